// Copyright (c) 2024, Jay Shah, Ganesh Bikshandi, Ying Zhang, Vijay Thakkar, Pradeep Ramani, Tri Dao.
// Splitting the different template instantiations to different files to speed up compilation.
// This file is auto-generated. See "generate_kernels.py"

#include "flash_fwd_launch_template.h"

#ifndef FLASHATTENTION_DISABLE_HDIM64
template void run_mha_fwd_<90, cutlass::bfloat16_t, 64, 64, true, true, false, true>(Flash_fwd_params &params, cudaStream_t stream);
#endif


// ===== COMPILED SASS (sm_90a) =====

	.target	sm_90a

	.elftype	@"ET_EXEC"


//--------------------- .note.nv.tkinfo           --------------------------
	.section	.note.nv.tkinfo,"",@"SHT_NOTE"
	.sectionflags	@"SHF_NOTE_NV_TKINFO"
	.tkinfo
        /*0018*/ 	.word	0x00000002
        /*0030*/ 	.string	""
        /*0030*/ 	.string	"ptxas"
        /*0030*/ 	.string	"Cuda compilation tools, release 13.0, V13.0.88"
        /*0030*/ 	.string	"Build cuda_13.0.r13.0/compiler.36424714_0"
        /*0030*/ 	.string	"-arch sm_90a -m 64 "



//--------------------- .note.nv.cuinfo           --------------------------
	.section	.note.nv.cuinfo,"",@"SHT_NOTE"
	.sectionflags	@"SHF_NOTE_NV_CUINFO"
        /*0018*/ 	.short	0x0002
        /*001a*/ 	.short	0x005a
        /*001c*/ 	.short	0x0082
	.zero		2


//--------------------- .nv.info                  --------------------------
	.section	.nv.info,"",@"SHT_CUDA_INFO"
	.align	4


	//----- nvinfo : EIATTR_REGCOUNT
	.align		4
        /*0000*/ 	.byte	0x04, 0x2f
        /*0002*/ 	.short	(.L_19 - .L_18)
	.align		4
.L_18:
        /*0004*/ 	.word	index@(_ZN7cutlass13device_kernelIN5flash11enable_sm90INS1_16FlashAttnFwdSm90INS1_25CollectiveMainloopFwdSm90ILi2EN4cute5tupleIJNS5_1CILi1EEES8_S8_EEENS6_IJNS7_ILi192EEENS7_ILi128EEENS7_ILi64EEEEEELi64ENS_10bfloat16_tEfNS_4arch4Sm90ELb1ELb0ELb0ELb1ELb1ELb1ELb0ELb1ELb1ELb1ELb1ELb0EEENS1_21CollectiveEpilogueFwdINS6_IJSA_SC_SB_EEES9_SE_SG_Li384ELb1ELb1ELb1ELb0EEENS1_36VarlenDynamicPersistentTileSchedulerILi192ELi128ELi384ELi128ELb1ELb1ELb1ELb1ELb1ELb1EEEEEEEEEvNT_6ParamsE)
        /*0008*/ 	.word	0x00000080


	//----- nvinfo : EIATTR_FRAME_SIZE
	.align		4
.L_19:
        /*000c*/ 	.byte	0x04, 0x11
        /*000e*/ 	.short	(.L_21 - .L_20)
	.align		4
.L_20:
        /*0010*/ 	.word	index@(_ZN7cutlass13device_kernelIN5flash11enable_sm90INS1_16FlashAttnFwdSm90INS1_25CollectiveMainloopFwdSm90ILi2EN4cute5tupleIJNS5_1CILi1EEES8_S8_EEENS6_IJNS7_ILi192EEENS7_ILi128EEENS7_ILi64EEEEEELi64ENS_10bfloat16_tEfNS_4arch4Sm90ELb1ELb0ELb0ELb1ELb1ELb1ELb0ELb1ELb1ELb1ELb1ELb0EEENS1_21CollectiveEpilogueFwdINS6_IJSA_SC_SB_EEES9_SE_SG_Li384ELb1ELb1ELb1ELb0EEENS1_36VarlenDynamicPersistentTileSchedulerILi192ELi128ELi384ELi128ELb1ELb1ELb1ELb1ELb1ELb1EEEEEEEEEvNT_6ParamsE)
        /*0014*/ 	.word	0x00000078


	//----- nvinfo : EIATTR_REGCOUNT
	.align		4
.L_21:
        /*0018*/ 	.byte	0x04, 0x2f
        /*001a*/ 	.short	(.L_23 - .L_22)
	.align		4
.L_22:
        /*001c*/ 	.word	index@(_ZN7cutlass13device_kernelIN5flash11enable_sm90INS1_16FlashAttnFwdSm90INS1_25CollectiveMainloopFwdSm90ILi2EN4cute5tupleIJNS5_1CILi1EEES8_S8_EEENS6_IJNS7_ILi192EEENS7_ILi128EEENS7_ILi64EEEEEELi64ENS_10bfloat16_tEfNS_4arch4Sm90ELb1ELb0ELb0ELb1ELb1ELb0ELb0ELb1ELb1ELb1ELb1ELb0EEENS1_21CollectiveEpilogueFwdINS6_IJSA_SC_SB_EEES9_SE_SG_Li384ELb1ELb1ELb1ELb0EEENS1_36VarlenDynamicPersistentTileSchedulerILi192ELi128ELi384ELi128ELb1ELb1ELb1ELb1ELb1ELb1EEEEEEEEEvNT_6ParamsE)
        /*0020*/ 	.word	0x00000080


	//----- nvinfo : EIATTR_FRAME_SIZE
	.align		4
.L_23:
        /*0024*/ 	.byte	0x04, 0x11
        /*0026*/ 	.short	(.L_25 - .L_24)
	.align		4
.L_24:
        /*0028*/ 	.word	index@(_ZN7cutlass13device_kernelIN5flash11enable_sm90INS1_16FlashAttnFwdSm90INS1_25CollectiveMainloopFwdSm90ILi2EN4cute5tupleIJNS5_1CILi1EEES8_S8_EEENS6_IJNS7_ILi192EEENS7_ILi128EEENS7_ILi64EEEEEELi64ENS_10bfloat16_tEfNS_4arch4Sm90ELb1ELb0ELb0ELb1ELb1ELb0ELb0ELb1ELb1ELb1ELb1ELb0EEENS1_21CollectiveEpilogueFwdINS6_IJSA_SC_SB_EEES9_SE_SG_Li384ELb1ELb1ELb1ELb0EEENS1_36VarlenDynamicPersistentTileSchedulerILi192ELi128ELi384ELi128ELb1ELb1ELb1ELb1ELb1ELb1EEEEEEEEEvNT_6ParamsE)
        /*002c*/ 	.word	0x00000040


	//----- nvinfo : EIATTR_REGCOUNT
	.align		4
.L_25:
        /*0030*/ 	.byte	0x04, 0x2f
        /*0032*/ 	.short	(.L_27 - .L_26)
	.align		4
.L_26:
        /*0034*/ 	.word	index@(_ZN7cutlass13device_kernelIN5flash11enable_sm90INS1_16FlashAttnFwdSm90INS1_25CollectiveMainloopFwdSm90ILi2EN4cute5tupleIJNS5_1CILi1EEES8_S8_EEENS6_IJNS7_ILi192EEENS7_ILi128EEENS7_ILi64EEEEEELi64ENS_10bfloat16_tEfNS_4arch4Sm90ELb1ELb0ELb0ELb0ELb1ELb0ELb0ELb1ELb1ELb1ELb1ELb0EEENS1_21CollectiveEpilogueFwdINS6_IJSA_SC_SB_EEES9_SE_SG_Li384ELb0ELb1ELb1ELb0EEENS1_19SingleTileSchedulerILb0ELb1ELb1ELi192EEEEEEEEEvNT_6ParamsE)
        /*0038*/ 	.word	0x00000080


	//----- nvinfo : EIATTR_FRAME_SIZE
	.align		4
.L_27:
        /*003c*/ 	.byte	0x04, 0x11
        /*003e*/ 	.short	(.L_29 - .L_28)
	.align		4
.L_28:
        /*0040*/ 	.word	index@(_ZN7cutlass13device_kernelIN5flash11enable_sm90INS1_16FlashAttnFwdSm90INS1_25CollectiveMainloopFwdSm90ILi2EN4cute5tupleIJNS5_1CILi1EEES8_S8_EEENS6_IJNS7_ILi192EEENS7_ILi128EEENS7_ILi64EEEEEELi64ENS_10bfloat16_tEfNS_4arch4Sm90ELb1ELb0ELb0ELb0ELb1ELb0ELb0ELb1ELb1ELb1ELb1ELb0EEENS1_21CollectiveEpilogueFwdINS6_IJSA_SC_SB_EEES9_SE_SG_Li384ELb0ELb1ELb1ELb0EEENS1_19SingleTileSchedulerILb0ELb1ELb1ELi192EEEEEEEEEvNT_6ParamsE)
        /*0044*/ 	.word	0x00000008


	//----- nvinfo : EIATTR_REGCOUNT
	.align		4
.L_29:
        /*0048*/ 	.byte	0x04, 0x2f
        /*004a*/ 	.short	(.L_31 - .L_30)
	.align		4
.L_30:
        /*004c*/ 	.word	index@(_ZN7cutlass13device_kernelIN5flash11enable_sm90INS1_16FlashAttnFwdSm90INS1_25CollectiveMainloopFwdSm90ILi2EN4cute5tupleIJNS5_1CILi1EEES8_S8_EEENS6_IJNS7_ILi192EEENS7_ILi128EEENS7_ILi64EEEEEELi64ENS_10bfloat16_tEfNS_4arch4Sm90ELb0ELb1ELb0ELb1ELb1ELb1ELb0ELb1ELb1ELb1ELb1ELb0EEENS1_21CollectiveEpilogueFwdINS6_IJSA_SC_SB_EEES9_SE_SG_Li384ELb1ELb1ELb1ELb0EEENS1_36VarlenDynamicPersistentTileSchedulerILi192ELi128ELi384ELi128ELb1ELb1ELb1ELb1ELb0ELb1EEEEEEEEEvNT_6ParamsE)
        /*0050*/ 	.word	0x00000080


	//----- nvinfo : EIATTR_FRAME_SIZE
	.align		4
.L_31:
        /*0054*/ 	.byte	0x04, 0x11
        /*0056*/ 	.short	(.L_33 - .L_32)
	.align		4
.L_32:
        /*0058*/ 	.word	index@(_ZN7cutlass13device_kernelIN5flash11enable_sm90INS1_16FlashAttnFwdSm90INS1_25CollectiveMainloopFwdSm90ILi2EN4cute5tupleIJNS5_1CILi1EEES8_S8_EEENS6_IJNS7_ILi192EEENS7_ILi128EEENS7_ILi64EEEEEELi64ENS_10bfloat16_tEfNS_4arch4Sm90ELb0ELb1ELb0ELb1ELb1ELb1ELb0ELb1ELb1ELb1ELb1ELb0EEENS1_21CollectiveEpilogueFwdINS6_IJSA_SC_SB_EEES9_SE_SG_Li384ELb1ELb1ELb1ELb0EEENS1_36VarlenDynamicPersistentTileSchedulerILi192ELi128ELi384ELi128ELb1ELb1ELb1ELb1ELb0ELb1EEEEEEEEEvNT_6ParamsE)
        /*005c*/ 	.word	0x00000070


	//----- nvinfo : EIATTR_REGCOUNT
	.align		4
.L_33:
        /*0060*/ 	.byte	0x04, 0x2f
        /*0062*/ 	.short	(.L_35 - .L_34)
	.align		4
.L_34:
        /*0064*/ 	.word	index@(_ZN7cutlass13device_kernelIN5flash11enable_sm90INS1_16FlashAttnFwdSm90INS1_25CollectiveMainloopFwdSm90ILi2EN4cute5tupleIJNS5_1CILi1EEES8_S8_EEENS6_IJNS7_ILi192EEENS7_ILi128EEENS7_ILi64EEEEEELi64ENS_10bfloat16_tEfNS_4arch4Sm90ELb0ELb1ELb0ELb1ELb1ELb0ELb0ELb1ELb1ELb1ELb1ELb0EEENS1_21CollectiveEpilogueFwdINS6_IJSA_SC_SB_EEES9_SE_SG_Li384ELb1ELb1ELb1ELb0EEENS1_36VarlenDynamicPersistentTileSchedulerILi192ELi128ELi384ELi128ELb1ELb1ELb1ELb1ELb0ELb1EEEEEEEEEvNT_6ParamsE)
        /*0068*/ 	.word	0x00000080


	//----- nvinfo : EIATTR_FRAME_SIZE
	.align		4
.L_35:
        /*006c*/ 	.byte	0x04, 0x11
        /*006e*/ 	.short	(.L_37 - .L_36)
	.align		4
.L_36:
        /*0070*/ 	.word	index@(_ZN7cutlass13device_kernelIN5flash11enable_sm90INS1_16FlashAttnFwdSm90INS1_25CollectiveMainloopFwdSm90ILi2EN4cute5tupleIJNS5_1CILi1EEES8_S8_EEENS6_IJNS7_ILi192EEENS7_ILi128EEENS7_ILi64EEEEEELi64ENS_10bfloat16_tEfNS_4arch4Sm90ELb0ELb1ELb0ELb1ELb1ELb0ELb0ELb1ELb1ELb1ELb1ELb0EEENS1_21CollectiveEpilogueFwdINS6_IJSA_SC_SB_EEES9_SE_SG_Li384ELb1ELb1ELb1ELb0EEENS1_36VarlenDynamicPersistentTileSchedulerILi192ELi128ELi384ELi128ELb1ELb1ELb1ELb1ELb0ELb1EEEEEEEEEvNT_6ParamsE)
        /*0074*/ 	.word	0x00000040


	//----- nvinfo : EIATTR_REGCOUNT
	.align		4
.L_37:
        /*0078*/ 	.byte	0x04, 0x2f
        /*007a*/ 	.short	(.L_39 - .L_38)
	.align		4
.L_38:
        /*007c*/ 	.word	index@(_ZN7cutlass13device_kernelIN5flash11enable_sm90INS1_16FlashAttnFwdSm90INS1_25CollectiveMainloopFwdSm90ILi2EN4cute5tupleIJNS5_1CILi1EEES8_S8_EEENS6_IJNS7_ILi192EEENS7_ILi128EEENS7_ILi64EEEEEELi64ENS_10bfloat16_tEfNS_4arch4Sm90ELb0ELb1ELb0ELb0ELb1ELb0ELb0ELb1ELb1ELb1ELb1ELb0EEENS1_21CollectiveEpilogueFwdINS6_IJSA_SC_SB_EEES9_SE_SG_Li384ELb0ELb1ELb1ELb0EEENS1_19SingleTileSchedulerILb0ELb1ELb1ELi192EEEEEEEEEvNT_6ParamsE)
        /*0080*/ 	.word	0x00000080


	//----- nvinfo : EIATTR_FRAME_SIZE
	.align		4
.L_39:
        /*0084*/ 	.byte	0x04, 0x11
        /*0086*/ 	.short	(.L_41 - .L_40)
	.align		4
.L_40:
        /*0088*/ 	.word	index@(_ZN7cutlass13device_kernelIN5flash11enable_sm90INS1_16FlashAttnFwdSm90INS1_25CollectiveMainloopFwdSm90ILi2EN4cute5tupleIJNS5_1CILi1EEES8_S8_EEENS6_IJNS7_ILi192EEENS7_ILi128EEENS7_ILi64EEEEEELi64ENS_10bfloat16_tEfNS_4arch4Sm90ELb0ELb1ELb0ELb0ELb1ELb0ELb0ELb1ELb1ELb1ELb1ELb0EEENS1_21CollectiveEpilogueFwdINS6_IJSA_SC_SB_EEES9_SE_SG_Li384ELb0ELb1ELb1ELb0EEENS1_19SingleTileSchedulerILb0ELb1ELb1ELi192EEEEEEEEEvNT_6ParamsE)
        /*008c*/ 	.word	0x00000008


	//----- nvinfo : EIATTR_REGCOUNT
	.align		4
.L_41:
        /*0090*/ 	.byte	0x04, 0x2f
        /*0092*/ 	.short	(.L_43 - .L_42)
	.align		4
.L_42:
        /*0094*/ 	.word	index@(_ZN7cutlass13device_kernelIN5flash11enable_sm90INS1_16FlashAttnFwdSm90INS1_25CollectiveMainloopFwdSm90ILi2EN4cute5tupleIJNS5_1CILi1EEES8_S8_EEENS6_IJNS7_ILi192EEENS7_ILi128EEENS7_ILi64EEEEEELi64ENS_10bfloat16_tEfNS_4arch4Sm90ELb0ELb0ELb0ELb1ELb1ELb1ELb0ELb1ELb1ELb1ELb1ELb0EEENS1_21CollectiveEpilogueFwdINS6_IJSA_SC_SB_EEES9_SE_SG_Li384ELb1ELb1ELb1ELb0EEENS1_36VarlenDynamicPersistentTileSchedulerILi192ELi128ELi384ELi128ELb1ELb1ELb1ELb0ELb1ELb1EEEEEEEEEvNT_6ParamsE)
        /*0098*/ 	.word	0x00000080


	//----- nvinfo : EIATTR_FRAME_SIZE
	.align		4
.L_43:
        /*009c*/ 	.byte	0x04, 0x11
        /*009e*/ 	.short	(.L_45 - .L_44)
	.align		4
.L_44:
        /*00a0*/ 	.word	index@(_ZN7cutlass13device_kernelIN5flash11enable_sm90INS1_16FlashAttnFwdSm90INS1_25CollectiveMainloopFwdSm90ILi2EN4cute5tupleIJNS5_1CILi1EEES8_S8_EEENS6_IJNS7_ILi192EEENS7_ILi128EEENS7_ILi64EEEEEELi64ENS_10bfloat16_tEfNS_4arch4Sm90ELb0ELb0ELb0ELb1ELb1ELb1ELb0ELb1ELb1ELb1ELb1ELb0EEENS1_21CollectiveEpilogueFwdINS6_IJSA_SC_SB_EEES9_SE_SG_Li384ELb1ELb1ELb1ELb0EEENS1_36VarlenDynamicPersistentTileSchedulerILi192ELi128ELi384ELi128ELb1ELb1ELb1ELb0ELb1ELb1EEEEEEEEEvNT_6ParamsE)
        /*00a4*/ 	.word	0x00000078


	//----- nvinfo : EIATTR_REGCOUNT
	.align		4
.L_45:
        /*00a8*/ 	.byte	0x04, 0x2f
        /*00aa*/ 	.short	(.L_47 - .L_46)
	.align		4
.L_46:
        /*00ac*/ 	.word	index@(_ZN7cutlass13device_kernelIN5flash11enable_sm90INS1_16FlashAttnFwdSm90INS1_25CollectiveMainloopFwdSm90ILi2EN4cute5tupleIJNS5_1CILi1EEES8_S8_EEENS6_IJNS7_ILi192EEENS7_ILi128EEENS7_ILi64EEEEEELi64ENS_10bfloat16_tEfNS_4arch4Sm90ELb0ELb0ELb0ELb1ELb1ELb0ELb0ELb1ELb1ELb1ELb1ELb0EEENS1_21CollectiveEpilogueFwdINS6_IJSA_SC_SB_EEES9_SE_SG_Li384ELb1ELb1ELb1ELb0EEENS1_36VarlenDynamicPersistentTileSchedulerILi192ELi128ELi384ELi128ELb1ELb1ELb1ELb0ELb1ELb1EEEEEEEEEvNT_6ParamsE)
        /*00b0*/ 	.word	0x00000080


	//----- nvinfo : EIATTR_FRAME_SIZE
	.align		4
.L_47:
        /*00b4*/ 	.byte	0x04, 0x11
        /*00b6*/ 	.short	(.L_49 - .L_48)
	.align		4
.L_48:
        /*00b8*/ 	.word	index@(_ZN7cutlass13device_kernelIN5flash11enable_sm90INS1_16FlashAttnFwdSm90INS1_25CollectiveMainloopFwdSm90ILi2EN4cute5tupleIJNS5_1CILi1EEES8_S8_EEENS6_IJNS7_ILi192EEENS7_ILi128EEENS7_ILi64EEEEEELi64ENS_10bfloat16_tEfNS_4arch4Sm90ELb0ELb0ELb0ELb1ELb1ELb0ELb0ELb1ELb1ELb1ELb1ELb0EEENS1_21CollectiveEpilogueFwdINS6_IJSA_SC_SB_EEES9_SE_SG_Li384ELb1ELb1ELb1ELb0EEENS1_36VarlenDynamicPersistentTileSchedulerILi192ELi128ELi384ELi128ELb1ELb1ELb1ELb0ELb1ELb1EEEEEEEEEvNT_6ParamsE)
        /*00bc*/ 	.word	0x00000050


	//----- nvinfo : EIATTR_REGCOUNT
	.align		4
.L_49:
        /*00c0*/ 	.byte	0x04, 0x2f
        /*00c2*/ 	.short	(.L_51 - .L_50)
	.align		4
.L_50:
        /*00c4*/ 	.word	index@(_ZN7cutlass13device_kernelIN5flash11enable_sm90INS1_16FlashAttnFwdSm90INS1_25CollectiveMainloopFwdSm90ILi2EN4cute5tupleIJNS5_1CILi1EEES8_S8_EEENS6_IJNS7_ILi192EEENS7_ILi128EEENS7_ILi64EEEEEELi64ENS_10bfloat16_tEfNS_4arch4Sm90ELb0ELb0ELb0ELb0ELb1ELb0ELb0ELb1ELb1ELb1ELb1ELb0EEENS1_21CollectiveEpilogueFwdINS6_IJSA_SC_SB_EEES9_SE_SG_Li384ELb0ELb1ELb1ELb0EEENS1_19SingleTileSchedulerILb0ELb1ELb1ELi192EEEEEEEEEvNT_6ParamsE)
        /*00c8*/ 	.word	0x00000080


	//----- nvinfo : EIATTR_FRAME_SIZE
	.align		4
.L_51:
        /*00cc*/ 	.byte	0x04, 0x11
        /*00ce*/ 	.short	(.L_53 - .L_52)
	.align		4
.L_52:
        /*00d0*/ 	.word	index@(_ZN7cutlass13device_kernelIN5flash11enable_sm90INS1_16FlashAttnFwdSm90INS1_25CollectiveMainloopFwdSm90ILi2EN4cute5tupleIJNS5_1CILi1EEES8_S8_EEENS6_IJNS7_ILi192EEENS7_ILi128EEENS7_ILi64EEEEEELi64ENS_10bfloat16_tEfNS_4arch4Sm90ELb0ELb0ELb0ELb0ELb1ELb0ELb0ELb1ELb1ELb1ELb1ELb0EEENS1_21CollectiveEpilogueFwdINS6_IJSA_SC_SB_EEES9_SE_SG_Li384ELb0ELb1ELb1ELb0EEENS1_19SingleTileSchedulerILb0ELb1ELb1ELi192EEEEEEEEEvNT_6ParamsE)
        /*00d4*/ 	.word	0x00000008


	//----- nvinfo : EIATTR_MIN_STACK_SIZE
	.align		4
.L_53:
        /*00d8*/ 	.byte	0x04, 0x12
        /*00da*/ 	.short	(.L_55 - .L_54)
	.align		4
.L_54:
        /*00dc*/ 	.word	index@(_ZN7cutlass13device_kernelIN5flash11enable_sm90INS1_16FlashAttnFwdSm90INS1_25CollectiveMainloopFwdSm90ILi2EN4cute5tupleIJNS5_1CILi1EEES8_S8_EEENS6_IJNS7_ILi192EEENS7_ILi128EEENS7_ILi64EEEEEELi64ENS_10bfloat16_tEfNS_4arch4Sm90ELb0ELb0ELb0ELb0ELb1ELb0ELb0ELb1ELb1ELb1ELb1ELb0EEENS1_21CollectiveEpilogueFwdINS6_IJSA_SC_SB_EEES9_SE_SG_Li384ELb0ELb1ELb1ELb0EEENS1_19SingleTileSchedulerILb0ELb1ELb1ELi192EEEEEEEEEvNT_6ParamsE)
        /*00e0*/ 	.word	0x00000008


	//----- nvinfo : EIATTR_MIN_STACK_SIZE
	.align		4
.L_55:
        /*00e4*/ 	.byte	0x04, 0x12
        /*00e6*/ 	.short	(.L_57 - .L_56)
	.align		4
.L_56:
        /*00e8*/ 	.word	index@(_ZN7cutlass13device_kernelIN5flash11enable_sm90INS1_16FlashAttnFwdSm90INS1_25CollectiveMainloopFwdSm90ILi2EN4cute5tupleIJNS5_1CILi1EEES8_S8_EEENS6_IJNS7_ILi192EEENS7_ILi128EEENS7_ILi64EEEEEELi64ENS_10bfloat16_tEfNS_4arch4Sm90ELb0ELb0ELb0ELb1ELb1ELb0ELb0ELb1ELb1ELb1ELb1ELb0EEENS1_21CollectiveEpilogueFwdINS6_IJSA_SC_SB_EEES9_SE_SG_Li384ELb1ELb1ELb1ELb0EEENS1_36VarlenDynamicPersistentTileSchedulerILi192ELi128ELi384ELi128ELb1ELb1ELb1ELb0ELb1ELb1EEEEEEEEEvNT_6ParamsE)
        /*00ec*/ 	.word	0x00000050


	//----- nvinfo : EIATTR_MIN_STACK_SIZE
	.align		4
.L_57:
        /*00f0*/ 	.byte	0x04, 0x12
        /*00f2*/ 	.short	(.L_59 - .L_58)
	.align		4
.L_58:
        /*00f4*/ 	.word	index@(_ZN7cutlass13device_kernelIN5flash11enable_sm90INS1_16FlashAttnFwdSm90INS1_25CollectiveMainloopFwdSm90ILi2EN4cute5tupleIJNS5_1CILi1EEES8_S8_EEENS6_IJNS7_ILi192EEENS7_ILi128EEENS7_ILi64EEEEEELi64ENS_10bfloat16_tEfNS_4arch4Sm90ELb0ELb0ELb0ELb1ELb1ELb1ELb0ELb1ELb1ELb1ELb1ELb0EEENS1_21CollectiveEpilogueFwdINS6_IJSA_SC_SB_EEES9_SE_SG_Li384ELb1ELb1ELb1ELb0EEENS1_36VarlenDynamicPersistentTileSchedulerILi192ELi128ELi384ELi128ELb1ELb1ELb1ELb0ELb1ELb1EEEEEEEEEvNT_6ParamsE)
        /*00f8*/ 	.word	0x00000078


	//----- nvinfo : EIATTR_MIN_STACK_SIZE
	.align		4
.L_59:
        /*00fc*/ 	.byte	0x04, 0x12
        /*00fe*/ 	.short	(.L_61 - .L_60)
	.align		4
.L_60:
        /*0100*/ 	.word	index@(_ZN7cutlass13device_kernelIN5flash11enable_sm90INS1_16FlashAttnFwdSm90INS1_25CollectiveMainloopFwdSm90ILi2EN4cute5tupleIJNS5_1CILi1EEES8_S8_EEENS6_IJNS7_ILi192EEENS7_ILi128EEENS7_ILi64EEEEEELi64ENS_10bfloat16_tEfNS_4arch4Sm90ELb0ELb1ELb0ELb0ELb1ELb0ELb0ELb1ELb1ELb1ELb1ELb0EEENS1_21CollectiveEpilogueFwdINS6_IJSA_SC_SB_EEES9_SE_SG_Li384ELb0ELb1ELb1ELb0EEENS1_19SingleTileSchedulerILb0ELb1ELb1ELi192EEEEEEEEEvNT_6ParamsE)
        /*0104*/ 	.word	0x00000008


	//----- nvinfo : EIATTR_MIN_STACK_SIZE
	.align		4
.L_61:
        /*0108*/ 	.byte	0x04, 0x12
        /*010a*/ 	.short	(.L_63 - .L_62)
	.align		4
.L_62:
        /*010c*/ 	.word	index@(_ZN7cutlass13device_kernelIN5flash11enable_sm90INS1_16FlashAttnFwdSm90INS1_25CollectiveMainloopFwdSm90ILi2EN4cute5tupleIJNS5_1CILi1EEES8_S8_EEENS6_IJNS7_ILi192EEENS7_ILi128EEENS7_ILi64EEEEEELi64ENS_10bfloat16_tEfNS_4arch4Sm90ELb0ELb1ELb0ELb1ELb1ELb0ELb0ELb1ELb1ELb1ELb1ELb0EEENS1_21CollectiveEpilogueFwdINS6_IJSA_SC_SB_EEES9_SE_SG_Li384ELb1ELb1ELb1ELb0EEENS1_36VarlenDynamicPersistentTileSchedulerILi192ELi128ELi384ELi128ELb1ELb1ELb1ELb1ELb0ELb1EEEEEEEEEvNT_6ParamsE)
        /*0110*/ 	.word	0x00000040


	//----- nvinfo : EIATTR_MIN_STACK_SIZE
	.align		4
.L_63:
        /*0114*/ 	.byte	0x04, 0x12
        /*0116*/ 	.short	(.L_65 - .L_64)
	.align		4
.L_64:
        /*0118*/ 	.word	index@(_ZN7cutlass13device_kernelIN5flash11enable_sm90INS1_16FlashAttnFwdSm90INS1_25CollectiveMainloopFwdSm90ILi2EN4cute5tupleIJNS5_1CILi1EEES8_S8_EEENS6_IJNS7_ILi192EEENS7_ILi128EEENS7_ILi64EEEEEELi64ENS_10bfloat16_tEfNS_4arch4Sm90ELb0ELb1ELb0ELb1ELb1ELb1ELb0ELb1ELb1ELb1ELb1ELb0EEENS1_21CollectiveEpilogueFwdINS6_IJSA_SC_SB_EEES9_SE_SG_Li384ELb1ELb1ELb1ELb0EEENS1_36VarlenDynamicPersistentTileSchedulerILi192ELi128ELi384ELi128ELb1ELb1ELb1ELb1ELb0ELb1EEEEEEEEEvNT_6ParamsE)
        /*011c*/ 	.word	0x00000070


	//----- nvinfo : EIATTR_MIN_STACK_SIZE
	.align		4
.L_65:
        /*0120*/ 	.byte	0x04, 0x12
        /*0122*/ 	.short	(.L_67 - .L_66)
	.align		4
.L_66:
        /*0124*/ 	.word	index@(_ZN7cutlass13device_kernelIN5flash11enable_sm90INS1_16FlashAttnFwdSm90INS1_25CollectiveMainloopFwdSm90ILi2EN4cute5tupleIJNS5_1CILi1EEES8_S8_EEENS6_IJNS7_ILi192EEENS7_ILi128EEENS7_ILi64EEEEEELi64ENS_10bfloat16_tEfNS_4arch4Sm90ELb1ELb0ELb0ELb0ELb1ELb0ELb0ELb1ELb1ELb1ELb1ELb0EEENS1_21CollectiveEpilogueFwdINS6_IJSA_SC_SB_EEES9_SE_SG_Li384ELb0ELb1ELb1ELb0EEENS1_19SingleTileSchedulerILb0ELb1ELb1ELi192EEEEEEEEEvNT_6ParamsE)
        /*0128*/ 	.word	0x00000008


	//----- nvinfo : EIATTR_MIN_STACK_SIZE
	.align		4
.L_67:
        /*012c*/ 	.byte	0x04, 0x12
        /*012e*/ 	.short	(.L_69 - .L_68)
	.align		4
.L_68:
        /*0130*/ 	.word	index@(_ZN7cutlass13device_kernelIN5flash11enable_sm90INS1_16FlashAttnFwdSm90INS1_25CollectiveMainloopFwdSm90ILi2EN4cute5tupleIJNS5_1CILi1EEES8_S8_EEENS6_IJNS7_ILi192EEENS7_ILi128EEENS7_ILi64EEEEEELi64ENS_10bfloat16_tEfNS_4arch4Sm90ELb1ELb0ELb0ELb1ELb1ELb0ELb0ELb1ELb1ELb1ELb1ELb0EEENS1_21CollectiveEpilogueFwdINS6_IJSA_SC_SB_EEES9_SE_SG_Li384ELb1ELb1ELb1ELb0EEENS1_36VarlenDynamicPersistentTileSchedulerILi192ELi128ELi384ELi128ELb1ELb1ELb1ELb1ELb1ELb1EEEEEEEEEvNT_6ParamsE)
        /*0134*/ 	.word	0x00000040


	//----- nvinfo : EIATTR_MIN_STACK_SIZE
	.align		4
.L_69:
        /*0138*/ 	.byte	0x04, 0x12
        /*013a*/ 	.short	(.L_71 - .L_70)
	.align		4
.L_70:
        /*013c*/ 	.word	index@(_ZN7cutlass13device_kernelIN5flash11enable_sm90INS1_16FlashAttnFwdSm90INS1_25CollectiveMainloopFwdSm90ILi2EN4cute5tupleIJNS5_1CILi1EEES8_S8_EEENS6_IJNS7_ILi192EEENS7_ILi128EEENS7_ILi64EEEEEELi64ENS_10bfloat16_tEfNS_4arch4Sm90ELb1ELb0ELb0ELb1ELb1ELb1ELb0ELb1ELb1ELb1ELb1ELb0EEENS1_21CollectiveEpilogueFwdINS6_IJSA_SC_SB_EEES9_SE_SG_Li384ELb1ELb1ELb1ELb0EEENS1_36VarlenDynamicPersistentTileSchedulerILi192ELi128ELi384ELi128ELb1ELb1ELb1ELb1ELb1ELb1EEEEEEEEEvNT_6ParamsE)
        /*0140*/ 	.word	0x00000078
.L_71:


//--------------------- .nv.compat                --------------------------
	.section	.nv.compat,"",@"SHT_CUDA_COMPAT_INFO"
	.align	4
        /*0000*/ 	.byte	0x02, 0x09, 0x01, 0x00, 0x02, 0x02, 0x04, 0x00, 0x02, 0x05, 0x05, 0x00, 0x03, 0x07, 0x01, 0x01
        /*0010*/ 	.byte	0x02, 0x03, 0x01, 0x00, 0x02, 0x06, 0x01, 0x00, 0x04, 0x0b, 0x08, 0x00, 0x00, 0x00, 0x00, 0x00
        /*0020*/ 	.byte	0x00, 0x00, 0x00, 0x00


//--------------------- .nv.info._ZN7cutlass13device_kernelIN5flash11enable_sm90INS1_16FlashAttnFwdSm90INS1_25CollectiveMainloopFwdSm90ILi2EN4cute5tupleIJNS5_1CILi1EEES8_S8_EEENS6_IJNS7_ILi192EEENS7_ILi128EEENS7_ILi64EEEEEELi64ENS_10bfloat16_tEfNS_4arch4Sm90ELb0ELb0ELb0ELb0ELb1ELb0ELb0ELb1ELb1ELb1ELb1ELb0EEENS1_21CollectiveEpilogueFwdINS6_IJSA_SC_SB_EEES9_SE_SG_Li384ELb0ELb1ELb1ELb0EEENS1_19SingleTileSchedulerILb0ELb1ELb1ELi192EEEEEEEEEvNT_6ParamsE --------------------------
	.section	.nv.info._ZN7cutlass13device_kernelIN5flash11enable_sm90INS1_16FlashAttnFwdSm90INS1_25CollectiveMainloopFwdSm90ILi2EN4cute5tupleIJNS5_1CILi1EEES8_S8_EEENS6_IJNS7_ILi192EEENS7_ILi128EEENS7_ILi64EEEEEELi64ENS_10bfloat16_tEfNS_4arch4Sm90ELb0ELb0ELb0ELb0ELb1ELb0ELb0ELb1ELb1ELb1ELb1ELb0EEENS1_21CollectiveEpilogueFwdINS6_IJSA_SC_SB_EEES9_SE_SG_Li384ELb0ELb1ELb1ELb0EEENS1_19SingleTileSchedulerILb0ELb1ELb1ELi192EEEEEEEEEvNT_6ParamsE,"",@"SHT_CUDA_INFO"
	.sectionflags	@""
	.align	4


	//----- nvinfo : EIATTR_CUDA_API_VERSION
	.align		4
        /*0000*/ 	.byte	0x04, 0x37
        /*0002*/ 	.short	(.L_73 - .L_72)
.L_72:
        /*0004*/ 	.word	0x00000082


	//----- nvinfo : EIATTR_KPARAM_INFO
	.align		4
.L_73:
        /*0008*/ 	.byte	0x04, 0x17
        /*000a*/ 	.short	(.L_75 - .L_74)
.L_74:
        /*000c*/ 	.word	0x00000000
        /*0010*/ 	.short	0x0000
        /*0012*/ 	.short	0x0070
        /*0014*/ 	.byte	0x00, 0xf0, 0x01, 0x28


	//----- nvinfo : EIATTR_SPARSE_MMA_MASK
	.align		4
.L_75:
        /*0018*/ 	.byte	0x03, 0x50
        /*001a*/ 	.short	0x0000


	//----- nvinfo : EIATTR_MAXREG_COUNT
	.align		4
        /*001c*/ 	.byte	0x03, 0x1b
        /*001e*/ 	.short	0x0080


	//----- nvinfo : EIATTR_NUM_BARRIERS
	.align		4
        /*0020*/ 	.byte	0x02, 0x4c
        /*0022*/ 	.byte	0x10
	.zero		1


	//----- nvinfo : EIATTR_EXTERNS
	.align		4
        /*0024*/ 	.byte	0x04, 0x0f
        /*0026*/ 	.short	(.L_77 - .L_76)


	//   ....[0]....
	.align		4
.L_76:
        /*0028*/ 	.word	index@(__assertfail)


	//----- nvinfo : EIATTR_ANNOTATIONS
	.align		4
.L_77:
        /*002c*/ 	.byte	0x04, 0x55
        /*002e*/ 	.short	(.L_79 - .L_78)


	//   ....[0]....
.L_78:
        /*0030*/ 	.word	0x00000001
        /*0034*/ 	.byte	0x40, 0x76, 0x00, 0x00, 0x01, 0x00, 0x00, 0x00, 0xa0, 0x8e, 0x00, 0x00


	//----- nvinfo : EIATTR_MERCURY_ISA_VERSION
	.align		4
.L_79:
        /*0040*/ 	.byte	0x03, 0x5f
        /*0042*/ 	.short	0x0101


	//----- nvinfo : EIATTR_INT_WARP_WIDE_INSTR_OFFSETS
	.align		4
        /*0044*/ 	.byte	0x04, 0x31
        /*0046*/ 	.short	(.L_81 - .L_80)


	//   ....[0]....
.L_80:
        /*0048*/ 	.word	0x000000c0


	//   ....[1]....
        /*004c*/ 	.word	0x000000d0


	//   ....[2]....
        /*0050*/ 	.word	0x00000170


	//----- nvinfo : EIATTR_COOP_GROUP_MASK_REGIDS
	.align		4
.L_81:
        /*0054*/ 	.byte	0x04, 0x29
        /*0056*/ 	.short	(.L_83 - .L_82)


	//   ....[0]....
.L_82:
        /*0058*/ 	.word	0xffffffff


	//   ....[1]....
        /*005c*/ 	.word	0xffffffff


	//   ....[2]....
        /*0060*/ 	.word	0xffffffff


	//   ....[3]....
        /*0064*/ 	.word	0xffffffff


	//   ....[4]....
        /*0068*/ 	.word	0xffffffff


	//   ....[5]....
        /*006c*/ 	.word	0xffffffff


	//   ....[6]....
        /*0070*/ 	.word	0xffffffff


	//   ....[7]....
        /*0074*/ 	.word	0xffffffff


	//   ....[8]....
        /*0078*/ 	.word	0xffffffff


	//   ....[9]....
        /*007c*/ 	.word	0xffffffff


	//   ....[10]....
        /*0080*/ 	.word	0xffffffff


	//   ....[11]....
        /*0084*/ 	.word	0xffffffff


	//   ....[12]....
        /*0088*/ 	.word	0xffffffff


	//   ....[13]....
        /*008c*/ 	.word	0xffffffff


	//   ....[14]....
        /*0090*/ 	.word	0xffffffff


	//   ....[15]....
        /*0094*/ 	.word	0xffffffff


	//   ....[16]....
        /*0098*/ 	.word	0xffffffff


	//   ....[17]....
        /*009c*/ 	.word	0xffffffff


	//   ....[18]....
        /*00a0*/ 	.word	0xffffffff


	//   ....[19]....
        /*00a4*/ 	.word	0xffffffff


	//   ....[20]....
        /*00a8*/ 	.word	0xffffffff


	//   ....[21]....
        /*00ac*/ 	.word	0xffffffff


	//   ....[22]....
        /*00b0*/ 	.word	0xffffffff


	//   ....[23]....
        /*00b4*/ 	.word	0xffffffff


	//   ....[24]....
        /*00b8*/ 	.word	0xffffffff


	//   ....[25]....
        /*00bc*/ 	.word	0xffffffff


	//   ....[26]....
        /*00c0*/ 	.word	0xffffffff


	//   ....[27]....
        /*00c4*/ 	.word	0xffffffff


	//   ....[28]....
        /*00c8*/ 	.word	0xffffffff


	//   ....[29]....
        /*00cc*/ 	.word	0xffffffff


	//   ....[30]....
        /*00d0*/ 	.word	0xffffffff


	//   ....[31]....
        /*00d4*/ 	.word	0xffffffff


	//   ....[32]....
        /*00d8*/ 	.word	0xffffffff


	//   ....[33]....
        /*00dc*/ 	.word	0xffffffff


	//   ....[34]....
        /*00e0*/ 	.word	0xffffffff


	//   ....[35]....
        /*00e4*/ 	.word	0xffffffff


	//   ....[36]....
        /*00e8*/ 	.word	0xffffffff


	//   ....[37]....
        /*00ec*/ 	.word	0xffffffff


	//   ....[38]....
        /*00f0*/ 	.word	0xffffffff


	//   ....[39]....
        /*00f4*/ 	.word	0xffffffff


	//   ....[40]....
        /*00f8*/ 	.word	0xffffffff


	//   ....[41]....
        /*00fc*/ 	.word	0xffffffff


	//   ....[42]....
        /*0100*/ 	.word	0xffffffff


	//   ....[43]....
        /*0104*/ 	.word	0xffffffff


	//   ....[44]....
        /*0108*/ 	.word	0xffffffff


	//   ....[45]....
        /*010c*/ 	.word	0xffffffff


	//   ....[46]....
        /*0110*/ 	.word	0xffffffff


	//   ....[47]....
        /*0114*/ 	.word	0xffffffff


	//   ....[48]....
        /*0118*/ 	.word	0xffffffff


	//   ....[49]....
        /*011c*/ 	.word	0xffffffff


	//   ....[50]....
        /*0120*/ 	.word	0xffffffff


	//   ....[51]....
        /*0124*/ 	.word	0xffffffff


	//   ....[52]....
        /*0128*/ 	.word	0xffffffff


	//   ....[53]....
        /*012c*/ 	.word	0xffffffff


	//   ....[54]....
        /*0130*/ 	.word	0xffffffff


	//   ....[55]....
        /*0134*/ 	.word	0xffffffff


	//   ....[56]....
        /*0138*/ 	.word	0xffffffff


	//   ....[57]....
        /*013c*/ 	.word	0xffffffff


	//   ....[58]....
        /*0140*/ 	.word	0xffffffff


	//   ....[59]....
        /*0144*/ 	.word	0xffffffff


	//   ....[60]....
        /*0148*/ 	.word	0xffffffff


	//   ....[61]....
        /*014c*/ 	.word	0xffffffff


	//   ....[62]....
        /*0150*/ 	.word	0xffffffff


	//   ....[63]....
        /*0154*/ 	.word	0xffffffff


	//   ....[64]....
        /*0158*/ 	.word	0xffffffff


	//   ....[65]....
        /*015c*/ 	.word	0xffffffff


	//   ....[66]....
        /*0160*/ 	.word	0xffffffff


	//   ....[67]....
        /*0164*/ 	.word	0xffffffff


	//   ....[68]....
        /*0168*/ 	.word	0xffffffff


	//   ....[69]....
        /*016c*/ 	.word	0xffffffff


	//   ....[70]....
        /*0170*/ 	.word	0xffffffff


	//   ....[71]....
        /*0174*/ 	.word	0xffffffff


	//   ....[72]....
        /*0178*/ 	.word	0xffffffff


	//   ....[73]....
        /*017c*/ 	.word	0xffffffff


	//   ....[74]....
        /*0180*/ 	.word	0xffffffff


	//   ....[75]....
        /*0184*/ 	.word	0xffffffff


	//   ....[76]....
        /*0188*/ 	.word	0xffffffff


	//   ....[77]....
        /*018c*/ 	.word	0xffffffff


	//   ....[78]....
        /*0190*/ 	.word	0xffffffff


	//   ....[79]....
        /*0194*/ 	.word	0xffffffff


	//   ....[80]....
        /*0198*/ 	.word	0xffffffff


	//   ....[81]....
        /*019c*/ 	.word	0xffffffff


	//   ....[82]....
        /*01a0*/ 	.word	0xffffffff


	//   ....[83]....
        /*01a4*/ 	.word	0xffffffff


	//   ....[84]....
        /*01a8*/ 	.word	0xffffffff


	//   ....[85]....
        /*01ac*/ 	.word	0xffffffff


	//   ....[86]....
        /*01b0*/ 	.word	0xffffffff


	//   ....[87]....
        /*01b4*/ 	.word	0xffffffff


	//   ....[88]....
        /*01b8*/ 	.word	0xffffffff


	//   ....[89]....
        /*01bc*/ 	.word	0xffffffff


	//   ....[90]....
        /*01c0*/ 	.word	0xffffffff


	//   ....[91]....
        /*01c4*/ 	.word	0xffffffff


	//   ....[92]....
        /*01c8*/ 	.word	0xffffffff


	//   ....[93]....
        /*01cc*/ 	.word	0xffffffff


	//   ....[94]....
        /*01d0*/ 	.word	0xffffffff


	//   ....[95]....
        /*01d4*/ 	.word	0xffffffff


	//   ....[96]....
        /*01d8*/ 	.word	0xffffffff


	//   ....[97]....
        /*01dc*/ 	.word	0xffffffff


	//   ....[98]....
        /*01e0*/ 	.word	0xffffffff


	//   ....[99]....
        /*01e4*/ 	.word	0xffffffff


	//   ....[100]....
        /*01e8*/ 	.word	0xffffffff


	//   ....[101]....
        /*01ec*/ 	.word	0xffffffff


	//   ....[102]....
        /*01f0*/ 	.word	0xffffffff


	//   ....[103]....
        /*01f4*/ 	.word	0xffffffff


	//   ....[104]....
        /*01f8*/ 	.word	0xffffffff


	//   ....[105]....
        /*01fc*/ 	.word	0xffffffff


	//   ....[106]....
        /*0200*/ 	.word	0xffffffff


	//   ....[107]....
        /*0204*/ 	.word	0xffffffff


	//   ....[108]....
        /*0208*/ 	.word	0xffffffff


	//   ....[109]....
        /*020c*/ 	.word	0xffffffff


	//   ....[110]....
        /*0210*/ 	.word	0xffffffff


	//   ....[111]....
        /*0214*/ 	.word	0xffffffff


	//   ....[112]....
        /*0218*/ 	.word	0xffffffff


	//   ....[113]....
        /*021c*/ 	.word	0xffffffff


	//   ....[114]....
        /*0220*/ 	.word	0xffffffff


	//   ....[115]....
        /*0224*/ 	.word	0xffffffff


	//   ....[116]....
        /*0228*/ 	.word	0xffffffff


	//   ....[117]....
        /*022c*/ 	.word	0x0500000f


	//   ....[118]....
        /*0230*/ 	.word	0x0500000f


	//   ....[119]....
        /*0234*/ 	.word	0x0500000f


	//   ....[120]....
        /*0238*/ 	.word	0x0500000f


	//   ....[121]....
        /*023c*/ 	.word	0x0500000f


	//   ....[122]....
        /*0240*/ 	.word	0x0500000f


	//   ....[123]....
        /*0244*/ 	.word	0x0500000f


	//   ....[124]....
        /*0248*/ 	.word	0x0500000f


	//   ....[125]....
        /*024c*/ 	.word	0x0500000f


	//   ....[126]....
        /*0250*/ 	.word	0x0500000f


	//   ....[127]....
        /*0254*/ 	.word	0x0500000f


	//   ....[128]....
        /*0258*/ 	.word	0x0500000f


	//   ....[129]....
        /*025c*/ 	.word	0x0500000f


	//   ....[130]....
        /*0260*/ 	.word	0x0500000f


	//   ....[131]....
        /*0264*/ 	.word	0x0500000f


	//   ....[132]....
        /*0268*/ 	.word	0x0500000f


	//   ....[133]....
        /*026c*/ 	.word	0x0500000f


	//   ....[134]....
        /*0270*/ 	.word	0x0500000f


	//   ....[135]....
        /*0274*/ 	.word	0x0500000f


	//   ....[136]....
        /*0278*/ 	.word	0x0500000f


	//   ....[137]....
        /*027c*/ 	.word	0x0500000f


	//   ....[138]....
        /*0280*/ 	.word	0x0500000f


	//   ....[139]....
        /*0284*/ 	.word	0x0500000f


	//   ....[140]....
        /*0288*/ 	.word	0x0500000f


	//   ....[141]....
        /*028c*/ 	.word	0x0500000f


	//   ....[142]....
        /*0290*/ 	.word	0x0500000f


	//   ....[143]....
        /*0294*/ 	.word	0x0500000f


	//   ....[144]....
        /*0298*/ 	.word	0x0500000f


	//   ....[145]....
        /*029c*/ 	.word	0x0500000f


	//   ....[146]....
        /*02a0*/ 	.word	0x0500000f


	//   ....[147]....
        /*02a4*/ 	.word	0x0500000f


	//   ....[148]....
        /*02a8*/ 	.word	0x0500000f


	//   ....[149]....
        /*02ac*/ 	.word	0x0500000f


	//   ....[150]....
        /*02b0*/ 	.word	0x0500000f


	//   ....[151]....
        /*02b4*/ 	.word	0x0500000f


	//   ....[152]....
        /*02b8*/ 	.word	0x0500000f


	//   ....[153]....
        /*02bc*/ 	.word	0x0500000f


	//   ....[154]....
        /*02c0*/ 	.word	0x0500000f


	//   ....[155]....
        /*02c4*/ 	.word	0x0500000f


	//   ....[156]....
        /*02c8*/ 	.word	0x0500000f


	//   ....[157]....
        /*02cc*/ 	.word	0x0500000f


	//   ....[158]....
        /*02d0*/ 	.word	0x0500000f


	//   ....[159]....
        /*02d4*/ 	.word	0x0500000f


	//   ....[160]....
        /*02d8*/ 	.word	0x0500000f


	//   ....[161]....
        /*02dc*/ 	.word	0x0500000f


	//   ....[162]....
        /*02e0*/ 	.word	0x0500000f


	//   ....[163]....
        /*02e4*/ 	.word	0x0500000f


	//   ....[164]....
        /*02e8*/ 	.word	0x0500000f


	//   ....[165]....
        /*02ec*/ 	.word	0x0500000f


	//   ....[166]....
        /*02f0*/ 	.word	0x0500000f


	//   ....[167]....
        /*02f4*/ 	.word	0x0500000f


	//   ....[168]....
        /*02f8*/ 	.word	0x0500000f


	//   ....[169]....
        /*02fc*/ 	.word	0x0500000f


	//   ....[170]....
        /*0300*/ 	.word	0x0500000f


	//   ....[171]....
        /*0304*/ 	.word	0x0500000f


	//   ....[172]....
        /*0308*/ 	.word	0x0500000f


	//   ....[173]....
        /*030c*/ 	.word	0x0500000f


	//   ....[174]....
        /*0310*/ 	.word	0x0500000f


	//   ....[175]....
        /*0314*/ 	.word	0x0500000f


	//   ....[176]....
        /*0318*/ 	.word	0x0500000f


	//   ....[177]....
        /*031c*/ 	.word	0x0500000f


	//   ....[178]....
        /*0320*/ 	.word	0x0500000f


	//   ....[179]....
        /*0324*/ 	.word	0x0500000f


	//   ....[180]....
        /*0328*/ 	.word	0x0500000f


	//   ....[181]....
        /*032c*/ 	.word	0x0500000f


	//   ....[182]....
        /*0330*/ 	.word	0x0500000f


	//   ....[183]....
        /*0334*/ 	.word	0x0500000f


	//   ....[184]....
        /*0338*/ 	.word	0x0500000f


	//   ....[185]....
        /*033c*/ 	.word	0x0500000f


	//   ....[186]....
        /*0340*/ 	.word	0x0500000f


	//   ....[187]....
        /*0344*/ 	.word	0x0500000f


	//   ....[188]....
        /*0348*/ 	.word	0x0500000f


	//   ....[189]....
        /*034c*/ 	.word	0x0500000f


	//   ....[190]....
        /*0350*/ 	.word	0x0500000f


	//   ....[191]....
        /*0354*/ 	.word	0x0500000f


	//   ....[192]....
        /*0358*/ 	.word	0x0500000f


	//   ....[193]....
        /*035c*/ 	.word	0x0500000f


	//   ....[194]....
        /*0360*/ 	.word	0x0500000f


	//   ....[195]....
        /*0364*/ 	.word	0x0500000f


	//   ....[196]....
        /*0368*/ 	.word	0x0500000f


	//   ....[197]....
        /*036c*/ 	.word	0x0500000f


	//   ....[198]....
        /*0370*/ 	.word	0x0500000f


	//   ....[199]....
        /*0374*/ 	.word	0x0500000f


	//   ....[200]....
        /*0378*/ 	.word	0x0500000f


	//   ....[201]....
        /*037c*/ 	.word	0x0500000f


	//   ....[202]....
        /*0380*/ 	.word	0x0500000f


	//   ....[203]....
        /*0384*/ 	.word	0x0500000f


	//   ....[204]....
        /*0388*/ 	.word	0x0500000f


	//   ....[205]....
        /*038c*/ 	.word	0x0500000f


	//   ....[206]....
        /*0390*/ 	.word	0x0500000f


	//----- nvinfo : EIATTR_COOP_GROUP_INSTR_OFFSETS
	.align		4
.L_83:
        /*0394*/ 	.byte	0x04, 0x28
        /*0396*/ 	.short	(.L_85 - .L_84)


	//   ....[0]....
.L_84:
        /*0398*/ 	.word	0x00000080


	//   ....[1]....
        /*039c*/ 	.word	0x00000090


	//   ....[2]....
        /*03a0*/ 	.word	0x000002d0


	//   ....[3]....
        /*03a4*/ 	.word	0x00000430


	//   ....[4]....
        /*03a8*/ 	.word	0x00000550


	//   ....[5]....
        /*03ac*/ 	.word	0x000006b0


	//   ....[6]....
        /*03b0*/ 	.word	0x00000f50


	//   ....[7]....
        /*03b4*/ 	.word	0x00001e30


	//   ....[8]....
        /*03b8*/ 	.word	0x00001f60


	//   ....[9]....
        /*03bc*/ 	.word	0x00002540


	//   ....[10]....
        /*03c0*/ 	.word	0x00002600


	//   ....[11]....
        /*03c4*/ 	.word	0x00003d90


	//   ....[12]....
        /*03c8*/ 	.word	0x00003da0


	//   ....[13]....
        /*03cc*/ 	.word	0x00003e00


	//   ....[14]....
        /*03d0*/ 	.word	0x00003e20


	//   ....[15]....
        /*03d4*/ 	.word	0x000050d0


	//   ....[16]....
        /*03d8*/ 	.word	0x00005110


	//   ....[17]....
        /*03dc*/ 	.word	0x000051d0


	//   ....[18]....
        /*03e0*/ 	.word	0x000051e0


	//   ....[19]....
        /*03e4*/ 	.word	0x00005f70


	//   ....[20]....
        /*03e8*/ 	.word	0x00005fb0


	//   ....[21]....
        /*03ec*/ 	.word	0x00005ff0


	//   ....[22]....
        /*03f0*/ 	.word	0x00006030


	//   ....[23]....
        /*03f4*/ 	.word	0x00006050


	//   ....[24]....
        /*03f8*/ 	.word	0x00006070


	//   ....[25]....
        /*03fc*/ 	.word	0x000063b0


	//   ....[26]....
        /*0400*/ 	.word	0x000063c0


	//   ....[27]....
        /*0404*/ 	.word	0x00006ae0


	//   ....[28]....
        /*0408*/ 	.word	0x00007bb0


	//   ....[29]....
        /*040c*/ 	.word	0x00007bd0


	//   ....[30]....
        /*0410*/ 	.word	0x00007be0


	//   ....[31]....
        /*0414*/ 	.word	0x00007bf0


	//   ....[32]....
        /*0418*/ 	.word	0x00007c00


	//   ....[33]....
        /*041c*/ 	.word	0x00007c50


	//   ....[34]....
        /*0420*/ 	.word	0x00007c80


	//   ....[35]....
        /*0424*/ 	.word	0x00007cb0


	//   ....[36]....
        /*0428*/ 	.word	0x00007cd0


	//   ....[37]....
        /*042c*/ 	.word	0x00007d30


	//   ....[38]....
        /*0430*/ 	.word	0x00007d80


	//   ....[39]....
        /*0434*/ 	.word	0x00007db0


	//   ....[40]....
        /*0438*/ 	.word	0x00007de0


	//   ....[41]....
        /*043c*/ 	.word	0x00007e10


	//   ....[42]....
        /*0440*/ 	.word	0x00007e40


	//   ....[43]....
        /*0444*/ 	.word	0x00007e60


	//   ....[44]....
        /*0448*/ 	.word	0x00008600


	//   ....[45]....
        /*044c*/ 	.word	0x00008610


	//   ....[46]....
        /*0450*/ 	.word	0x00008620


	//   ....[47]....
        /*0454*/ 	.word	0x00008660


	//   ....[48]....
        /*0458*/ 	.word	0x000086b0


	//   ....[49]....
        /*045c*/ 	.word	0x00008700


	//   ....[50]....
        /*0460*/ 	.word	0x00008760


	//   ....[51]....
        /*0464*/ 	.word	0x00008790


	//   ....[52]....
        /*0468*/ 	.word	0x000087c0


	//   ....[53]....
        /*046c*/ 	.word	0x00008830


	//   ....[54]....
        /*0470*/ 	.word	0x00008860


	//   ....[55]....
        /*0474*/ 	.word	0x00008890


	//   ....[56]....
        /*0478*/ 	.word	0x000088c0


	//   ....[57]....
        /*047c*/ 	.word	0x00008930


	//   ....[58]....
        /*0480*/ 	.word	0x00008940


	//   ....[59]....
        /*0484*/ 	.word	0x00008970


	//   ....[60]....
        /*0488*/ 	.word	0x000089c0


	//   ....[61]....
        /*048c*/ 	.word	0x00008a40


	//   ....[62]....
        /*0490*/ 	.word	0x00008a70


	//   ....[63]....
        /*0494*/ 	.word	0x00008a90


	//   ....[64]....
        /*0498*/ 	.word	0x00008ac0


	//   ....[65]....
        /*049c*/ 	.word	0x00008ad0


	//   ....[66]....
        /*04a0*/ 	.word	0x00008b10


	//   ....[67]....
        /*04a4*/ 	.word	0x00008b90


	//   ....[68]....
        /*04a8*/ 	.word	0x000092a0


	//   ....[69]....
        /*04ac*/ 	.word	0x000092d0


	//   ....[70]....
        /*04b0*/ 	.word	0x000092e0


	//   ....[71]....
        /*04b4*/ 	.word	0x00009320


	//   ....[72]....
        /*04b8*/ 	.word	0x00009330


	//   ....[73]....
        /*04bc*/ 	.word	0x00009370


	//   ....[74]....
        /*04c0*/ 	.word	0x00009380


	//   ....[75]....
        /*04c4*/ 	.word	0x000093c0


	//   ....[76]....
        /*04c8*/ 	.word	0x000093d0


	//   ....[77]....
        /*04cc*/ 	.word	0x00009410


	//   ....[78]....
        /*04d0*/ 	.word	0x00009420


	//   ....[79]....
        /*04d4*/ 	.word	0x00009460


	//   ....[80]....
        /*04d8*/ 	.word	0x00009470


	//   ....[81]....
        /*04dc*/ 	.word	0x000094b0


	//   ....[82]....
        /*04e0*/ 	.word	0x000094c0


	//   ....[83]....
        /*04e4*/ 	.word	0x000094d0


	//   ....[84]....
        /*04e8*/ 	.word	0x00009730


	//   ....[85]....
        /*04ec*/ 	.word	0x00009760


	//   ....[86]....
        /*04f0*/ 	.word	0x00009770


	//   ....[87]....
        /*04f4*/ 	.word	0x00009780


	//   ....[88]....
        /*04f8*/ 	.word	0x00009790


	//   ....[89]....
        /*04fc*/ 	.word	0x000097a0


	//   ....[90]....
        /*0500*/ 	.word	0x000097c0


	//   ....[91]....
        /*0504*/ 	.word	0x00009810


	//   ....[92]....
        /*0508*/ 	.word	0x00009830


	//   ....[93]....
        /*050c*/ 	.word	0x00009870


	//   ....[94]....
        /*0510*/ 	.word	0x00009890


	//   ....[95]....
        /*0514*/ 	.word	0x000098d0


	//   ....[96]....
        /*0518*/ 	.word	0x000098f0


	//   ....[97]....
        /*051c*/ 	.word	0x00009930


	//   ....[98]....
        /*0520*/ 	.word	0x00009950


	//   ....[99]....
        /*0524*/ 	.word	0x00009980


	//   ....[100]....
        /*0528*/ 	.word	0x00009e90


	//   ....[101]....
        /*052c*/ 	.word	0x00009ec0


	//   ....[102]....
        /*0530*/ 	.word	0x00009ef0


	//   ....[103]....
        /*0534*/ 	.word	0x00009f10


	//   ....[104]....
        /*0538*/ 	.word	0x00009f20


	//   ....[105]....
        /*053c*/ 	.word	0x00009f30


	//   ....[106]....
        /*0540*/ 	.word	0x00009f50


	//   ....[107]....
        /*0544*/ 	.word	0x00009f70


	//   ....[108]....
        /*0548*/ 	.word	0x00009f90


	//   ....[109]....
        /*054c*/ 	.word	0x00009fb0


	//   ....[110]....
        /*0550*/ 	.word	0x00009fd0


	//   ....[111]....
        /*0554*/ 	.word	0x00009ff0


	//   ....[112]....
        /*0558*/ 	.word	0x0000a020


	//   ....[113]....
        /*055c*/ 	.word	0x0000a040


	//   ....[114]....
        /*0560*/ 	.word	0x0000a0a0


	//   ....[115]....
        /*0564*/ 	.word	0x0000a0d0


	//   ....[116]....
        /*0568*/ 	.word	0x0000a3e0


	//   ....[117]....
        /*056c*/ 	.word	0x0000a880


	//   ....[118]....
        /*0570*/ 	.word	0x0000a970


	//   ....[119]....
        /*0574*/ 	.word	0x0000aa10


	//   ....[120]....
        /*0578*/ 	.word	0x0000aaa0


	//   ....[121]....
        /*057c*/ 	.word	0x0000ab50


	//   ....[122]....
        /*0580*/ 	.word	0x0000abb0


	//   ....[123]....
        /*0584*/ 	.word	0x0000ac50


	//   ....[124]....
        /*0588*/ 	.word	0x0000acb0


	//   ....[125]....
        /*058c*/ 	.word	0x0000ada0


	//   ....[126]....
        /*0590*/ 	.word	0x0000ae10


	//   ....[127]....
        /*0594*/ 	.word	0x0000aeb0


	//   ....[128]....
        /*0598*/ 	.word	0x0000af10


	//   ....[129]....
        /*059c*/ 	.word	0x0000afe0


	//   ....[130]....
        /*05a0*/ 	.word	0x0000b040


	//   ....[131]....
        /*05a4*/ 	.word	0x0000b0f0


	//   ....[132]....
        /*05a8*/ 	.word	0x0000b150


	//   ....[133]....
        /*05ac*/ 	.word	0x0000b210


	//   ....[134]....
        /*05b0*/ 	.word	0x0000b2a0


	//   ....[135]....
        /*05b4*/ 	.word	0x0000b2f0


	//   ....[136]....
        /*05b8*/ 	.word	0x0000b3c0


	//   ....[137]....
        /*05bc*/ 	.word	0x0000b480


	//   ....[138]....
        /*05c0*/ 	.word	0x0000b4e0


	//   ....[139]....
        /*05c4*/ 	.word	0x0000b5a0


	//   ....[140]....
        /*05c8*/ 	.word	0x0000b610


	//   ....[141]....
        /*05cc*/ 	.word	0x0000b6f0


	//   ....[142]....
        /*05d0*/ 	.word	0x0000b750


	//   ....[143]....
        /*05d4*/ 	.word	0x0000b810


	//   ....[144]....
        /*05d8*/ 	.word	0x0000b880


	//   ....[145]....
        /*05dc*/ 	.word	0x0000b960


	//   ....[146]....
        /*05e0*/ 	.word	0x0000b9c0


	//   ....[147]....
        /*05e4*/ 	.word	0x0000ba80


	//   ....[148]....
        /*05e8*/ 	.word	0x0000baf0


	//   ....[149]....
        /*05ec*/ 	.word	0x0000bbc0


	//   ....[150]....
        /*05f0*/ 	.word	0x0000bc30


	//   ....[151]....
        /*05f4*/ 	.word	0x0000bcf0


	//   ....[152]....
        /*05f8*/ 	.word	0x0000bd50


	//   ....[153]....
        /*05fc*/ 	.word	0x0000be20


	//   ....[154]....
        /*0600*/ 	.word	0x0000be80


	//   ....[155]....
        /*0604*/ 	.word	0x0000bf40


	//   ....[156]....
        /*0608*/ 	.word	0x0000bfc0


	//   ....[157]....
        /*060c*/ 	.word	0x0000c070


	//   ....[158]....
        /*0610*/ 	.word	0x0000c1b0


	//   ....[159]....
        /*0614*/ 	.word	0x0000c250


	//   ....[160]....
        /*0618*/ 	.word	0x0000c2f0


	//   ....[161]....
        /*061c*/ 	.word	0x0000c380


	//   ....[162]....
        /*0620*/ 	.word	0x0000c420


	//   ....[163]....
        /*0624*/ 	.word	0x0000c4b0


	//   ....[164]....
        /*0628*/ 	.word	0x0000c550


	//   ....[165]....
        /*062c*/ 	.word	0x0000c5e0


	//   ....[166]....
        /*0630*/ 	.word	0x0000c680


	//   ....[167]....
        /*0634*/ 	.word	0x0000c710


	//   ....[168]....
        /*0638*/ 	.word	0x0000c7b0


	//   ....[169]....
        /*063c*/ 	.word	0x0000c840


	//   ....[170]....
        /*0640*/ 	.word	0x0000c8e0


	//   ....[171]....
        /*0644*/ 	.word	0x0000c970


	//   ....[172]....
        /*0648*/ 	.word	0x0000ca10


	//   ....[173]....
        /*064c*/ 	.word	0x0000caa0


	//   ....[174]....
        /*0650*/ 	.word	0x0000cb80


	//   ....[175]....
        /*0654*/ 	.word	0x0000cc30


	//   ....[176]....
        /*0658*/ 	.word	0x0000cc90


	//   ....[177]....
        /*065c*/ 	.word	0x0000cd40


	//   ....[178]....
        /*0660*/ 	.word	0x0000cdd0


	//   ....[179]....
        /*0664*/ 	.word	0x0000ce70


	//   ....[180]....
        /*0668*/ 	.word	0x0000cef0


	//   ....[181]....
        /*066c*/ 	.word	0x0000cf90


	//   ....[182]....
        /*0670*/ 	.word	0x0000d020


	//   ....[183]....
        /*0674*/ 	.word	0x0000d0c0


	//   ....[184]....
        /*0678*/ 	.word	0x0000d140


	//   ....[185]....
        /*067c*/ 	.word	0x0000d1e0


	//   ....[186]....
        /*0680*/ 	.word	0x0000d270


	//   ....[187]....
        /*0684*/ 	.word	0x0000d310


	//   ....[188]....
        /*0688*/ 	.word	0x0000d390


	//   ....[189]....
        /*068c*/ 	.word	0x0000d420


	//   ....[190]....
        /*0690*/ 	.word	0x0000d500


	//   ....[191]....
        /*0694*/ 	.word	0x0000d5c0


	//   ....[192]....
        /*0698*/ 	.word	0x0000d620


	//   ....[193]....
        /*069c*/ 	.word	0x0000d6d0


	//   ....[194]....
        /*06a0*/ 	.word	0x0000d730


	//   ....[195]....
        /*06a4*/ 	.word	0x0000d7f0


	//   ....[196]....
        /*06a8*/ 	.word	0x0000d850


	//   ....[197]....
        /*06ac*/ 	.word	0x0000d910


	//   ....[198]....
        /*06b0*/ 	.word	0x0000d970


	//   ....[199]....
        /*06b4*/ 	.word	0x0000da30


	//   ....[200]....
        /*06b8*/ 	.word	0x0000da90


	//   ....[201]....
        /*06bc*/ 	.word	0x0000db50


	//   ....[202]....
        /*06c0*/ 	.word	0x0000dbb0


	//   ....[203]....
        /*06c4*/ 	.word	0x0000dc70


	//   ....[204]....
        /*06c8*/ 	.word	0x0000dcd0


	//   ....[205]....
        /*06cc*/ 	.word	0x0000dd80


	//   ....[206]....
        /*06d0*/ 	.word	0x0000de90


	//----- nvinfo : EIATTR_REG_RECONFIG
	.align		4
.L_85:
        /*06d4*/ 	.byte	0x01, 0x54
	.zero		2


	//----- nvinfo : EIATTR_SYSCALL_OFFSETS
	.align		4
        /*06d8*/ 	.byte	0x04, 0x46
        /*06da*/ 	.short	(.L_87 - .L_86)


	//   ....[0]....
.L_86:
        /*06dc*/ 	.word	0x00001110


	//   ....[1]....
        /*06e0*/ 	.word	0x00007210


	//   ....[2]....
        /*06e4*/ 	.word	0x00007350


	//   ....[3]....
        /*06e8*/ 	.word	0x00007440


	//   ....[4]....
        /*06ec*/ 	.word	0x000081c0


	//----- nvinfo : EIATTR_MBARRIER_INSTR_OFFSETS
	.align		4
.L_87:
        /*06f0*/ 	.byte	0x04, 0x39
        /*06f2*/ 	.short	(.L_89 - .L_88)


	//   ....[0]....
.L_88:
        /*06f4*/ 	.word	0x00000180
        /*06f8*/ 	.word	0x000000ff
        /*06fc*/ 	.word	0x00016800
        /*0700*/ 	.short	0x0100
        /*0702*/ 	.byte	0x08
	.zero		1


	//   ....[1]....
        /*0704*/ 	.word	0x00000190
        /*0708*/ 	.word	0x000000ff
        /*070c*/ 	.word	0x00016820
        /*0710*/ 	.short	0x0100
        /*0712*/ 	.byte	0x08
	.zero		1


	//   ....[2]....
        /*0714*/ 	.word	0x00000280
        /*0718*/ 	.word	0x000000ff
        /*071c*/ 	.word	0x00016830
        /*0720*/ 	.short	0x0100
        /*0722*/ 	.byte	0x08
	.zero		1


	//   ....[3]....
        /*0724*/ 	.word	0x00000290
        /*0728*/ 	.word	0x000000ff
        /*072c*/ 	.word	0x00016840
        /*0730*/ 	.short	0x0100
        /*0732*/ 	.byte	0x08
	.zero		1


	//   ....[4]....
        /*0734*/ 	.word	0x000002a0
        /*0738*/ 	.word	0x000000ff
        /*073c*/ 	.word	0x00016838
        /*0740*/ 	.short	0x0100
        /*0742*/ 	.byte	0x08
	.zero		1


	//   ....[5]....
        /*0744*/ 	.word	0x000002b0
        /*0748*/ 	.word	0x000000ff
        /*074c*/ 	.word	0x00016848
        /*0750*/ 	.short	0x0100
        /*0752*/ 	.byte	0x08
	.zero		1


	//   ....[6]....
        /*0754*/ 	.word	0x000003e0
        /*0758*/ 	.word	0x000000ff
        /*075c*/ 	.word	0x00016850
        /*0760*/ 	.short	0x0100
        /*0762*/ 	.byte	0x08
	.zero		1


	//   ....[7]....
        /*0764*/ 	.word	0x000003f0
        /*0768*/ 	.word	0x000000ff
        /*076c*/ 	.word	0x00016860
        /*0770*/ 	.short	0x0100
        /*0772*/ 	.byte	0x08
	.zero		1


	//   ....[8]....
        /*0774*/ 	.word	0x00000400
        /*0778*/ 	.word	0x000000ff
        /*077c*/ 	.word	0x00016858
        /*0780*/ 	.short	0x0100
        /*0782*/ 	.byte	0x08
	.zero		1


	//   ....[9]....
        /*0784*/ 	.word	0x00000410
        /*0788*/ 	.word	0x000000ff
        /*078c*/ 	.word	0x00016868
        /*0790*/ 	.short	0x0100
        /*0792*/ 	.byte	0x08
	.zero		1


	//   ....[10]....
        /*0794*/ 	.word	0x00000500
        /*0798*/ 	.word	0x000000ff
        /*079c*/ 	.word	0x00016870
        /*07a0*/ 	.short	0x0100
        /*07a2*/ 	.byte	0x06
	.zero		1


	//   ....[11]....
        /*07a4*/ 	.word	0x00000510
        /*07a8*/ 	.word	0x000000ff
        /*07ac*/ 	.word	0x00016880
        /*07b0*/ 	.short	0x0100
        /*07b2*/ 	.byte	0x06
	.zero		1


	//   ....[12]....
        /*07b4*/ 	.word	0x00000520
        /*07b8*/ 	.word	0x000000ff
        /*07bc*/ 	.word	0x00016878
        /*07c0*/ 	.short	0x0100
        /*07c2*/ 	.byte	0x06
	.zero		1


	//   ....[13]....
        /*07c4*/ 	.word	0x00000530
        /*07c8*/ 	.word	0x000000ff
        /*07cc*/ 	.word	0x00016888
        /*07d0*/ 	.short	0x0100
        /*07d2*/ 	.byte	0x06
	.zero		1


	//   ....[14]....
        /*07d4*/ 	.word	0x00000660
        /*07d8*/ 	.word	0x000000ff
        /*07dc*/ 	.word	0x00016890
        /*07e0*/ 	.short	0x0100
        /*07e2*/ 	.byte	0x08
	.zero		1


	//   ....[15]....
        /*07e4*/ 	.word	0x00000670
        /*07e8*/ 	.word	0x000000ff
        /*07ec*/ 	.word	0x000168a0
        /*07f0*/ 	.short	0x0100
        /*07f2*/ 	.byte	0x08
	.zero		1


	//   ....[16]....
        /*07f4*/ 	.word	0x00000680
        /*07f8*/ 	.word	0x000000ff
        /*07fc*/ 	.word	0x00016898
        /*0800*/ 	.short	0x0100
        /*0802*/ 	.byte	0x08
	.zero		1


	//   ....[17]....
        /*0804*/ 	.word	0x00000690
        /*0808*/ 	.word	0x000000ff
        /*080c*/ 	.word	0x000168a8
        /*0810*/ 	.short	0x0100
        /*0812*/ 	.byte	0x08
	.zero		1


	//   ....[18]....
        /*0814*/ 	.word	0x000007d0
        /*0818*/ 	.word	0x000000ff
        /*081c*/ 	.word	0x000168b0
        /*0820*/ 	.short	0x0100
        /*0822*/ 	.byte	0x08
	.zero		1


	//   ....[19]....
        /*0824*/ 	.word	0x000007e0
        /*0828*/ 	.word	0x000000ff
        /*082c*/ 	.word	0x000168c0
        /*0830*/ 	.short	0x0100
        /*0832*/ 	.byte	0x08
	.zero		1


	//   ....[20]....
        /*0834*/ 	.word	0x000007f0
        /*0838*/ 	.word	0x000000ff
        /*083c*/ 	.word	0x000168b8
        /*0840*/ 	.short	0x0100
        /*0842*/ 	.byte	0x08
	.zero		1


	//   ....[21]....
        /*0844*/ 	.word	0x00000800
        /*0848*/ 	.word	0x000000ff
        /*084c*/ 	.word	0x000168c8
        /*0850*/ 	.short	0x0100
        /*0852*/ 	.byte	0x08
	.zero		1


	//   ....[22]....
        /*0854*/ 	.word	0x00001130
        /*0858*/ 	.word	0x000000ff
        /*085c*/ 	.word	0x00016800
        /*0860*/ 	.short	0x010a
        /*0862*/ 	.byte	0x28
	.zero		1


	//   ....[23]....
        /*0864*/ 	.word	0x000011a0
        /*0868*/ 	.word	0x000000ff
        /*086c*/ 	.word	0x00016830
        /*0870*/ 	.short	0x010a
        /*0872*/ 	.byte	0x28
	.zero		1


	//   ....[24]....
        /*0874*/ 	.word	0x00001200
        /*0878*/ 	.word	0x000000ff
        /*087c*/ 	.word	0x00016830
        /*0880*/ 	.short	0x010a
        /*0882*/ 	.byte	0x28
	.zero		1


	//   ....[25]....
        /*0884*/ 	.word	0x00001eb0
        /*0888*/ 	.word	0x000000ff
        /*088c*/ 	.word	0x00000000
        /*0890*/ 	.short	0x0101
        /*0892*/ 	.byte	0x04
	.zero		1


	//   ....[26]....
        /*0894*/ 	.word	0x00003360
        /*0898*/ 	.word	0x000000ff
        /*089c*/ 	.word	0x00016830
        /*08a0*/ 	.short	0x010a
        /*08a2*/ 	.byte	0x0a
	.zero		1


	//   ....[27]....
        /*08a4*/ 	.word	0x000033a0
        /*08a8*/ 	.word	0x000000ff
        /*08ac*/ 	.word	0x00016830
        /*08b0*/ 	.short	0x010a
        /*08b2*/ 	.byte	0x0a
	.zero		1


	//   ....[28]....
        /*08b4*/ 	.word	0x000035e0
        /*08b8*/ 	.word	0x000000ff
        /*08bc*/ 	.word	0x00016850
        /*08c0*/ 	.short	0x010a
        /*08c2*/ 	.byte	0x0a
	.zero		1


	//   ....[29]....
        /*08c4*/ 	.word	0x00003620
        /*08c8*/ 	.word	0x000000ff
        /*08cc*/ 	.word	0x00016850
        /*08d0*/ 	.short	0x010a
        /*08d2*/ 	.byte	0x0a
	.zero		1


	//   ....[30]....
        /*08d4*/ 	.word	0x00003e10
        /*08d8*/ 	.word	0x000000ff
        /*08dc*/ 	.word	0x00000000
        /*08e0*/ 	.short	0x0101
        /*08e2*/ 	.byte	0x06
	.zero		1


	//   ....[31]....
        /*08e4*/ 	.word	0x00004c00
        /*08e8*/ 	.word	0x000000ff
        /*08ec*/ 	.word	0x00000000
        /*08f0*/ 	.short	0x0101
        /*08f2*/ 	.byte	0x05
	.zero		1


	//   ....[32]....
        /*08f4*/ 	.word	0x00005030
        /*08f8*/ 	.word	0x000000ff
        /*08fc*/ 	.word	0x00016850
        /*0900*/ 	.short	0x010a
        /*0902*/ 	.byte	0x05
	.zero		1


	//   ....[33]....
        /*0904*/ 	.word	0x00005070
        /*0908*/ 	.word	0x000000ff
        /*090c*/ 	.word	0x00016850
        /*0910*/ 	.short	0x010a
        /*0912*/ 	.byte	0x05
	.zero		1


	//   ....[34]....
        /*0914*/ 	.word	0x00005640
        /*0918*/ 	.word	0x000000ff
        /*091c*/ 	.word	0x00000000
        /*0920*/ 	.short	0x0101
        /*0922*/ 	.byte	0x04
	.zero		1


	//   ....[35]....
        /*0924*/ 	.word	0x00006060
        /*0928*/ 	.word	0x000000ff
        /*092c*/ 	.word	0x00000000
        /*0930*/ 	.short	0x0101
        /*0932*/ 	.byte	0x04
	.zero		1


	//   ....[36]....
        /*0934*/ 	.word	0x000078b0
        /*0938*/ 	.word	0x000000ff
        /*093c*/ 	.word	0x00016840
        /*0940*/ 	.short	0x010a
        /*0942*/ 	.byte	0x2d
	.zero		1


	//   ....[37]....
        /*0944*/ 	.word	0x00007f60
        /*0948*/ 	.word	0x000000ff
        /*094c*/ 	.word	0x00016830
        /*0950*/ 	.short	0x0107
        /*0952*/ 	.byte	0x2d
	.zero		1


	//   ....[38]....
        /*0954*/ 	.word	0x00007ff0
        /*0958*/ 	.word	0x000000ff
        /*095c*/ 	.word	0x00016830
        /*0960*/ 	.short	0x0101
        /*0962*/ 	.byte	0x2d
	.zero		1


	//   ....[39]....
        /*0964*/ 	.word	0x00008c80
        /*0968*/ 	.word	0x000000ff
        /*096c*/ 	.word	0x00016800
        /*0970*/ 	.short	0x0107
        /*0972*/ 	.byte	0x2d
	.zero		1


	//   ....[40]....
        /*0974*/ 	.word	0x00008cc0
        /*0978*/ 	.word	0x000000ff
        /*097c*/ 	.word	0x00016800
        /*0980*/ 	.short	0x0101
        /*0982*/ 	.byte	0x2d
	.zero		1


	//   ....[41]....
        /*0984*/ 	.word	0x00008cd0
        /*0988*/ 	.word	0x000000ff
        /*098c*/ 	.word	0x00016820
        /*0990*/ 	.short	0x010a
        /*0992*/ 	.byte	0x2d
	.zero		1


	//   ....[42]....
        /*0994*/ 	.word	0x000090b0
        /*0998*/ 	.word	0x00000007
        /*099c*/ 	.word	0x00016840
        /*09a0*/ 	.short	0x010a
        /*09a2*/ 	.byte	0x3f
	.zero		1


	//   ....[43]....
        /*09a4*/ 	.word	0x00009590
        /*09a8*/ 	.word	0x00000007
        /*09ac*/ 	.word	0x00016830
        /*09b0*/ 	.short	0x0107
        /*09b2*/ 	.byte	0x3f
	.zero		1


	//   ....[44]....
        /*09b4*/ 	.word	0x00009660
        /*09b8*/ 	.word	0x00000007
        /*09bc*/ 	.word	0x00016830
        /*09c0*/ 	.short	0x0101
        /*09c2*/ 	.byte	0x3f
	.zero		1


	//   ....[45]....
        /*09c4*/ 	.word	0x000096c0
        /*09c8*/ 	.word	0x00000007
        /*09cc*/ 	.word	0x00016860
        /*09d0*/ 	.short	0x010a
        /*09d2*/ 	.byte	0x3f
	.zero		1


	//   ....[46]....
        /*09d4*/ 	.word	0x00009ab0
        /*09d8*/ 	.word	0x00000007
        /*09dc*/ 	.word	0x00016850
        /*09e0*/ 	.short	0x0107
        /*09e2*/ 	.byte	0x3f
	.zero		1


	//   ....[47]....
        /*09e4*/ 	.word	0x00009c20
        /*09e8*/ 	.word	0x00000007
        /*09ec*/ 	.word	0x00016850
        /*09f0*/ 	.short	0x0101
        /*09f2*/ 	.byte	0x3f
	.zero		1


	//   ....[48]....
        /*09f4*/ 	.word	0x00009de0
        /*09f8*/ 	.word	0x00000000
        /*09fc*/ 	.word	0x00016860
        /*0a00*/ 	.short	0x010a
        /*0a02*/ 	.byte	0x3f
	.zero		1


	//   ....[49]....
        /*0a04*/ 	.word	0x0000a200
        /*0a08*/ 	.word	0x00000000
        /*0a0c*/ 	.word	0x00016850
        /*0a10*/ 	.short	0x0107
        /*0a12*/ 	.byte	0x3f
	.zero		1


	//   ....[50]....
        /*0a14*/ 	.word	0x0000a2e0
        /*0a18*/ 	.word	0x00000000
        /*0a1c*/ 	.word	0x00016850
        /*0a20*/ 	.short	0x0101
        /*0a22*/ 	.byte	0x3f
	.zero		1


	//   ....[51]....
        /*0a24*/ 	.word	0x0000a370
        /*0a28*/ 	.word	0x00000007
        /*0a2c*/ 	.word	0x00016820
        /*0a30*/ 	.short	0x010a
        /*0a32*/ 	.byte	0x3f
	.zero		1


	//   ....[52]....
        /*0a34*/ 	.word	0x0000a4d0
        /*0a38*/ 	.word	0x00000005
        /*0a3c*/ 	.word	0x00016840
        /*0a40*/ 	.short	0x010a
        /*0a42*/ 	.byte	0x3f
	.zero		1


	//   ....[53]....
        /*0a44*/ 	.word	0x0000a570
        /*0a48*/ 	.word	0x00000003
        /*0a4c*/ 	.word	0x00016840
        /*0a50*/ 	.short	0x010a
        /*0a52*/ 	.byte	0x3f
	.zero		1


	//   ....[54]....
        /*0a54*/ 	.word	0x0000a5b0
        /*0a58*/ 	.word	0x00000005
        /*0a5c*/ 	.word	0x00016860
        /*0a60*/ 	.short	0x010a
        /*0a62*/ 	.byte	0x3f
	.zero		1


	//   ....[55]....
        /*0a64*/ 	.word	0x0000a5f0
        /*0a68*/ 	.word	0x00000003
        /*0a6c*/ 	.word	0x00016860
        /*0a70*/ 	.short	0x010a
        /*0a72*/ 	.byte	0x3f
	.zero		1


	//   ....[56]....
        /*0a74*/ 	.word	0x0000a660
        /*0a78*/ 	.word	0x00000003
        /*0a7c*/ 	.word	0x00016800
        /*0a80*/ 	.short	0x010a
        /*0a82*/ 	.byte	0x3f
	.zero		1


	//   ....[57]....
        /*0a84*/ 	.word	0x0000a6c0
        /*0a88*/ 	.word	0x00000003
        /*0a8c*/ 	.word	0x00016830
        /*0a90*/ 	.short	0x010a
        /*0a92*/ 	.byte	0x3f
	.zero		1


	//   ....[58]....
        /*0a94*/ 	.word	0x0000a720
        /*0a98*/ 	.word	0x00000005
        /*0a9c*/ 	.word	0x00016830
        /*0aa0*/ 	.short	0x010a
        /*0aa2*/ 	.byte	0x3f
	.zero		1


	//   ....[59]....
        /*0aa4*/ 	.word	0x0000a780
        /*0aa8*/ 	.word	0x00000005
        /*0aac*/ 	.word	0x00016850
        /*0ab0*/ 	.short	0x010a
        /*0ab2*/ 	.byte	0x3f
	.zero		1


	//   ....[60]....
        /*0ab4*/ 	.word	0x0000a7e0
        /*0ab8*/ 	.word	0x00000003
        /*0abc*/ 	.word	0x00016850
        /*0ac0*/ 	.short	0x010a
        /*0ac2*/ 	.byte	0x3f
	.zero		1


	//   ....[61]....
        /*0ac4*/ 	.word	0x0000a8c0
        /*0ac8*/ 	.word	0x00000002
        /*0acc*/ 	.word	0x00016840
        /*0ad0*/ 	.short	0x010a
        /*0ad2*/ 	.byte	0x3f
	.zero		1


	//   ....[62]....
        /*0ad4*/ 	.word	0x0000c0b0
        /*0ad8*/ 	.word	0x00000003
        /*0adc*/ 	.word	0x00016820
        /*0ae0*/ 	.short	0x010a
        /*0ae2*/ 	.byte	0x3f
	.zero		1


	//   ....[63]....
        /*0ae4*/ 	.word	0x0000c100
        /*0ae8*/ 	.word	0x00000007
        /*0aec*/ 	.word	0x00016840
        /*0af0*/ 	.short	0x010a
        /*0af2*/ 	.byte	0x3f
	.zero		1


	//   ....[64]....
        /*0af4*/ 	.word	0x0000cad0
        /*0af8*/ 	.word	0x00000007
        /*0afc*/ 	.word	0x00016860
        /*0b00*/ 	.short	0x010a
        /*0b02*/ 	.byte	0x3f
	.zero		1


	//   ....[65]....
        /*0b04*/ 	.word	0x0000d450
        /*0b08*/ 	.word	0x00000000
        /*0b0c*/ 	.word	0x00016860
        /*0b10*/ 	.short	0x010a
        /*0b12*/ 	.byte	0x3f
	.zero		1


	//   ....[66]....
        /*0b14*/ 	.word	0x0000ddb0
        /*0b18*/ 	.word	0x00000007
        /*0b1c*/ 	.word	0x00016820
        /*0b20*/ 	.short	0x010a
        /*0b22*/ 	.byte	0x3f
	.zero		1


	//   ....[67]....
        /*0b24*/ 	.word	0x0000df50
        /*0b28*/ 	.word	0x00000005
        /*0b2c*/ 	.word	0x00016840
        /*0b30*/ 	.short	0x010a
        /*0b32*/ 	.byte	0x3f
	.zero		1


	//   ....[68]....
        /*0b34*/ 	.word	0x0000dfa0
        /*0b38*/ 	.word	0x00000003
        /*0b3c*/ 	.word	0x00016840
        /*0b40*/ 	.short	0x010a
        /*0b42*/ 	.byte	0x3f
	.zero		1


	//   ....[69]....
        /*0b44*/ 	.word	0x0000dff0
        /*0b48*/ 	.word	0x00000005
        /*0b4c*/ 	.word	0x00016860
        /*0b50*/ 	.short	0x010a
        /*0b52*/ 	.byte	0x3f
	.zero		1


	//----- nvinfo : EIATTR_NUM_MBARRIERS
	.align		4
.L_89:
        /*0b54*/ 	.byte	0x03, 0x38
        /*0b56*/ 	.short	0x0016


	//----- nvinfo : EIATTR_EXIT_INSTR_OFFSETS
	.align		4
        /*0b58*/ 	.byte	0x04, 0x1c
        /*0b5a*/ 	.short	(.L_91 - .L_90)


	//   ....[0]....
.L_90:
        /*0b5c*/ 	.word	0x0000a640


	//----- nvinfo : EIATTR_MAX_THREADS
	.align		4
.L_91:
        /*0b60*/ 	.byte	0x04, 0x05
        /*0b62*/ 	.short	(.L_93 - .L_92)
.L_92:
        /*0b64*/ 	.word	0x00000200
        /*0b68*/ 	.word	0x00000001
        /*0b6c*/ 	.word	0x00000001


	//----- nvinfo : EIATTR_CRS_STACK_SIZE
	.align		4
.L_93:
        /*0b70*/ 	.byte	0x04, 0x1e
        /*0b72*/ 	.short	(.L_95 - .L_94)
.L_94:
        /*0b74*/ 	.word	0x00000000


	//----- nvinfo : EIATTR_CBANK_PARAM_SIZE
	.align		4
.L_95:
        /*0b78*/ 	.byte	0x03, 0x19
        /*0b7a*/ 	.short	0x0a70


	//----- nvinfo : EIATTR_PARAM_CBANK
	.align		4
        /*0b7c*/ 	.byte	0x04, 0x0a
        /*0b7e*/ 	.short	(.L_97 - .L_96)
	.align		4
.L_96:
        /*0b80*/ 	.word	index@(.nv.constant0._ZN7cutlass13device_kernelIN5flash11enable_sm90INS1_16FlashAttnFwdSm90INS1_25CollectiveMainloopFwdSm90ILi2EN4cute5tupleIJNS5_1CILi1EEES8_S8_EEENS6_IJNS7_ILi192EEENS7_ILi128EEENS7_ILi64EEEEEELi64ENS_10bfloat16_tEfNS_4arch4Sm90ELb0ELb0ELb0ELb0ELb1ELb0ELb0ELb1ELb1ELb1ELb1ELb0EEENS1_21CollectiveEpilogueFwdINS6_IJSA_SC_SB_EEES9_SE_SG_Li384ELb0ELb1ELb1ELb0EEENS1_19SingleTileSchedulerILb0ELb1ELb1ELi192EEEEEEEEEvNT_6ParamsE)
        /*0b84*/ 	.short	0x0210
        /*0b86*/ 	.short	0x0a70


	//----- nvinfo : EIATTR_SW_WAR
	.align		4
.L_97:
        /*0b88*/ 	.byte	0x04, 0x36
        /*0b8a*/ 	.short	(.L_99 - .L_98)
.L_98:
        /*0b8c*/ 	.word	0x00000008
.L_99:


//--------------------- .nv.info._ZN7cutlass13device_kernelIN5flash11enable_sm90INS1_16FlashAttnFwdSm90INS1_25CollectiveMainloopFwdSm90ILi2EN4cute5tupleIJNS5_1CILi1EEES8_S8_EEENS6_IJNS7_ILi192EEENS7_ILi128EEENS7_ILi64EEEEEELi64ENS_10bfloat16_tEfNS_4arch4Sm90ELb0ELb0ELb0ELb1ELb1ELb0ELb0ELb1ELb1ELb1ELb1ELb0EEENS1_21CollectiveEpilogueFwdINS6_IJSA_SC_SB_EEES9_SE_SG_Li384ELb1ELb1ELb1ELb0EEENS1_36VarlenDynamicPersistentTileSchedulerILi192ELi128ELi384ELi128ELb1ELb1ELb1ELb0ELb1ELb1EEEEEEEEEvNT_6ParamsE --------------------------
	.section	.nv.info._ZN7cutlass13device_kernelIN5flash11enable_sm90INS1_16FlashAttnFwdSm90INS1_25CollectiveMainloopFwdSm90ILi2EN4cute5tupleIJNS5_1CILi1EEES8_S8_EEENS6_IJNS7_ILi192EEENS7_ILi128EEENS7_ILi64EEEEEELi64ENS_10bfloat16_tEfNS_4arch4Sm90ELb0ELb0ELb0ELb1ELb1ELb0ELb0ELb1ELb1ELb1ELb1ELb0EEENS1_21CollectiveEpilogueFwdINS6_IJSA_SC_SB_EEES9_SE_SG_Li384ELb1ELb1ELb1ELb0EEENS1_36VarlenDynamicPersistentTileSchedulerILi192ELi128ELi384ELi128ELb1ELb1ELb1ELb0ELb1ELb1EEEEEEEEEvNT_6ParamsE,"",@"SHT_CUDA_INFO"
	.sectionflags	@""
	.align	4


	//----- nvinfo : EIATTR_CUDA_API_VERSION
	.align		4
        /*0000*/ 	.byte	0x04, 0x37
        /*0002*/ 	.short	(.L_101 - .L_100)
.L_100:
        /*0004*/ 	.word	0x00000082


	//----- nvinfo : EIATTR_KPARAM_INFO
	.align		4
.L_101:
        /*0008*/ 	.byte	0x04, 0x17
        /*000a*/ 	.short	(.L_103 - .L_102)
.L_102:
        /*000c*/ 	.word	0x00000000
        /*0010*/ 	.short	0x0000
        /*0012*/ 	.short	0x0070
        /*0014*/ 	.byte	0x00, 0xf0, 0x01, 0x2a


	//----- nvinfo : EIATTR_SPARSE_MMA_MASK
	.align		4
.L_103:
        /*0018*/ 	.byte	0x03, 0x50
        /*001a*/ 	.short	0x0000


	//----- nvinfo : EIATTR_MAXREG_COUNT
	.align		4
        /*001c*/ 	.byte	0x03, 0x1b
        /*001e*/ 	.short	0x0080


	//----- nvinfo : EIATTR_NUM_BARRIERS
	.align		4
        /*0020*/ 	.byte	0x02, 0x4c
        /*0022*/ 	.byte	0x10
	.zero		1


	//----- nvinfo : EIATTR_EXTERNS
	.align		4
        /*0024*/ 	.byte	0x04, 0x0f
        /*0026*/ 	.short	(.L_105 - .L_104)


	//   ....[0]....
	.align		4
.L_104:
        /*0028*/ 	.word	index@(__assertfail)


	//----- nvinfo : EIATTR_ANNOTATIONS
	.align		4
.L_105:
        /*002c*/ 	.byte	0x04, 0x55
        /*002e*/ 	.short	(.L_107 - .L_106)


	//   ....[0]....
.L_106:
        /*0030*/ 	.word	0x00000001
        /*0034*/ 	.byte	0x60, 0x08, 0x00, 0x00, 0x01, 0x00, 0x00, 0x00, 0xb0, 0x09, 0x00, 0x00, 0x01, 0x00, 0x00, 0x00
        /* <DEDUP_REMOVED lines=44> */
        /*0304*/ 	.byte	0x30, 0xdd, 0x00, 0x00


	//----- nvinfo : EIATTR_MERCURY_ISA_VERSION
	.align		4
.L_107:
        /*0308*/ 	.byte	0x03, 0x5f
        /*030a*/ 	.short	0x0101


	//----- nvinfo : EIATTR_UNUSED_LOAD_BYTE_OFFSET
	.align		4
        /*030c*/ 	.byte	0x04, 0x44
        /*030e*/ 	.short	(.L_109 - .L_108)


	//   ....[0]....
.L_108:
        /*0310*/ 	.word	0x00000960
        /*0314*/ 	.word	0x0000fff0


	//   ....[1]....
        /*0318*/ 	.word	0x00005f10
        /*031c*/ 	.word	0x0000fff0


	//----- nvinfo : EIATTR_INT_WARP_WIDE_INSTR_OFFSETS
	.align		4
.L_109:
        /*0320*/ 	.byte	0x04, 0x31
        /*0322*/ 	.short	(.L_111 - .L_110)


	//   ....[0]....
.L_110:
        /*0324*/ 	.word	0x000000c0


	//   ....[1]....
        /*0328*/ 	.word	0x000000d0


	//   ....[2]....
        /*032c*/ 	.word	0x00000170


	//   ....[3]....
        /*0330*/ 	.word	0x000096b0


	//   ....[4]....
        /*0334*/ 	.word	0x00009740


	//   ....[5]....
        /*0338*/ 	.word	0x0000c860


	//   ....[6]....
        /*033c*/ 	.word	0x0000c8f0


	//----- nvinfo : EIATTR_COOP_GROUP_MASK_REGIDS
	.align		4
.L_111:
        /*0340*/ 	.byte	0x04, 0x29
        /*0342*/ 	.short	(.L_113 - .L_112)


	//   ....[0]....
.L_112:
        /*0344*/ 	.word	0xffffffff


	//   ....[1]....
        /*0348*/ 	.word	0xffffffff


	//   ....[2]....
        /*034c*/ 	.word	0xffffffff


	//   ....[3]....
        /*0350*/ 	.word	0xffffffff


	//   ....[4]....
        /*0354*/ 	.word	0xffffffff


	//   ....[5]....
        /*0358*/ 	.word	0xffffffff


	//   ....[6]....
        /*035c*/ 	.word	0xffffffff


	//   ....[7]....
        /*0360*/ 	.word	0xffffffff


	//   ....[8]....
        /*0364*/ 	.word	0xffffffff


	//   ....[9]....
        /*0368*/ 	.word	0xffffffff


	//   ....[10]....
        /*036c*/ 	.word	0xffffffff


	//   ....[11]....
        /*0370*/ 	.word	0xffffffff


	//   ....[12]....
        /*0374*/ 	.word	0xffffffff


	//   ....[13]....
        /*0378*/ 	.word	0xffffffff


	//   ....[14]....
        /*037c*/ 	.word	0xffffffff


	//   ....[15]....
        /*0380*/ 	.word	0xffffffff


	//   ....[16]....
        /*0384*/ 	.word	0xffffffff


	//   ....[17]....
        /*0388*/ 	.word	0xffffffff


	//   ....[18]....
        /*038c*/ 	.word	0xffffffff


	//   ....[19]....
        /*0390*/ 	.word	0xffffffff


	//   ....[20]....
        /*0394*/ 	.word	0xffffffff


	//   ....[21]....
        /*0398*/ 	.word	0xffffffff


	//   ....[22]....
        /*039c*/ 	.word	0xffffffff


	//   ....[23]....
        /*03a0*/ 	.word	0xffffffff


	//   ....[24]....
        /*03a4*/ 	.word	0xffffffff


	//   ....[25]....
        /*03a8*/ 	.word	0xffffffff


	//   ....[26]....
        /*03ac*/ 	.word	0xffffffff


	//   ....[27]....
        /*03b0*/ 	.word	0xffffffff


	//   ....[28]....
        /*03b4*/ 	.word	0xffffffff


	//   ....[29]....
        /*03b8*/ 	.word	0xffffffff


	//   ....[30]....
        /*03bc*/ 	.word	0xffffffff


	//   ....[31]....
        /*03c0*/ 	.word	0xffffffff


	//   ....[32]....
        /*03c4*/ 	.word	0xffffffff


	//   ....[33]....
        /*03c8*/ 	.word	0xffffffff


	//   ....[34]....
        /*03cc*/ 	.word	0xffffffff


	//   ....[35]....
        /*03d0*/ 	.word	0xffffffff


	//   ....[36]....
        /*03d4*/ 	.word	0xffffffff


	//   ....[37]....
        /*03d8*/ 	.word	0xffffffff


	//   ....[38]....
        /*03dc*/ 	.word	0xffffffff


	//   ....[39]....
        /*03e0*/ 	.word	0xffffffff


	//   ....[40]....
        /*03e4*/ 	.word	0xffffffff


	//   ....[41]....
        /*03e8*/ 	.word	0xffffffff


	//   ....[42]....
        /*03ec*/ 	.word	0xffffffff


	//   ....[43]....
        /*03f0*/ 	.word	0xffffffff


	//   ....[44]....
        /*03f4*/ 	.word	0xffffffff


	//   ....[45]....
        /*03f8*/ 	.word	0xffffffff


	//   ....[46]....
        /*03fc*/ 	.word	0xffffffff


	//   ....[47]....
        /*0400*/ 	.word	0xffffffff


	//   ....[48]....
        /*0404*/ 	.word	0xffffffff


	//   ....[49]....
        /*0408*/ 	.word	0xffffffff


	//   ....[50]....
        /*040c*/ 	.word	0xffffffff


	//   ....[51]....
        /*0410*/ 	.word	0xffffffff


	//   ....[52]....
        /*0414*/ 	.word	0xffffffff


	//   ....[53]....
        /*0418*/ 	.word	0xffffffff


	//   ....[54]....
        /*041c*/ 	.word	0xffffffff


	//   ....[55]....
        /*0420*/ 	.word	0xffffffff


	//   ....[56]....
        /*0424*/ 	.word	0xffffffff


	//   ....[57]....
        /*0428*/ 	.word	0xffffffff


	//   ....[58]....
        /*042c*/ 	.word	0xffffffff


	//   ....[59]....
        /*0430*/ 	.word	0xffffffff


	//   ....[60]....
        /*0434*/ 	.word	0xffffffff


	//   ....[61]....
        /*0438*/ 	.word	0xffffffff


	//   ....[62]....
        /*043c*/ 	.word	0xffffffff


	//   ....[63]....
        /*0440*/ 	.word	0xffffffff


	//   ....[64]....
        /*0444*/ 	.word	0xffffffff


	//   ....[65]....
        /*0448*/ 	.word	0xffffffff


	//   ....[66]....
        /*044c*/ 	.word	0xffffffff


	//   ....[67]....
        /*0450*/ 	.word	0xffffffff


	//   ....[68]....
        /*0454*/ 	.word	0xffffffff


	//   ....[69]....
        /*0458*/ 	.word	0xffffffff


	//   ....[70]....
        /*045c*/ 	.word	0xffffffff


	//   ....[71]....
        /*0460*/ 	.word	0xffffffff


	//   ....[72]....
        /*0464*/ 	.word	0xffffffff


	//   ....[73]....
        /*0468*/ 	.word	0xffffffff


	//   ....[74]....
        /*046c*/ 	.word	0xffffffff


	//   ....[75]....
        /*0470*/ 	.word	0xffffffff


	//   ....[76]....
        /*0474*/ 	.word	0xffffffff


	//   ....[77]....
        /*0478*/ 	.word	0xffffffff


	//   ....[78]....
        /*047c*/ 	.word	0xffffffff


	//   ....[79]....
        /*0480*/ 	.word	0xffffffff


	//   ....[80]....
        /*0484*/ 	.word	0xffffffff


	//   ....[81]....
        /*0488*/ 	.word	0xffffffff


	//   ....[82]....
        /*048c*/ 	.word	0xffffffff


	//   ....[83]....
        /*0490*/ 	.word	0xffffffff


	//   ....[84]....
        /*0494*/ 	.word	0xffffffff


	//   ....[85]....
        /*0498*/ 	.word	0xffffffff


	//   ....[86]....
        /*049c*/ 	.word	0xffffffff


	//   ....[87]....
        /*04a0*/ 	.word	0xffffffff


	//   ....[88]....
        /*04a4*/ 	.word	0xffffffff


	//   ....[89]....
        /*04a8*/ 	.word	0xffffffff


	//   ....[90]....
        /*04ac*/ 	.word	0xffffffff


	//   ....[91]....
        /*04b0*/ 	.word	0xffffffff


	//   ....[92]....
        /*04b4*/ 	.word	0xffffffff


	//   ....[93]....
        /*04b8*/ 	.word	0xffffffff


	//   ....[94]....
        /*04bc*/ 	.word	0xffffffff


	//   ....[95]....
        /*04c0*/ 	.word	0xffffffff


	//   ....[96]....
        /*04c4*/ 	.word	0xffffffff


	//   ....[97]....
        /*04c8*/ 	.word	0xffffffff


	//   ....[98]....
        /*04cc*/ 	.word	0xffffffff


	//   ....[99]....
        /*04d0*/ 	.word	0xffffffff


	//   ....[100]....
        /*04d4*/ 	.word	0xffffffff


	//   ....[101]....
        /*04d8*/ 	.word	0xffffffff


	//   ....[102]....
        /*04dc*/ 	.word	0xffffffff


	//   ....[103]....
        /*04e0*/ 	.word	0xffffffff


	//   ....[104]....
        /*04e4*/ 	.word	0xffffffff


	//   ....[105]....
        /*04e8*/ 	.word	0xffffffff


	//   ....[106]....
        /*04ec*/ 	.word	0xffffffff


	//   ....[107]....
        /*04f0*/ 	.word	0xffffffff


	//   ....[108]....
        /*04f4*/ 	.word	0xffffffff


	//   ....[109]....
        /*04f8*/ 	.word	0xffffffff


	//   ....[110]....
        /*04fc*/ 	.word	0xffffffff


	//   ....[111]....
        /*0500*/ 	.word	0xffffffff


	//   ....[112]....
        /*0504*/ 	.word	0xffffffff


	//   ....[113]....
        /*0508*/ 	.word	0xffffffff


	//   ....[114]....
        /*050c*/ 	.word	0xffffffff


	//   ....[115]....
        /*0510*/ 	.word	0xffffffff


	//   ....[116]....
        /*0514*/ 	.word	0xffffffff


	//   ....[117]....
        /*0518*/ 	.word	0xffffffff


	//   ....[118]....
        /*051c*/ 	.word	0xffffffff


	//   ....[119]....
        /*0520*/ 	.word	0xffffffff


	//   ....[120]....
        /*0524*/ 	.word	0xffffffff


	//   ....[121]....
        /*0528*/ 	.word	0xffffffff


	//   ....[122]....
        /*052c*/ 	.word	0xffffffff


	//   ....[123]....
        /*0530*/ 	.word	0xffffffff


	//   ....[124]....
        /*0534*/ 	.word	0xffffffff


	//   ....[125]....
        /*0538*/ 	.word	0xffffffff


	//   ....[126]....
        /*053c*/ 	.word	0xffffffff


	//   ....[127]....
        /*0540*/ 	.word	0xffffffff


	//   ....[128]....
        /*0544*/ 	.word	0xffffffff


	//   ....[129]....
        /*0548*/ 	.word	0xffffffff


	//   ....[130]....
        /*054c*/ 	.word	0xffffffff


	//   ....[131]....
        /*0550*/ 	.word	0xffffffff


	//   ....[132]....
        /*0554*/ 	.word	0xffffffff


	//   ....[133]....
        /*0558*/ 	.word	0xffffffff


	//   ....[134]....
        /*055c*/ 	.word	0xffffffff


	//   ....[135]....
        /*0560*/ 	.word	0xffffffff


	//   ....[136]....
        /*0564*/ 	.word	0xffffffff


	//   ....[137]....
        /*0568*/ 	.word	0xffffffff


	//   ....[138]....
        /*056c*/ 	.word	0xffffffff


	//   ....[139]....
        /*0570*/ 	.word	0xffffffff


	//   ....[140]....
        /*0574*/ 	.word	0xffffffff


	//   ....[141]....
        /*0578*/ 	.word	0xffffffff


	//   ....[142]....
        /*057c*/ 	.word	0xffffffff


	//   ....[143]....
        /*0580*/ 	.word	0xffffffff


	//   ....[144]....
        /*0584*/ 	.word	0xffffffff


	//   ....[145]....
        /*0588*/ 	.word	0xffffffff


	//   ....[146]....
        /*058c*/ 	.word	0xffffffff


	//   ....[147]....
        /*0590*/ 	.word	0xffffffff


	//   ....[148]....
        /*0594*/ 	.word	0xffffffff


	//   ....[149]....
        /*0598*/ 	.word	0xffffffff


	//   ....[150]....
        /*059c*/ 	.word	0xffffffff


	//   ....[151]....
        /*05a0*/ 	.word	0xffffffff


	//   ....[152]....
        /*05a4*/ 	.word	0xffffffff


	//   ....[153]....
        /*05a8*/ 	.word	0xffffffff


	//   ....[154]....
        /*05ac*/ 	.word	0xffffffff


	//   ....[155]....
        /*05b0*/ 	.word	0xffffffff


	//   ....[156]....
        /*05b4*/ 	.word	0xffffffff


	//   ....[157]....
        /*05b8*/ 	.word	0xffffffff


	//   ....[158]....
        /*05bc*/ 	.word	0xffffffff


	//   ....[159]....
        /*05c0*/ 	.word	0xffffffff


	//   ....[160]....
        /*05c4*/ 	.word	0xffffffff


	//   ....[161]....
        /*05c8*/ 	.word	0xffffffff


	//   ....[162]....
        /*05cc*/ 	.word	0xffffffff


	//   ....[163]....
        /*05d0*/ 	.word	0xffffffff


	//   ....[164]....
        /*05d4*/ 	.word	0xffffffff


	//   ....[165]....
        /*05d8*/ 	.word	0xffffffff


	//   ....[166]....
        /*05dc*/ 	.word	0xffffffff


	//   ....[167]....
        /*05e0*/ 	.word	0x0500000f


	//   ....[168]....
        /*05e4*/ 	.word	0x0500000f


	//   ....[169]....
        /*05e8*/ 	.word	0x0500000f


	//   ....[170]....
        /*05ec*/ 	.word	0x0500000f


	//   ....[171]....
        /*05f0*/ 	.word	0x0500000f


	//   ....[172]....
        /*05f4*/ 	.word	0x0500000f


	//   ....[173]....
        /*05f8*/ 	.word	0x0500000f


	//   ....[174]....
        /*05fc*/ 	.word	0x0500000f


	//   ....[175]....
        /*0600*/ 	.word	0x0500000f


	//   ....[176]....
        /*0604*/ 	.word	0x0500000f


	//   ....[177]....
        /*0608*/ 	.word	0x0500000f


	//   ....[178]....
        /*060c*/ 	.word	0x0500000f


	//   ....[179]....
        /*0610*/ 	.word	0x0500000f


	//   ....[180]....
        /*0614*/ 	.word	0x0500000f


	//   ....[181]....
        /*0618*/ 	.word	0x0500000f


	//   ....[182]....
        /*061c*/ 	.word	0x0500000f


	//   ....[183]....
        /*0620*/ 	.word	0x0500000f


	//   ....[184]....
        /*0624*/ 	.word	0x0500000f


	//   ....[185]....
        /*0628*/ 	.word	0x0500000f


	//   ....[186]....
        /*062c*/ 	.word	0x0500000f


	//   ....[187]....
        /*0630*/ 	.word	0x0500000f


	//   ....[188]....
        /*0634*/ 	.word	0x0500000f


	//   ....[189]....
        /*0638*/ 	.word	0x0500000f


	//   ....[190]....
        /*063c*/ 	.word	0x0500000f


	//   ....[191]....
        /*0640*/ 	.word	0x0500000f


	//   ....[192]....
        /*0644*/ 	.word	0x0500000f


	//   ....[193]....
        /*0648*/ 	.word	0x0500000f


	//   ....[194]....
        /*064c*/ 	.word	0x0500000f


	//   ....[195]....
        /*0650*/ 	.word	0x0500000f


	//   ....[196]....
        /*0654*/ 	.word	0x0500000f


	//   ....[197]....
        /*0658*/ 	.word	0x0500000f


	//   ....[198]....
        /*065c*/ 	.word	0x0500000f


	//   ....[199]....
        /*0660*/ 	.word	0x0500000f


	//   ....[200]....
        /*0664*/ 	.word	0x0500000f


	//   ....[201]....
        /*0668*/ 	.word	0x0500000f


	//   ....[202]....
        /*066c*/ 	.word	0x0500000f


	//   ....[203]....
        /*0670*/ 	.word	0x0500000f


	//   ....[204]....
        /*0674*/ 	.word	0x0500000f


	//   ....[205]....
        /*0678*/ 	.word	0x0500000f


	//   ....[206]....
        /*067c*/ 	.word	0x0500000f


	//   ....[207]....
        /*0680*/ 	.word	0x0500000f


	//   ....[208]....
        /*0684*/ 	.word	0x0500000f


	//   ....[209]....
        /*0688*/ 	.word	0x0500000f


	//   ....[210]....
        /*068c*/ 	.word	0x0500000f


	//   ....[211]....
        /*0690*/ 	.word	0x0500000f


	//   ....[212]....
        /*0694*/ 	.word	0x0500000f


	//   ....[213]....
        /*0698*/ 	.word	0x0500000f


	//   ....[214]....
        /*069c*/ 	.word	0x0500000f


	//   ....[215]....
        /*06a0*/ 	.word	0x0500000f


	//   ....[216]....
        /*06a4*/ 	.word	0x0500000f


	//   ....[217]....
        /*06a8*/ 	.word	0x0500000f


	//   ....[218]....
        /*06ac*/ 	.word	0x0500000f


	//   ....[219]....
        /*06b0*/ 	.word	0x0500000f


	//   ....[220]....
        /*06b4*/ 	.word	0x0500000f


	//   ....[221]....
        /*06b8*/ 	.word	0x0500000f


	//   ....[222]....
        /*06bc*/ 	.word	0x0500000f


	//   ....[223]....
        /*06c0*/ 	.word	0x0500000f


	//   ....[224]....
        /*06c4*/ 	.word	0x0500000f


	//   ....[225]....
        /*06c8*/ 	.word	0x0500000f


	//   ....[226]....
        /*06cc*/ 	.word	0x0500000f


	//   ....[227]....
        /*06d0*/ 	.word	0x0500000f


	//   ....[228]....
        /*06d4*/ 	.word	0x0500000f


	//   ....[229]....
        /*06d8*/ 	.word	0x0500000f


	//   ....[230]....
        /*06dc*/ 	.word	0x0500000f


	//   ....[231]....
        /*06e0*/ 	.word	0x0500000f


	//   ....[232]....
        /*06e4*/ 	.word	0x0500000f


	//   ....[233]....
        /*06e8*/ 	.word	0x0500000f


	//   ....[234]....
        /*06ec*/ 	.word	0x0500000f


	//   ....[235]....
        /*06f0*/ 	.word	0x0500000f


	//   ....[236]....
        /*06f4*/ 	.word	0x0500000f


	//   ....[237]....
        /*06f8*/ 	.word	0x0500000f


	//   ....[238]....
        /*06fc*/ 	.word	0x0500000f


	//   ....[239]....
        /*0700*/ 	.word	0x0500000f


	//   ....[240]....
        /*0704*/ 	.word	0x0500000f


	//   ....[241]....
        /*0708*/ 	.word	0x0500000f


	//   ....[242]....
        /*070c*/ 	.word	0x0500000f


	//   ....[243]....
        /*0710*/ 	.word	0x0500000f


	//   ....[244]....
        /*0714*/ 	.word	0x0500000f


	//   ....[245]....
        /*0718*/ 	.word	0x0500000f


	//   ....[246]....
        /*071c*/ 	.word	0x0500000f


	//   ....[247]....
        /*0720*/ 	.word	0x0500000f


	//   ....[248]....
        /*0724*/ 	.word	0x0500000f


	//   ....[249]....
        /*0728*/ 	.word	0x0500000f


	//   ....[250]....
        /*072c*/ 	.word	0x0500000f


	//   ....[251]....
        /*0730*/ 	.word	0x0500000f


	//   ....[252]....
        /*0734*/ 	.word	0x0500000f


	//   ....[253]....
        /*0738*/ 	.word	0x0500000f


	//   ....[254]....
        /*073c*/ 	.word	0x0500000f


	//   ....[255]....
        /*0740*/ 	.word	0x0500000f


	//   ....[0]....
        /*0744*/ 	.word	0x0500000f


	//   ....[1]....
        /*0748*/ 	.word	0x0500000f


	//   ....[2]....
        /*074c*/ 	.word	0x0500000f


	//   ....[3]....
        /*0750*/ 	.word	0x0500000f


	//   ....[4]....
        /*0754*/ 	.word	0x0500000f


	//   ....[5]....
        /*0758*/ 	.word	0x0500000f


	//   ....[6]....
        /*075c*/ 	.word	0x0500000f


	//   ....[7]....
        /*0760*/ 	.word	0x0500000f


	//   ....[8]....
        /*0764*/ 	.word	0x0500000f


	//   ....[9]....
        /*0768*/ 	.word	0x0500000f


	//   ....[10]....
        /*076c*/ 	.word	0x0500000f


	//   ....[11]....
        /*0770*/ 	.word	0x0500000f


	//   ....[12]....
        /*0774*/ 	.word	0x0500000f


	//   ....[13]....
        /*0778*/ 	.word	0x0500000f


	//   ....[14]....
        /*077c*/ 	.word	0x0500000f


	//   ....[15]....
        /*0780*/ 	.word	0x0500000f


	//   ....[16]....
        /*0784*/ 	.word	0x0500000f


	//   ....[17]....
        /*0788*/ 	.word	0x0500000f


	//   ....[18]....
        /*078c*/ 	.word	0x0500000f


	//----- nvinfo : EIATTR_COOP_GROUP_INSTR_OFFSETS
	.align		4
.L_113:
        /*0790*/ 	.byte	0x04, 0x28
        /*0792*/ 	.short	(.L_115 - .L_114)


	//   ....[0]....
.L_114:
        /*0794*/ 	.word	0x00000080


	//   ....[1]....
        /*0798*/ 	.word	0x000000b0


	//   ....[2]....
        /*079c*/ 	.word	0x000002d0


	//   ....[3]....
        /*07a0*/ 	.word	0x00000430


	//   ....[4]....
        /*07a4*/ 	.word	0x00000550


	//   ....[5]....
        /*07a8*/ 	.word	0x000006b0


	//   ....[6]....
        /*07ac*/ 	.word	0x00001580


	//   ....[7]....
        /*07b0*/ 	.word	0x00002440


	//   ....[8]....
        /*07b4*/ 	.word	0x00002540


	//   ....[9]....
        /*07b8*/ 	.word	0x00002860


	//   ....[10]....
        /*07bc*/ 	.word	0x00002a20


	//   ....[11]....
        /*07c0*/ 	.word	0x00004460


	//   ....[12]....
        /*07c4*/ 	.word	0x00004470


	//   ....[13]....
        /*07c8*/ 	.word	0x000044a0


	//   ....[14]....
        /*07cc*/ 	.word	0x000044c0


	//   ....[15]....
        /*07d0*/ 	.word	0x00005760


	//   ....[16]....
        /*07d4*/ 	.word	0x00005790


	//   ....[17]....
        /*07d8*/ 	.word	0x00005870


	//   ....[18]....
        /*07dc*/ 	.word	0x00005880


	//   ....[19]....
        /*07e0*/ 	.word	0x00006730


	//   ....[20]....
        /*07e4*/ 	.word	0x00006740


	//   ....[21]....
        /*07e8*/ 	.word	0x00006750


	//   ....[22]....
        /*07ec*/ 	.word	0x000067a0


	//   ....[23]....
        /*07f0*/ 	.word	0x00006d40


	//   ....[24]....
        /*07f4*/ 	.word	0x00006d80


	//   ....[25]....
        /*07f8*/ 	.word	0x00006db0


	//   ....[26]....
        /*07fc*/ 	.word	0x00006df0


	//   ....[27]....
        /*0800*/ 	.word	0x00006e20


	//   ....[28]....
        /*0804*/ 	.word	0x00006e40


	//   ....[29]....
        /*0808*/ 	.word	0x00006e60


	//   ....[30]....
        /*080c*/ 	.word	0x00006e80


	//   ....[31]....
        /*0810*/ 	.word	0x00007230


	//   ....[32]....
        /*0814*/ 	.word	0x00007260


	//   ....[33]....
        /*0818*/ 	.word	0x000074e0


	//   ....[34]....
        /*081c*/ 	.word	0x000074f0


	//   ....[35]....
        /*0820*/ 	.word	0x00007f50


	//   ....[36]....
        /*0824*/ 	.word	0x00007f80


	//   ....[37]....
        /*0828*/ 	.word	0x00007fc0


	//   ....[38]....
        /*082c*/ 	.word	0x00007ff0


	//   ....[39]....
        /*0830*/ 	.word	0x00008010


	//   ....[40]....
        /*0834*/ 	.word	0x00008020


	//   ....[41]....
        /*0838*/ 	.word	0x00008030


	//   ....[42]....
        /*083c*/ 	.word	0x00008050


	//   ....[43]....
        /*0840*/ 	.word	0x000081a0


	//   ....[44]....
        /*0844*/ 	.word	0x000083d0


	//   ....[45]....
        /*0848*/ 	.word	0x00008400


	//   ....[46]....
        /*084c*/ 	.word	0x00008430


	//   ....[47]....
        /*0850*/ 	.word	0x00008460


	//   ....[48]....
        /*0854*/ 	.word	0x00008490


	//   ....[49]....
        /*0858*/ 	.word	0x000084c0


	//   ....[50]....
        /*085c*/ 	.word	0x00008630


	//   ....[51]....
        /*0860*/ 	.word	0x00008660


	//   ....[52]....
        /*0864*/ 	.word	0x00008690


	//   ....[53]....
        /*0868*/ 	.word	0x000086c0


	//   ....[54]....
        /*086c*/ 	.word	0x000086f0


	//   ....[55]....
        /*0870*/ 	.word	0x00008720


	//   ....[56]....
        /*0874*/ 	.word	0x000087b0


	//   ....[57]....
        /*0878*/ 	.word	0x000087e0


	//   ....[58]....
        /*087c*/ 	.word	0x000087f0


	//   ....[59]....
        /*0880*/ 	.word	0x00008890


	//   ....[60]....
        /*0884*/ 	.word	0x0000a260


	//   ....[61]....
        /*0888*/ 	.word	0x0000a280


	//   ....[62]....
        /*088c*/ 	.word	0x0000a310


	//   ....[63]....
        /*0890*/ 	.word	0x0000a330


	//   ....[64]....
        /*0894*/ 	.word	0x0000a3b0


	//   ....[65]....
        /*0898*/ 	.word	0x0000a3d0


	//   ....[66]....
        /*089c*/ 	.word	0x0000a450


	//   ....[67]....
        /*08a0*/ 	.word	0x0000a470


	//   ....[68]....
        /*08a4*/ 	.word	0x0000a4f0


	//   ....[69]....
        /*08a8*/ 	.word	0x0000a510


	//   ....[70]....
        /*08ac*/ 	.word	0x0000a590


	//   ....[71]....
        /*08b0*/ 	.word	0x0000a5b0


	//   ....[72]....
        /*08b4*/ 	.word	0x0000a630


	//   ....[73]....
        /*08b8*/ 	.word	0x0000a650


	//   ....[74]....
        /*08bc*/ 	.word	0x0000a660


	//   ....[75]....
        /*08c0*/ 	.word	0x0000a670


	//   ....[76]....
        /*08c4*/ 	.word	0x0000af40


	//   ....[77]....
        /*08c8*/ 	.word	0x0000af70


	//   ....[78]....
        /*08cc*/ 	.word	0x0000b010


	//   ....[79]....
        /*08d0*/ 	.word	0x0000b030


	//   ....[80]....
        /*08d4*/ 	.word	0x0000b0b0


	//   ....[81]....
        /*08d8*/ 	.word	0x0000b0d0


	//   ....[82]....
        /*08dc*/ 	.word	0x0000b150


	//   ....[83]....
        /*08e0*/ 	.word	0x0000b170


	//   ....[84]....
        /*08e4*/ 	.word	0x0000b1f0


	//   ....[85]....
        /*08e8*/ 	.word	0x0000b210


	//   ....[86]....
        /*08ec*/ 	.word	0x0000b290


	//   ....[87]....
        /*08f0*/ 	.word	0x0000b2b0


	//   ....[88]....
        /*08f4*/ 	.word	0x0000b330


	//   ....[89]....
        /*08f8*/ 	.word	0x0000b350


	//   ....[90]....
        /*08fc*/ 	.word	0x0000b360


	//   ....[91]....
        /*0900*/ 	.word	0x0000b3d0


	//   ....[92]....
        /*0904*/ 	.word	0x0000b420


	//   ....[93]....
        /*0908*/ 	.word	0x0000b450


	//   ....[94]....
        /*090c*/ 	.word	0x0000b4e0


	//   ....[95]....
        /*0910*/ 	.word	0x0000b4f0


	//   ....[96]....
        /*0914*/ 	.word	0x0000b560


	//   ....[97]....
        /*0918*/ 	.word	0x0000b570


	//   ....[98]....
        /*091c*/ 	.word	0x0000b5b0


	//   ....[99]....
        /*0920*/ 	.word	0x0000b5d0


	//   ....[100]....
        /*0924*/ 	.word	0x0000bd20


	//   ....[101]....
        /*0928*/ 	.word	0x0000bd50


	//   ....[102]....
        /*092c*/ 	.word	0x0000bda0


	//   ....[103]....
        /*0930*/ 	.word	0x0000bdb0


	//   ....[104]....
        /*0934*/ 	.word	0x0000bdf0


	//   ....[105]....
        /*0938*/ 	.word	0x0000be00


	//   ....[106]....
        /*093c*/ 	.word	0x0000be40


	//   ....[107]....
        /*0940*/ 	.word	0x0000be50


	//   ....[108]....
        /*0944*/ 	.word	0x0000be90


	//   ....[109]....
        /*0948*/ 	.word	0x0000bea0


	//   ....[110]....
        /*094c*/ 	.word	0x0000bee0


	//   ....[111]....
        /*0950*/ 	.word	0x0000bef0


	//   ....[112]....
        /*0954*/ 	.word	0x0000bf30


	//   ....[113]....
        /*0958*/ 	.word	0x0000bf40


	//   ....[114]....
        /*095c*/ 	.word	0x0000bf50


	//   ....[115]....
        /*0960*/ 	.word	0x0000bf90


	//   ....[116]....
        /*0964*/ 	.word	0x0000c240


	//   ....[117]....
        /*0968*/ 	.word	0x0000c270


	//   ....[118]....
        /*096c*/ 	.word	0x0000c2d0


	//   ....[119]....
        /*0970*/ 	.word	0x0000c2e0


	//   ....[120]....
        /*0974*/ 	.word	0x0000c330


	//   ....[121]....
        /*0978*/ 	.word	0x0000c340


	//   ....[122]....
        /*097c*/ 	.word	0x0000c390


	//   ....[123]....
        /*0980*/ 	.word	0x0000c3a0


	//   ....[124]....
        /*0984*/ 	.word	0x0000c3f0


	//   ....[125]....
        /*0988*/ 	.word	0x0000c400


	//   ....[126]....
        /*098c*/ 	.word	0x0000c450


	//   ....[127]....
        /*0990*/ 	.word	0x0000c460


	//   ....[128]....
        /*0994*/ 	.word	0x0000c4b0


	//   ....[129]....
        /*0998*/ 	.word	0x0000c4c0


	//   ....[130]....
        /*099c*/ 	.word	0x0000c4d0


	//   ....[131]....
        /*09a0*/ 	.word	0x0000c510


	//   ....[132]....
        /*09a4*/ 	.word	0x0000cac0


	//   ....[133]....
        /*09a8*/ 	.word	0x0000cb00


	//   ....[134]....
        /*09ac*/ 	.word	0x0000cb20


	//   ....[135]....
        /*09b0*/ 	.word	0x0000cb60


	//   ....[136]....
        /*09b4*/ 	.word	0x0000cb80


	//   ....[137]....
        /*09b8*/ 	.word	0x0000cbc0


	//   ....[138]....
        /*09bc*/ 	.word	0x0000cbe0


	//   ....[139]....
        /*09c0*/ 	.word	0x0000cc20


	//   ....[140]....
        /*09c4*/ 	.word	0x0000cc40


	//   ....[141]....
        /*09c8*/ 	.word	0x0000cc80


	//   ....[142]....
        /*09cc*/ 	.word	0x0000cca0


	//   ....[143]....
        /*09d0*/ 	.word	0x0000cce0


	//   ....[144]....
        /*09d4*/ 	.word	0x0000cd00


	//   ....[145]....
        /*09d8*/ 	.word	0x0000cd40


	//   ....[146]....
        /*09dc*/ 	.word	0x0000cd60


	//   ....[147]....
        /*09e0*/ 	.word	0x0000cd70


	//   ....[148]....
        /*09e4*/ 	.word	0x0000d130


	//   ....[149]....
        /*09e8*/ 	.word	0x0000d160


	//   ....[150]....
        /*09ec*/ 	.word	0x0000d1c0


	//   ....[151]....
        /*09f0*/ 	.word	0x0000d1f0


	//   ....[152]....
        /*09f4*/ 	.word	0x0000d220


	//   ....[153]....
        /*09f8*/ 	.word	0x0000d250


	//   ....[154]....
        /*09fc*/ 	.word	0x0000d280


	//   ....[155]....
        /*0a00*/ 	.word	0x0000d2b0


	//   ....[156]....
        /*0a04*/ 	.word	0x0000d450


	//   ....[157]....
        /*0a08*/ 	.word	0x0000d480


	//   ....[158]....
        /*0a0c*/ 	.word	0x0000d4b0


	//   ....[159]....
        /*0a10*/ 	.word	0x0000d4e0


	//   ....[160]....
        /*0a14*/ 	.word	0x0000d510


	//   ....[161]....
        /*0a18*/ 	.word	0x0000d540


	//   ....[162]....
        /*0a1c*/ 	.word	0x0000d600


	//   ....[163]....
        /*0a20*/ 	.word	0x0000d620


	//   ....[164]....
        /*0a24*/ 	.word	0x0000d630


	//   ....[165]....
        /*0a28*/ 	.word	0x0000d690


	//   ....[166]....
        /*0a2c*/ 	.word	0x0000dcb0


	//   ....[167]....
        /*0a30*/ 	.word	0x0000e190


	//   ....[168]....
        /*0a34*/ 	.word	0x0000e280


	//   ....[169]....
        /*0a38*/ 	.word	0x0000e320


	//   ....[170]....
        /*0a3c*/ 	.word	0x0000e380


	//   ....[171]....
        /*0a40*/ 	.word	0x0000e470


	//   ....[172]....
        /*0a44*/ 	.word	0x0000e4e0


	//   ....[173]....
        /*0a48*/ 	.word	0x0000e5d0


	//   ....[174]....
        /*0a4c*/ 	.word	0x0000e640


	//   ....[175]....
        /*0a50*/ 	.word	0x0000e730


	//   ....[176]....
        /*0a54*/ 	.word	0x0000e7a0


	//   ....[177]....
        /*0a58*/ 	.word	0x0000e890


	//   ....[178]....
        /*0a5c*/ 	.word	0x0000e900


	//   ....[179]....
        /*0a60*/ 	.word	0x0000e9f0


	//   ....[180]....
        /*0a64*/ 	.word	0x0000ea60


	//   ....[181]....
        /*0a68*/ 	.word	0x0000eb50


	//   ....[182]....
        /*0a6c*/ 	.word	0x0000ebc0


	//   ....[183]....
        /*0a70*/ 	.word	0x0000eca0


	//   ....[184]....
        /*0a74*/ 	.word	0x0000ed50


	//   ....[185]....
        /*0a78*/ 	.word	0x0000edc0


	//   ....[186]....
        /*0a7c*/ 	.word	0x0000ee20


	//   ....[187]....
        /*0a80*/ 	.word	0x0000ef10


	//   ....[188]....
        /*0a84*/ 	.word	0x0000ef70


	//   ....[189]....
        /*0a88*/ 	.word	0x0000f070


	//   ....[190]....
        /*0a8c*/ 	.word	0x0000f0d0


	//   ....[191]....
        /*0a90*/ 	.word	0x0000f1d0


	//   ....[192]....
        /*0a94*/ 	.word	0x0000f230


	//   ....[193]....
        /*0a98*/ 	.word	0x0000f330


	//   ....[194]....
        /*0a9c*/ 	.word	0x0000f390


	//   ....[195]....
        /*0aa0*/ 	.word	0x0000f490


	//   ....[196]....
        /*0aa4*/ 	.word	0x0000f4f0


	//   ....[197]....
        /*0aa8*/ 	.word	0x0000f5f0


	//   ....[198]....
        /*0aac*/ 	.word	0x0000f650


	//   ....[199]....
        /*0ab0*/ 	.word	0x0000f700


	//   ....[200]....
        /*0ab4*/ 	.word	0x0000f7c0


	//   ....[201]....
        /*0ab8*/ 	.word	0x0000f880


	//   ....[202]....
        /*0abc*/ 	.word	0x0000f8e0


	//   ....[203]....
        /*0ac0*/ 	.word	0x0000f9e0


	//   ....[204]....
        /*0ac4*/ 	.word	0x0000fa40


	//   ....[205]....
        /*0ac8*/ 	.word	0x0000fb10


	//   ....[206]....
        /*0acc*/ 	.word	0x0000fb70


	//   ....[207]....
        /*0ad0*/ 	.word	0x0000fc30


	//   ....[208]....
        /*0ad4*/ 	.word	0x0000fd70


	//   ....[209]....
        /*0ad8*/ 	.word	0x0000fe10


	//   ....[210]....
        /*0adc*/ 	.word	0x0000fe80


	//   ....[211]....
        /*0ae0*/ 	.word	0x0000ff30


	//   ....[212]....
        /*0ae4*/ 	.word	0x0000ff90


	//   ....[213]....
        /*0ae8*/ 	.word	0x00010040


	//   ....[214]....
        /*0aec*/ 	.word	0x000100a0


	//   ....[215]....
        /*0af0*/ 	.word	0x00010150


	//   ....[216]....
        /*0af4*/ 	.word	0x000101b0


	//   ....[217]....
        /*0af8*/ 	.word	0x00010260


	//   ....[218]....
        /*0afc*/ 	.word	0x000102c0


	//   ....[219]....
        /*0b00*/ 	.word	0x00010370


	//   ....[220]....
        /*0b04*/ 	.word	0x000103d0


	//   ....[221]....
        /*0b08*/ 	.word	0x00010480


	//   ....[222]....
        /*0b0c*/ 	.word	0x000104e0


	//   ....[223]....
        /*0b10*/ 	.word	0x00010590


	//   ....[224]....
        /*0b14*/ 	.word	0x00010680


	//   ....[225]....
        /*0b18*/ 	.word	0x00010730


	//   ....[226]....
        /*0b1c*/ 	.word	0x00010790


	//   ....[227]....
        /*0b20*/ 	.word	0x00010850


	//   ....[228]....
        /*0b24*/ 	.word	0x000108b0


	//   ....[229]....
        /*0b28*/ 	.word	0x00010970


	//   ....[230]....
        /*0b2c*/ 	.word	0x000109d0


	//   ....[231]....
        /*0b30*/ 	.word	0x00010a90


	//   ....[232]....
        /*0b34*/ 	.word	0x00010af0


	//   ....[233]....
        /*0b38*/ 	.word	0x00010bb0


	//   ....[234]....
        /*0b3c*/ 	.word	0x00010c10


	//   ....[235]....
        /*0b40*/ 	.word	0x00010cd0


	//   ....[236]....
        /*0b44*/ 	.word	0x00010d30


	//   ....[237]....
        /*0b48*/ 	.word	0x00010df0


	//   ....[238]....
        /*0b4c*/ 	.word	0x00010e50


	//   ....[239]....
        /*0b50*/ 	.word	0x00010f00


	//   ....[240]....
        /*0b54*/ 	.word	0x00010ff0


	//   ....[241]....
        /*0b58*/ 	.word	0x000110a0


	//   ....[242]....
        /*0b5c*/ 	.word	0x00011110


	//   ....[243]....
        /*0b60*/ 	.word	0x000111c0


	//   ....[244]....
        /*0b64*/ 	.word	0x00011220


	//   ....[245]....
        /*0b68*/ 	.word	0x000112d0


	//   ....[246]....
        /*0b6c*/ 	.word	0x00011330


	//   ....[247]....
        /*0b70*/ 	.word	0x000113e0


	//   ....[248]....
        /*0b74*/ 	.word	0x00011440


	//   ....[249]....
        /*0b78*/ 	.word	0x000114f0


	//   ....[250]....
        /*0b7c*/ 	.word	0x00011550


	//   ....[251]....
        /*0b80*/ 	.word	0x00011600


	//   ....[252]....
        /*0b84*/ 	.word	0x00011660


	//   ....[253]....
        /*0b88*/ 	.word	0x00011710


	//   ....[254]....
        /*0b8c*/ 	.word	0x00011770


	//   ....[255]....
        /*0b90*/ 	.word	0x00011810


	//   ....[0]....
        /*0b94*/ 	.word	0x000118a0


	//   ....[1]....
        /*0b98*/ 	.word	0x00011940


	//   ....[2]....
        /*0b9c*/ 	.word	0x00011ac0


	//   ....[3]....
        /*0ba0*/ 	.word	0x00011b30


	//   ....[4]....
        /*0ba4*/ 	.word	0x00011ba0


	//   ....[5]....
        /*0ba8*/ 	.word	0x00011c10


	//   ....[6]....
        /*0bac*/ 	.word	0x00011c80


	//   ....[7]....
        /*0bb0*/ 	.word	0x00011d00


	//   ....[8]....
        /*0bb4*/ 	.word	0x00011d80


	//   ....[9]....
        /*0bb8*/ 	.word	0x00011e10


	//   ....[10]....
        /*0bbc*/ 	.word	0x00011e80


	//   ....[11]....
        /*0bc0*/ 	.word	0x00011ef0


	//   ....[12]....
        /*0bc4*/ 	.word	0x00011f60


	//   ....[13]....
        /*0bc8*/ 	.word	0x00011fe0


	//   ....[14]....
        /*0bcc*/ 	.word	0x00012050


	//   ....[15]....
        /*0bd0*/ 	.word	0x000120f0


	//   ....[16]....
        /*0bd4*/ 	.word	0x00012140


	//   ....[17]....
        /*0bd8*/ 	.word	0x000121d0


	//   ....[18]....
        /*0bdc*/ 	.word	0x00012300


	//----- nvinfo : EIATTR_REG_RECONFIG
	.align		4
.L_115:
        /*0be0*/ 	.byte	0x01, 0x54
	.zero		2


	//----- nvinfo : EIATTR_SYSCALL_OFFSETS
	.align		4
        /*0be4*/ 	.byte	0x04, 0x46
        /*0be6*/ 	.short	(.L_117 - .L_116)


	//   ....[0]....
.L_116:
        /*0be8*/ 	.word	0x00001730


	//   ....[1]....
        /*0bec*/ 	.word	0x000098a0


	//   ....[2]....
        /*0bf0*/ 	.word	0x000099f0


	//   ....[3]....
        /*0bf4*/ 	.word	0x00009ae0


	//   ....[4]....
        /*0bf8*/ 	.word	0x0000aa80


	//----- nvinfo : EIATTR_MBARRIER_INSTR_OFFSETS
	.align		4
.L_117:
        /*0bfc*/ 	.byte	0x04, 0x39
        /*0bfe*/ 	.short	(.L_119 - .L_118)


	//   ....[0]....
.L_118:
        /*0c00*/ 	.word	0x00000180
        /*0c04*/ 	.word	0x000000ff
        /*0c08*/ 	.word	0x00016800
        /*0c0c*/ 	.short	0x0100
        /*0c0e*/ 	.byte	0x08
	.zero		1


	//   ....[1]....
        /*0c10*/ 	.word	0x00000190
        /*0c14*/ 	.word	0x000000ff
        /*0c18*/ 	.word	0x00016820
        /*0c1c*/ 	.short	0x0100
        /*0c1e*/ 	.byte	0x08
	.zero		1


	//   ....[2]....
        /*0c20*/ 	.word	0x00000280
        /*0c24*/ 	.word	0x000000ff
        /*0c28*/ 	.word	0x00016830
        /*0c2c*/ 	.short	0x0100
        /*0c2e*/ 	.byte	0x08
	.zero		1


	//   ....[3]....
        /*0c30*/ 	.word	0x00000290
        /*0c34*/ 	.word	0x000000ff
        /*0c38*/ 	.word	0x00016840
        /*0c3c*/ 	.short	0x0100
        /*0c3e*/ 	.byte	0x08
	.zero		1


	//   ....[4]....
        /*0c40*/ 	.word	0x000002a0
        /*0c44*/ 	.word	0x000000ff
        /*0c48*/ 	.word	0x00016838
        /*0c4c*/ 	.short	0x0100
        /*0c4e*/ 	.byte	0x08
	.zero		1


	//   ....[5]....
        /*0c50*/ 	.word	0x000002b0
        /*0c54*/ 	.word	0x000000ff
        /*0c58*/ 	.word	0x00016848
        /*0c5c*/ 	.short	0x0100
        /*0c5e*/ 	.byte	0x08
	.zero		1


	//   ....[6]....
        /*0c60*/ 	.word	0x000003e0
        /*0c64*/ 	.word	0x000000ff
        /*0c68*/ 	.word	0x00016850
        /*0c6c*/ 	.short	0x0100
        /*0c6e*/ 	.byte	0x08
	.zero		1


	//   ....[7]....
        /*0c70*/ 	.word	0x000003f0
        /*0c74*/ 	.word	0x000000ff
        /*0c78*/ 	.word	0x00016860
        /*0c7c*/ 	.short	0x0100
        /*0c7e*/ 	.byte	0x08
	.zero		1


	//   ....[8]....
        /*0c80*/ 	.word	0x00000400
        /*0c84*/ 	.word	0x000000ff
        /*0c88*/ 	.word	0x00016858
        /*0c8c*/ 	.short	0x0100
        /*0c8e*/ 	.byte	0x08
	.zero		1


	//   ....[9]....
        /*0c90*/ 	.word	0x00000410
        /*0c94*/ 	.word	0x000000ff
        /*0c98*/ 	.word	0x00016868
        /*0c9c*/ 	.short	0x0100
        /*0c9e*/ 	.byte	0x08
	.zero		1


	//   ....[10]....
        /*0ca0*/ 	.word	0x00000500
        /*0ca4*/ 	.word	0x000000ff
        /*0ca8*/ 	.word	0x00016870
        /*0cac*/ 	.short	0x0100
        /*0cae*/ 	.byte	0x06
	.zero		1


	//   ....[11]....
        /*0cb0*/ 	.word	0x00000510
        /*0cb4*/ 	.word	0x000000ff
        /*0cb8*/ 	.word	0x00016880
        /*0cbc*/ 	.short	0x0100
        /*0cbe*/ 	.byte	0x06
	.zero		1


	//   ....[12]....
        /*0cc0*/ 	.word	0x00000520
        /*0cc4*/ 	.word	0x000000ff
        /*0cc8*/ 	.word	0x00016878
        /*0ccc*/ 	.short	0x0100
        /*0cce*/ 	.byte	0x06
	.zero		1


	//   ....[13]....
        /*0cd0*/ 	.word	0x00000530
        /*0cd4*/ 	.word	0x000000ff
        /*0cd8*/ 	.word	0x00016888
        /*0cdc*/ 	.short	0x0100
        /*0cde*/ 	.byte	0x06
	.zero		1


	//   ....[14]....
        /*0ce0*/ 	.word	0x00000660
        /*0ce4*/ 	.word	0x000000ff
        /*0ce8*/ 	.word	0x00016890
        /*0cec*/ 	.short	0x0100
        /*0cee*/ 	.byte	0x08
	.zero		1


	//   ....[15]....
        /*0cf0*/ 	.word	0x00000670
        /*0cf4*/ 	.word	0x000000ff
        /*0cf8*/ 	.word	0x000168a0
        /*0cfc*/ 	.short	0x0100
        /*0cfe*/ 	.byte	0x08
	.zero		1


	//   ....[16]....
        /*0d00*/ 	.word	0x00000680
        /*0d04*/ 	.word	0x000000ff
        /*0d08*/ 	.word	0x00016898
        /*0d0c*/ 	.short	0x0100
        /*0d0e*/ 	.byte	0x08
	.zero		1


	//   ....[17]....
        /*0d10*/ 	.word	0x00000690
        /*0d14*/ 	.word	0x000000ff
        /*0d18*/ 	.word	0x000168a8
        /*0d1c*/ 	.short	0x0100
        /*0d1e*/ 	.byte	0x08
	.zero		1


	//   ....[18]....
        /*0d20*/ 	.word	0x000007c0
        /*0d24*/ 	.word	0x000000ff
        /*0d28*/ 	.word	0x000168b0
        /*0d2c*/ 	.short	0x0100
        /*0d2e*/ 	.byte	0x08
	.zero		1


	//   ....[19]....
        /*0d30*/ 	.word	0x000007d0
        /*0d34*/ 	.word	0x000000ff
        /*0d38*/ 	.word	0x000168c0
        /*0d3c*/ 	.short	0x0100
        /*0d3e*/ 	.byte	0x08
	.zero		1


	//   ....[20]....
        /*0d40*/ 	.word	0x000007e0
        /*0d44*/ 	.word	0x000000ff
        /*0d48*/ 	.word	0x000168b8
        /*0d4c*/ 	.short	0x0100
        /*0d4e*/ 	.byte	0x08
	.zero		1


	//   ....[21]....
        /*0d50*/ 	.word	0x000007f0
        /*0d54*/ 	.word	0x000000ff
        /*0d58*/ 	.word	0x000168c8
        /*0d5c*/ 	.short	0x0100
        /*0d5e*/ 	.byte	0x08
	.zero		1


	//   ....[22]....
        /*0d60*/ 	.word	0x000017a0
        /*0d64*/ 	.word	0x000000ff
        /*0d68*/ 	.word	0x00016800
        /*0d6c*/ 	.short	0x010a
        /*0d6e*/ 	.byte	0x2b
	.zero		1


	//   ....[23]....
        /*0d70*/ 	.word	0x00001820
        /*0d74*/ 	.word	0x00000004
        /*0d78*/ 	.word	0x00016830
        /*0d7c*/ 	.short	0x010a
        /*0d7e*/ 	.byte	0x3f
	.zero		1


	//   ....[24]....
        /*0d80*/ 	.word	0x00001870
        /*0d84*/ 	.word	0x00000004
        /*0d88*/ 	.word	0x00016830
        /*0d8c*/ 	.short	0x010a
        /*0d8e*/ 	.byte	0x3f
	.zero		1


	//   ....[25]....
        /*0d90*/ 	.word	0x00002980
        /*0d94*/ 	.word	0x000000ff
        /*0d98*/ 	.word	0x00000000
        /*0d9c*/ 	.short	0x0101
        /*0d9e*/ 	.byte	0x06
	.zero		1


	//   ....[26]....
        /*0da0*/ 	.word	0x00003920
        /*0da4*/ 	.word	0x000000ff
        /*0da8*/ 	.word	0x00016830
        /*0dac*/ 	.short	0x010a
        /*0dae*/ 	.byte	0x0a
	.zero		1


	//   ....[27]....
        /*0db0*/ 	.word	0x00003960
        /*0db4*/ 	.word	0x000000ff
        /*0db8*/ 	.word	0x00016830
        /*0dbc*/ 	.short	0x010a
        /*0dbe*/ 	.byte	0x0a
	.zero		1


	//   ....[28]....
        /*0dc0*/ 	.word	0x00003be0
        /*0dc4*/ 	.word	0x000000ff
        /*0dc8*/ 	.word	0x00016850
        /*0dcc*/ 	.short	0x010a
        /*0dce*/ 	.byte	0x0a
	.zero		1


	//   ....[29]....
        /*0dd0*/ 	.word	0x00003c20
        /*0dd4*/ 	.word	0x000000ff
        /*0dd8*/ 	.word	0x00016850
        /*0ddc*/ 	.short	0x010a
        /*0dde*/ 	.byte	0x0a
	.zero		1


	//   ....[30]....
        /*0de0*/ 	.word	0x000040f0
        /*0de4*/ 	.word	0x000000ff
        /*0de8*/ 	.word	0x00000000
        /*0dec*/ 	.short	0x0101
        /*0dee*/ 	.byte	0x07
	.zero		1


	//   ....[31]....
        /*0df0*/ 	.word	0x000052a0
        /*0df4*/ 	.word	0x000000ff
        /*0df8*/ 	.word	0x00000000
        /*0dfc*/ 	.short	0x0101
        /*0dfe*/ 	.byte	0x06
	.zero		1


	//   ....[32]....
        /*0e00*/ 	.word	0x000056d0
        /*0e04*/ 	.word	0x000000ff
        /*0e08*/ 	.word	0x00016850
        /*0e0c*/ 	.short	0x010a
        /*0e0e*/ 	.byte	0x05
	.zero		1


	//   ....[33]....
        /*0e10*/ 	.word	0x00005710
        /*0e14*/ 	.word	0x000000ff
        /*0e18*/ 	.word	0x00016850
        /*0e1c*/ 	.short	0x010a
        /*0e1e*/ 	.byte	0x05
	.zero		1


	//   ....[34]....
        /*0e20*/ 	.word	0x00005ce0
        /*0e24*/ 	.word	0x000000ff
        /*0e28*/ 	.word	0x00000000
        /*0e2c*/ 	.short	0x0101
        /*0e2e*/ 	.byte	0x04
	.zero		1


	//   ....[35]....
        /*0e30*/ 	.word	0x00006e30
        /*0e34*/ 	.word	0x00000000
        /*0e38*/ 	.word	0x00000000
        /*0e3c*/ 	.short	0x0101
        /*0e3e*/ 	.byte	0x3f
	.zero		1


	//   ....[36]....
        /*0e40*/ 	.word	0x00007240
        /*0e44*/ 	.word	0x00000004
        /*0e48*/ 	.word	0x00000000
        /*0e4c*/ 	.short	0x0101
        /*0e4e*/ 	.byte	0x3f
	.zero		1


	//   ....[37]....
        /*0e50*/ 	.word	0x00009fe0
        /*0e54*/ 	.word	0x00000003
        /*0e58*/ 	.word	0x00016840
        /*0e5c*/ 	.short	0x010a
        /*0e5e*/ 	.byte	0x3f
	.zero		1


	//   ....[38]....
        /*0e60*/ 	.word	0x0000a770
        /*0e64*/ 	.word	0x00000003
        /*0e68*/ 	.word	0x00016830
        /*0e6c*/ 	.short	0x0107
        /*0e6e*/ 	.byte	0x3f
	.zero		1


	//   ....[39]....
        /*0e70*/ 	.word	0x0000a840
        /*0e74*/ 	.word	0x00000003
        /*0e78*/ 	.word	0x00016830
        /*0e7c*/ 	.short	0x0101
        /*0e7e*/ 	.byte	0x3f
	.zero		1


	//   ....[40]....
        /*0e80*/ 	.word	0x0000b670
        /*0e84*/ 	.word	0x00000016
        /*0e88*/ 	.word	0x00016800
        /*0e8c*/ 	.short	0x0107
        /*0e8e*/ 	.byte	0x3f
	.zero		1


	//   ....[41]....
        /*0e90*/ 	.word	0x0000b760
        /*0e94*/ 	.word	0x00000016
        /*0e98*/ 	.word	0x00016800
        /*0e9c*/ 	.short	0x0101
        /*0e9e*/ 	.byte	0x3f
	.zero		1


	//   ....[42]....
        /*0ea0*/ 	.word	0x0000b780
        /*0ea4*/ 	.word	0x00000016
        /*0ea8*/ 	.word	0x00016820
        /*0eac*/ 	.short	0x010a
        /*0eae*/ 	.byte	0x3f
	.zero		1


	//   ....[43]....
        /*0eb0*/ 	.word	0x0000bb30
        /*0eb4*/ 	.word	0x00000005
        /*0eb8*/ 	.word	0x00016840
        /*0ebc*/ 	.short	0x010a
        /*0ebe*/ 	.byte	0x3f
	.zero		1


	//   ....[44]....
        /*0ec0*/ 	.word	0x0000c010
        /*0ec4*/ 	.word	0x00000005
        /*0ec8*/ 	.word	0x00016830
        /*0ecc*/ 	.short	0x0107
        /*0ece*/ 	.byte	0x3f
	.zero		1


	//   ....[45]....
        /*0ed0*/ 	.word	0x0000c0d0
        /*0ed4*/ 	.word	0x00000005
        /*0ed8*/ 	.word	0x00016830
        /*0edc*/ 	.short	0x0101
        /*0ede*/ 	.byte	0x3f
	.zero		1


	//   ....[46]....
        /*0ee0*/ 	.word	0x0000c130
        /*0ee4*/ 	.word	0x00000005
        /*0ee8*/ 	.word	0x00016860
        /*0eec*/ 	.short	0x010a
        /*0eee*/ 	.byte	0x3f
	.zero		1


	//   ....[47]....
        /*0ef0*/ 	.word	0x0000c600
        /*0ef4*/ 	.word	0x00000005
        /*0ef8*/ 	.word	0x00016850
        /*0efc*/ 	.short	0x0107
        /*0efe*/ 	.byte	0x3f
	.zero		1


	//   ....[48]....
        /*0f00*/ 	.word	0x0000c780
        /*0f04*/ 	.word	0x00000005
        /*0f08*/ 	.word	0x00016850
        /*0f0c*/ 	.short	0x0101
        /*0f0e*/ 	.byte	0x3f
	.zero		1


	//   ....[49]....
        /*0f10*/ 	.word	0x0000c9a0
        /*0f14*/ 	.word	0x00000000
        /*0f18*/ 	.word	0x00016860
        /*0f1c*/ 	.short	0x010a
        /*0f1e*/ 	.byte	0x3f
	.zero		1


	//   ....[50]....
        /*0f20*/ 	.word	0x0000ce20
        /*0f24*/ 	.word	0x00000000
        /*0f28*/ 	.word	0x00016850
        /*0f2c*/ 	.short	0x0107
        /*0f2e*/ 	.byte	0x3f
	.zero		1


	//   ....[51]....
        /*0f30*/ 	.word	0x0000cef0
        /*0f34*/ 	.word	0x00000000
        /*0f38*/ 	.word	0x00016850
        /*0f3c*/ 	.short	0x0101
        /*0f3e*/ 	.byte	0x3f
	.zero		1


	//   ....[52]....
        /*0f40*/ 	.word	0x0000dc30
        /*0f44*/ 	.word	0x00000005
        /*0f48*/ 	.word	0x00016820
        /*0f4c*/ 	.short	0x010a
        /*0f4e*/ 	.byte	0x3f
	.zero		1


	//   ....[53]....
        /*0f50*/ 	.word	0x0000ddb0
        /*0f54*/ 	.word	0x00000003
        /*0f58*/ 	.word	0x00016840
        /*0f5c*/ 	.short	0x010a
        /*0f5e*/ 	.byte	0x3f
	.zero		1


	//   ....[54]....
        /*0f60*/ 	.word	0x0000de50
        /*0f64*/ 	.word	0x00000019
        /*0f68*/ 	.word	0x00016840
        /*0f6c*/ 	.short	0x010a
        /*0f6e*/ 	.byte	0x3f
	.zero		1


	//   ....[55]....
        /*0f70*/ 	.word	0x0000de90
        /*0f74*/ 	.word	0x00000003
        /*0f78*/ 	.word	0x00016860
        /*0f7c*/ 	.short	0x010a
        /*0f7e*/ 	.byte	0x3f
	.zero		1


	//   ....[56]....
        /*0f80*/ 	.word	0x0000ded0
        /*0f84*/ 	.word	0x00000019
        /*0f88*/ 	.word	0x00016860
        /*0f8c*/ 	.short	0x010a
        /*0f8e*/ 	.byte	0x3f
	.zero		1


	//   ....[57]....
        /*0f90*/ 	.word	0x0000df40
        /*0f94*/ 	.word	0x00000003
        /*0f98*/ 	.word	0x00016800
        /*0f9c*/ 	.short	0x010a
        /*0f9e*/ 	.byte	0x3f
	.zero		1


	//   ....[58]....
        /*0fa0*/ 	.word	0x0000df90
        /*0fa4*/ 	.word	0x00000004
        /*0fa8*/ 	.word	0x00016830
        /*0fac*/ 	.short	0x010a
        /*0fae*/ 	.byte	0x3f
	.zero		1


	//   ....[59]....
        /*0fb0*/ 	.word	0x0000dff0
        /*0fb4*/ 	.word	0x00000003
        /*0fb8*/ 	.word	0x00016830
        /*0fbc*/ 	.short	0x010a
        /*0fbe*/ 	.byte	0x3f
	.zero		1


	//   ....[60]....
        /*0fc0*/ 	.word	0x0000e050
        /*0fc4*/ 	.word	0x00000003
        /*0fc8*/ 	.word	0x00016850
        /*0fcc*/ 	.short	0x010a
        /*0fce*/ 	.byte	0x3f
	.zero		1


	//   ....[61]....
        /*0fd0*/ 	.word	0x0000e0b0
        /*0fd4*/ 	.word	0x00000009
        /*0fd8*/ 	.word	0x00016850
        /*0fdc*/ 	.short	0x010a
        /*0fde*/ 	.byte	0x3f
	.zero		1


	//   ....[62]....
        /*0fe0*/ 	.word	0x0000e1d0
        /*0fe4*/ 	.word	0x00000003
        /*0fe8*/ 	.word	0x00016840
        /*0fec*/ 	.short	0x010a
        /*0fee*/ 	.byte	0x3f
	.zero		1


	//   ....[63]....
        /*0ff0*/ 	.word	0x0000fc70
        /*0ff4*/ 	.word	0x00000016
        /*0ff8*/ 	.word	0x00016820
        /*0ffc*/ 	.short	0x010a
        /*0ffe*/ 	.byte	0x3f
	.zero		1


	//   ....[64]....
        /*1000*/ 	.word	0x0000fcc0
        /*1004*/ 	.word	0x00000005
        /*1008*/ 	.word	0x00016840
        /*100c*/ 	.short	0x010a
        /*100e*/ 	.byte	0x3f
	.zero		1


	//   ....[65]....
        /*1010*/ 	.word	0x000105d0
        /*1014*/ 	.word	0x00000005
        /*1018*/ 	.word	0x00016860
        /*101c*/ 	.short	0x010a
        /*101e*/ 	.byte	0x3f
	.zero		1


	//   ....[66]....
        /*1020*/ 	.word	0x00010f40
        /*1024*/ 	.word	0x00000000
        /*1028*/ 	.word	0x00016860
        /*102c*/ 	.short	0x010a
        /*102e*/ 	.byte	0x3f
	.zero		1


	//   ....[67]....
        /*1030*/ 	.word	0x00012220
        /*1034*/ 	.word	0x00000005
        /*1038*/ 	.word	0x00016820
        /*103c*/ 	.short	0x010a
        /*103e*/ 	.byte	0x3f
	.zero		1


	//   ....[68]....
        /*1040*/ 	.word	0x000123c0
        /*1044*/ 	.word	0x00000003
        /*1048*/ 	.word	0x00016840
        /*104c*/ 	.short	0x010a
        /*104e*/ 	.byte	0x3f
	.zero		1


	//   ....[69]....
        /*1050*/ 	.word	0x00012410
        /*1054*/ 	.word	0x00000019
        /*1058*/ 	.word	0x00016840
        /*105c*/ 	.short	0x010a
        /*105e*/ 	.byte	0x3f
	.zero		1


	//   ....[70]....
        /*1060*/ 	.word	0x00012460
        /*1064*/ 	.word	0x00000003
        /*1068*/ 	.word	0x00016860
        /*106c*/ 	.short	0x010a
        /*106e*/ 	.byte	0x3f
	.zero		1


	//----- nvinfo : EIATTR_NUM_MBARRIERS
	.align		4
.L_119:
        /*1070*/ 	.byte	0x03, 0x38
        /*1072*/ 	.short	0x0016


	//----- nvinfo : EIATTR_EXIT_INSTR_OFFSETS
	.align		4
        /*1074*/ 	.byte	0x04, 0x1c
        /*1076*/ 	.short	(.L_121 - .L_120)


	//   ....[0]....
.L_120:
        /*1078*/ 	.word	0x000009a0


	//   ....[1]....
        /*107c*/ 	.word	0x00008150


	//   ....[2]....
        /*1080*/ 	.word	0x0000df20


	//----- nvinfo : EIATTR_MAX_THREADS
	.align		4
.L_121:
        /*1084*/ 	.byte	0x04, 0x05
        /*1086*/ 	.short	(.L_123 - .L_122)
.L_122:
        /*1088*/ 	.word	0x00000200
        /*108c*/ 	.word	0x00000001
        /*1090*/ 	.word	0x00000001


	//----- nvinfo : EIATTR_CRS_STACK_SIZE
	.align		4
.L_123:
        /*1094*/ 	.byte	0x04, 0x1e
        /*1096*/ 	.short	(.L_125 - .L_124)
.L_124:
        /*1098*/ 	.word	0x00000000


	//----- nvinfo : EIATTR_CBANK_PARAM_SIZE
	.align		4
.L_125:
        /*109c*/ 	.byte	0x03, 0x19
        /*109e*/ 	.short	0x0af0


	//----- nvinfo : EIATTR_PARAM_CBANK
	.align		4
        /*10a0*/ 	.byte	0x04, 0x0a
        /*10a2*/ 	.short	(.L_127 - .L_126)
	.align		4
.L_126:
        /*10a4*/ 	.word	index@(.nv.constant0._ZN7cutlass13device_kernelIN5flash11enable_sm90INS1_16FlashAttnFwdSm90INS1_25CollectiveMainloopFwdSm90ILi2EN4cute5tupleIJNS5_1CILi1EEES8_S8_EEENS6_IJNS7_ILi192EEENS7_ILi128EEENS7_ILi64EEEEEELi64ENS_10bfloat16_tEfNS_4arch4Sm90ELb0ELb0ELb0ELb1ELb1ELb0ELb0ELb1ELb1ELb1ELb1ELb0EEENS1_21CollectiveEpilogueFwdINS6_IJSA_SC_SB_EEES9_SE_SG_Li384ELb1ELb1ELb1ELb0EEENS1_36VarlenDynamicPersistentTileSchedulerILi192ELi128ELi384ELi128ELb1ELb1ELb1ELb0ELb1ELb1EEEEEEEEEvNT_6ParamsE)
        /*10a8*/ 	.short	0x0210
        /*10aa*/ 	.short	0x0af0


	//----- nvinfo : EIATTR_SW_WAR
	.align		4
.L_127:
        /*10ac*/ 	.byte	0x04, 0x36
        /*10ae*/ 	.short	(.L_129 - .L_128)
.L_128:
        /*10b0*/ 	.word	0x00000008
.L_129:


//--------------------- .nv.info._ZN7cutlass13device_kernelIN5flash11enable_sm90INS1_16FlashAttnFwdSm90INS1_25CollectiveMainloopFwdSm90ILi2EN4cute5tupleIJNS5_1CILi1EEES8_S8_EEENS6_IJNS7_ILi192EEENS7_ILi128EEENS7_ILi64EEEEEELi64ENS_10bfloat16_tEfNS_4arch4Sm90ELb0ELb0ELb0ELb1ELb1ELb1ELb0ELb1ELb1ELb1ELb1ELb0EEENS1_21CollectiveEpilogueFwdINS6_IJSA_SC_SB_EEES9_SE_SG_Li384ELb1ELb1ELb1ELb0EEENS1_36VarlenDynamicPersistentTileSchedulerILi192ELi128ELi384ELi128ELb1ELb1ELb1ELb0ELb1ELb1EEEEEEEEEvNT_6ParamsE --------------------------
	.section	.nv.info._ZN7cutlass13device_kernelIN5flash11enable_sm90INS1_16FlashAttnFwdSm90INS1_25CollectiveMainloopFwdSm90ILi2EN4cute5tupleIJNS5_1CILi1EEES8_S8_EEENS6_IJNS7_ILi192EEENS7_ILi128EEENS7_ILi64EEEEEELi64ENS_10bfloat16_tEfNS_4arch4Sm90ELb0ELb0ELb0ELb1ELb1ELb1ELb0ELb1ELb1ELb1ELb1ELb0EEENS1_21CollectiveEpilogueFwdINS6_IJSA_SC_SB_EEES9_SE_SG_Li384ELb1ELb1ELb1ELb0EEENS1_36VarlenDynamicPersistentTileSchedulerILi192ELi128ELi384ELi128ELb1ELb1ELb1ELb0ELb1ELb1EEEEEEEEEvNT_6ParamsE,"",@"SHT_CUDA_INFO"
	.sectionflags	@""
	.align	4


	//----- nvinfo : EIATTR_CUDA_API_VERSION
	.align		4
        /*0000*/ 	.byte	0x04, 0x37
        /*0002*/ 	.short	(.L_131 - .L_130)
.L_130:
        /*0004*/ 	.word	0x00000082


	//----- nvinfo : EIATTR_KPARAM_INFO
	.align		4
.L_131:
        /*0008*/ 	.byte	0x04, 0x17
        /*000a*/ 	.short	(.L_133 - .L_132)
.L_132:
        /*000c*/ 	.word	0x00000000
        /*0010*/ 	.short	0x0000
        /*0012*/ 	.short	0x0070
        /*0014*/ 	.byte	0x00, 0xf0, 0x01, 0x2a


	//----- nvinfo : EIATTR_SPARSE_MMA_MASK
	.align		4
.L_133:
        /*0018*/ 	.byte	0x03, 0x50
        /*001a*/ 	.short	0x0000


	//----- nvinfo : EIATTR_MAXREG_COUNT
	.align		4
        /*001c*/ 	.byte	0x03, 0x1b
        /*001e*/ 	.short	0x0080


	//----- nvinfo : EIATTR_NUM_BARRIERS
	.align		4
        /*0020*/ 	.byte	0x02, 0x4c
        /*0022*/ 	.byte	0x10
	.zero		1


	//----- nvinfo : EIATTR_EXTERNS
	.align		4
        /*0024*/ 	.byte	0x04, 0x0f
        /*0026*/ 	.short	(.L_135 - .L_134)


	//   ....[0]....
	.align		4
.L_134:
        /*0028*/ 	.word	index@(__assertfail)


	//----- nvinfo : EIATTR_ANNOTATIONS
	.align		4
.L_135:
        /*002c*/ 	.byte	0x04, 0x55
        /*002e*/ 	.short	(.L_137 - .L_136)


	//   ....[0]....
.L_136:
        /* <DEDUP_REMOVED lines=68> */
        /*0464*/ 	.byte	0xb0, 0x62, 0x01, 0x00, 0x01, 0x00, 0x00, 0x00, 0x60, 0x6f, 0x01, 0x00


	//----- nvinfo : EIATTR_MERCURY_ISA_VERSION
	.align		4
.L_137:
        /*0470*/ 	.byte	0x03, 0x5f
        /*0472*/ 	.short	0x0101


	//----- nvinfo : EIATTR_UNUSED_LOAD_BYTE_OFFSET
	.align		4
        /*0474*/ 	.byte	0x04, 0x44
        /*0476*/ 	.short	(.L_139 - .L_138)


	//   ....[0]....
.L_138:
        /*0478*/ 	.word	0x00000a80
        /*047c*/ 	.word	0x0000fff0


	//   ....[1]....
        /*0480*/ 	.word	0x0000d2e0
        /*0484*/ 	.word	0x0000fff0


	//----- nvinfo : EIATTR_INT_WARP_WIDE_INSTR_OFFSETS
	.align		4
.L_139:
        /*0488*/ 	.byte	0x04, 0x31
        /*048a*/ 	.short	(.L_141 - .L_140)


	//   ....[0]....
.L_140:
        /*048c*/ 	.word	0x00000130


	//   ....[1]....
        /*0490*/ 	.word	0x00000170


	//   ....[2]....
        /*0494*/ 	.word	0x000001e0


	//   ....[3]....
        /*0498*/ 	.word	0x00011d20


	//   ....[4]....
        /*049c*/ 	.word	0x00011db0


	//   ....[5]....
        /*04a0*/ 	.word	0x00014f60


	//   ....[6]....
        /*04a4*/ 	.word	0x00014ff0


	//----- nvinfo : EIATTR_COOP_GROUP_MASK_REGIDS
	.align		4
.L_141:
        /*04a8*/ 	.byte	0x04, 0x29
        /*04aa*/ 	.short	(.L_143 - .L_142)


	//   ....[0]....
.L_142:
        /*04ac*/ 	.word	0xffffffff


	//   ....[1]....
        /*04b0*/ 	.word	0xffffffff


	//   ....[2]....
        /*04b4*/ 	.word	0xffffffff


	//   ....[3]....
        /*04b8*/ 	.word	0xffffffff


	//   ....[4]....
        /*04bc*/ 	.word	0xffffffff


	//   ....[5]....
        /*04c0*/ 	.word	0xffffffff


	//   ....[6]....
        /*04c4*/ 	.word	0xffffffff


	//   ....[7]....
        /*04c8*/ 	.word	0xffffffff


	//   ....[8]....
        /*04cc*/ 	.word	0xffffffff


	//   ....[9]....
        /*04d0*/ 	.word	0xffffffff


	//   ....[10]....
        /*04d4*/ 	.word	0xffffffff


	//   ....[11]....
        /*04d8*/ 	.word	0xffffffff


	//   ....[12]....
        /*04dc*/ 	.word	0xffffffff


	//   ....[13]....
        /*04e0*/ 	.word	0xffffffff


	//   ....[14]....
        /*04e4*/ 	.word	0xffffffff


	//   ....[15]....
        /*04e8*/ 	.word	0xffffffff


	//   ....[16]....
        /*04ec*/ 	.word	0xffffffff


	//   ....[17]....
        /*04f0*/ 	.word	0xffffffff


	//   ....[18]....
        /*04f4*/ 	.word	0xffffffff


	//   ....[19]....
        /*04f8*/ 	.word	0xffffffff


	//   ....[20]....
        /*04fc*/ 	.word	0xffffffff


	//   ....[21]....
        /*0500*/ 	.word	0xffffffff


	//   ....[22]....
        /*0504*/ 	.word	0xffffffff


	//   ....[23]....
        /*0508*/ 	.word	0xffffffff


	//   ....[24]....
        /*050c*/ 	.word	0xffffffff


	//   ....[25]....
        /*0510*/ 	.word	0xffffffff


	//   ....[26]....
        /*0514*/ 	.word	0xffffffff


	//   ....[27]....
        /*0518*/ 	.word	0xffffffff


	//   ....[28]....
        /*051c*/ 	.word	0xffffffff


	//   ....[29]....
        /*0520*/ 	.word	0xffffffff


	//   ....[30]....
        /*0524*/ 	.word	0xffffffff


	//   ....[31]....
        /*0528*/ 	.word	0xffffffff


	//   ....[32]....
        /*052c*/ 	.word	0xffffffff


	//   ....[33]....
        /*0530*/ 	.word	0xffffffff


	//   ....[34]....
        /*0534*/ 	.word	0xffffffff


	//   ....[35]....
        /*0538*/ 	.word	0xffffffff


	//   ....[36]....
        /*053c*/ 	.word	0xffffffff


	//   ....[37]....
        /*0540*/ 	.word	0xffffffff


	//   ....[38]....
        /*0544*/ 	.word	0xffffffff


	//   ....[39]....
        /*0548*/ 	.word	0xffffffff


	//   ....[40]....
        /*054c*/ 	.word	0xffffffff


	//   ....[41]....
        /*0550*/ 	.word	0xffffffff


	//   ....[42]....
        /*0554*/ 	.word	0xffffffff


	//   ....[43]....
        /*0558*/ 	.word	0xffffffff


	//   ....[44]....
        /*055c*/ 	.word	0xffffffff


	//   ....[45]....
        /*0560*/ 	.word	0xffffffff


	//   ....[46]....
        /*0564*/ 	.word	0xffffffff


	//   ....[47]....
        /*0568*/ 	.word	0xffffffff


	//   ....[48]....
        /*056c*/ 	.word	0xffffffff


	//   ....[49]....
        /*0570*/ 	.word	0xffffffff


	//   ....[50]....
        /*0574*/ 	.word	0xffffffff


	//   ....[51]....
        /*0578*/ 	.word	0xffffffff


	//   ....[52]....
        /*057c*/ 	.word	0xffffffff


	//   ....[53]....
        /*0580*/ 	.word	0xffffffff


	//   ....[54]....
        /*0584*/ 	.word	0xffffffff


	//   ....[55]....
        /*0588*/ 	.word	0xffffffff


	//   ....[56]....
        /*058c*/ 	.word	0xffffffff


	//   ....[57]....
        /*0590*/ 	.word	0xffffffff


	//   ....[58]....
        /*0594*/ 	.word	0xffffffff


	//   ....[59]....
        /*0598*/ 	.word	0xffffffff


	//   ....[60]....
        /*059c*/ 	.word	0xffffffff


	//   ....[61]....
        /*05a0*/ 	.word	0xffffffff


	//   ....[62]....
        /*05a4*/ 	.word	0xffffffff


	//   ....[63]....
        /*05a8*/ 	.word	0xffffffff


	//   ....[64]....
        /*05ac*/ 	.word	0xffffffff


	//   ....[65]....
        /*05b0*/ 	.word	0xffffffff


	//   ....[66]....
        /*05b4*/ 	.word	0xffffffff


	//   ....[67]....
        /*05b8*/ 	.word	0xffffffff


	//   ....[68]....
        /*05bc*/ 	.word	0xffffffff


	//   ....[69]....
        /*05c0*/ 	.word	0xffffffff


	//   ....[70]....
        /*05c4*/ 	.word	0xffffffff


	//   ....[71]....
        /*05c8*/ 	.word	0xffffffff


	//   ....[72]....
        /*05cc*/ 	.word	0xffffffff


	//   ....[73]....
        /*05d0*/ 	.word	0xffffffff


	//   ....[74]....
        /*05d4*/ 	.word	0xffffffff


	//   ....[75]....
        /*05d8*/ 	.word	0xffffffff


	//   ....[76]....
        /*05dc*/ 	.word	0xffffffff


	//   ....[77]....
        /*05e0*/ 	.word	0xffffffff


	//   ....[78]....
        /*05e4*/ 	.word	0xffffffff


	//   ....[79]....
        /*05e8*/ 	.word	0xffffffff


	//   ....[80]....
        /*05ec*/ 	.word	0xffffffff


	//   ....[81]....
        /*05f0*/ 	.word	0xffffffff


	//   ....[82]....
        /*05f4*/ 	.word	0xffffffff


	//   ....[83]....
        /*05f8*/ 	.word	0xffffffff


	//   ....[84]....
        /*05fc*/ 	.word	0xffffffff


	//   ....[85]....
        /*0600*/ 	.word	0xffffffff


	//   ....[86]....
        /*0604*/ 	.word	0xffffffff


	//   ....[87]....
        /*0608*/ 	.word	0xffffffff


	//   ....[88]....
        /*060c*/ 	.word	0xffffffff


	//   ....[89]....
        /*0610*/ 	.word	0xffffffff


	//   ....[90]....
        /*0614*/ 	.word	0xffffffff


	//   ....[91]....
        /*0618*/ 	.word	0xffffffff


	//   ....[92]....
        /*061c*/ 	.word	0xffffffff


	//   ....[93]....
        /*0620*/ 	.word	0xffffffff


	//   ....[94]....
        /*0624*/ 	.word	0xffffffff


	//   ....[95]....
        /*0628*/ 	.word	0xffffffff


	//   ....[96]....
        /*062c*/ 	.word	0xffffffff


	//   ....[97]....
        /*0630*/ 	.word	0xffffffff


	//   ....[98]....
        /*0634*/ 	.word	0xffffffff


	//   ....[99]....
        /*0638*/ 	.word	0xffffffff


	//   ....[100]....
        /*063c*/ 	.word	0xffffffff


	//   ....[101]....
        /*0640*/ 	.word	0xffffffff


	//   ....[102]....
        /*0644*/ 	.word	0xffffffff


	//   ....[103]....
        /*0648*/ 	.word	0xffffffff


	//   ....[104]....
        /*064c*/ 	.word	0xffffffff


	//   ....[105]....
        /*0650*/ 	.word	0xffffffff


	//   ....[106]....
        /*0654*/ 	.word	0xffffffff


	//   ....[107]....
        /*0658*/ 	.word	0xffffffff


	//   ....[108]....
        /*065c*/ 	.word	0xffffffff


	//   ....[109]....
        /*0660*/ 	.word	0xffffffff


	//   ....[110]....
        /*0664*/ 	.word	0xffffffff


	//   ....[111]....
        /*0668*/ 	.word	0xffffffff


	//   ....[112]....
        /*066c*/ 	.word	0xffffffff


	//   ....[113]....
        /*0670*/ 	.word	0xffffffff


	//   ....[114]....
        /*0674*/ 	.word	0xffffffff


	//   ....[115]....
        /*0678*/ 	.word	0xffffffff


	//   ....[116]....
        /*067c*/ 	.word	0xffffffff


	//   ....[117]....
        /*0680*/ 	.word	0xffffffff


	//   ....[118]....
        /*0684*/ 	.word	0xffffffff


	//   ....[119]....
        /*0688*/ 	.word	0xffffffff


	//   ....[120]....
        /*068c*/ 	.word	0xffffffff


	//   ....[121]....
        /*0690*/ 	.word	0xffffffff


	//   ....[122]....
        /*0694*/ 	.word	0xffffffff


	//   ....[123]....
        /*0698*/ 	.word	0xffffffff


	//   ....[124]....
        /*069c*/ 	.word	0xffffffff


	//   ....[125]....
        /*06a0*/ 	.word	0xffffffff


	//   ....[126]....
        /*06a4*/ 	.word	0xffffffff


	//   ....[127]....
        /*06a8*/ 	.word	0xffffffff


	//   ....[128]....
        /*06ac*/ 	.word	0xffffffff


	//   ....[129]....
        /*06b0*/ 	.word	0xffffffff


	//   ....[130]....
        /*06b4*/ 	.word	0xffffffff


	//   ....[131]....
        /*06b8*/ 	.word	0xffffffff


	//   ....[132]....
        /*06bc*/ 	.word	0xffffffff


	//   ....[133]....
        /*06c0*/ 	.word	0xffffffff


	//   ....[134]....
        /*06c4*/ 	.word	0xffffffff


	//   ....[135]....
        /*06c8*/ 	.word	0xffffffff


	//   ....[136]....
        /*06cc*/ 	.word	0xffffffff


	//   ....[137]....
        /*06d0*/ 	.word	0xffffffff


	//   ....[138]....
        /*06d4*/ 	.word	0xffffffff


	//   ....[139]....
        /*06d8*/ 	.word	0xffffffff


	//   ....[140]....
        /*06dc*/ 	.word	0xffffffff


	//   ....[141]....
        /*06e0*/ 	.word	0xffffffff


	//   ....[142]....
        /*06e4*/ 	.word	0xffffffff


	//   ....[143]....
        /*06e8*/ 	.word	0xffffffff


	//   ....[144]....
        /*06ec*/ 	.word	0xffffffff


	//   ....[145]....
        /*06f0*/ 	.word	0xffffffff


	//   ....[146]....
        /*06f4*/ 	.word	0xffffffff


	//   ....[147]....
        /*06f8*/ 	.word	0xffffffff


	//   ....[148]....
        /*06fc*/ 	.word	0xffffffff


	//   ....[149]....
        /*0700*/ 	.word	0xffffffff


	//   ....[150]....
        /*0704*/ 	.word	0xffffffff


	//   ....[151]....
        /*0708*/ 	.word	0xffffffff


	//   ....[152]....
        /*070c*/ 	.word	0xffffffff


	//   ....[153]....
        /*0710*/ 	.word	0xffffffff


	//   ....[154]....
        /*0714*/ 	.word	0xffffffff


	//   ....[155]....
        /*0718*/ 	.word	0xffffffff


	//   ....[156]....
        /*071c*/ 	.word	0xffffffff


	//   ....[157]....
        /*0720*/ 	.word	0xffffffff


	//   ....[158]....
        /*0724*/ 	.word	0xffffffff


	//   ....[159]....
        /*0728*/ 	.word	0xffffffff


	//   ....[160]....
        /*072c*/ 	.word	0xffffffff


	//   ....[161]....
        /*0730*/ 	.word	0xffffffff


	//   ....[162]....
        /*0734*/ 	.word	0xffffffff


	//   ....[163]....
        /*0738*/ 	.word	0xffffffff


	//   ....[164]....
        /*073c*/ 	.word	0xffffffff


	//   ....[165]....
        /*0740*/ 	.word	0xffffffff


	//   ....[166]....
        /*0744*/ 	.word	0xffffffff


	//   ....[167]....
        /*0748*/ 	.word	0xffffffff


	//   ....[168]....
        /*074c*/ 	.word	0xffffffff


	//   ....[169]....
        /*0750*/ 	.word	0xffffffff


	//   ....[170]....
        /*0754*/ 	.word	0xffffffff


	//   ....[171]....
        /*0758*/ 	.word	0xffffffff


	//   ....[172]....
        /*075c*/ 	.word	0xffffffff


	//   ....[173]....
        /*0760*/ 	.word	0xffffffff


	//   ....[174]....
        /*0764*/ 	.word	0xffffffff


	//   ....[175]....
        /*0768*/ 	.word	0xffffffff


	//   ....[176]....
        /*076c*/ 	.word	0xffffffff


	//   ....[177]....
        /*0770*/ 	.word	0xffffffff


	//   ....[178]....
        /*0774*/ 	.word	0xffffffff


	//   ....[179]....
        /*0778*/ 	.word	0xffffffff


	//   ....[180]....
        /*077c*/ 	.word	0xffffffff


	//   ....[181]....
        /*0780*/ 	.word	0xffffffff


	//   ....[182]....
        /*0784*/ 	.word	0xffffffff


	//   ....[183]....
        /*0788*/ 	.word	0xffffffff


	//   ....[184]....
        /*078c*/ 	.word	0xffffffff


	//   ....[185]....
        /*0790*/ 	.word	0xffffffff


	//   ....[186]....
        /*0794*/ 	.word	0xffffffff


	//   ....[187]....
        /*0798*/ 	.word	0xffffffff


	//   ....[188]....
        /*079c*/ 	.word	0xffffffff


	//   ....[189]....
        /*07a0*/ 	.word	0xffffffff


	//   ....[190]....
        /*07a4*/ 	.word	0xffffffff


	//   ....[191]....
        /*07a8*/ 	.word	0xffffffff


	//   ....[192]....
        /*07ac*/ 	.word	0xffffffff


	//   ....[193]....
        /*07b0*/ 	.word	0x0500000f


	//   ....[194]....
        /*07b4*/ 	.word	0x0500000f


	//   ....[195]....
        /*07b8*/ 	.word	0x0500000f


	//   ....[196]....
        /*07bc*/ 	.word	0x0500000f


	//   ....[197]....
        /*07c0*/ 	.word	0x0500000f


	//   ....[198]....
        /*07c4*/ 	.word	0x0500000f


	//   ....[199]....
        /*07c8*/ 	.word	0x0500000f


	//   ....[200]....
        /*07cc*/ 	.word	0x0500000f


	//   ....[201]....
        /*07d0*/ 	.word	0x0500000f


	//   ....[202]....
        /*07d4*/ 	.word	0x0500000f


	//   ....[203]....
        /*07d8*/ 	.word	0x0500000f


	//   ....[204]....
        /*07dc*/ 	.word	0x0500000f


	//   ....[205]....
        /*07e0*/ 	.word	0x0500000f


	//   ....[206]....
        /*07e4*/ 	.word	0x0500000f


	//   ....[207]....
        /*07e8*/ 	.word	0x0500000f


	//   ....[208]....
        /*07ec*/ 	.word	0x0500000f


	//   ....[209]....
        /*07f0*/ 	.word	0x0500000f


	//   ....[210]....
        /*07f4*/ 	.word	0x0500000f


	//   ....[211]....
        /*07f8*/ 	.word	0x0500000f


	//   ....[212]....
        /*07fc*/ 	.word	0x0500000f


	//   ....[213]....
        /*0800*/ 	.word	0x0500000f


	//   ....[214]....
        /*0804*/ 	.word	0x0500000f


	//   ....[215]....
        /*0808*/ 	.word	0x0500000f


	//   ....[216]....
        /*080c*/ 	.word	0x0500000f


	//   ....[217]....
        /*0810*/ 	.word	0x0500000f


	//   ....[218]....
        /*0814*/ 	.word	0x0500000f


	//   ....[219]....
        /*0818*/ 	.word	0x0500000f


	//   ....[220]....
        /*081c*/ 	.word	0x0500000f


	//   ....[221]....
        /*0820*/ 	.word	0x0500000f


	//   ....[222]....
        /*0824*/ 	.word	0x0500000f


	//   ....[223]....
        /*0828*/ 	.word	0x0500000f


	//   ....[224]....
        /*082c*/ 	.word	0x0500000f


	//   ....[225]....
        /*0830*/ 	.word	0x0500000f


	//   ....[226]....
        /*0834*/ 	.word	0x0500000f


	//   ....[227]....
        /*0838*/ 	.word	0x0500000f


	//   ....[228]....
        /*083c*/ 	.word	0x0500000f


	//   ....[229]....
        /*0840*/ 	.word	0x0500000f


	//   ....[230]....
        /*0844*/ 	.word	0x0500000f


	//   ....[231]....
        /*0848*/ 	.word	0x0500000f


	//   ....[232]....
        /*084c*/ 	.word	0x0500000f


	//   ....[233]....
        /*0850*/ 	.word	0x0500000f


	//   ....[234]....
        /*0854*/ 	.word	0x0500000f


	//   ....[235]....
        /*0858*/ 	.word	0x0500000f


	//   ....[236]....
        /*085c*/ 	.word	0x0500000f


	//   ....[237]....
        /*0860*/ 	.word	0x0500000f


	//   ....[238]....
        /*0864*/ 	.word	0x0500000f


	//   ....[239]....
        /*0868*/ 	.word	0x0500000f


	//   ....[240]....
        /*086c*/ 	.word	0x0500000f


	//   ....[241]....
        /*0870*/ 	.word	0x0500000f


	//   ....[242]....
        /*0874*/ 	.word	0x0500000f


	//   ....[243]....
        /*0878*/ 	.word	0x0500000f


	//   ....[244]....
        /*087c*/ 	.word	0x0500000f


	//   ....[245]....
        /*0880*/ 	.word	0x0500000f


	//   ....[246]....
        /*0884*/ 	.word	0x0500000f


	//   ....[247]....
        /*0888*/ 	.word	0x0500000f


	//   ....[248]....
        /*088c*/ 	.word	0x0500000f


	//   ....[249]....
        /*0890*/ 	.word	0x0500000f


	//   ....[250]....
        /*0894*/ 	.word	0x0500000f


	//   ....[251]....
        /*0898*/ 	.word	0x0500000f


	//   ....[252]....
        /*089c*/ 	.word	0x0500000f


	//   ....[253]....
        /*08a0*/ 	.word	0x0500000f


	//   ....[254]....
        /*08a4*/ 	.word	0x0500000f


	//   ....[255]....
        /*08a8*/ 	.word	0x0500000f


	//   ....[0]....
        /*08ac*/ 	.word	0x0500000f


	//   ....[1]....
        /*08b0*/ 	.word	0x0500000f


	//   ....[2]....
        /*08b4*/ 	.word	0x0500000f


	//   ....[3]....
        /*08b8*/ 	.word	0x0500000f


	//   ....[4]....
        /*08bc*/ 	.word	0x0500000f


	//   ....[5]....
        /*08c0*/ 	.word	0x0500000f


	//   ....[6]....
        /*08c4*/ 	.word	0x0500000f


	//   ....[7]....
        /*08c8*/ 	.word	0x0500000f


	//   ....[8]....
        /*08cc*/ 	.word	0x0500000f


	//   ....[9]....
        /*08d0*/ 	.word	0x0500000f


	//   ....[10]....
        /*08d4*/ 	.word	0x0500000f


	//   ....[11]....
        /*08d8*/ 	.word	0x0500000f


	//   ....[12]....
        /*08dc*/ 	.word	0x0500000f


	//   ....[13]....
        /*08e0*/ 	.word	0x0500000f


	//   ....[14]....
        /*08e4*/ 	.word	0x0500000f


	//   ....[15]....
        /*08e8*/ 	.word	0x0500000f


	//   ....[16]....
        /*08ec*/ 	.word	0x0500000f


	//   ....[17]....
        /*08f0*/ 	.word	0x0500000f


	//   ....[18]....
        /*08f4*/ 	.word	0x0500000f


	//   ....[19]....
        /*08f8*/ 	.word	0x0500000f


	//   ....[20]....
        /*08fc*/ 	.word	0x0500000f


	//   ....[21]....
        /*0900*/ 	.word	0x0500000f


	//   ....[22]....
        /*0904*/ 	.word	0x0500000f


	//   ....[23]....
        /*0908*/ 	.word	0x0500000f


	//   ....[24]....
        /*090c*/ 	.word	0x0500000f


	//   ....[25]....
        /*0910*/ 	.word	0x0500000f


	//   ....[26]....
        /*0914*/ 	.word	0x0500000f


	//   ....[27]....
        /*0918*/ 	.word	0x0500000f


	//   ....[28]....
        /*091c*/ 	.word	0x0500000f


	//   ....[29]....
        /*0920*/ 	.word	0x0500000f


	//   ....[30]....
        /*0924*/ 	.word	0x0500000f


	//   ....[31]....
        /*0928*/ 	.word	0x0500000f


	//   ....[32]....
        /*092c*/ 	.word	0x0500000f


	//   ....[33]....
        /*0930*/ 	.word	0x0500000f


	//   ....[34]....
        /*0934*/ 	.word	0x0500000f


	//   ....[35]....
        /*0938*/ 	.word	0x0500000f


	//   ....[36]....
        /*093c*/ 	.word	0x0500000f


	//   ....[37]....
        /*0940*/ 	.word	0x0500000f


	//   ....[38]....
        /*0944*/ 	.word	0x0500000f


	//   ....[39]....
        /*0948*/ 	.word	0x0500000f


	//   ....[40]....
        /*094c*/ 	.word	0x0500000f


	//   ....[41]....
        /*0950*/ 	.word	0x0500000f


	//   ....[42]....
        /*0954*/ 	.word	0x0500000f


	//   ....[43]....
        /*0958*/ 	.word	0x0500000f


	//   ....[44]....
        /*095c*/ 	.word	0x0500000f


	//   ....[45]....
        /*0960*/ 	.word	0x0500000f


	//   ....[46]....
        /*0964*/ 	.word	0x0500000f


	//   ....[47]....
        /*0968*/ 	.word	0x0500000f


	//   ....[48]....
        /*096c*/ 	.word	0x0500000f


	//   ....[49]....
        /*0970*/ 	.word	0x0500000f


	//   ....[50]....
        /*0974*/ 	.word	0x0500000f


	//   ....[51]....
        /*0978*/ 	.word	0x0500000f


	//   ....[52]....
        /*097c*/ 	.word	0x0500000f


	//   ....[53]....
        /*0980*/ 	.word	0x0500000f


	//   ....[54]....
        /*0984*/ 	.word	0x0500000f


	//   ....[55]....
        /*0988*/ 	.word	0x0500000f


	//   ....[56]....
        /*098c*/ 	.word	0x0500000f


	//   ....[57]....
        /*0990*/ 	.word	0x0500000f


	//   ....[58]....
        /*0994*/ 	.word	0x0500000f


	//   ....[59]....
        /*0998*/ 	.word	0x0500000f


	//   ....[60]....
        /*099c*/ 	.word	0x0500000f


	//   ....[61]....
        /*09a0*/ 	.word	0x0500000f


	//   ....[62]....
        /*09a4*/ 	.word	0x0500000f


	//   ....[63]....
        /*09a8*/ 	.word	0x0500000f


	//   ....[64]....
        /*09ac*/ 	.word	0x0500000f


	//   ....[65]....
        /*09b0*/ 	.word	0x0500000f


	//   ....[66]....
        /*09b4*/ 	.word	0x0500000f


	//   ....[67]....
        /*09b8*/ 	.word	0x0500000f


	//   ....[68]....
        /*09bc*/ 	.word	0x0500000f


	//   ....[69]....
        /*09c0*/ 	.word	0x0500000f


	//   ....[70]....
        /*09c4*/ 	.word	0x0500000f


	//   ....[71]....
        /*09c8*/ 	.word	0x0500000f


	//   ....[72]....
        /*09cc*/ 	.word	0x0500000f


	//   ....[73]....
        /*09d0*/ 	.word	0x0500000f


	//   ....[74]....
        /*09d4*/ 	.word	0x0500000f


	//   ....[75]....
        /*09d8*/ 	.word	0x0500000f


	//   ....[76]....
        /*09dc*/ 	.word	0x0500000f


	//   ....[77]....
        /*09e0*/ 	.word	0x0500000f


	//   ....[78]....
        /*09e4*/ 	.word	0x0500000f


	//   ....[79]....
        /*09e8*/ 	.word	0x0500000f


	//   ....[80]....
        /*09ec*/ 	.word	0x0500000f


	//   ....[81]....
        /*09f0*/ 	.word	0x0500000f


	//   ....[82]....
        /*09f4*/ 	.word	0x0500000f


	//   ....[83]....
        /*09f8*/ 	.word	0x0500000f


	//   ....[84]....
        /*09fc*/ 	.word	0x0500000f


	//   ....[85]....
        /*0a00*/ 	.word	0x0500000f


	//   ....[86]....
        /*0a04*/ 	.word	0x0500000f


	//----- nvinfo : EIATTR_COOP_GROUP_INSTR_OFFSETS
	.align		4
.L_143:
        /*0a08*/ 	.byte	0x04, 0x28
        /*0a0a*/ 	.short	(.L_145 - .L_144)


	//   ....[0]....
.L_144:
        /*0a0c*/ 	.word	0x00000070


	//   ....[1]....
        /*0a10*/ 	.word	0x00000140


	//   ....[2]....
        /*0a14*/ 	.word	0x00000190


	//   ....[3]....
        /*0a18*/ 	.word	0x000003c0


	//   ....[4]....
        /*0a1c*/ 	.word	0x00000520


	//   ....[5]....
        /*0a20*/ 	.word	0x00000640


	//   ....[6]....
        /*0a24*/ 	.word	0x000007a0


	//   ....[7]....
        /*0a28*/ 	.word	0x00002db0


	//   ....[8]....
        /*0a2c*/ 	.word	0x00002dc0


	//   ....[9]....
        /*0a30*/ 	.word	0x00003510


	//   ....[10]....
        /*0a34*/ 	.word	0x00003520


	//   ....[11]....
        /*0a38*/ 	.word	0x00004240


	//   ....[12]....
        /*0a3c*/ 	.word	0x00004250


	//   ....[13]....
        /*0a40*/ 	.word	0x00004a50


	//   ....[14]....
        /*0a44*/ 	.word	0x00004a60


	//   ....[15]....
        /*0a48*/ 	.word	0x00005480


	//   ....[16]....
        /*0a4c*/ 	.word	0x00005490


	//   ....[17]....
        /*0a50*/ 	.word	0x000055a0


	//   ....[18]....
        /*0a54*/ 	.word	0x000055b0


	//   ....[19]....
        /*0a58*/ 	.word	0x00005920


	//   ....[20]....
        /*0a5c*/ 	.word	0x00005940


	//   ....[21]....
        /*0a60*/ 	.word	0x00005a20


	//   ....[22]....
        /*0a64*/ 	.word	0x00005a40


	//   ....[23]....
        /*0a68*/ 	.word	0x000060f0


	//   ....[24]....
        /*0a6c*/ 	.word	0x000066d0


	//   ....[25]....
        /*0a70*/ 	.word	0x000066e0


	//   ....[26]....
        /*0a74*/ 	.word	0x000066f0


	//   ....[27]....
        /*0a78*/ 	.word	0x00006700


	//   ....[28]....
        /*0a7c*/ 	.word	0x00007750


	//   ....[29]....
        /*0a80*/ 	.word	0x00007760


	//   ....[30]....
        /*0a84*/ 	.word	0x00007770


	//   ....[31]....
        /*0a88*/ 	.word	0x00007780


	//   ....[32]....
        /*0a8c*/ 	.word	0x000093d0


	//   ....[33]....
        /*0a90*/ 	.word	0x000093f0


	//   ....[34]....
        /*0a94*/ 	.word	0x000097c0


	//   ....[35]....
        /*0a98*/ 	.word	0x00009800


	//   ....[36]....
        /*0a9c*/ 	.word	0x0000b4e0


	//   ....[37]....
        /*0aa0*/ 	.word	0x0000b500


	//   ....[38]....
        /*0aa4*/ 	.word	0x0000ba20


	//   ....[39]....
        /*0aa8*/ 	.word	0x0000ba80


	//   ....[40]....
        /*0aac*/ 	.word	0x0000ca40


	//   ....[41]....
        /*0ab0*/ 	.word	0x0000cd10


	//   ....[42]....
        /*0ab4*/ 	.word	0x0000cd40


	//   ....[43]....
        /*0ab8*/ 	.word	0x0000ce10


	//   ....[44]....
        /*0abc*/ 	.word	0x0000dba0


	//   ....[45]....
        /*0ac0*/ 	.word	0x0000dbc0


	//   ....[46]....
        /*0ac4*/ 	.word	0x0000dbd0


	//   ....[47]....
        /*0ac8*/ 	.word	0x0000dbe0


	//   ....[48]....
        /*0acc*/ 	.word	0x0000e130


	//   ....[49]....
        /*0ad0*/ 	.word	0x0000e170


	//   ....[50]....
        /*0ad4*/ 	.word	0x0000e1a0


	//   ....[51]....
        /*0ad8*/ 	.word	0x0000e1d0


	//   ....[52]....
        /*0adc*/ 	.word	0x0000e1f0


	//   ....[53]....
        /*0ae0*/ 	.word	0x0000e200


	//   ....[54]....
        /*0ae4*/ 	.word	0x0000e240


	//   ....[55]....
        /*0ae8*/ 	.word	0x0000e270


	//   ....[56]....
        /*0aec*/ 	.word	0x0000e720


	//   ....[57]....
        /*0af0*/ 	.word	0x0000e730


	//   ....[58]....
        /*0af4*/ 	.word	0x0000e9b0


	//   ....[59]....
        /*0af8*/ 	.word	0x0000e9c0


	//   ....[60]....
        /*0afc*/ 	.word	0x0000f4b0


	//   ....[61]....
        /*0b00*/ 	.word	0x0000f4e0


	//   ....[62]....
        /*0b04*/ 	.word	0x0000f500


	//   ....[63]....
        /*0b08*/ 	.word	0x0000f530


	//   ....[64]....
        /*0b0c*/ 	.word	0x0000f560


	//   ....[65]....
        /*0b10*/ 	.word	0x0000f570


	//   ....[66]....
        /*0b14*/ 	.word	0x0000f5a0


	//   ....[67]....
        /*0b18*/ 	.word	0x0000f610


	//   ....[68]....
        /*0b1c*/ 	.word	0x0000f730


	//   ....[69]....
        /*0b20*/ 	.word	0x0000f960


	//   ....[70]....
        /*0b24*/ 	.word	0x0000f990


	//   ....[71]....
        /*0b28*/ 	.word	0x0000f9c0


	//   ....[72]....
        /*0b2c*/ 	.word	0x0000f9f0


	//   ....[73]....
        /*0b30*/ 	.word	0x0000fa20


	//   ....[74]....
        /*0b34*/ 	.word	0x0000fa50


	//   ....[75]....
        /*0b38*/ 	.word	0x0000fbe0


	//   ....[76]....
        /*0b3c*/ 	.word	0x0000fc10


	//   ....[77]....
        /*0b40*/ 	.word	0x0000fc40


	//   ....[78]....
        /*0b44*/ 	.word	0x0000fc70


	//   ....[79]....
        /*0b48*/ 	.word	0x0000fca0


	//   ....[80]....
        /*0b4c*/ 	.word	0x0000fcd0


	//   ....[81]....
        /*0b50*/ 	.word	0x0000fd60


	//   ....[82]....
        /*0b54*/ 	.word	0x0000fd90


	//   ....[83]....
        /*0b58*/ 	.word	0x0000fda0


	//   ....[84]....
        /*0b5c*/ 	.word	0x0000fe40


	//   ....[85]....
        /*0b60*/ 	.word	0x00010dd0


	//   ....[86]....
        /*0b64*/ 	.word	0x000128b0


	//   ....[87]....
        /*0b68*/ 	.word	0x000128d0


	//   ....[88]....
        /*0b6c*/ 	.word	0x00012960


	//   ....[89]....
        /*0b70*/ 	.word	0x00012980


	//   ....[90]....
        /*0b74*/ 	.word	0x00012a00


	//   ....[91]....
        /*0b78*/ 	.word	0x00012a20


	//   ....[92]....
        /*0b7c*/ 	.word	0x00012aa0


	//   ....[93]....
        /*0b80*/ 	.word	0x00012ac0


	//   ....[94]....
        /*0b84*/ 	.word	0x00012b40


	//   ....[95]....
        /*0b88*/ 	.word	0x00012b60


	//   ....[96]....
        /*0b8c*/ 	.word	0x00012be0


	//   ....[97]....
        /*0b90*/ 	.word	0x00012c00


	//   ....[98]....
        /*0b94*/ 	.word	0x00012c80


	//   ....[99]....
        /*0b98*/ 	.word	0x00012ca0


	//   ....[100]....
        /*0b9c*/ 	.word	0x00012cb0


	//   ....[101]....
        /*0ba0*/ 	.word	0x00012cc0


	//   ....[102]....
        /*0ba4*/ 	.word	0x000135e0


	//   ....[103]....
        /*0ba8*/ 	.word	0x00013610


	//   ....[104]....
        /*0bac*/ 	.word	0x00013630


	//   ....[105]....
        /*0bb0*/ 	.word	0x000136b0


	//   ....[106]....
        /*0bb4*/ 	.word	0x000136d0


	//   ....[107]....
        /*0bb8*/ 	.word	0x00013750


	//   ....[108]....
        /*0bbc*/ 	.word	0x00013770


	//   ....[109]....
        /*0bc0*/ 	.word	0x000137f0


	//   ....[110]....
        /*0bc4*/ 	.word	0x00013810


	//   ....[111]....
        /*0bc8*/ 	.word	0x00013890


	//   ....[112]....
        /*0bcc*/ 	.word	0x000138b0


	//   ....[113]....
        /*0bd0*/ 	.word	0x00013930


	//   ....[114]....
        /*0bd4*/ 	.word	0x00013950


	//   ....[115]....
        /*0bd8*/ 	.word	0x000139d0


	//   ....[116]....
        /*0bdc*/ 	.word	0x000139f0


	//   ....[117]....
        /*0be0*/ 	.word	0x00013a00


	//   ....[118]....
        /*0be4*/ 	.word	0x00013a70


	//   ....[119]....
        /*0be8*/ 	.word	0x00013ac0


	//   ....[120]....
        /*0bec*/ 	.word	0x00013b50


	//   ....[121]....
        /*0bf0*/ 	.word	0x00013b80


	//   ....[122]....
        /*0bf4*/ 	.word	0x00013b90


	//   ....[123]....
        /*0bf8*/ 	.word	0x00013c00


	//   ....[124]....
        /*0bfc*/ 	.word	0x00013c10


	//   ....[125]....
        /*0c00*/ 	.word	0x00013c20


	//   ....[126]....
        /*0c04*/ 	.word	0x00014410


	//   ....[127]....
        /*0c08*/ 	.word	0x00014430


	//   ....[128]....
        /*0c0c*/ 	.word	0x000144a0


	//   ....[129]....
        /*0c10*/ 	.word	0x000144b0


	//   ....[130]....
        /*0c14*/ 	.word	0x000144f0


	//   ....[131]....
        /*0c18*/ 	.word	0x00014500


	//   ....[132]....
        /*0c1c*/ 	.word	0x00014540


	//   ....[133]....
        /*0c20*/ 	.word	0x00014550


	//   ....[134]....
        /*0c24*/ 	.word	0x00014590


	//   ....[135]....
        /*0c28*/ 	.word	0x000145a0


	//   ....[136]....
        /*0c2c*/ 	.word	0x000145e0


	//   ....[137]....
        /*0c30*/ 	.word	0x000145f0


	//   ....[138]....
        /*0c34*/ 	.word	0x00014630


	//   ....[139]....
        /*0c38*/ 	.word	0x00014640


	//   ....[140]....
        /*0c3c*/ 	.word	0x00014650


	//   ....[141]....
        /*0c40*/ 	.word	0x00014690


	//   ....[142]....
        /*0c44*/ 	.word	0x00014940


	//   ....[143]....
        /*0c48*/ 	.word	0x00014970


	//   ....[144]....
        /*0c4c*/ 	.word	0x000149d0


	//   ....[145]....
        /*0c50*/ 	.word	0x000149e0


	//   ....[146]....
        /*0c54*/ 	.word	0x00014a30


	//   ....[147]....
        /*0c58*/ 	.word	0x00014a40


	//   ....[148]....
        /*0c5c*/ 	.word	0x00014a90


	//   ....[149]....
        /*0c60*/ 	.word	0x00014aa0


	//   ....[150]....
        /*0c64*/ 	.word	0x00014af0


	//   ....[151]....
        /*0c68*/ 	.word	0x00014b00


	//   ....[152]....
        /*0c6c*/ 	.word	0x00014b50


	//   ....[153]....
        /*0c70*/ 	.word	0x00014b60


	//   ....[154]....
        /*0c74*/ 	.word	0x00014bb0


	//   ....[155]....
        /*0c78*/ 	.word	0x00014bc0


	//   ....[156]....
        /*0c7c*/ 	.word	0x00014bd0


	//   ....[157]....
        /*0c80*/ 	.word	0x00014c10


	//   ....[158]....
        /*0c84*/ 	.word	0x000151e0


	//   ....[159]....
        /*0c88*/ 	.word	0x00015220


	//   ....[160]....
        /*0c8c*/ 	.word	0x00015240


	//   ....[161]....
        /*0c90*/ 	.word	0x00015280


	//   ....[162]....
        /*0c94*/ 	.word	0x000152a0


	//   ....[163]....
        /*0c98*/ 	.word	0x000152e0


	//   ....[164]....
        /*0c9c*/ 	.word	0x00015300


	//   ....[165]....
        /*0ca0*/ 	.word	0x00015340


	//   ....[166]....
        /*0ca4*/ 	.word	0x00015360


	//   ....[167]....
        /*0ca8*/ 	.word	0x000153a0


	//   ....[168]....
        /*0cac*/ 	.word	0x000153c0


	//   ....[169]....
        /*0cb0*/ 	.word	0x00015400


	//   ....[170]....
        /*0cb4*/ 	.word	0x00015420


	//   ....[171]....
        /*0cb8*/ 	.word	0x00015460


	//   ....[172]....
        /*0cbc*/ 	.word	0x00015480


	//   ....[173]....
        /*0cc0*/ 	.word	0x00015490


	//   ....[174]....
        /*0cc4*/ 	.word	0x00015840


	//   ....[175]....
        /*0cc8*/ 	.word	0x00015870


	//   ....[176]....
        /*0ccc*/ 	.word	0x000158e0


	//   ....[177]....
        /*0cd0*/ 	.word	0x00015910


	//   ....[178]....
        /*0cd4*/ 	.word	0x00015940


	//   ....[179]....
        /*0cd8*/ 	.word	0x00015970


	//   ....[180]....
        /*0cdc*/ 	.word	0x000159a0


	//   ....[181]....
        /*0ce0*/ 	.word	0x000159d0


	//   ....[182]....
        /*0ce4*/ 	.word	0x00015b70


	//   ....[183]....
        /*0ce8*/ 	.word	0x00015ba0


	//   ....[184]....
        /*0cec*/ 	.word	0x00015bd0


	//   ....[185]....
        /*0cf0*/ 	.word	0x00015c00


	//   ....[186]....
        /*0cf4*/ 	.word	0x00015c30


	//   ....[187]....
        /*0cf8*/ 	.word	0x00015c60


	//   ....[188]....
        /*0cfc*/ 	.word	0x00015d20


	//   ....[189]....
        /*0d00*/ 	.word	0x00015d40


	//   ....[190]....
        /*0d04*/ 	.word	0x00015d50


	//   ....[191]....
        /*0d08*/ 	.word	0x00015db0


	//   ....[192]....
        /*0d0c*/ 	.word	0x000163d0


	//   ....[193]....
        /*0d10*/ 	.word	0x000166f0


	//   ....[194]....
        /*0d14*/ 	.word	0x00016780


	//   ....[195]....
        /*0d18*/ 	.word	0x00016810


	//   ....[196]....
        /*0d1c*/ 	.word	0x000168a0


	//   ....[197]....
        /*0d20*/ 	.word	0x00016980


	//   ....[198]....
        /*0d24*/ 	.word	0x00016a10


	//   ....[199]....
        /*0d28*/ 	.word	0x00016ab0


	//   ....[200]....
        /*0d2c*/ 	.word	0x00016b40


	//   ....[201]....
        /*0d30*/ 	.word	0x00016c30


	//   ....[202]....
        /*0d34*/ 	.word	0x00016cc0


	//   ....[203]....
        /*0d38*/ 	.word	0x00016d60


	//   ....[204]....
        /*0d3c*/ 	.word	0x00016df0


	//   ....[205]....
        /*0d40*/ 	.word	0x00016f30


	//   ....[206]....
        /*0d44*/ 	.word	0x00016fe0


	//   ....[207]....
        /*0d48*/ 	.word	0x00017070


	//   ....[208]....
        /*0d4c*/ 	.word	0x000170c0


	//   ....[209]....
        /*0d50*/ 	.word	0x00017110


	//   ....[210]....
        /*0d54*/ 	.word	0x000171f0


	//   ....[211]....
        /*0d58*/ 	.word	0x00017280


	//   ....[212]....
        /*0d5c*/ 	.word	0x000172d0


	//   ....[213]....
        /*0d60*/ 	.word	0x00017320


	//   ....[214]....
        /*0d64*/ 	.word	0x00017540


	//   ....[215]....
        /*0d68*/ 	.word	0x000175a0


	//   ....[216]....
        /*0d6c*/ 	.word	0x00017660


	//   ....[217]....
        /*0d70*/ 	.word	0x000176d0


	//   ....[218]....
        /*0d74*/ 	.word	0x00017730


	//   ....[219]....
        /*0d78*/ 	.word	0x000177e0


	//   ....[220]....
        /*0d7c*/ 	.word	0x00017840


	//   ....[221]....
        /*0d80*/ 	.word	0x000178d0


	//   ....[222]....
        /*0d84*/ 	.word	0x00017950


	//   ....[223]....
        /*0d88*/ 	.word	0x000179a0


	//   ....[224]....
        /*0d8c*/ 	.word	0x00017a30


	//   ....[225]....
        /*0d90*/ 	.word	0x00017ac0


	//   ....[226]....
        /*0d94*/ 	.word	0x00017b60


	//   ....[227]....
        /*0d98*/ 	.word	0x00017c00


	//   ....[228]....
        /*0d9c*/ 	.word	0x00017c60


	//   ....[229]....
        /*0da0*/ 	.word	0x00017cd0


	//   ....[230]....
        /*0da4*/ 	.word	0x00017d30


	//   ....[231]....
        /*0da8*/ 	.word	0x00017da0


	//   ....[232]....
        /*0dac*/ 	.word	0x00017e60


	//   ....[233]....
        /*0db0*/ 	.word	0x00017ec0


	//   ....[234]....
        /*0db4*/ 	.word	0x00017f80


	//   ....[235]....
        /*0db8*/ 	.word	0x00018260


	//   ....[236]....
        /*0dbc*/ 	.word	0x00018350


	//   ....[237]....
        /*0dc0*/ 	.word	0x000183f0


	//   ....[238]....
        /*0dc4*/ 	.word	0x00018450


	//   ....[239]....
        /*0dc8*/ 	.word	0x00018540


	//   ....[240]....
        /*0dcc*/ 	.word	0x000185b0


	//   ....[241]....
        /*0dd0*/ 	.word	0x000186a0


	//   ....[242]....
        /*0dd4*/ 	.word	0x00018710


	//   ....[243]....
        /*0dd8*/ 	.word	0x00018800


	//   ....[244]....
        /*0ddc*/ 	.word	0x00018870


	//   ....[245]....
        /*0de0*/ 	.word	0x00018960


	//   ....[246]....
        /*0de4*/ 	.word	0x000189d0


	//   ....[247]....
        /*0de8*/ 	.word	0x00018ac0


	//   ....[248]....
        /*0dec*/ 	.word	0x00018b30


	//   ....[249]....
        /*0df0*/ 	.word	0x00018c20


	//   ....[250]....
        /*0df4*/ 	.word	0x00018c90


	//   ....[251]....
        /*0df8*/ 	.word	0x00018d30


	//   ....[252]....
        /*0dfc*/ 	.word	0x00018e20


	//   ....[253]....
        /*0e00*/ 	.word	0x00018e90


	//   ....[254]....
        /*0e04*/ 	.word	0x00018ef0


	//   ....[255]....
        /*0e08*/ 	.word	0x00018fe0


	//   ....[0]....
        /*0e0c*/ 	.word	0x00019040


	//   ....[1]....
        /*0e10*/ 	.word	0x00019140


	//   ....[2]....
        /*0e14*/ 	.word	0x000191a0


	//   ....[3]....
        /*0e18*/ 	.word	0x000192a0


	//   ....[4]....
        /*0e1c*/ 	.word	0x00019300


	//   ....[5]....
        /*0e20*/ 	.word	0x00019400


	//   ....[6]....
        /*0e24*/ 	.word	0x00019460


	//   ....[7]....
        /*0e28*/ 	.word	0x00019560


	//   ....[8]....
        /*0e2c*/ 	.word	0x000195c0


	//   ....[9]....
        /*0e30*/ 	.word	0x000196c0


	//   ....[10]....
        /*0e34*/ 	.word	0x00019720


	//   ....[11]....
        /*0e38*/ 	.word	0x000197d0


	//   ....[12]....
        /*0e3c*/ 	.word	0x00019880


	//   ....[13]....
        /*0e40*/ 	.word	0x00019970


	//   ....[14]....
        /*0e44*/ 	.word	0x000199d0


	//   ....[15]....
        /*0e48*/ 	.word	0x00019ab0


	//   ....[16]....
        /*0e4c*/ 	.word	0x00019b10


	//   ....[17]....
        /*0e50*/ 	.word	0x00019be0


	//   ....[18]....
        /*0e54*/ 	.word	0x00019c40


	//   ....[19]....
        /*0e58*/ 	.word	0x00019d00


	//   ....[20]....
        /*0e5c*/ 	.word	0x00019e40


	//   ....[21]....
        /*0e60*/ 	.word	0x00019ef0


	//   ....[22]....
        /*0e64*/ 	.word	0x00019f60


	//   ....[23]....
        /*0e68*/ 	.word	0x0001a030


	//   ....[24]....
        /*0e6c*/ 	.word	0x0001a090


	//   ....[25]....
        /*0e70*/ 	.word	0x0001a140


	//   ....[26]....
        /*0e74*/ 	.word	0x0001a1a0


	//   ....[27]....
        /*0e78*/ 	.word	0x0001a250


	//   ....[28]....
        /*0e7c*/ 	.word	0x0001a2b0


	//   ....[29]....
        /*0e80*/ 	.word	0x0001a360


	//   ....[30]....
        /*0e84*/ 	.word	0x0001a3c0


	//   ....[31]....
        /*0e88*/ 	.word	0x0001a470


	//   ....[32]....
        /*0e8c*/ 	.word	0x0001a4d0


	//   ....[33]....
        /*0e90*/ 	.word	0x0001a580


	//   ....[34]....
        /*0e94*/ 	.word	0x0001a5e0


	//   ....[35]....
        /*0e98*/ 	.word	0x0001a690


	//   ....[36]....
        /*0e9c*/ 	.word	0x0001a780


	//   ....[37]....
        /*0ea0*/ 	.word	0x0001a830


	//   ....[38]....
        /*0ea4*/ 	.word	0x0001a890


	//   ....[39]....
        /*0ea8*/ 	.word	0x0001a950


	//   ....[40]....
        /*0eac*/ 	.word	0x0001a9b0


	//   ....[41]....
        /*0eb0*/ 	.word	0x0001aa70


	//   ....[42]....
        /*0eb4*/ 	.word	0x0001aad0


	//   ....[43]....
        /*0eb8*/ 	.word	0x0001ab90


	//   ....[44]....
        /*0ebc*/ 	.word	0x0001abf0


	//   ....[45]....
        /*0ec0*/ 	.word	0x0001acb0


	//   ....[46]....
        /*0ec4*/ 	.word	0x0001ad10


	//   ....[47]....
        /*0ec8*/ 	.word	0x0001add0


	//   ....[48]....
        /*0ecc*/ 	.word	0x0001ae30


	//   ....[49]....
        /*0ed0*/ 	.word	0x0001aef0


	//   ....[50]....
        /*0ed4*/ 	.word	0x0001af50


	//   ....[51]....
        /*0ed8*/ 	.word	0x0001b000


	//   ....[52]....
        /*0edc*/ 	.word	0x0001b0f0


	//   ....[53]....
        /*0ee0*/ 	.word	0x0001b1a0


	//   ....[54]....
        /*0ee4*/ 	.word	0x0001b210


	//   ....[55]....
        /*0ee8*/ 	.word	0x0001b2c0


	//   ....[56]....
        /*0eec*/ 	.word	0x0001b320


	//   ....[57]....
        /*0ef0*/ 	.word	0x0001b3d0


	//   ....[58]....
        /*0ef4*/ 	.word	0x0001b430


	//   ....[59]....
        /*0ef8*/ 	.word	0x0001b4e0


	//   ....[60]....
        /*0efc*/ 	.word	0x0001b540


	//   ....[61]....
        /*0f00*/ 	.word	0x0001b5f0


	//   ....[62]....
        /*0f04*/ 	.word	0x0001b650


	//   ....[63]....
        /*0f08*/ 	.word	0x0001b700


	//   ....[64]....
        /*0f0c*/ 	.word	0x0001b760


	//   ....[65]....
        /*0f10*/ 	.word	0x0001b810


	//   ....[66]....
        /*0f14*/ 	.word	0x0001b870


	//   ....[67]....
        /*0f18*/ 	.word	0x0001b910


	//   ....[68]....
        /*0f1c*/ 	.word	0x0001b9a0


	//   ....[69]....
        /*0f20*/ 	.word	0x0001ba40


	//   ....[70]....
        /*0f24*/ 	.word	0x0001bbc0


	//   ....[71]....
        /*0f28*/ 	.word	0x0001bc30


	//   ....[72]....
        /*0f2c*/ 	.word	0x0001bca0


	//   ....[73]....
        /*0f30*/ 	.word	0x0001bd10


	//   ....[74]....
        /*0f34*/ 	.word	0x0001bd80


	//   ....[75]....
        /*0f38*/ 	.word	0x0001be00


	//   ....[76]....
        /*0f3c*/ 	.word	0x0001be80


	//   ....[77]....
        /*0f40*/ 	.word	0x0001bf10


	//   ....[78]....
        /*0f44*/ 	.word	0x0001bf80


	//   ....[79]....
        /*0f48*/ 	.word	0x0001bff0


	//   ....[80]....
        /*0f4c*/ 	.word	0x0001c060


	//   ....[81]....
        /*0f50*/ 	.word	0x0001c0e0


	//   ....[82]....
        /*0f54*/ 	.word	0x0001c150


	//   ....[83]....
        /*0f58*/ 	.word	0x0001c1f0


	//   ....[84]....
        /*0f5c*/ 	.word	0x0001c240


	//   ....[85]....
        /*0f60*/ 	.word	0x0001c2d0


	//   ....[86]....
        /*0f64*/ 	.word	0x0001c400


	//----- nvinfo : EIATTR_REG_RECONFIG
	.align		4
.L_145:
        /*0f68*/ 	.byte	0x01, 0x54
	.zero		2


	//----- nvinfo : EIATTR_SYSCALL_OFFSETS
	.align		4
        /*0f6c*/ 	.byte	0x04, 0x46
        /*0f6e*/ 	.short	(.L_147 - .L_146)


	//   ....[0]....
.L_146:
        /*0f70*/ 	.word	0x00001ae0


	//   ....[1]....
        /*0f74*/ 	.word	0x00001c30


	//   ....[2]....
        /*0f78*/ 	.word	0x000062c0


	//   ....[3]....
        /*0f7c*/ 	.word	0x00006640


	//   ....[4]....
        /*0f80*/ 	.word	0x00011f10


	//   ....[5]....
        /*0f84*/ 	.word	0x00012060


	//   ....[6]....
        /*0f88*/ 	.word	0x00012150


	//   ....[7]....
        /*0f8c*/ 	.word	0x000130f0


	//----- nvinfo : EIATTR_MBARRIER_INSTR_OFFSETS
	.align		4
.L_147:
        /*0f90*/ 	.byte	0x04, 0x39
        /*0f92*/ 	.short	(.L_149 - .L_148)


	//   ....[0]....
.L_148:
        /*0f94*/ 	.word	0x00000270
        /*0f98*/ 	.word	0x000000ff
        /*0f9c*/ 	.word	0x00016800
        /*0fa0*/ 	.short	0x0100
        /*0fa2*/ 	.byte	0x08
	.zero		1


	//   ....[1]....
        /*0fa4*/ 	.word	0x00000280
        /*0fa8*/ 	.word	0x000000ff
        /*0fac*/ 	.word	0x00016820
        /*0fb0*/ 	.short	0x0100
        /*0fb2*/ 	.byte	0x08
	.zero		1


	//   ....[2]....
        /*0fb4*/ 	.word	0x00000370
        /*0fb8*/ 	.word	0x000000ff
        /*0fbc*/ 	.word	0x00016830
        /*0fc0*/ 	.short	0x0100
        /*0fc2*/ 	.byte	0x08
	.zero		1


	//   ....[3]....
        /*0fc4*/ 	.word	0x00000380
        /*0fc8*/ 	.word	0x000000ff
        /*0fcc*/ 	.word	0x00016840
        /*0fd0*/ 	.short	0x0100
        /*0fd2*/ 	.byte	0x08
	.zero		1


	//   ....[4]....
        /*0fd4*/ 	.word	0x00000390
        /*0fd8*/ 	.word	0x000000ff
        /*0fdc*/ 	.word	0x00016838
        /*0fe0*/ 	.short	0x0100
        /*0fe2*/ 	.byte	0x08
	.zero		1


	//   ....[5]....
        /*0fe4*/ 	.word	0x000003a0
        /*0fe8*/ 	.word	0x000000ff
        /*0fec*/ 	.word	0x00016848
        /*0ff0*/ 	.short	0x0100
        /*0ff2*/ 	.byte	0x08
	.zero		1


	//   ....[6]....
        /*0ff4*/ 	.word	0x000004d0
        /*0ff8*/ 	.word	0x000000ff
        /*0ffc*/ 	.word	0x00016850
        /*1000*/ 	.short	0x0100
        /*1002*/ 	.byte	0x08
	.zero		1


	//   ....[7]....
        /*1004*/ 	.word	0x000004e0
        /*1008*/ 	.word	0x000000ff
        /*100c*/ 	.word	0x00016860
        /*1010*/ 	.short	0x0100
        /*1012*/ 	.byte	0x08
	.zero		1


	//   ....[8]....
        /*1014*/ 	.word	0x000004f0
        /*1018*/ 	.word	0x000000ff
        /*101c*/ 	.word	0x00016858
        /*1020*/ 	.short	0x0100
        /*1022*/ 	.byte	0x08
	.zero		1


	//   ....[9]....
        /*1024*/ 	.word	0x00000500
        /*1028*/ 	.word	0x000000ff
        /*102c*/ 	.word	0x00016868
        /*1030*/ 	.short	0x0100
        /*1032*/ 	.byte	0x08
	.zero		1


	//   ....[10]....
        /*1034*/ 	.word	0x000005f0
        /*1038*/ 	.word	0x000000ff
        /*103c*/ 	.word	0x00016870
        /*1040*/ 	.short	0x0100
        /*1042*/ 	.byte	0x06
	.zero		1


	//   ....[11]....
        /*1044*/ 	.word	0x00000600
        /*1048*/ 	.word	0x000000ff
        /*104c*/ 	.word	0x00016880
        /*1050*/ 	.short	0x0100
        /*1052*/ 	.byte	0x06
	.zero		1


	//   ....[12]....
        /*1054*/ 	.word	0x00000610
        /*1058*/ 	.word	0x000000ff
        /*105c*/ 	.word	0x00016878
        /*1060*/ 	.short	0x0100
        /*1062*/ 	.byte	0x06
	.zero		1


	//   ....[13]....
        /*1064*/ 	.word	0x00000620
        /*1068*/ 	.word	0x000000ff
        /*106c*/ 	.word	0x00016888
        /*1070*/ 	.short	0x0100
        /*1072*/ 	.byte	0x06
	.zero		1


	//   ....[14]....
        /*1074*/ 	.word	0x00000750
        /*1078*/ 	.word	0x000000ff
        /*107c*/ 	.word	0x00016890
        /*1080*/ 	.short	0x0100
        /*1082*/ 	.byte	0x08
	.zero		1


	//   ....[15]....
        /*1084*/ 	.word	0x00000760
        /*1088*/ 	.word	0x000000ff
        /*108c*/ 	.word	0x000168a0
        /*1090*/ 	.short	0x0100
        /*1092*/ 	.byte	0x08
	.zero		1


	//   ....[16]....
        /*1094*/ 	.word	0x00000770
        /*1098*/ 	.word	0x000000ff
        /*109c*/ 	.word	0x00016898
        /*10a0*/ 	.short	0x0100
        /*10a2*/ 	.byte	0x08
	.zero		1


	//   ....[17]....
        /*10a4*/ 	.word	0x00000780
        /*10a8*/ 	.word	0x000000ff
        /*10ac*/ 	.word	0x000168a8
        /*10b0*/ 	.short	0x0100
        /*10b2*/ 	.byte	0x08
	.zero		1


	//   ....[18]....
        /*10b4*/ 	.word	0x000008b0
        /*10b8*/ 	.word	0x000000ff
        /*10bc*/ 	.word	0x000168b0
        /*10c0*/ 	.short	0x0100
        /*10c2*/ 	.byte	0x08
	.zero		1


	//   ....[19]....
        /*10c4*/ 	.word	0x000008c0
        /*10c8*/ 	.word	0x000000ff
        /*10cc*/ 	.word	0x000168c0
        /*10d0*/ 	.short	0x0100
        /*10d2*/ 	.byte	0x08
	.zero		1


	//   ....[20]....
        /*10d4*/ 	.word	0x000008d0
        /*10d8*/ 	.word	0x000000ff
        /*10dc*/ 	.word	0x000168b8
        /*10e0*/ 	.short	0x0100
        /*10e2*/ 	.byte	0x08
	.zero		1


	//   ....[21]....
        /*10e4*/ 	.word	0x000008e0
        /*10e8*/ 	.word	0x000000ff
        /*10ec*/ 	.word	0x000168c8
        /*10f0*/ 	.short	0x0100
        /*10f2*/ 	.byte	0x08
	.zero		1


	//   ....[22]....
        /*10f4*/ 	.word	0x00002d60
        /*10f8*/ 	.word	0x00000046
        /*10fc*/ 	.word	0x00016890
        /*1100*/ 	.short	0x010a
        /*1102*/ 	.byte	0x3f
	.zero		1


	//   ....[23]....
        /*1104*/ 	.word	0x000041e0
        /*1108*/ 	.word	0x00000046
        /*110c*/ 	.word	0x00016890
        /*1110*/ 	.short	0x010a
        /*1112*/ 	.byte	0x3f
	.zero		1


	//   ....[24]....
        /*1114*/ 	.word	0x000052e0
        /*1118*/ 	.word	0x00000046
        /*111c*/ 	.word	0x00016890
        /*1120*/ 	.short	0x010a
        /*1122*/ 	.byte	0x3f
	.zero		1


	//   ....[25]....
        /*1124*/ 	.word	0x00005770
        /*1128*/ 	.word	0x00000004
        /*112c*/ 	.word	0x00000000
        /*1130*/ 	.short	0x0101
        /*1132*/ 	.byte	0x3f
	.zero		1


	//   ....[26]....
        /*1134*/ 	.word	0x000057b0
        /*1138*/ 	.word	0x00000046
        /*113c*/ 	.word	0x000168b0
        /*1140*/ 	.short	0x010a
        /*1142*/ 	.byte	0x3f
	.zero		1


	//   ....[27]....
        /*1144*/ 	.word	0x00005bc0
        /*1148*/ 	.word	0x00000046
        /*114c*/ 	.word	0x00000000
        /*1150*/ 	.short	0x0101
        /*1152*/ 	.byte	0x3f
	.zero		1


	//   ....[28]....
        /*1154*/ 	.word	0x00006360
        /*1158*/ 	.word	0x00000012
        /*115c*/ 	.word	0x00016800
        /*1160*/ 	.short	0x010a
        /*1162*/ 	.byte	0x3f
	.zero		1


	//   ....[29]....
        /*1164*/ 	.word	0x000063b0
        /*1168*/ 	.word	0x00000012
        /*116c*/ 	.word	0x00016800
        /*1170*/ 	.short	0x010a
        /*1172*/ 	.byte	0x3f
	.zero		1


	//   ....[30]....
        /*1174*/ 	.word	0x00006a60
        /*1178*/ 	.word	0x00000012
        /*117c*/ 	.word	0x00016800
        /*1180*/ 	.short	0x010a
        /*1182*/ 	.byte	0x3f
	.zero		1


	//   ....[31]....
        /*1184*/ 	.word	0x00007a70
        /*1188*/ 	.word	0x00000012
        /*118c*/ 	.word	0x00016800
        /*1190*/ 	.short	0x010a
        /*1192*/ 	.byte	0x3f
	.zero		1


	//   ....[32]....
        /*1194*/ 	.word	0x00008830
        /*1198*/ 	.word	0x00000003
        /*119c*/ 	.word	0x00016830
        /*11a0*/ 	.short	0x010a
        /*11a2*/ 	.byte	0x3f
	.zero		1


	//   ....[33]....
        /*11a4*/ 	.word	0x000088d0
        /*11a8*/ 	.word	0x00000003
        /*11ac*/ 	.word	0x00016830
        /*11b0*/ 	.short	0x010a
        /*11b2*/ 	.byte	0x3f
	.zero		1


	//   ....[34]....
        /*11b4*/ 	.word	0x00009e30
        /*11b8*/ 	.word	0x00000003
        /*11bc*/ 	.word	0x00000000
        /*11c0*/ 	.short	0x0101
        /*11c2*/ 	.byte	0x3f
	.zero		1


	//   ....[35]....
        /*11c4*/ 	.word	0x0000aa20
        /*11c8*/ 	.word	0x00000009
        /*11cc*/ 	.word	0x00016830
        /*11d0*/ 	.short	0x010a
        /*11d2*/ 	.byte	0x3f
	.zero		1


	//   ....[36]....
        /*11d4*/ 	.word	0x0000aa70
        /*11d8*/ 	.word	0x00000009
        /*11dc*/ 	.word	0x00016830
        /*11e0*/ 	.short	0x010a
        /*11e2*/ 	.byte	0x3f
	.zero		1


	//   ....[37]....
        /*11e4*/ 	.word	0x0000ade0
        /*11e8*/ 	.word	0x00000004
        /*11ec*/ 	.word	0x00016850
        /*11f0*/ 	.short	0x010a
        /*11f2*/ 	.byte	0x3f
	.zero		1


	//   ....[38]....
        /*11f4*/ 	.word	0x0000ae20
        /*11f8*/ 	.word	0x00000004
        /*11fc*/ 	.word	0x00016850
        /*1200*/ 	.short	0x010a
        /*1202*/ 	.byte	0x3f
	.zero		1


	//   ....[39]....
        /*1204*/ 	.word	0x0000b2d0
        /*1208*/ 	.word	0x00000000
        /*120c*/ 	.word	0x00000000
        /*1210*/ 	.short	0x0101
        /*1212*/ 	.byte	0x3f
	.zero		1


	//   ....[40]....
        /*1214*/ 	.word	0x0000c5e0
        /*1218*/ 	.word	0x0000000b
        /*121c*/ 	.word	0x00000000
        /*1220*/ 	.short	0x0101
        /*1222*/ 	.byte	0x3f
	.zero		1


	//   ....[41]....
        /*1224*/ 	.word	0x0000c940
        /*1228*/ 	.word	0x0000000c
        /*122c*/ 	.word	0x00016850
        /*1230*/ 	.short	0x010a
        /*1232*/ 	.byte	0x3f
	.zero		1


	//   ....[42]....
        /*1234*/ 	.word	0x0000c9b0
        /*1238*/ 	.word	0x0000000c
        /*123c*/ 	.word	0x00016850
        /*1240*/ 	.short	0x010a
        /*1242*/ 	.byte	0x3f
	.zero		1


	//   ....[43]....
        /*1244*/ 	.word	0x0000cfc0
        /*1248*/ 	.word	0x00000000
        /*124c*/ 	.word	0x00000000
        /*1250*/ 	.short	0x0101
        /*1252*/ 	.byte	0x3f
	.zero		1


	//   ....[44]....
        /*1254*/ 	.word	0x0000e100
        /*1258*/ 	.word	0x00000003
        /*125c*/ 	.word	0x00000000
        /*1260*/ 	.short	0x0101
        /*1262*/ 	.byte	0x3f
	.zero		1


	//   ....[45]....
        /*1264*/ 	.word	0x0000e5e0
        /*1268*/ 	.word	0x00000008
        /*126c*/ 	.word	0x00000000
        /*1270*/ 	.short	0x0101
        /*1272*/ 	.byte	0x3f
	.zero		1


	//   ....[46]....
        /*1274*/ 	.word	0x00010eb0
        /*1278*/ 	.word	0x00000010
        /*127c*/ 	.word	0x00016820
        /*1280*/ 	.short	0x010a
        /*1282*/ 	.byte	0x3f
	.zero		1


	//   ....[47]....
        /*1284*/ 	.word	0x00010f70
        /*1288*/ 	.word	0x00000006
        /*128c*/ 	.word	0x000168a0
        /*1290*/ 	.short	0x010a
        /*1292*/ 	.byte	0x3f
	.zero		1


	//   ....[48]....
        /*1294*/ 	.word	0x000111b0
        /*1298*/ 	.word	0x00000006
        /*129c*/ 	.word	0x000168c0
        /*12a0*/ 	.short	0x010a
        /*12a2*/ 	.byte	0x3f
	.zero		1


	//   ....[49]....
        /*12a4*/ 	.word	0x00011540
        /*12a8*/ 	.word	0x00000006
        /*12ac*/ 	.word	0x000168a0
        /*12b0*/ 	.short	0x010a
        /*12b2*/ 	.byte	0x3f
	.zero		1


	//   ....[50]....
        /*12b4*/ 	.word	0x00011760
        /*12b8*/ 	.word	0x00000006
        /*12bc*/ 	.word	0x000168c0
        /*12c0*/ 	.short	0x010a
        /*12c2*/ 	.byte	0x3f
	.zero		1


	//   ....[51]....
        /*12c4*/ 	.word	0x00012610
        /*12c8*/ 	.word	0x00000003
        /*12cc*/ 	.word	0x00016840
        /*12d0*/ 	.short	0x010a
        /*12d2*/ 	.byte	0x3f
	.zero		1


	//   ....[52]....
        /*12d4*/ 	.word	0x00012dc0
        /*12d8*/ 	.word	0x00000003
        /*12dc*/ 	.word	0x00016830
        /*12e0*/ 	.short	0x0107
        /*12e2*/ 	.byte	0x3f
	.zero		1


	//   ....[53]....
        /*12e4*/ 	.word	0x00012e90
        /*12e8*/ 	.word	0x00000003
        /*12ec*/ 	.word	0x00016830
        /*12f0*/ 	.short	0x0101
        /*12f2*/ 	.byte	0x3f
	.zero		1


	//   ....[54]....
        /*12f4*/ 	.word	0x00013d00
        /*12f8*/ 	.word	0x00000010
        /*12fc*/ 	.word	0x00016800
        /*1300*/ 	.short	0x0107
        /*1302*/ 	.byte	0x3f
	.zero		1


	//   ....[55]....
        /*1304*/ 	.word	0x00013df0
        /*1308*/ 	.word	0x00000010
        /*130c*/ 	.word	0x00016800
        /*1310*/ 	.short	0x0101
        /*1312*/ 	.byte	0x3f
	.zero		1


	//   ....[56]....
        /*1314*/ 	.word	0x00013e10
        /*1318*/ 	.word	0x00000010
        /*131c*/ 	.word	0x00016820
        /*1320*/ 	.short	0x010a
        /*1322*/ 	.byte	0x3f
	.zero		1


	//   ....[57]....
        /*1324*/ 	.word	0x000141e0
        /*1328*/ 	.word	0x00000005
        /*132c*/ 	.word	0x00016840
        /*1330*/ 	.short	0x010a
        /*1332*/ 	.byte	0x3f
	.zero		1


	//   ....[58]....
        /*1334*/ 	.word	0x00014710
        /*1338*/ 	.word	0x00000005
        /*133c*/ 	.word	0x00016830
        /*1340*/ 	.short	0x0107
        /*1342*/ 	.byte	0x3f
	.zero		1


	//   ....[59]....
        /*1344*/ 	.word	0x000147d0
        /*1348*/ 	.word	0x00000005
        /*134c*/ 	.word	0x00016830
        /*1350*/ 	.short	0x0101
        /*1352*/ 	.byte	0x3f
	.zero		1


	//   ....[60]....
        /*1354*/ 	.word	0x00014830
        /*1358*/ 	.word	0x00000005
        /*135c*/ 	.word	0x00016860
        /*1360*/ 	.short	0x010a
        /*1362*/ 	.byte	0x3f
	.zero		1


	//   ....[61]....
        /*1364*/ 	.word	0x00014d00
        /*1368*/ 	.word	0x00000005
        /*136c*/ 	.word	0x00016850
        /*1370*/ 	.short	0x0107
        /*1372*/ 	.byte	0x3f
	.zero		1


	//   ....[62]....
        /*1374*/ 	.word	0x00014e80
        /*1378*/ 	.word	0x00000005
        /*137c*/ 	.word	0x00016850
        /*1380*/ 	.short	0x0101
        /*1382*/ 	.byte	0x3f
	.zero		1


	//   ....[63]....
        /*1384*/ 	.word	0x000150a0
        /*1388*/ 	.word	0x00000000
        /*138c*/ 	.word	0x00016860
        /*1390*/ 	.short	0x010a
        /*1392*/ 	.byte	0x3f
	.zero		1


	//   ....[64]....
        /*1394*/ 	.word	0x00015540
        /*1398*/ 	.word	0x00000000
        /*139c*/ 	.word	0x00016850
        /*13a0*/ 	.short	0x0107
        /*13a2*/ 	.byte	0x3f
	.zero		1


	//   ....[65]....
        /*13a4*/ 	.word	0x00015610
        /*13a8*/ 	.word	0x00000000
        /*13ac*/ 	.word	0x00016850
        /*13b0*/ 	.short	0x0101
        /*13b2*/ 	.byte	0x3f
	.zero		1


	//   ....[66]....
        /*13b4*/ 	.word	0x00016350
        /*13b8*/ 	.word	0x00000005
        /*13bc*/ 	.word	0x00016820
        /*13c0*/ 	.short	0x010a
        /*13c2*/ 	.byte	0x3f
	.zero		1


	//   ....[67]....
        /*13c4*/ 	.word	0x000164c0
        /*13c8*/ 	.word	0x00000003
        /*13cc*/ 	.word	0x00016840
        /*13d0*/ 	.short	0x010a
        /*13d2*/ 	.byte	0x3f
	.zero		1


	//   ....[68]....
        /*13d4*/ 	.word	0x00016560
        /*13d8*/ 	.word	0x00000005
        /*13dc*/ 	.word	0x00016840
        /*13e0*/ 	.short	0x010a
        /*13e2*/ 	.byte	0x3f
	.zero		1


	//   ....[69]....
        /*13e4*/ 	.word	0x000165a0
        /*13e8*/ 	.word	0x00000003
        /*13ec*/ 	.word	0x00016860
        /*13f0*/ 	.short	0x010a
        /*13f2*/ 	.byte	0x3f
	.zero		1


	//   ....[70]....
        /*13f4*/ 	.word	0x000165e0
        /*13f8*/ 	.word	0x00000005
        /*13fc*/ 	.word	0x00016860
        /*1400*/ 	.short	0x010a
        /*1402*/ 	.byte	0x3f
	.zero		1


	//   ....[71]....
        /*1404*/ 	.word	0x00016640
        /*1408*/ 	.word	0x00000046
        /*140c*/ 	.word	0x00016890
        /*1410*/ 	.short	0x010a
        /*1412*/ 	.byte	0x3f
	.zero		1


	//   ....[72]....
        /*1414*/ 	.word	0x000168d0
        /*1418*/ 	.word	0x00000046
        /*141c*/ 	.word	0x00016890
        /*1420*/ 	.short	0x010a
        /*1422*/ 	.byte	0x3f
	.zero		1


	//   ....[73]....
        /*1424*/ 	.word	0x00016b80
        /*1428*/ 	.word	0x00000046
        /*142c*/ 	.word	0x00016890
        /*1430*/ 	.short	0x010a
        /*1432*/ 	.byte	0x3f
	.zero		1


	//   ....[74]....
        /*1434*/ 	.word	0x00016e30
        /*1438*/ 	.word	0x00000046
        /*143c*/ 	.word	0x000168b0
        /*1440*/ 	.short	0x010a
        /*1442*/ 	.byte	0x3f
	.zero		1


	//   ....[75]....
        /*1444*/ 	.word	0x00017140
        /*1448*/ 	.word	0x00000012
        /*144c*/ 	.word	0x00016800
        /*1450*/ 	.short	0x010a
        /*1452*/ 	.byte	0x3f
	.zero		1


	//   ....[76]....
        /*1454*/ 	.word	0x00017350
        /*1458*/ 	.word	0x00000012
        /*145c*/ 	.word	0x00016800
        /*1460*/ 	.short	0x010a
        /*1462*/ 	.byte	0x3f
	.zero		1


	//   ....[77]....
        /*1464*/ 	.word	0x000173a0
        /*1468*/ 	.word	0x00000003
        /*146c*/ 	.word	0x00016830
        /*1470*/ 	.short	0x010a
        /*1472*/ 	.byte	0x3f
	.zero		1


	//   ....[78]....
        /*1474*/ 	.word	0x000173f0
        /*1478*/ 	.word	0x00000009
        /*147c*/ 	.word	0x00016830
        /*1480*/ 	.short	0x010a
        /*1482*/ 	.byte	0x3f
	.zero		1


	//   ....[79]....
        /*1484*/ 	.word	0x00017440
        /*1488*/ 	.word	0x00000004
        /*148c*/ 	.word	0x00016850
        /*1490*/ 	.short	0x010a
        /*1492*/ 	.byte	0x3f
	.zero		1


	//   ....[80]....
        /*1494*/ 	.word	0x00017490
        /*1498*/ 	.word	0x0000000c
        /*149c*/ 	.word	0x00016850
        /*14a0*/ 	.short	0x010a
        /*14a2*/ 	.byte	0x3f
	.zero		1


	//   ....[81]....
        /*14a4*/ 	.word	0x00018040
        /*14a8*/ 	.word	0x00000010
        /*14ac*/ 	.word	0x00016820
        /*14b0*/ 	.short	0x010a
        /*14b2*/ 	.byte	0x3f
	.zero		1


	//   ....[82]....
        /*14b4*/ 	.word	0x00018090
        /*14b8*/ 	.word	0x00000006
        /*14bc*/ 	.word	0x000168a0
        /*14c0*/ 	.short	0x010a
        /*14c2*/ 	.byte	0x3f
	.zero		1


	//   ....[83]....
        /*14c4*/ 	.word	0x000180e0
        /*14c8*/ 	.word	0x00000006
        /*14cc*/ 	.word	0x000168c0
        /*14d0*/ 	.short	0x010a
        /*14d2*/ 	.byte	0x3f
	.zero		1


	//   ....[84]....
        /*14d4*/ 	.word	0x00018130
        /*14d8*/ 	.word	0x00000006
        /*14dc*/ 	.word	0x000168a0
        /*14e0*/ 	.short	0x010a
        /*14e2*/ 	.byte	0x3f
	.zero		1


	//   ....[85]....
        /*14e4*/ 	.word	0x00018180
        /*14e8*/ 	.word	0x00000006
        /*14ec*/ 	.word	0x000168c0
        /*14f0*/ 	.short	0x010a
        /*14f2*/ 	.byte	0x3f
	.zero		1


	//   ....[86]....
        /*14f4*/ 	.word	0x000182a0
        /*14f8*/ 	.word	0x00000003
        /*14fc*/ 	.word	0x00016840
        /*1500*/ 	.short	0x010a
        /*1502*/ 	.byte	0x3f
	.zero		1


	//   ....[87]....
        /*1504*/ 	.word	0x00019d40
        /*1508*/ 	.word	0x00000010
        /*150c*/ 	.word	0x00016820
        /*1510*/ 	.short	0x010a
        /*1512*/ 	.byte	0x3f
	.zero		1


	//   ....[88]....
        /*1514*/ 	.word	0x00019d90
        /*1518*/ 	.word	0x00000005
        /*151c*/ 	.word	0x00016840
        /*1520*/ 	.short	0x010a
        /*1522*/ 	.byte	0x3f
	.zero		1


	//   ....[89]....
        /*1524*/ 	.word	0x0001a6d0
        /*1528*/ 	.word	0x00000005
        /*152c*/ 	.word	0x00016860
        /*1530*/ 	.short	0x010a
        /*1532*/ 	.byte	0x3f
	.zero		1


	//   ....[90]....
        /*1534*/ 	.word	0x0001b040
        /*1538*/ 	.word	0x00000000
        /*153c*/ 	.word	0x00016860
        /*1540*/ 	.short	0x010a
        /*1542*/ 	.byte	0x3f
	.zero		1


	//   ....[91]....
        /*1544*/ 	.word	0x0001c320
        /*1548*/ 	.word	0x00000005
        /*154c*/ 	.word	0x00016820
        /*1550*/ 	.short	0x010a
        /*1552*/ 	.byte	0x3f
	.zero		1


	//   ....[92]....
        /*1554*/ 	.word	0x0001c4c0
        /*1558*/ 	.word	0x00000003
        /*155c*/ 	.word	0x00016840
        /*1560*/ 	.short	0x010a
        /*1562*/ 	.byte	0x3f
	.zero		1


	//   ....[93]....
        /*1564*/ 	.word	0x0001c510
        /*1568*/ 	.word	0x00000005
        /*156c*/ 	.word	0x00016840
        /*1570*/ 	.short	0x010a
        /*1572*/ 	.byte	0x3f
	.zero		1


	//   ....[94]....
        /*1574*/ 	.word	0x0001c560
        /*1578*/ 	.word	0x00000003
        /*157c*/ 	.word	0x00016860
        /*1580*/ 	.short	0x010a
        /*1582*/ 	.byte	0x3f
	.zero		1


	//----- nvinfo : EIATTR_NUM_MBARRIERS
	.align		4
.L_149:
        /*1584*/ 	.byte	0x03, 0x38
        /*1586*/ 	.short	0x0016


	//----- nvinfo : EIATTR_EXIT_INSTR_OFFSETS
	.align		4
        /*1588*/ 	.byte	0x04, 0x1c
        /*158a*/ 	.short	(.L_151 - .L_150)


	//   ....[0]....
.L_150:
        /*158c*/ 	.word	0x00016630


	//----- nvinfo : EIATTR_MAX_THREADS
	.align		4
.L_151:
        /*1590*/ 	.byte	0x04, 0x05
        /*1592*/ 	.short	(.L_153 - .L_152)
.L_152:
        /*1594*/ 	.word	0x00000200
        /*1598*/ 	.word	0x00000001
        /*159c*/ 	.word	0x00000001


	//----- nvinfo : EIATTR_CRS_STACK_SIZE
	.align		4
.L_153:
        /*15a0*/ 	.byte	0x04, 0x1e
        /*15a2*/ 	.short	(.L_155 - .L_154)
.L_154:
        /*15a4*/ 	.word	0x00000000


	//----- nvinfo : EIATTR_CBANK_PARAM_SIZE
	.align		4
.L_155:
        /*15a8*/ 	.byte	0x03, 0x19
        /*15aa*/ 	.short	0x0af0


	//----- nvinfo : EIATTR_PARAM_CBANK
	.align		4
        /*15ac*/ 	.byte	0x04, 0x0a
        /*15ae*/ 	.short	(.L_157 - .L_156)
	.align		4
.L_156:
        /*15b0*/ 	.word	index@(.nv.constant0._ZN7cutlass13device_kernelIN5flash11enable_sm90INS1_16FlashAttnFwdSm90INS1_25CollectiveMainloopFwdSm90ILi2EN4cute5tupleIJNS5_1CILi1EEES8_S8_EEENS6_IJNS7_ILi192EEENS7_ILi128EEENS7_ILi64EEEEEELi64ENS_10bfloat16_tEfNS_4arch4Sm90ELb0ELb0ELb0ELb1ELb1ELb1ELb0ELb1ELb1ELb1ELb1ELb0EEENS1_21CollectiveEpilogueFwdINS6_IJSA_SC_SB_EEES9_SE_SG_Li384ELb1ELb1ELb1ELb0EEENS1_36VarlenDynamicPersistentTileSchedulerILi192ELi128ELi384ELi128ELb1ELb1ELb1ELb0ELb1ELb1EEEEEEEEEvNT_6ParamsE)
        /*15b4*/ 	.short	0x0210
        /*15b6*/ 	.short	0x0af0


	//----- nvinfo : EIATTR_SW_WAR
	.align		4
.L_157:
        /*15b8*/ 	.byte	0x04, 0x36
        /*15ba*/ 	.short	(.L_159 - .L_158)
.L_158:
        /*15bc*/ 	.word	0x00000008
.L_159:


//--------------------- .nv.info._ZN7cutlass13device_kernelIN5flash11enable_sm90INS1_16FlashAttnFwdSm90INS1_25CollectiveMainloopFwdSm90ILi2EN4cute5tupleIJNS5_1CILi1EEES8_S8_EEENS6_IJNS7_ILi192EEENS7_ILi128EEENS7_ILi64EEEEEELi64ENS_10bfloat16_tEfNS_4arch4Sm90ELb0ELb1ELb0ELb0ELb1ELb0ELb0ELb1ELb1ELb1ELb1ELb0EEENS1_21CollectiveEpilogueFwdINS6_IJSA_SC_SB_EEES9_SE_SG_Li384ELb0ELb1ELb1ELb0EEENS1_19SingleTileSchedulerILb0ELb1ELb1ELi192EEEEEEEEEvNT_6ParamsE --------------------------
	.section	.nv.info._ZN7cutlass13device_kernelIN5flash11enable_sm90INS1_16FlashAttnFwdSm90INS1_25CollectiveMainloopFwdSm90ILi2EN4cute5tupleIJNS5_1CILi1EEES8_S8_EEENS6_IJNS7_ILi192EEENS7_ILi128EEENS7_ILi64EEEEEELi64ENS_10bfloat16_tEfNS_4arch4Sm90ELb0ELb1ELb0ELb0ELb1ELb0ELb0ELb1ELb1ELb1ELb1ELb0EEENS1_21CollectiveEpilogueFwdINS6_IJSA_SC_SB_EEES9_SE_SG_Li384ELb0ELb1ELb1ELb0EEENS1_19SingleTileSchedulerILb0ELb1ELb1ELi192EEEEEEEEEvNT_6ParamsE,"",@"SHT_CUDA_INFO"
	.sectionflags	@""
	.align	4


	//----- nvinfo : EIATTR_CUDA_API_VERSION
	.align		4
        /*0000*/ 	.byte	0x04, 0x37
        /*0002*/ 	.short	(.L_161 - .L_160)
.L_160:
        /*0004*/ 	.word	0x00000082


	//----- nvinfo : EIATTR_KPARAM_INFO
	.align		4
.L_161:
        /*0008*/ 	.byte	0x04, 0x17
        /*000a*/ 	.short	(.L_163 - .L_162)
.L_162:
        /*000c*/ 	.word	0x00000000
        /*0010*/ 	.short	0x0000
        /*0012*/ 	.short	0x0070
        /*0014*/ 	.byte	0x00, 0xf0, 0x01, 0x28


	//----- nvinfo : EIATTR_SPARSE_MMA_MASK
	.align		4
.L_163:
        /*0018*/ 	.byte	0x03, 0x50
        /*001a*/ 	.short	0x0000


	//----- nvinfo : EIATTR_MAXREG_COUNT
	.align		4
        /*001c*/ 	.byte	0x03, 0x1b
        /*001e*/ 	.short	0x0080


	//----- nvinfo : EIATTR_NUM_BARRIERS
	.align		4
        /*0020*/ 	.byte	0x02, 0x4c
        /*0022*/ 	.byte	0x10
	.zero		1


	//----- nvinfo : EIATTR_EXTERNS
	.align		4
        /*0024*/ 	.byte	0x04, 0x0f
        /*0026*/ 	.short	(.L_165 - .L_164)


	//   ....[0]....
	.align		4
.L_164:
        /*0028*/ 	.word	index@(__assertfail)


	//----- nvinfo : EIATTR_ANNOTATIONS
	.align		4
.L_165:
        /*002c*/ 	.byte	0x04, 0x55
        /*002e*/ 	.short	(.L_167 - .L_166)


	//   ....[0]....
.L_166:
        /*0030*/ 	.word	0x00000001
        /*0034*/ 	.byte	0xd0, 0xf0, 0x00, 0x00, 0x01, 0x00, 0x00, 0x00, 0x70, 0x09, 0x01, 0x00


	//----- nvinfo : EIATTR_MERCURY_ISA_VERSION
	.align		4
.L_167:
        /*0040*/ 	.byte	0x03, 0x5f
        /*0042*/ 	.short	0x0101


	//----- nvinfo : EIATTR_INT_WARP_WIDE_INSTR_OFFSETS
	.align		4
        /*0044*/ 	.byte	0x04, 0x31
        /*0046*/ 	.short	(.L_169 - .L_168)


	//   ....[0]....
.L_168:
        /*0048*/ 	.word	0x000000c0


	//   ....[1]....
        /*004c*/ 	.word	0x000000d0


	//   ....[2]....
        /*0050*/ 	.word	0x00000170


	//----- nvinfo : EIATTR_COOP_GROUP_MASK_REGIDS
	.align		4
.L_169:
        /*0054*/ 	.byte	0x04, 0x29
        /*0056*/ 	.short	(.L_171 - .L_170)


	//   ....[0]....
.L_170:
        /*0058*/ 	.word	0xffffffff


	//   ....[1]....
        /*005c*/ 	.word	0xffffffff


	//   ....[2]....
        /*0060*/ 	.word	0xffffffff


	//   ....[3]....
        /*0064*/ 	.word	0xffffffff


	//   ....[4]....
        /*0068*/ 	.word	0xffffffff


	//   ....[5]....
        /*006c*/ 	.word	0xffffffff


	//   ....[6]....
        /*0070*/ 	.word	0xffffffff


	//   ....[7]....
        /*0074*/ 	.word	0xffffffff


	//   ....[8]....
        /*0078*/ 	.word	0xffffffff


	//   ....[9]....
        /*007c*/ 	.word	0xffffffff


	//   ....[10]....
        /*0080*/ 	.word	0xffffffff


	//   ....[11]....
        /*0084*/ 	.word	0xffffffff


	//   ....[12]....
        /*0088*/ 	.word	0xffffffff


	//   ....[13]....
        /*008c*/ 	.word	0xffffffff


	//   ....[14]....
        /*0090*/ 	.word	0xffffffff


	//   ....[15]....
        /*0094*/ 	.word	0xffffffff


	//   ....[16]....
        /*0098*/ 	.word	0xffffffff


	//   ....[17]....
        /*009c*/ 	.word	0xffffffff


	//   ....[18]....
        /*00a0*/ 	.word	0xffffffff


	//   ....[19]....
        /*00a4*/ 	.word	0xffffffff


	//   ....[20]....
        /*00a8*/ 	.word	0xffffffff


	//   ....[21]....
        /*00ac*/ 	.word	0xffffffff


	//   ....[22]....
        /*00b0*/ 	.word	0xffffffff


	//   ....[23]....
        /*00b4*/ 	.word	0xffffffff


	//   ....[24]....
        /*00b8*/ 	.word	0xffffffff


	//   ....[25]....
        /*00bc*/ 	.word	0xffffffff


	//   ....[26]....
        /*00c0*/ 	.word	0xffffffff


	//   ....[27]....
        /*00c4*/ 	.word	0xffffffff


	//   ....[28]....
        /*00c8*/ 	.word	0xffffffff


	//   ....[29]....
        /*00cc*/ 	.word	0xffffffff


	//   ....[30]....
        /*00d0*/ 	.word	0xffffffff


	//   ....[31]....
        /*00d4*/ 	.word	0xffffffff


	//   ....[32]....
        /*00d8*/ 	.word	0xffffffff


	//   ....[33]....
        /*00dc*/ 	.word	0xffffffff


	//   ....[34]....
        /*00e0*/ 	.word	0xffffffff


	//   ....[35]....
        /*00e4*/ 	.word	0xffffffff


	//   ....[36]....
        /*00e8*/ 	.word	0xffffffff


	//   ....[37]....
        /*00ec*/ 	.word	0xffffffff


	//   ....[38]....
        /*00f0*/ 	.word	0xffffffff


	//   ....[39]....
        /*00f4*/ 	.word	0xffffffff


	//   ....[40]....
        /*00f8*/ 	.word	0xffffffff


	//   ....[41]....
        /*00fc*/ 	.word	0xffffffff


	//   ....[42]....
        /*0100*/ 	.word	0xffffffff


	//   ....[43]....
        /*0104*/ 	.word	0xffffffff


	//   ....[44]....
        /*0108*/ 	.word	0xffffffff


	//   ....[45]....
        /*010c*/ 	.word	0xffffffff


	//   ....[46]....
        /*0110*/ 	.word	0xffffffff


	//   ....[47]....
        /*0114*/ 	.word	0xffffffff


	//   ....[48]....
        /*0118*/ 	.word	0xffffffff


	//   ....[49]....
        /*011c*/ 	.word	0xffffffff


	//   ....[50]....
        /*0120*/ 	.word	0xffffffff


	//   ....[51]....
        /*0124*/ 	.word	0xffffffff


	//   ....[52]....
        /*0128*/ 	.word	0xffffffff


	//   ....[53]....
        /*012c*/ 	.word	0xffffffff


	//   ....[54]....
        /*0130*/ 	.word	0xffffffff


	//   ....[55]....
        /*0134*/ 	.word	0xffffffff


	//   ....[56]....
        /*0138*/ 	.word	0xffffffff


	//   ....[57]....
        /*013c*/ 	.word	0xffffffff


	//   ....[58]....
        /*0140*/ 	.word	0xffffffff


	//   ....[59]....
        /*0144*/ 	.word	0xffffffff


	//   ....[60]....
        /*0148*/ 	.word	0xffffffff


	//   ....[61]....
        /*014c*/ 	.word	0xffffffff


	//   ....[62]....
        /*0150*/ 	.word	0xffffffff


	//   ....[63]....
        /*0154*/ 	.word	0xffffffff


	//   ....[64]....
        /*0158*/ 	.word	0xffffffff


	//   ....[65]....
        /*015c*/ 	.word	0xffffffff


	//   ....[66]....
        /*0160*/ 	.word	0xffffffff


	//   ....[67]....
        /*0164*/ 	.word	0xffffffff


	//   ....[68]....
        /*0168*/ 	.word	0xffffffff


	//   ....[69]....
        /*016c*/ 	.word	0xffffffff


	//   ....[70]....
        /*0170*/ 	.word	0xffffffff


	//   ....[71]....
        /*0174*/ 	.word	0xffffffff


	//   ....[72]....
        /*0178*/ 	.word	0xffffffff


	//   ....[73]....
        /*017c*/ 	.word	0xffffffff


	//   ....[74]....
        /*0180*/ 	.word	0xffffffff


	//   ....[75]....
        /*0184*/ 	.word	0xffffffff


	//   ....[76]....
        /*0188*/ 	.word	0xffffffff


	//   ....[77]....
        /*018c*/ 	.word	0xffffffff


	//   ....[78]....
        /*0190*/ 	.word	0xffffffff


	//   ....[79]....
        /*0194*/ 	.word	0xffffffff


	//   ....[80]....
        /*0198*/ 	.word	0xffffffff


	//   ....[81]....
        /*019c*/ 	.word	0xffffffff


	//   ....[82]....
        /*01a0*/ 	.word	0xffffffff


	//   ....[83]....
        /*01a4*/ 	.word	0xffffffff


	//   ....[84]....
        /*01a8*/ 	.word	0xffffffff


	//   ....[85]....
        /*01ac*/ 	.word	0xffffffff


	//   ....[86]....
        /*01b0*/ 	.word	0xffffffff


	//   ....[87]....
        /*01b4*/ 	.word	0xffffffff


	//   ....[88]....
        /*01b8*/ 	.word	0xffffffff


	//   ....[89]....
        /*01bc*/ 	.word	0xffffffff


	//   ....[90]....
        /*01c0*/ 	.word	0xffffffff


	//   ....[91]....
        /*01c4*/ 	.word	0xffffffff


	//   ....[92]....
        /*01c8*/ 	.word	0xffffffff


	//   ....[93]....
        /*01cc*/ 	.word	0xffffffff


	//   ....[94]....
        /*01d0*/ 	.word	0xffffffff


	//   ....[95]....
        /*01d4*/ 	.word	0xffffffff


	//   ....[96]....
        /*01d8*/ 	.word	0xffffffff


	//   ....[97]....
        /*01dc*/ 	.word	0xffffffff


	//   ....[98]....
        /*01e0*/ 	.word	0xffffffff


	//   ....[99]....
        /*01e4*/ 	.word	0xffffffff


	//   ....[100]....
        /*01e8*/ 	.word	0xffffffff


	//   ....[101]....
        /*01ec*/ 	.word	0xffffffff


	//   ....[102]....
        /*01f0*/ 	.word	0xffffffff


	//   ....[103]....
        /*01f4*/ 	.word	0xffffffff


	//   ....[104]....
        /*01f8*/ 	.word	0xffffffff


	//   ....[105]....
        /*01fc*/ 	.word	0xffffffff


	//   ....[106]....
        /*0200*/ 	.word	0xffffffff


	//   ....[107]....
        /*0204*/ 	.word	0xffffffff


	//   ....[108]....
        /*0208*/ 	.word	0xffffffff


	//   ....[109]....
        /*020c*/ 	.word	0xffffffff


	//   ....[110]....
        /*0210*/ 	.word	0xffffffff


	//   ....[111]....
        /*0214*/ 	.word	0xffffffff


	//   ....[112]....
        /*0218*/ 	.word	0xffffffff


	//   ....[113]....
        /*021c*/ 	.word	0xffffffff


	//   ....[114]....
        /*0220*/ 	.word	0xffffffff


	//   ....[115]....
        /*0224*/ 	.word	0xffffffff


	//   ....[116]....
        /*0228*/ 	.word	0xffffffff


	//   ....[117]....
        /*022c*/ 	.word	0xffffffff


	//   ....[118]....
        /*0230*/ 	.word	0xffffffff


	//   ....[119]....
        /*0234*/ 	.word	0xffffffff


	//   ....[120]....
        /*0238*/ 	.word	0xffffffff


	//   ....[121]....
        /*023c*/ 	.word	0xffffffff


	//   ....[122]....
        /*0240*/ 	.word	0xffffffff


	//   ....[123]....
        /*0244*/ 	.word	0xffffffff


	//   ....[124]....
        /*0248*/ 	.word	0xffffffff


	//   ....[125]....
        /*024c*/ 	.word	0xffffffff


	//   ....[126]....
        /*0250*/ 	.word	0xffffffff


	//   ....[127]....
        /*0254*/ 	.word	0xffffffff


	//   ....[128]....
        /*0258*/ 	.word	0xffffffff


	//   ....[129]....
        /*025c*/ 	.word	0xffffffff


	//   ....[130]....
        /*0260*/ 	.word	0xffffffff


	//   ....[131]....
        /*0264*/ 	.word	0x0500000f


	//   ....[132]....
        /*0268*/ 	.word	0x0500000f


	//   ....[133]....
        /*026c*/ 	.word	0x0500000f


	//   ....[134]....
        /*0270*/ 	.word	0x0500000f


	//   ....[135]....
        /*0274*/ 	.word	0x0500000f


	//   ....[136]....
        /*0278*/ 	.word	0x0500000f


	//   ....[137]....
        /*027c*/ 	.word	0x0500000f


	//   ....[138]....
        /*0280*/ 	.word	0x0500000f


	//   ....[139]....
        /*0284*/ 	.word	0x0500000f


	//   ....[140]....
        /*0288*/ 	.word	0x0500000f


	//   ....[141]....
        /*028c*/ 	.word	0x0500000f


	//   ....[142]....
        /*0290*/ 	.word	0x0500000f


	//   ....[143]....
        /*0294*/ 	.word	0x0500000f


	//   ....[144]....
        /*0298*/ 	.word	0x0500000f


	//   ....[145]....
        /*029c*/ 	.word	0x0500000f


	//   ....[146]....
        /*02a0*/ 	.word	0x0500000f


	//   ....[147]....
        /*02a4*/ 	.word	0x0500000f


	//   ....[148]....
        /*02a8*/ 	.word	0x0500000f


	//   ....[149]....
        /*02ac*/ 	.word	0x0500000f


	//   ....[150]....
        /*02b0*/ 	.word	0x0500000f


	//   ....[151]....
        /*02b4*/ 	.word	0x0500000f


	//   ....[152]....
        /*02b8*/ 	.word	0x0500000f


	//   ....[153]....
        /*02bc*/ 	.word	0x0500000f


	//   ....[154]....
        /*02c0*/ 	.word	0x0500000f


	//   ....[155]....
        /*02c4*/ 	.word	0x0500000f


	//   ....[156]....
        /*02c8*/ 	.word	0x0500000f


	//   ....[157]....
        /*02cc*/ 	.word	0x0500000f


	//   ....[158]....
        /*02d0*/ 	.word	0x0500000f


	//   ....[159]....
        /*02d4*/ 	.word	0x0500000f


	//   ....[160]....
        /*02d8*/ 	.word	0x0500000f


	//   ....[161]....
        /*02dc*/ 	.word	0x0500000f


	//   ....[162]....
        /*02e0*/ 	.word	0x0500000f


	//   ....[163]....
        /*02e4*/ 	.word	0x0500000f


	//   ....[164]....
        /*02e8*/ 	.word	0x0500000f


	//   ....[165]....
        /*02ec*/ 	.word	0x0500000f


	//   ....[166]....
        /*02f0*/ 	.word	0x0500000f


	//   ....[167]....
        /*02f4*/ 	.word	0x0500000f


	//   ....[168]....
        /*02f8*/ 	.word	0x0500000f


	//   ....[169]....
        /*02fc*/ 	.word	0x0500000f


	//   ....[170]....
        /*0300*/ 	.word	0x0500000f


	//   ....[171]....
        /*0304*/ 	.word	0x0500000f


	//   ....[172]....
        /*0308*/ 	.word	0x0500000f


	//   ....[173]....
        /*030c*/ 	.word	0x0500000f


	//   ....[174]....
        /*0310*/ 	.word	0x0500000f


	//   ....[175]....
        /*0314*/ 	.word	0x0500000f


	//   ....[176]....
        /*0318*/ 	.word	0x0500000f


	//   ....[177]....
        /*031c*/ 	.word	0x0500000f


	//   ....[178]....
        /*0320*/ 	.word	0x0500000f


	//   ....[179]....
        /*0324*/ 	.word	0x0500000f


	//   ....[180]....
        /*0328*/ 	.word	0x0500000f


	//   ....[181]....
        /*032c*/ 	.word	0x0500000f


	//   ....[182]....
        /*0330*/ 	.word	0x0500000f


	//   ....[183]....
        /*0334*/ 	.word	0x0500000f


	//   ....[184]....
        /*0338*/ 	.word	0x0500000f


	//   ....[185]....
        /*033c*/ 	.word	0x0500000f


	//   ....[186]....
        /*0340*/ 	.word	0x0500000f


	//   ....[187]....
        /*0344*/ 	.word	0x0500000f


	//   ....[188]....
        /*0348*/ 	.word	0x0500000f


	//   ....[189]....
        /*034c*/ 	.word	0x0500000f


	//   ....[190]....
        /*0350*/ 	.word	0x0500000f


	//   ....[191]....
        /*0354*/ 	.word	0x0500000f


	//   ....[192]....
        /*0358*/ 	.word	0x0500000f


	//   ....[193]....
        /*035c*/ 	.word	0x0500000f


	//   ....[194]....
        /*0360*/ 	.word	0x0500000f


	//   ....[195]....
        /*0364*/ 	.word	0x0500000f


	//   ....[196]....
        /*0368*/ 	.word	0x0500000f


	//   ....[197]....
        /*036c*/ 	.word	0x0500000f


	//   ....[198]....
        /*0370*/ 	.word	0x0500000f


	//   ....[199]....
        /*0374*/ 	.word	0x0500000f


	//   ....[200]....
        /*0378*/ 	.word	0x0500000f


	//   ....[201]....
        /*037c*/ 	.word	0x0500000f


	//   ....[202]....
        /*0380*/ 	.word	0x0500000f


	//   ....[203]....
        /*0384*/ 	.word	0x0500000f


	//   ....[204]....
        /*0388*/ 	.word	0x0500000f


	//   ....[205]....
        /*038c*/ 	.word	0x0500000f


	//   ....[206]....
        /*0390*/ 	.word	0x0500000f


	//   ....[207]....
        /*0394*/ 	.word	0x0500000f


	//   ....[208]....
        /*0398*/ 	.word	0x0500000f


	//   ....[209]....
        /*039c*/ 	.word	0x0500000f


	//   ....[210]....
        /*03a0*/ 	.word	0x0500000f


	//   ....[211]....
        /*03a4*/ 	.word	0x0500000f


	//   ....[212]....
        /*03a8*/ 	.word	0x0500000f


	//   ....[213]....
        /*03ac*/ 	.word	0x0500000f


	//   ....[214]....
        /*03b0*/ 	.word	0x0500000f


	//   ....[215]....
        /*03b4*/ 	.word	0x0500000f


	//   ....[216]....
        /*03b8*/ 	.word	0x0500000f


	//   ....[217]....
        /*03bc*/ 	.word	0x0500000f


	//   ....[218]....
        /*03c0*/ 	.word	0x0500000f


	//   ....[219]....
        /*03c4*/ 	.word	0x0500000f


	//   ....[220]....
        /*03c8*/ 	.word	0x0500000f


	//----- nvinfo : EIATTR_COOP_GROUP_INSTR_OFFSETS
	.align		4
.L_171:
        /*03cc*/ 	.byte	0x04, 0x28
        /*03ce*/ 	.short	(.L_173 - .L_172)


	//   ....[0]....
.L_172:
        /*03d0*/ 	.word	0x00000080


	//   ....[1]....
        /*03d4*/ 	.word	0x00000090


	//   ....[2]....
        /*03d8*/ 	.word	0x000002d0


	//   ....[3]....
        /*03dc*/ 	.word	0x00000430


	//   ....[4]....
        /*03e0*/ 	.word	0x00000550


	//   ....[5]....
        /*03e4*/ 	.word	0x000006b0


	//   ....[6]....
        /*03e8*/ 	.word	0x00001420


	//   ....[7]....
        /*03ec*/ 	.word	0x00001c10


	//   ....[8]....
        /*03f0*/ 	.word	0x00001ea0


	//   ....[9]....
        /*03f4*/ 	.word	0x000031f0


	//   ....[10]....
        /*03f8*/ 	.word	0x00003300


	//   ....[11]....
        /*03fc*/ 	.word	0x00003b80


	//   ....[12]....
        /*0400*/ 	.word	0x00003be0


	//   ....[13]....
        /*0404*/ 	.word	0x00005210


	//   ....[14]....
        /*0408*/ 	.word	0x00005430


	//   ....[15]....
        /*040c*/ 	.word	0x00005fe0


	//   ....[16]....
        /*0410*/ 	.word	0x00006000


	//   ....[17]....
        /*0414*/ 	.word	0x000069c0


	//   ....[18]....
        /*0418*/ 	.word	0x00006a30


	//   ....[19]....
        /*041c*/ 	.word	0x00008640


	//   ....[20]....
        /*0420*/ 	.word	0x00008650


	//   ....[21]....
        /*0424*/ 	.word	0x00008690


	//   ....[22]....
        /*0428*/ 	.word	0x000086a0


	//   ....[23]....
        /*042c*/ 	.word	0x0000a030


	//   ....[24]....
        /*0430*/ 	.word	0x0000a250


	//   ....[25]....
        /*0434*/ 	.word	0x0000ae00


	//   ....[26]....
        /*0438*/ 	.word	0x0000ae20


	//   ....[27]....
        /*043c*/ 	.word	0x0000b7e0


	//   ....[28]....
        /*0440*/ 	.word	0x0000b840


	//   ....[29]....
        /*0444*/ 	.word	0x0000c740


	//   ....[30]....
        /*0448*/ 	.word	0x0000c760


	//   ....[31]....
        /*044c*/ 	.word	0x0000c820


	//   ....[32]....
        /*0450*/ 	.word	0x0000c830


	//   ....[33]....
        /*0454*/ 	.word	0x0000d570


	//   ....[34]....
        /*0458*/ 	.word	0x0000d5c0


	//   ....[35]....
        /*045c*/ 	.word	0x0000d600


	//   ....[36]....
        /*0460*/ 	.word	0x0000d630


	//   ....[37]....
        /*0464*/ 	.word	0x0000d660


	//   ....[38]....
        /*0468*/ 	.word	0x0000d680


	//   ....[39]....
        /*046c*/ 	.word	0x0000d9c0


	//   ....[40]....
        /*0470*/ 	.word	0x0000d9d0


	//   ....[41]....
        /*0474*/ 	.word	0x0000e0f0


	//   ....[42]....
        /*0478*/ 	.word	0x0000f640


	//   ....[43]....
        /*047c*/ 	.word	0x0000f660


	//   ....[44]....
        /*0480*/ 	.word	0x0000f670


	//   ....[45]....
        /*0484*/ 	.word	0x0000f680


	//   ....[46]....
        /*0488*/ 	.word	0x0000f690


	//   ....[47]....
        /*048c*/ 	.word	0x0000f6e0


	//   ....[48]....
        /*0490*/ 	.word	0x0000f710


	//   ....[49]....
        /*0494*/ 	.word	0x0000f740


	//   ....[50]....
        /*0498*/ 	.word	0x0000f760


	//   ....[51]....
        /*049c*/ 	.word	0x0000f7c0


	//   ....[52]....
        /*04a0*/ 	.word	0x0000f810


	//   ....[53]....
        /*04a4*/ 	.word	0x0000f840


	//   ....[54]....
        /*04a8*/ 	.word	0x0000f870


	//   ....[55]....
        /*04ac*/ 	.word	0x0000f8a0


	//   ....[56]....
        /*04b0*/ 	.word	0x0000f8d0


	//   ....[57]....
        /*04b4*/ 	.word	0x0000f8f0


	//   ....[58]....
        /*04b8*/ 	.word	0x000100c0


	//   ....[59]....
        /*04bc*/ 	.word	0x000100d0


	//   ....[60]....
        /*04c0*/ 	.word	0x000100e0


	//   ....[61]....
        /*04c4*/ 	.word	0x000100f0


	//   ....[62]....
        /*04c8*/ 	.word	0x00010100


	//   ....[63]....
        /*04cc*/ 	.word	0x000101c0


	//   ....[64]....
        /*04d0*/ 	.word	0x00010210


	//   ....[65]....
        /*04d4*/ 	.word	0x00010250


	//   ....[66]....
        /*04d8*/ 	.word	0x000102a0


	//   ....[67]....
        /*04dc*/ 	.word	0x000102d0


	//   ....[68]....
        /*04e0*/ 	.word	0x00010320


	//   ....[69]....
        /*04e4*/ 	.word	0x00010350


	//   ....[70]....
        /*04e8*/ 	.word	0x000103a0


	//   ....[71]....
        /*04ec*/ 	.word	0x000103c0


	//   ....[72]....
        /*04f0*/ 	.word	0x000103d0


	//   ....[73]....
        /*04f4*/ 	.word	0x00010400


	//   ....[74]....
        /*04f8*/ 	.word	0x000104a0


	//   ....[75]....
        /*04fc*/ 	.word	0x000104d0


	//   ....[76]....
        /*0500*/ 	.word	0x00010530


	//   ....[77]....
        /*0504*/ 	.word	0x00010550


	//   ....[78]....
        /*0508*/ 	.word	0x00010590


	//   ....[79]....
        /*050c*/ 	.word	0x000105b0


	//   ....[80]....
        /*0510*/ 	.word	0x000105d0


	//   ....[81]....
        /*0514*/ 	.word	0x00010650


	//   ....[82]....
        /*0518*/ 	.word	0x00010d70


	//   ....[83]....
        /*051c*/ 	.word	0x00010da0


	//   ....[84]....
        /*0520*/ 	.word	0x00010db0


	//   ....[85]....
        /*0524*/ 	.word	0x00010df0


	//   ....[86]....
        /*0528*/ 	.word	0x00010e00


	//   ....[87]....
        /*052c*/ 	.word	0x00010e40


	//   ....[88]....
        /*0530*/ 	.word	0x00010e50


	//   ....[89]....
        /*0534*/ 	.word	0x00010e90


	//   ....[90]....
        /*0538*/ 	.word	0x00010ea0


	//   ....[91]....
        /*053c*/ 	.word	0x00010ee0


	//   ....[92]....
        /*0540*/ 	.word	0x00010ef0


	//   ....[93]....
        /*0544*/ 	.word	0x00010f30


	//   ....[94]....
        /*0548*/ 	.word	0x00010f40


	//   ....[95]....
        /*054c*/ 	.word	0x00010f80


	//   ....[96]....
        /*0550*/ 	.word	0x00010f90


	//   ....[97]....
        /*0554*/ 	.word	0x00010fa0


	//   ....[98]....
        /*0558*/ 	.word	0x00011200


	//   ....[99]....
        /*055c*/ 	.word	0x00011230


	//   ....[100]....
        /*0560*/ 	.word	0x00011240


	//   ....[101]....
        /*0564*/ 	.word	0x00011250


	//   ....[102]....
        /*0568*/ 	.word	0x00011260


	//   ....[103]....
        /*056c*/ 	.word	0x00011270


	//   ....[104]....
        /*0570*/ 	.word	0x00011290


	//   ....[105]....
        /*0574*/ 	.word	0x000112e0


	//   ....[106]....
        /*0578*/ 	.word	0x00011300


	//   ....[107]....
        /*057c*/ 	.word	0x00011340


	//   ....[108]....
        /*0580*/ 	.word	0x00011360


	//   ....[109]....
        /*0584*/ 	.word	0x000113a0


	//   ....[110]....
        /*0588*/ 	.word	0x000113c0


	//   ....[111]....
        /*058c*/ 	.word	0x00011400


	//   ....[112]....
        /*0590*/ 	.word	0x00011420


	//   ....[113]....
        /*0594*/ 	.word	0x00011450


	//   ....[114]....
        /*0598*/ 	.word	0x00011960


	//   ....[115]....
        /*059c*/ 	.word	0x00011990


	//   ....[116]....
        /*05a0*/ 	.word	0x000119c0


	//   ....[117]....
        /*05a4*/ 	.word	0x000119e0


	//   ....[118]....
        /*05a8*/ 	.word	0x000119f0


	//   ....[119]....
        /*05ac*/ 	.word	0x00011a00


	//   ....[120]....
        /*05b0*/ 	.word	0x00011a20


	//   ....[121]....
        /*05b4*/ 	.word	0x00011a40


	//   ....[122]....
        /*05b8*/ 	.word	0x00011a60


	//   ....[123]....
        /*05bc*/ 	.word	0x00011a80


	//   ....[124]....
        /*05c0*/ 	.word	0x00011aa0


	//   ....[125]....
        /*05c4*/ 	.word	0x00011ac0


	//   ....[126]....
        /*05c8*/ 	.word	0x00011af0


	//   ....[127]....
        /*05cc*/ 	.word	0x00011b10


	//   ....[128]....
        /*05d0*/ 	.word	0x00011b50


	//   ....[129]....
        /*05d4*/ 	.word	0x00011ba0


	//   ....[130]....
        /*05d8*/ 	.word	0x00011eb0


	//   ....[131]....
        /*05dc*/ 	.word	0x000124d0


	//   ....[132]....
        /*05e0*/ 	.word	0x000125c0


	//   ....[133]....
        /*05e4*/ 	.word	0x00012660


	//   ....[134]....
        /*05e8*/ 	.word	0x000126f0


	//   ....[135]....
        /*05ec*/ 	.word	0x000127a0


	//   ....[136]....
        /*05f0*/ 	.word	0x00012800


	//   ....[137]....
        /*05f4*/ 	.word	0x000128a0


	//   ....[138]....
        /*05f8*/ 	.word	0x00012900


	//   ....[139]....
        /*05fc*/ 	.word	0x000129f0


	//   ....[140]....
        /*0600*/ 	.word	0x00012a60


	//   ....[141]....
        /*0604*/ 	.word	0x00012b00


	//   ....[142]....
        /*0608*/ 	.word	0x00012b60


	//   ....[143]....
        /*060c*/ 	.word	0x00012c30


	//   ....[144]....
        /*0610*/ 	.word	0x00012c90


	//   ....[145]....
        /*0614*/ 	.word	0x00012d40


	//   ....[146]....
        /*0618*/ 	.word	0x00012da0


	//   ....[147]....
        /*061c*/ 	.word	0x00012e60


	//   ....[148]....
        /*0620*/ 	.word	0x00012ef0


	//   ....[149]....
        /*0624*/ 	.word	0x00012f50


	//   ....[150]....
        /*0628*/ 	.word	0x00013010


	//   ....[151]....
        /*062c*/ 	.word	0x000130c0


	//   ....[152]....
        /*0630*/ 	.word	0x00013120


	//   ....[153]....
        /*0634*/ 	.word	0x00013200


	//   ....[154]....
        /*0638*/ 	.word	0x00013270


	//   ....[155]....
        /*063c*/ 	.word	0x00013330


	//   ....[156]....
        /*0640*/ 	.word	0x00013390


	//   ....[157]....
        /*0644*/ 	.word	0x00013470


	//   ....[158]....
        /*0648*/ 	.word	0x000134e0


	//   ....[159]....
        /*064c*/ 	.word	0x00013590


	//   ....[160]....
        /*0650*/ 	.word	0x000135f0


	//   ....[161]....
        /*0654*/ 	.word	0x000136d0


	//   ....[162]....
        /*0658*/ 	.word	0x00013740


	//   ....[163]....
        /*065c*/ 	.word	0x00013800


	//   ....[164]....
        /*0660*/ 	.word	0x00013870


	//   ....[165]....
        /*0664*/ 	.word	0x00013950


	//   ....[166]....
        /*0668*/ 	.word	0x000139c0


	//   ....[167]....
        /*066c*/ 	.word	0x00013a70


	//   ....[168]....
        /*0670*/ 	.word	0x00013ad0


	//   ....[169]....
        /*0674*/ 	.word	0x00013b90


	//   ....[170]....
        /*0678*/ 	.word	0x00013c10


	//   ....[171]....
        /*067c*/ 	.word	0x00013cc0


	//   ....[172]....
        /*0680*/ 	.word	0x00013e00


	//   ....[173]....
        /*0684*/ 	.word	0x00013ea0


	//   ....[174]....
        /*0688*/ 	.word	0x00013f40


	//   ....[175]....
        /*068c*/ 	.word	0x00013fd0


	//   ....[176]....
        /*0690*/ 	.word	0x00014070


	//   ....[177]....
        /*0694*/ 	.word	0x00014100


	//   ....[178]....
        /*0698*/ 	.word	0x000141a0


	//   ....[179]....
        /*069c*/ 	.word	0x00014230


	//   ....[180]....
        /*06a0*/ 	.word	0x000142d0


	//   ....[181]....
        /*06a4*/ 	.word	0x00014360


	//   ....[182]....
        /*06a8*/ 	.word	0x00014400


	//   ....[183]....
        /*06ac*/ 	.word	0x00014490


	//   ....[184]....
        /*06b0*/ 	.word	0x00014530


	//   ....[185]....
        /*06b4*/ 	.word	0x000145c0


	//   ....[186]....
        /*06b8*/ 	.word	0x00014660


	//   ....[187]....
        /*06bc*/ 	.word	0x000146f0


	//   ....[188]....
        /*06c0*/ 	.word	0x000147d0


	//   ....[189]....
        /*06c4*/ 	.word	0x00014880


	//   ....[190]....
        /*06c8*/ 	.word	0x000148e0


	//   ....[191]....
        /*06cc*/ 	.word	0x00014990


	//   ....[192]....
        /*06d0*/ 	.word	0x00014a20


	//   ....[193]....
        /*06d4*/ 	.word	0x00014ac0


	//   ....[194]....
        /*06d8*/ 	.word	0x00014b40


	//   ....[195]....
        /*06dc*/ 	.word	0x00014be0


	//   ....[196]....
        /*06e0*/ 	.word	0x00014c70


	//   ....[197]....
        /*06e4*/ 	.word	0x00014d10


	//   ....[198]....
        /*06e8*/ 	.word	0x00014d90


	//   ....[199]....
        /*06ec*/ 	.word	0x00014e30


	//   ....[200]....
        /*06f0*/ 	.word	0x00014ec0


	//   ....[201]....
        /*06f4*/ 	.word	0x00014f60


	//   ....[202]....
        /*06f8*/ 	.word	0x00014fe0


	//   ....[203]....
        /*06fc*/ 	.word	0x00015070


	//   ....[204]....
        /*0700*/ 	.word	0x00015150


	//   ....[205]....
        /*0704*/ 	.word	0x00015210


	//   ....[206]....
        /*0708*/ 	.word	0x00015270


	//   ....[207]....
        /*070c*/ 	.word	0x00015320


	//   ....[208]....
        /*0710*/ 	.word	0x00015380


	//   ....[209]....
        /*0714*/ 	.word	0x00015440


	//   ....[210]....
        /*0718*/ 	.word	0x000154a0


	//   ....[211]....
        /*071c*/ 	.word	0x00015560


	//   ....[212]....
        /*0720*/ 	.word	0x000155c0


	//   ....[213]....
        /*0724*/ 	.word	0x00015680


	//   ....[214]....
        /*0728*/ 	.word	0x000156e0


	//   ....[215]....
        /*072c*/ 	.word	0x000157a0


	//   ....[216]....
        /*0730*/ 	.word	0x00015800


	//   ....[217]....
        /*0734*/ 	.word	0x000158c0


	//   ....[218]....
        /*0738*/ 	.word	0x00015920


	//   ....[219]....
        /*073c*/ 	.word	0x000159d0


	//   ....[220]....
        /*0740*/ 	.word	0x00015ae0


	//----- nvinfo : EIATTR_REG_RECONFIG
	.align		4
.L_173:
        /*0744*/ 	.byte	0x01, 0x54
	.zero		2


	//----- nvinfo : EIATTR_SYSCALL_OFFSETS
	.align		4
        /*0748*/ 	.byte	0x04, 0x46
        /*074a*/ 	.short	(.L_175 - .L_174)


	//   ....[0]....
.L_174:
        /*074c*/ 	.word	0x000015e0


	//   ....[1]....
        /*0750*/ 	.word	0x0000ecb0


	//   ....[2]....
        /*0754*/ 	.word	0x0000edf0


	//   ....[3]....
        /*0758*/ 	.word	0x0000eee0


	//   ....[4]....
        /*075c*/ 	.word	0x0000fc40


	//----- nvinfo : EIATTR_MBARRIER_INSTR_OFFSETS
	.align		4
.L_175:
        /*0760*/ 	.byte	0x04, 0x39
        /*0762*/ 	.short	(.L_177 - .L_176)


	//   ....[0]....
.L_176:
        /*0764*/ 	.word	0x00000180
        /*0768*/ 	.word	0x000000ff
        /*076c*/ 	.word	0x00016800
        /*0770*/ 	.short	0x0100
        /*0772*/ 	.byte	0x08
	.zero		1


	//   ....[1]....
        /*0774*/ 	.word	0x00000190
        /*0778*/ 	.word	0x000000ff
        /*077c*/ 	.word	0x00016820
        /*0780*/ 	.short	0x0100
        /*0782*/ 	.byte	0x08
	.zero		1


	//   ....[2]....
        /*0784*/ 	.word	0x00000280
        /*0788*/ 	.word	0x000000ff
        /*078c*/ 	.word	0x00016830
        /*0790*/ 	.short	0x0100
        /*0792*/ 	.byte	0x08
	.zero		1


	//   ....[3]....
        /*0794*/ 	.word	0x00000290
        /*0798*/ 	.word	0x000000ff
        /*079c*/ 	.word	0x00016840
        /*07a0*/ 	.short	0x0100
        /*07a2*/ 	.byte	0x08
	.zero		1


	//   ....[4]....
        /*07a4*/ 	.word	0x000002a0
        /*07a8*/ 	.word	0x000000ff
        /*07ac*/ 	.word	0x00016838
        /*07b0*/ 	.short	0x0100
        /*07b2*/ 	.byte	0x08
	.zero		1


	//   ....[5]....
        /*07b4*/ 	.word	0x000002b0
        /*07b8*/ 	.word	0x000000ff
        /*07bc*/ 	.word	0x00016848
        /*07c0*/ 	.short	0x0100
        /*07c2*/ 	.byte	0x08
	.zero		1


	//   ....[6]....
        /*07c4*/ 	.word	0x000003e0
        /*07c8*/ 	.word	0x000000ff
        /*07cc*/ 	.word	0x00016850
        /*07d0*/ 	.short	0x0100
        /*07d2*/ 	.byte	0x08
	.zero		1


	//   ....[7]....
        /*07d4*/ 	.word	0x000003f0
        /*07d8*/ 	.word	0x000000ff
        /*07dc*/ 	.word	0x00016860
        /*07e0*/ 	.short	0x0100
        /*07e2*/ 	.byte	0x08
	.zero		1


	//   ....[8]....
        /*07e4*/ 	.word	0x00000400
        /*07e8*/ 	.word	0x000000ff
        /*07ec*/ 	.word	0x00016858
        /*07f0*/ 	.short	0x0100
        /*07f2*/ 	.byte	0x08
	.zero		1


	//   ....[9]....
        /*07f4*/ 	.word	0x00000410
        /*07f8*/ 	.word	0x000000ff
        /*07fc*/ 	.word	0x00016868
        /*0800*/ 	.short	0x0100
        /*0802*/ 	.byte	0x08
	.zero		1


	//   ....[10]....
        /*0804*/ 	.word	0x00000500
        /*0808*/ 	.word	0x000000ff
        /*080c*/ 	.word	0x00016870
        /*0810*/ 	.short	0x0100
        /*0812*/ 	.byte	0x06
	.zero		1


	//   ....[11]....
        /*0814*/ 	.word	0x00000510
        /*0818*/ 	.word	0x000000ff
        /*081c*/ 	.word	0x00016880
        /*0820*/ 	.short	0x0100
        /*0822*/ 	.byte	0x06
	.zero		1


	//   ....[12]....
        /*0824*/ 	.word	0x00000520
        /*0828*/ 	.word	0x000000ff
        /*082c*/ 	.word	0x00016878
        /*0830*/ 	.short	0x0100
        /*0832*/ 	.byte	0x06
	.zero		1


	//   ....[13]....
        /*0834*/ 	.word	0x00000530
        /*0838*/ 	.word	0x000000ff
        /*083c*/ 	.word	0x00016888
        /*0840*/ 	.short	0x0100
        /*0842*/ 	.byte	0x06
	.zero		1


	//   ....[14]....
        /*0844*/ 	.word	0x00000660
        /*0848*/ 	.word	0x000000ff
        /*084c*/ 	.word	0x00016890
        /*0850*/ 	.short	0x0100
        /*0852*/ 	.byte	0x08
	.zero		1


	//   ....[15]....
        /*0854*/ 	.word	0x00000670
        /*0858*/ 	.word	0x000000ff
        /*085c*/ 	.word	0x000168a0
        /*0860*/ 	.short	0x0100
        /*0862*/ 	.byte	0x08
	.zero		1


	//   ....[16]....
        /*0864*/ 	.word	0x00000680
        /*0868*/ 	.word	0x000000ff
        /*086c*/ 	.word	0x00016898
        /*0870*/ 	.short	0x0100
        /*0872*/ 	.byte	0x08
	.zero		1


	//   ....[17]....
        /*0874*/ 	.word	0x00000690
        /*0878*/ 	.word	0x000000ff
        /*087c*/ 	.word	0x000168a8
        /*0880*/ 	.short	0x0100
        /*0882*/ 	.byte	0x08
	.zero		1


	//   ....[18]....
        /*0884*/ 	.word	0x000007d0
        /*0888*/ 	.word	0x000000ff
        /*088c*/ 	.word	0x000168b0
        /*0890*/ 	.short	0x0100
        /*0892*/ 	.byte	0x08
	.zero		1


	//   ....[19]....
        /*0894*/ 	.word	0x000007e0
        /*0898*/ 	.word	0x000000ff
        /*089c*/ 	.word	0x000168c0
        /*08a0*/ 	.short	0x0100
        /*08a2*/ 	.byte	0x08
	.zero		1


	//   ....[20]....
        /*08a4*/ 	.word	0x000007f0
        /*08a8*/ 	.word	0x000000ff
        /*08ac*/ 	.word	0x000168b8
        /*08b0*/ 	.short	0x0100
        /*08b2*/ 	.byte	0x08
	.zero		1


	//   ....[21]....
        /*08b4*/ 	.word	0x00000800
        /*08b8*/ 	.word	0x000000ff
        /*08bc*/ 	.word	0x000168c8
        /*08c0*/ 	.short	0x0100
        /*08c2*/ 	.byte	0x08
	.zero		1


	//   ....[22]....
        /*08c4*/ 	.word	0x00001600
        /*08c8*/ 	.word	0x000000ff
        /*08cc*/ 	.word	0x00016800
        /*08d0*/ 	.short	0x010a
        /*08d2*/ 	.byte	0x2b
	.zero		1


	//   ....[23]....
        /*08d4*/ 	.word	0x00001670
        /*08d8*/ 	.word	0x000000ff
        /*08dc*/ 	.word	0x00016830
        /*08e0*/ 	.short	0x010a
        /*08e2*/ 	.byte	0x2b
	.zero		1


	//   ....[24]....
        /*08e4*/ 	.word	0x000016d0
        /*08e8*/ 	.word	0x000000ff
        /*08ec*/ 	.word	0x00016830
        /*08f0*/ 	.short	0x010a
        /*08f2*/ 	.byte	0x2b
	.zero		1


	//   ....[25]....
        /*08f4*/ 	.word	0x00001c30
        /*08f8*/ 	.word	0x000000ff
        /*08fc*/ 	.word	0x00000000
        /*0900*/ 	.short	0x0101
        /*0902*/ 	.byte	0x04
	.zero		1


	//   ....[26]....
        /*0904*/ 	.word	0x00004b20
        /*0908*/ 	.word	0x000000ff
        /*090c*/ 	.word	0x00016830
        /*0910*/ 	.short	0x010a
        /*0912*/ 	.byte	0x07
	.zero		1


	//   ....[27]....
        /*0914*/ 	.word	0x00004b60
        /*0918*/ 	.word	0x000000ff
        /*091c*/ 	.word	0x00016830
        /*0920*/ 	.short	0x010a
        /*0922*/ 	.byte	0x07
	.zero		1


	//   ....[28]....
        /*0924*/ 	.word	0x00004d90
        /*0928*/ 	.word	0x000000ff
        /*092c*/ 	.word	0x00016850
        /*0930*/ 	.short	0x010a
        /*0932*/ 	.byte	0x0a
	.zero		1


	//   ....[29]....
        /*0934*/ 	.word	0x00004dd0
        /*0938*/ 	.word	0x000000ff
        /*093c*/ 	.word	0x00016850
        /*0940*/ 	.short	0x010a
        /*0942*/ 	.byte	0x0a
	.zero		1


	//   ....[30]....
        /*0944*/ 	.word	0x000051e0
        /*0948*/ 	.word	0x000000ff
        /*094c*/ 	.word	0x00000000
        /*0950*/ 	.short	0x0101
        /*0952*/ 	.byte	0x0a
	.zero		1


	//   ....[31]....
        /*0954*/ 	.word	0x000074a0
        /*0958*/ 	.word	0x000000ff
        /*095c*/ 	.word	0x00000000
        /*0960*/ 	.short	0x0101
        /*0962*/ 	.byte	0x0a
	.zero		1


	//   ....[32]....
        /*0964*/ 	.word	0x00007c10
        /*0968*/ 	.word	0x000000ff
        /*096c*/ 	.word	0x00016830
        /*0970*/ 	.short	0x010a
        /*0972*/ 	.byte	0x07
	.zero		1


	//   ....[33]....
        /*0974*/ 	.word	0x00007c50
        /*0978*/ 	.word	0x000000ff
        /*097c*/ 	.word	0x00016830
        /*0980*/ 	.short	0x010a
        /*0982*/ 	.byte	0x07
	.zero		1


	//   ....[34]....
        /*0984*/ 	.word	0x00007e80
        /*0988*/ 	.word	0x000000ff
        /*098c*/ 	.word	0x00016850
        /*0990*/ 	.short	0x010a
        /*0992*/ 	.byte	0x0a
	.zero		1


	//   ....[35]....
        /*0994*/ 	.word	0x00007ec0
        /*0998*/ 	.word	0x000000ff
        /*099c*/ 	.word	0x00016850
        /*09a0*/ 	.short	0x010a
        /*09a2*/ 	.byte	0x0a
	.zero		1


	//   ....[36]....
        /*09a4*/ 	.word	0x000082d0
        /*09a8*/ 	.word	0x000000ff
        /*09ac*/ 	.word	0x00000000
        /*09b0*/ 	.short	0x0101
        /*09b2*/ 	.byte	0x0a
	.zero		1


	//   ....[37]....
        /*09b4*/ 	.word	0x00009480
        /*09b8*/ 	.word	0x000000ff
        /*09bc*/ 	.word	0x00000000
        /*09c0*/ 	.short	0x0101
        /*09c2*/ 	.byte	0x0a
	.zero		1


	//   ....[38]....
        /*09c4*/ 	.word	0x000099c0
        /*09c8*/ 	.word	0x000000ff
        /*09cc*/ 	.word	0x00016830
        /*09d0*/ 	.short	0x010a
        /*09d2*/ 	.byte	0x0a
	.zero		1


	//   ....[39]....
        /*09d4*/ 	.word	0x00009a00
        /*09d8*/ 	.word	0x000000ff
        /*09dc*/ 	.word	0x00016830
        /*09e0*/ 	.short	0x010a
        /*09e2*/ 	.byte	0x0a
	.zero		1


	//   ....[40]....
        /*09e4*/ 	.word	0x00009bf0
        /*09e8*/ 	.word	0x000000ff
        /*09ec*/ 	.word	0x00016850
        /*09f0*/ 	.short	0x010a
        /*09f2*/ 	.byte	0x0a
	.zero		1


	//   ....[41]....
        /*09f4*/ 	.word	0x00009c30
        /*09f8*/ 	.word	0x000000ff
        /*09fc*/ 	.word	0x00016850
        /*0a00*/ 	.short	0x010a
        /*0a02*/ 	.byte	0x0a
	.zero		1


	//   ....[42]....
        /*0a04*/ 	.word	0x0000a000
        /*0a08*/ 	.word	0x000000ff
        /*0a0c*/ 	.word	0x00000000
        /*0a10*/ 	.short	0x0101
        /*0a12*/ 	.byte	0x0a
	.zero		1


	//   ....[43]....
        /*0a14*/ 	.word	0x0000c2c0
        /*0a18*/ 	.word	0x000000ff
        /*0a1c*/ 	.word	0x00000000
        /*0a20*/ 	.short	0x0101
        /*0a22*/ 	.byte	0x0a
	.zero		1


	//   ....[44]....
        /*0a24*/ 	.word	0x0000c6c0
        /*0a28*/ 	.word	0x000000ff
        /*0a2c*/ 	.word	0x00016850
        /*0a30*/ 	.short	0x010a
        /*0a32*/ 	.byte	0x08
	.zero		1


	//   ....[45]....
        /*0a34*/ 	.word	0x0000c700
        /*0a38*/ 	.word	0x000000ff
        /*0a3c*/ 	.word	0x00016850
        /*0a40*/ 	.short	0x010a
        /*0a42*/ 	.byte	0x08
	.zero		1


	//   ....[46]....
        /*0a44*/ 	.word	0x0000cc50
        /*0a48*/ 	.word	0x000000ff
        /*0a4c*/ 	.word	0x00000000
        /*0a50*/ 	.short	0x0101
        /*0a52*/ 	.byte	0x04
	.zero		1


	//   ....[47]....
        /*0a54*/ 	.word	0x0000d640
        /*0a58*/ 	.word	0x000000ff
        /*0a5c*/ 	.word	0x00000000
        /*0a60*/ 	.short	0x0101
        /*0a62*/ 	.byte	0x04
	.zero		1


	//   ....[48]....
        /*0a64*/ 	.word	0x0000f340
        /*0a68*/ 	.word	0x000000ff
        /*0a6c*/ 	.word	0x00016840
        /*0a70*/ 	.short	0x010a
        /*0a72*/ 	.byte	0x30
	.zero		1


	//   ....[49]....
        /*0a74*/ 	.word	0x0000f9f0
        /*0a78*/ 	.word	0x000000ff
        /*0a7c*/ 	.word	0x00016830
        /*0a80*/ 	.short	0x0107
        /*0a82*/ 	.byte	0x30
	.zero		1


	//   ....[50]....
        /*0a84*/ 	.word	0x0000fa80
        /*0a88*/ 	.word	0x000000ff
        /*0a8c*/ 	.word	0x00016830
        /*0a90*/ 	.short	0x0101
        /*0a92*/ 	.byte	0x30
	.zero		1


	//   ....[51]....
        /*0a94*/ 	.word	0x00010740
        /*0a98*/ 	.word	0x000000ff
        /*0a9c*/ 	.word	0x00016800
        /*0aa0*/ 	.short	0x0107
        /*0aa2*/ 	.byte	0x30
	.zero		1


	//   ....[52]....
        /*0aa4*/ 	.word	0x00010780
        /*0aa8*/ 	.word	0x000000ff
        /*0aac*/ 	.word	0x00016800
        /*0ab0*/ 	.short	0x0101
        /*0ab2*/ 	.byte	0x30
	.zero		1


	//   ....[53]....
        /*0ab4*/ 	.word	0x000107b0
        /*0ab8*/ 	.word	0x000000ff
        /*0abc*/ 	.word	0x00016820
        /*0ac0*/ 	.short	0x010a
        /*0ac2*/ 	.byte	0x30
	.zero		1


	//   ....[54]....
        /*0ac4*/ 	.word	0x00010b80
        /*0ac8*/ 	.word	0x00000007
        /*0acc*/ 	.word	0x00016840
        /*0ad0*/ 	.short	0x010a
        /*0ad2*/ 	.byte	0x3f
	.zero		1


	//   ....[55]....
        /*0ad4*/ 	.word	0x00011060
        /*0ad8*/ 	.word	0x00000007
        /*0adc*/ 	.word	0x00016830
        /*0ae0*/ 	.short	0x0107
        /*0ae2*/ 	.byte	0x3f
	.zero		1


	//   ....[56]....
        /*0ae4*/ 	.word	0x00011130
        /*0ae8*/ 	.word	0x00000007
        /*0aec*/ 	.word	0x00016830
        /*0af0*/ 	.short	0x0101
        /*0af2*/ 	.byte	0x3f
	.zero		1


	//   ....[57]....
        /*0af4*/ 	.word	0x00011190
        /*0af8*/ 	.word	0x00000007
        /*0afc*/ 	.word	0x00016860
        /*0b00*/ 	.short	0x010a
        /*0b02*/ 	.byte	0x3f
	.zero		1


	//   ....[58]....
        /*0b04*/ 	.word	0x00011580
        /*0b08*/ 	.word	0x00000007
        /*0b0c*/ 	.word	0x00016850
        /*0b10*/ 	.short	0x0107
        /*0b12*/ 	.byte	0x3f
	.zero		1


	//   ....[59]....
        /*0b14*/ 	.word	0x000116f0
        /*0b18*/ 	.word	0x00000007
        /*0b1c*/ 	.word	0x00016850
        /*0b20*/ 	.short	0x0101
        /*0b22*/ 	.byte	0x3f
	.zero		1


	//   ....[60]....
        /*0b24*/ 	.word	0x000118b0
        /*0b28*/ 	.word	0x00000000
        /*0b2c*/ 	.word	0x00016860
        /*0b30*/ 	.short	0x010a
        /*0b32*/ 	.byte	0x3f
	.zero		1


	//   ....[61]....
        /*0b34*/ 	.word	0x00011cd0
        /*0b38*/ 	.word	0x00000000
        /*0b3c*/ 	.word	0x00016850
        /*0b40*/ 	.short	0x0107
        /*0b42*/ 	.byte	0x3f
	.zero		1


	//   ....[62]....
        /*0b44*/ 	.word	0x00011db0
        /*0b48*/ 	.word	0x00000000
        /*0b4c*/ 	.word	0x00016850
        /*0b50*/ 	.short	0x0101
        /*0b52*/ 	.byte	0x3f
	.zero		1


	//   ....[63]....
        /*0b54*/ 	.word	0x00011e40
        /*0b58*/ 	.word	0x00000007
        /*0b5c*/ 	.word	0x00016820
        /*0b60*/ 	.short	0x010a
        /*0b62*/ 	.byte	0x3f
	.zero		1


	//   ....[64]....
        /*0b64*/ 	.word	0x00011fa0
        /*0b68*/ 	.word	0x00000005
        /*0b6c*/ 	.word	0x00016840
        /*0b70*/ 	.short	0x010a
        /*0b72*/ 	.byte	0x3f
	.zero		1


	//   ....[65]....
        /*0b74*/ 	.word	0x00012040
        /*0b78*/ 	.word	0x00000003
        /*0b7c*/ 	.word	0x00016840
        /*0b80*/ 	.short	0x010a
        /*0b82*/ 	.byte	0x3f
	.zero		1


	//   ....[66]....
        /*0b84*/ 	.word	0x00012080
        /*0b88*/ 	.word	0x00000005
        /*0b8c*/ 	.word	0x00016860
        /*0b90*/ 	.short	0x010a
        /*0b92*/ 	.byte	0x3f
	.zero		1


	//   ....[67]....
        /*0b94*/ 	.word	0x000120c0
        /*0b98*/ 	.word	0x00000003
        /*0b9c*/ 	.word	0x00016860
        /*0ba0*/ 	.short	0x010a
        /*0ba2*/ 	.byte	0x3f
	.zero		1


	//   ....[68]....
        /*0ba4*/ 	.word	0x00012130
        /*0ba8*/ 	.word	0x00000003
        /*0bac*/ 	.word	0x00016800
        /*0bb0*/ 	.short	0x010a
        /*0bb2*/ 	.byte	0x3f
	.zero		1


	//   ....[69]....
        /*0bb4*/ 	.word	0x00012190
        /*0bb8*/ 	.word	0x00000003
        /*0bbc*/ 	.word	0x00016830
        /*0bc0*/ 	.short	0x010a
        /*0bc2*/ 	.byte	0x3f
	.zero		1


	//   ....[70]....
        /*0bc4*/ 	.word	0x000121f0
        /*0bc8*/ 	.word	0x00000005
        /*0bcc*/ 	.word	0x00016830
        /*0bd0*/ 	.short	0x010a
        /*0bd2*/ 	.byte	0x3f
	.zero		1


	//   ....[71]....
        /*0bd4*/ 	.word	0x00012250
        /*0bd8*/ 	.word	0x00000005
        /*0bdc*/ 	.word	0x00016850
        /*0be0*/ 	.short	0x010a
        /*0be2*/ 	.byte	0x3f
	.zero		1


	//   ....[72]....
        /*0be4*/ 	.word	0x000122b0
        /*0be8*/ 	.word	0x0000000b
        /*0bec*/ 	.word	0x00016830
        /*0bf0*/ 	.short	0x010a
        /*0bf2*/ 	.byte	0x3f
	.zero		1


	//   ....[73]....
        /*0bf4*/ 	.word	0x00012310
        /*0bf8*/ 	.word	0x0000000b
        /*0bfc*/ 	.word	0x00016850
        /*0c00*/ 	.short	0x010a
        /*0c02*/ 	.byte	0x3f
	.zero		1


	//   ....[74]....
        /*0c04*/ 	.word	0x00012370
        /*0c08*/ 	.word	0x0000000d
        /*0c0c*/ 	.word	0x00016830
        /*0c10*/ 	.short	0x010a
        /*0c12*/ 	.byte	0x3f
	.zero		1


	//   ....[75]....
        /*0c14*/ 	.word	0x000123d0
        /*0c18*/ 	.word	0x0000000d
        /*0c1c*/ 	.word	0x00016850
        /*0c20*/ 	.short	0x010a
        /*0c22*/ 	.byte	0x3f
	.zero		1


	//   ....[76]....
        /*0c24*/ 	.word	0x00012430
        /*0c28*/ 	.word	0x00000006
        /*0c2c*/ 	.word	0x00016850
        /*0c30*/ 	.short	0x010a
        /*0c32*/ 	.byte	0x3f
	.zero		1


	//   ....[77]....
        /*0c34*/ 	.word	0x00012510
        /*0c38*/ 	.word	0x00000002
        /*0c3c*/ 	.word	0x00016840
        /*0c40*/ 	.short	0x010a
        /*0c42*/ 	.byte	0x3f
	.zero		1


	//   ....[78]....
        /*0c44*/ 	.word	0x00013d00
        /*0c48*/ 	.word	0x00000003
        /*0c4c*/ 	.word	0x00016820
        /*0c50*/ 	.short	0x010a
        /*0c52*/ 	.byte	0x3f
	.zero		1


	//   ....[79]....
        /*0c54*/ 	.word	0x00013d50
        /*0c58*/ 	.word	0x00000007
        /*0c5c*/ 	.word	0x00016840
        /*0c60*/ 	.short	0x010a
        /*0c62*/ 	.byte	0x3f
	.zero		1


	//   ....[80]....
        /*0c64*/ 	.word	0x00014720
        /*0c68*/ 	.word	0x00000007
        /*0c6c*/ 	.word	0x00016860
        /*0c70*/ 	.short	0x010a
        /*0c72*/ 	.byte	0x3f
	.zero		1


	//   ....[81]....
        /*0c74*/ 	.word	0x000150a0
        /*0c78*/ 	.word	0x00000000
        /*0c7c*/ 	.word	0x00016860
        /*0c80*/ 	.short	0x010a
        /*0c82*/ 	.byte	0x3f
	.zero		1


	//   ....[82]....
        /*0c84*/ 	.word	0x00015a00
        /*0c88*/ 	.word	0x00000007
        /*0c8c*/ 	.word	0x00016820
        /*0c90*/ 	.short	0x010a
        /*0c92*/ 	.byte	0x3f
	.zero		1


	//   ....[83]....
        /*0c94*/ 	.word	0x00015ba0
        /*0c98*/ 	.word	0x00000005
        /*0c9c*/ 	.word	0x00016840
        /*0ca0*/ 	.short	0x010a
        /*0ca2*/ 	.byte	0x3f
	.zero		1


	//   ....[84]....
        /*0ca4*/ 	.word	0x00015bf0
        /*0ca8*/ 	.word	0x00000003
        /*0cac*/ 	.word	0x00016840
        /*0cb0*/ 	.short	0x010a
        /*0cb2*/ 	.byte	0x3f
	.zero		1


	//   ....[85]....
        /*0cb4*/ 	.word	0x00015c40
        /*0cb8*/ 	.word	0x00000005
        /*0cbc*/ 	.word	0x00016860
        /*0cc0*/ 	.short	0x010a
        /*0cc2*/ 	.byte	0x3f
	.zero		1


	//----- nvinfo : EIATTR_NUM_MBARRIERS
	.align		4
.L_177:
        /*0cc4*/ 	.byte	0x03, 0x38
        /*0cc6*/ 	.short	0x0016


	//----- nvinfo : EIATTR_EXIT_INSTR_OFFSETS
	.align		4
        /*0cc8*/ 	.byte	0x04, 0x1c
        /*0cca*/ 	.short	(.L_179 - .L_178)


	//   ....[0]....
.L_178:
        /*0ccc*/ 	.word	0x00012110


	//----- nvinfo : EIATTR_MAX_THREADS
	.align		4
.L_179:
        /*0cd0*/ 	.byte	0x04, 0x05
        /*0cd2*/ 	.short	(.L_181 - .L_180)
.L_180:
        /*0cd4*/ 	.word	0x00000200
        /*0cd8*/ 	.word	0x00000001
        /*0cdc*/ 	.word	0x00000001


	//----- nvinfo : EIATTR_CRS_STACK_SIZE
	.align		4
.L_181:
        /*0ce0*/ 	.byte	0x04, 0x1e
        /*0ce2*/ 	.short	(.L_183 - .L_182)
.L_182:
        /*0ce4*/ 	.word	0x00000000


	//----- nvinfo : EIATTR_CBANK_PARAM_SIZE
	.align		4
.L_183:
        /*0ce8*/ 	.byte	0x03, 0x19
        /*0cea*/ 	.short	0x0a70


	//----- nvinfo : EIATTR_PARAM_CBANK
	.align		4
        /*0cec*/ 	.byte	0x04, 0x0a
        /*0cee*/ 	.short	(.L_185 - .L_184)
	.align		4
.L_184:
        /*0cf0*/ 	.word	index@(.nv.constant0._ZN7cutlass13device_kernelIN5flash11enable_sm90INS1_16FlashAttnFwdSm90INS1_25CollectiveMainloopFwdSm90ILi2EN4cute5tupleIJNS5_1CILi1EEES8_S8_EEENS6_IJNS7_ILi192EEENS7_ILi128EEENS7_ILi64EEEEEELi64ENS_10bfloat16_tEfNS_4arch4Sm90ELb0ELb1ELb0ELb0ELb1ELb0ELb0ELb1ELb1ELb1ELb1ELb0EEENS1_21CollectiveEpilogueFwdINS6_IJSA_SC_SB_EEES9_SE_SG_Li384ELb0ELb1ELb1ELb0EEENS1_19SingleTileSchedulerILb0ELb1ELb1ELi192EEEEEEEEEvNT_6ParamsE)
        /*0cf4*/ 	.short	0x0210
        /*0cf6*/ 	.short	0x0a70


	//----- nvinfo : EIATTR_SW_WAR
	.align		4
.L_185:
        /*0cf8*/ 	.byte	0x04, 0x36
        /*0cfa*/ 	.short	(.L_187 - .L_186)
.L_186:
        /*0cfc*/ 	.word	0x00000008
.L_187:


//--------------------- .nv.info._ZN7cutlass13device_kernelIN5flash11enable_sm90INS1_16FlashAttnFwdSm90INS1_25CollectiveMainloopFwdSm90ILi2EN4cute5tupleIJNS5_1CILi1EEES8_S8_EEENS6_IJNS7_ILi192EEENS7_ILi128EEENS7_ILi64EEEEEELi64ENS_10bfloat16_tEfNS_4arch4Sm90ELb0ELb1ELb0ELb1ELb1ELb0ELb0ELb1ELb1ELb1ELb1ELb0EEENS1_21CollectiveEpilogueFwdINS6_IJSA_SC_SB_EEES9_SE_SG_Li384ELb1ELb1ELb1ELb0EEENS1_36VarlenDynamicPersistentTileSchedulerILi192ELi128ELi384ELi128ELb1ELb1ELb1ELb1ELb0ELb1EEEEEEEEEvNT_6ParamsE --------------------------
	.section	.nv.info._ZN7cutlass13device_kernelIN5flash11enable_sm90INS1_16FlashAttnFwdSm90INS1_25CollectiveMainloopFwdSm90ILi2EN4cute5tupleIJNS5_1CILi1EEES8_S8_EEENS6_IJNS7_ILi192EEENS7_ILi128EEENS7_ILi64EEEEEELi64ENS_10bfloat16_tEfNS_4arch4Sm90ELb0ELb1ELb0ELb1ELb1ELb0ELb0ELb1ELb1ELb1ELb1ELb0EEENS1_21CollectiveEpilogueFwdINS6_IJSA_SC_SB_EEES9_SE_SG_Li384ELb1ELb1ELb1ELb0EEENS1_36VarlenDynamicPersistentTileSchedulerILi192ELi128ELi384ELi128ELb1ELb1ELb1ELb1ELb0ELb1EEEEEEEEEvNT_6ParamsE,"",@"SHT_CUDA_INFO"
	.sectionflags	@""
	.align	4


	//----- nvinfo : EIATTR_CUDA_API_VERSION
	.align		4
        /*0000*/ 	.byte	0x04, 0x37
        /*0002*/ 	.short	(.L_189 - .L_188)
.L_188:
        /*0004*/ 	.word	0x00000082


	//----- nvinfo : EIATTR_KPARAM_INFO
	.align		4
.L_189:
        /*0008*/ 	.byte	0x04, 0x17
        /*000a*/ 	.short	(.L_191 - .L_190)
.L_190:
        /*000c*/ 	.word	0x00000000
        /*0010*/ 	.short	0x0000
        /*0012*/ 	.short	0x0070
        /*0014*/ 	.byte	0x00, 0xf0, 0x01, 0x2a


	//----- nvinfo : EIATTR_SPARSE_MMA_MASK
	.align		4
.L_191:
        /*0018*/ 	.byte	0x03, 0x50
        /*001a*/ 	.short	0x0000


	//----- nvinfo : EIATTR_MAXREG_COUNT
	.align		4
        /*001c*/ 	.byte	0x03, 0x1b
        /*001e*/ 	.short	0x0080


	//----- nvinfo : EIATTR_NUM_BARRIERS
	.align		4
        /*0020*/ 	.byte	0x02, 0x4c
        /*0022*/ 	.byte	0x10
	.zero		1


	//----- nvinfo : EIATTR_EXTERNS
	.align		4
        /*0024*/ 	.byte	0x04, 0x0f
        /*0026*/ 	.short	(.L_193 - .L_192)


	//   ....[0]....
	.align		4
.L_192:
        /*0028*/ 	.word	index@(__assertfail)


	//----- nvinfo : EIATTR_ANNOTATIONS
	.align		4
.L_193:
        /*002c*/ 	.byte	0x04, 0x55
        /*002e*/ 	.short	(.L_195 - .L_194)


	//   ....[0]....
.L_194:
        /* <DEDUP_REMOVED lines=22> */


	//----- nvinfo : EIATTR_MERCURY_ISA_VERSION
	.align		4
.L_195:
        /*0178*/ 	.byte	0x03, 0x5f
        /*017a*/ 	.short	0x0101


	//----- nvinfo : EIATTR_UNUSED_LOAD_BYTE_OFFSET
	.align		4
        /*017c*/ 	.byte	0x04, 0x44
        /*017e*/ 	.short	(.L_197 - .L_196)


	//   ....[0]....
.L_196:
        /*0180*/ 	.word	0x00000970
        /*0184*/ 	.word	0x0000fff0


	//   ....[1]....
        /*0188*/ 	.word	0x0000d510
        /*018c*/ 	.word	0x0000fff0


	//----- nvinfo : EIATTR_INT_WARP_WIDE_INSTR_OFFSETS
	.align		4
.L_197:
        /*0190*/ 	.byte	0x04, 0x31
        /*0192*/ 	.short	(.L_199 - .L_198)


	//   ....[0]....
.L_198:
        /*0194*/ 	.word	0x000000c0


	//   ....[1]....
        /*0198*/ 	.word	0x000000d0


	//   ....[2]....
        /*019c*/ 	.word	0x00000170


	//   ....[3]....
        /*01a0*/ 	.word	0x00011600


	//   ....[4]....
        /*01a4*/ 	.word	0x00011690


	//   ....[5]....
        /*01a8*/ 	.word	0x00014720


	//   ....[6]....
        /*01ac*/ 	.word	0x000147b0


	//----- nvinfo : EIATTR_COOP_GROUP_MASK_REGIDS
	.align		4
.L_199:
        /*01b0*/ 	.byte	0x04, 0x29
        /*01b2*/ 	.short	(.L_201 - .L_200)


	//   ....[0]....
.L_200:
        /*01b4*/ 	.word	0xffffffff


	//   ....[1]....
        /*01b8*/ 	.word	0xffffffff


	//   ....[2]....
        /*01bc*/ 	.word	0xffffffff


	//   ....[3]....
        /*01c0*/ 	.word	0xffffffff


	//   ....[4]....
        /*01c4*/ 	.word	0xffffffff


	//   ....[5]....
        /*01c8*/ 	.word	0xffffffff


	//   ....[6]....
        /*01cc*/ 	.word	0xffffffff


	//   ....[7]....
        /*01d0*/ 	.word	0xffffffff


	//   ....[8]....
        /*01d4*/ 	.word	0xffffffff


	//   ....[9]....
        /*01d8*/ 	.word	0xffffffff


	//   ....[10]....
        /*01dc*/ 	.word	0xffffffff


	//   ....[11]....
        /*01e0*/ 	.word	0xffffffff


	//   ....[12]....
        /*01e4*/ 	.word	0xffffffff


	//   ....[13]....
        /*01e8*/ 	.word	0xffffffff


	//   ....[14]....
        /*01ec*/ 	.word	0xffffffff


	//   ....[15]....
        /*01f0*/ 	.word	0xffffffff


	//   ....[16]....
        /*01f4*/ 	.word	0xffffffff


	//   ....[17]....
        /*01f8*/ 	.word	0xffffffff


	//   ....[18]....
        /*01fc*/ 	.word	0xffffffff


	//   ....[19]....
        /*0200*/ 	.word	0xffffffff


	//   ....[20]....
        /*0204*/ 	.word	0xffffffff


	//   ....[21]....
        /*0208*/ 	.word	0xffffffff


	//   ....[22]....
        /*020c*/ 	.word	0xffffffff


	//   ....[23]....
        /*0210*/ 	.word	0xffffffff


	//   ....[24]....
        /*0214*/ 	.word	0xffffffff


	//   ....[25]....
        /*0218*/ 	.word	0xffffffff


	//   ....[26]....
        /*021c*/ 	.word	0xffffffff


	//   ....[27]....
        /*0220*/ 	.word	0xffffffff


	//   ....[28]....
        /*0224*/ 	.word	0xffffffff


	//   ....[29]....
        /*0228*/ 	.word	0xffffffff


	//   ....[30]....
        /*022c*/ 	.word	0xffffffff


	//   ....[31]....
        /*0230*/ 	.word	0xffffffff


	//   ....[32]....
        /*0234*/ 	.word	0xffffffff


	//   ....[33]....
        /*0238*/ 	.word	0xffffffff


	//   ....[34]....
        /*023c*/ 	.word	0xffffffff


	//   ....[35]....
        /*0240*/ 	.word	0xffffffff


	//   ....[36]....
        /*0244*/ 	.word	0xffffffff


	//   ....[37]....
        /*0248*/ 	.word	0xffffffff


	//   ....[38]....
        /*024c*/ 	.word	0xffffffff


	//   ....[39]....
        /*0250*/ 	.word	0xffffffff


	//   ....[40]....
        /*0254*/ 	.word	0xffffffff


	//   ....[41]....
        /*0258*/ 	.word	0xffffffff


	//   ....[42]....
        /*025c*/ 	.word	0xffffffff


	//   ....[43]....
        /*0260*/ 	.word	0xffffffff


	//   ....[44]....
        /*0264*/ 	.word	0xffffffff


	//   ....[45]....
        /*0268*/ 	.word	0xffffffff


	//   ....[46]....
        /*026c*/ 	.word	0xffffffff


	//   ....[47]....
        /*0270*/ 	.word	0xffffffff


	//   ....[48]....
        /*0274*/ 	.word	0xffffffff


	//   ....[49]....
        /*0278*/ 	.word	0xffffffff


	//   ....[50]....
        /*027c*/ 	.word	0xffffffff


	//   ....[51]....
        /*0280*/ 	.word	0xffffffff


	//   ....[52]....
        /*0284*/ 	.word	0xffffffff


	//   ....[53]....
        /*0288*/ 	.word	0xffffffff


	//   ....[54]....
        /*028c*/ 	.word	0xffffffff


	//   ....[55]....
        /*0290*/ 	.word	0xffffffff


	//   ....[56]....
        /*0294*/ 	.word	0xffffffff


	//   ....[57]....
        /*0298*/ 	.word	0xffffffff


	//   ....[58]....
        /*029c*/ 	.word	0xffffffff


	//   ....[59]....
        /*02a0*/ 	.word	0xffffffff


	//   ....[60]....
        /*02a4*/ 	.word	0xffffffff


	//   ....[61]....
        /*02a8*/ 	.word	0xffffffff


	//   ....[62]....
        /*02ac*/ 	.word	0xffffffff


	//   ....[63]....
        /*02b0*/ 	.word	0xffffffff


	//   ....[64]....
        /*02b4*/ 	.word	0xffffffff


	//   ....[65]....
        /*02b8*/ 	.word	0xffffffff


	//   ....[66]....
        /*02bc*/ 	.word	0xffffffff


	//   ....[67]....
        /*02c0*/ 	.word	0xffffffff


	//   ....[68]....
        /*02c4*/ 	.word	0xffffffff


	//   ....[69]....
        /*02c8*/ 	.word	0xffffffff


	//   ....[70]....
        /*02cc*/ 	.word	0xffffffff


	//   ....[71]....
        /*02d0*/ 	.word	0xffffffff


	//   ....[72]....
        /*02d4*/ 	.word	0xffffffff


	//   ....[73]....
        /*02d8*/ 	.word	0xffffffff


	//   ....[74]....
        /*02dc*/ 	.word	0xffffffff


	//   ....[75]....
        /*02e0*/ 	.word	0xffffffff


	//   ....[76]....
        /*02e4*/ 	.word	0xffffffff


	//   ....[77]....
        /*02e8*/ 	.word	0xffffffff


	//   ....[78]....
        /*02ec*/ 	.word	0xffffffff


	//   ....[79]....
        /*02f0*/ 	.word	0xffffffff


	//   ....[80]....
        /*02f4*/ 	.word	0xffffffff


	//   ....[81]....
        /*02f8*/ 	.word	0xffffffff


	//   ....[82]....
        /*02fc*/ 	.word	0xffffffff


	//   ....[83]....
        /*0300*/ 	.word	0xffffffff


	//   ....[84]....
        /*0304*/ 	.word	0xffffffff


	//   ....[85]....
        /*0308*/ 	.word	0xffffffff


	//   ....[86]....
        /*030c*/ 	.word	0xffffffff


	//   ....[87]....
        /*0310*/ 	.word	0xffffffff


	//   ....[88]....
        /*0314*/ 	.word	0xffffffff


	//   ....[89]....
        /*0318*/ 	.word	0xffffffff


	//   ....[90]....
        /*031c*/ 	.word	0xffffffff


	//   ....[91]....
        /*0320*/ 	.word	0xffffffff


	//   ....[92]....
        /*0324*/ 	.word	0xffffffff


	//   ....[93]....
        /*0328*/ 	.word	0xffffffff


	//   ....[94]....
        /*032c*/ 	.word	0xffffffff


	//   ....[95]....
        /*0330*/ 	.word	0xffffffff


	//   ....[96]....
        /*0334*/ 	.word	0xffffffff


	//   ....[97]....
        /*0338*/ 	.word	0xffffffff


	//   ....[98]....
        /*033c*/ 	.word	0xffffffff


	//   ....[99]....
        /*0340*/ 	.word	0xffffffff


	//   ....[100]....
        /*0344*/ 	.word	0xffffffff


	//   ....[101]....
        /*0348*/ 	.word	0xffffffff


	//   ....[102]....
        /*034c*/ 	.word	0xffffffff


	//   ....[103]....
        /*0350*/ 	.word	0xffffffff


	//   ....[104]....
        /*0354*/ 	.word	0xffffffff


	//   ....[105]....
        /*0358*/ 	.word	0xffffffff


	//   ....[106]....
        /*035c*/ 	.word	0xffffffff


	//   ....[107]....
        /*0360*/ 	.word	0xffffffff


	//   ....[108]....
        /*0364*/ 	.word	0xffffffff


	//   ....[109]....
        /*0368*/ 	.word	0xffffffff


	//   ....[110]....
        /*036c*/ 	.word	0xffffffff


	//   ....[111]....
        /*0370*/ 	.word	0xffffffff


	//   ....[112]....
        /*0374*/ 	.word	0xffffffff


	//   ....[113]....
        /*0378*/ 	.word	0xffffffff


	//   ....[114]....
        /*037c*/ 	.word	0xffffffff


	//   ....[115]....
        /*0380*/ 	.word	0xffffffff


	//   ....[116]....
        /*0384*/ 	.word	0xffffffff


	//   ....[117]....
        /*0388*/ 	.word	0xffffffff


	//   ....[118]....
        /*038c*/ 	.word	0xffffffff


	//   ....[119]....
        /*0390*/ 	.word	0xffffffff


	//   ....[120]....
        /*0394*/ 	.word	0xffffffff


	//   ....[121]....
        /*0398*/ 	.word	0xffffffff


	//   ....[122]....
        /*039c*/ 	.word	0xffffffff


	//   ....[123]....
        /*03a0*/ 	.word	0xffffffff


	//   ....[124]....
        /*03a4*/ 	.word	0xffffffff


	//   ....[125]....
        /*03a8*/ 	.word	0xffffffff


	//   ....[126]....
        /*03ac*/ 	.word	0xffffffff


	//   ....[127]....
        /*03b0*/ 	.word	0xffffffff


	//   ....[128]....
        /*03b4*/ 	.word	0xffffffff


	//   ....[129]....
        /*03b8*/ 	.word	0xffffffff


	//   ....[130]....
        /*03bc*/ 	.word	0xffffffff


	//   ....[131]....
        /*03c0*/ 	.word	0xffffffff


	//   ....[132]....
        /*03c4*/ 	.word	0xffffffff


	//   ....[133]....
        /*03c8*/ 	.word	0xffffffff


	//   ....[134]....
        /*03cc*/ 	.word	0xffffffff


	//   ....[135]....
        /*03d0*/ 	.word	0xffffffff


	//   ....[136]....
        /*03d4*/ 	.word	0xffffffff


	//   ....[137]....
        /*03d8*/ 	.word	0xffffffff


	//   ....[138]....
        /*03dc*/ 	.word	0xffffffff


	//   ....[139]....
        /*03e0*/ 	.word	0xffffffff


	//   ....[140]....
        /*03e4*/ 	.word	0xffffffff


	//   ....[141]....
        /*03e8*/ 	.word	0xffffffff


	//   ....[142]....
        /*03ec*/ 	.word	0xffffffff


	//   ....[143]....
        /*03f0*/ 	.word	0xffffffff


	//   ....[144]....
        /*03f4*/ 	.word	0xffffffff


	//   ....[145]....
        /*03f8*/ 	.word	0xffffffff


	//   ....[146]....
        /*03fc*/ 	.word	0xffffffff


	//   ....[147]....
        /*0400*/ 	.word	0xffffffff


	//   ....[148]....
        /*0404*/ 	.word	0xffffffff


	//   ....[149]....
        /*0408*/ 	.word	0xffffffff


	//   ....[150]....
        /*040c*/ 	.word	0xffffffff


	//   ....[151]....
        /*0410*/ 	.word	0xffffffff


	//   ....[152]....
        /*0414*/ 	.word	0xffffffff


	//   ....[153]....
        /*0418*/ 	.word	0xffffffff


	//   ....[154]....
        /*041c*/ 	.word	0xffffffff


	//   ....[155]....
        /*0420*/ 	.word	0xffffffff


	//   ....[156]....
        /*0424*/ 	.word	0xffffffff


	//   ....[157]....
        /*0428*/ 	.word	0xffffffff


	//   ....[158]....
        /*042c*/ 	.word	0xffffffff


	//   ....[159]....
        /*0430*/ 	.word	0xffffffff


	//   ....[160]....
        /*0434*/ 	.word	0xffffffff


	//   ....[161]....
        /*0438*/ 	.word	0xffffffff


	//   ....[162]....
        /*043c*/ 	.word	0xffffffff


	//   ....[163]....
        /*0440*/ 	.word	0xffffffff


	//   ....[164]....
        /*0444*/ 	.word	0xffffffff


	//   ....[165]....
        /*0448*/ 	.word	0xffffffff


	//   ....[166]....
        /*044c*/ 	.word	0xffffffff


	//   ....[167]....
        /*0450*/ 	.word	0xffffffff


	//   ....[168]....
        /*0454*/ 	.word	0xffffffff


	//   ....[169]....
        /*0458*/ 	.word	0xffffffff


	//   ....[170]....
        /*045c*/ 	.word	0xffffffff


	//   ....[171]....
        /*0460*/ 	.word	0xffffffff


	//   ....[172]....
        /*0464*/ 	.word	0xffffffff


	//   ....[173]....
        /*0468*/ 	.word	0xffffffff


	//   ....[174]....
        /*046c*/ 	.word	0xffffffff


	//   ....[175]....
        /*0470*/ 	.word	0xffffffff


	//   ....[176]....
        /*0474*/ 	.word	0xffffffff


	//   ....[177]....
        /*0478*/ 	.word	0xffffffff


	//   ....[178]....
        /*047c*/ 	.word	0xffffffff


	//   ....[179]....
        /*0480*/ 	.word	0xffffffff


	//   ....[180]....
        /*0484*/ 	.word	0xffffffff


	//   ....[181]....
        /*0488*/ 	.word	0x0500000f


	//   ....[182]....
        /*048c*/ 	.word	0x0500000f


	//   ....[183]....
        /*0490*/ 	.word	0x0500000f


	//   ....[184]....
        /*0494*/ 	.word	0x0500000f


	//   ....[185]....
        /*0498*/ 	.word	0x0500000f


	//   ....[186]....
        /*049c*/ 	.word	0x0500000f


	//   ....[187]....
        /*04a0*/ 	.word	0x0500000f


	//   ....[188]....
        /*04a4*/ 	.word	0x0500000f


	//   ....[189]....
        /*04a8*/ 	.word	0x0500000f


	//   ....[190]....
        /*04ac*/ 	.word	0x0500000f


	//   ....[191]....
        /*04b0*/ 	.word	0x0500000f


	//   ....[192]....
        /*04b4*/ 	.word	0x0500000f


	//   ....[193]....
        /*04b8*/ 	.word	0x0500000f


	//   ....[194]....
        /*04bc*/ 	.word	0x0500000f


	//   ....[195]....
        /*04c0*/ 	.word	0x0500000f


	//   ....[196]....
        /*04c4*/ 	.word	0x0500000f


	//   ....[197]....
        /*04c8*/ 	.word	0x0500000f


	//   ....[198]....
        /*04cc*/ 	.word	0x0500000f


	//   ....[199]....
        /*04d0*/ 	.word	0x0500000f


	//   ....[200]....
        /*04d4*/ 	.word	0x0500000f


	//   ....[201]....
        /*04d8*/ 	.word	0x0500000f


	//   ....[202]....
        /*04dc*/ 	.word	0x0500000f


	//   ....[203]....
        /*04e0*/ 	.word	0x0500000f


	//   ....[204]....
        /*04e4*/ 	.word	0x0500000f


	//   ....[205]....
        /*04e8*/ 	.word	0x0500000f


	//   ....[206]....
        /*04ec*/ 	.word	0x0500000f


	//   ....[207]....
        /*04f0*/ 	.word	0x0500000f


	//   ....[208]....
        /*04f4*/ 	.word	0x0500000f


	//   ....[209]....
        /*04f8*/ 	.word	0x0500000f


	//   ....[210]....
        /*04fc*/ 	.word	0x0500000f


	//   ....[211]....
        /*0500*/ 	.word	0x0500000f


	//   ....[212]....
        /*0504*/ 	.word	0x0500000f


	//   ....[213]....
        /*0508*/ 	.word	0x0500000f


	//   ....[214]....
        /*050c*/ 	.word	0x0500000f


	//   ....[215]....
        /*0510*/ 	.word	0x0500000f


	//   ....[216]....
        /*0514*/ 	.word	0x0500000f


	//   ....[217]....
        /*0518*/ 	.word	0x0500000f


	//   ....[218]....
        /*051c*/ 	.word	0x0500000f


	//   ....[219]....
        /*0520*/ 	.word	0x0500000f


	//   ....[220]....
        /*0524*/ 	.word	0x0500000f


	//   ....[221]....
        /*0528*/ 	.word	0x0500000f


	//   ....[222]....
        /*052c*/ 	.word	0x0500000f


	//   ....[223]....
        /*0530*/ 	.word	0x0500000f


	//   ....[224]....
        /*0534*/ 	.word	0x0500000f


	//   ....[225]....
        /*0538*/ 	.word	0x0500000f


	//   ....[226]....
        /*053c*/ 	.word	0x0500000f


	//   ....[227]....
        /*0540*/ 	.word	0x0500000f


	//   ....[228]....
        /*0544*/ 	.word	0x0500000f


	//   ....[229]....
        /*0548*/ 	.word	0x0500000f


	//   ....[230]....
        /*054c*/ 	.word	0x0500000f


	//   ....[231]....
        /*0550*/ 	.word	0x0500000f


	//   ....[232]....
        /*0554*/ 	.word	0x0500000f


	//   ....[233]....
        /*0558*/ 	.word	0x0500000f


	//   ....[234]....
        /*055c*/ 	.word	0x0500000f


	//   ....[235]....
        /*0560*/ 	.word	0x0500000f


	//   ....[236]....
        /*0564*/ 	.word	0x0500000f


	//   ....[237]....
        /*0568*/ 	.word	0x0500000f


	//   ....[238]....
        /*056c*/ 	.word	0x0500000f


	//   ....[239]....
        /*0570*/ 	.word	0x0500000f


	//   ....[240]....
        /*0574*/ 	.word	0x0500000f


	//   ....[241]....
        /*0578*/ 	.word	0x0500000f


	//   ....[242]....
        /*057c*/ 	.word	0x0500000f


	//   ....[243]....
        /*0580*/ 	.word	0x0500000f


	//   ....[244]....
        /*0584*/ 	.word	0x0500000f


	//   ....[245]....
        /*0588*/ 	.word	0x0500000f


	//   ....[246]....
        /*058c*/ 	.word	0x0500000f


	//   ....[247]....
        /*0590*/ 	.word	0x0500000f


	//   ....[248]....
        /*0594*/ 	.word	0x0500000f


	//   ....[249]....
        /*0598*/ 	.word	0x0500000f


	//   ....[250]....
        /*059c*/ 	.word	0x0500000f


	//   ....[251]....
        /*05a0*/ 	.word	0x0500000f


	//   ....[252]....
        /*05a4*/ 	.word	0x0500000f


	//   ....[253]....
        /*05a8*/ 	.word	0x0500000f


	//   ....[254]....
        /*05ac*/ 	.word	0x0500000f


	//   ....[255]....
        /*05b0*/ 	.word	0x0500000f


	//   ....[0]....
        /*05b4*/ 	.word	0x0500000f


	//   ....[1]....
        /*05b8*/ 	.word	0x0500000f


	//   ....[2]....
        /*05bc*/ 	.word	0x0500000f


	//   ....[3]....
        /*05c0*/ 	.word	0x0500000f


	//   ....[4]....
        /*05c4*/ 	.word	0x0500000f


	//   ....[5]....
        /*05c8*/ 	.word	0x0500000f


	//   ....[6]....
        /*05cc*/ 	.word	0x0500000f


	//   ....[7]....
        /*05d0*/ 	.word	0x0500000f


	//   ....[8]....
        /*05d4*/ 	.word	0x0500000f


	//   ....[9]....
        /*05d8*/ 	.word	0x0500000f


	//   ....[10]....
        /*05dc*/ 	.word	0x0500000f


	//   ....[11]....
        /*05e0*/ 	.word	0x0500000f


	//   ....[12]....
        /*05e4*/ 	.word	0x0500000f


	//   ....[13]....
        /*05e8*/ 	.word	0x0500000f


	//   ....[14]....
        /*05ec*/ 	.word	0x0500000f


	//   ....[15]....
        /*05f0*/ 	.word	0x0500000f


	//   ....[16]....
        /*05f4*/ 	.word	0x0500000f


	//   ....[17]....
        /*05f8*/ 	.word	0x0500000f


	//   ....[18]....
        /*05fc*/ 	.word	0x0500000f


	//   ....[19]....
        /*0600*/ 	.word	0x0500000f


	//   ....[20]....
        /*0604*/ 	.word	0x0500000f


	//   ....[21]....
        /*0608*/ 	.word	0x0500000f


	//   ....[22]....
        /*060c*/ 	.word	0x0500000f


	//   ....[23]....
        /*0610*/ 	.word	0x0500000f


	//   ....[24]....
        /*0614*/ 	.word	0x0500000f


	//   ....[25]....
        /*0618*/ 	.word	0x0500000f


	//   ....[26]....
        /*061c*/ 	.word	0x0500000f


	//   ....[27]....
        /*0620*/ 	.word	0x0500000f


	//   ....[28]....
        /*0624*/ 	.word	0x0500000f


	//   ....[29]....
        /*0628*/ 	.word	0x0500000f


	//   ....[30]....
        /*062c*/ 	.word	0x0500000f


	//   ....[31]....
        /*0630*/ 	.word	0x0500000f


	//   ....[32]....
        /*0634*/ 	.word	0x0500000f


	//----- nvinfo : EIATTR_COOP_GROUP_INSTR_OFFSETS
	.align		4
.L_201:
        /*0638*/ 	.byte	0x04, 0x28
        /*063a*/ 	.short	(.L_203 - .L_202)


	//   ....[0]....
.L_202:
        /*063c*/ 	.word	0x00000080


	//   ....[1]....
        /*0640*/ 	.word	0x00000090


	//   ....[2]....
        /*0644*/ 	.word	0x000002d0


	//   ....[3]....
        /*0648*/ 	.word	0x00000430


	//   ....[4]....
        /*064c*/ 	.word	0x00000550


	//   ....[5]....
        /*0650*/ 	.word	0x000006b0


	//   ....[6]....
        /*0654*/ 	.word	0x00001c80


	//   ....[7]....
        /*0658*/ 	.word	0x00002300


	//   ....[8]....
        /*065c*/ 	.word	0x00003060


	//   ....[9]....
        /*0660*/ 	.word	0x000038b0


	//   ....[10]....
        /*0664*/ 	.word	0x000039c0


	//   ....[11]....
        /*0668*/ 	.word	0x00004220


	//   ....[12]....
        /*066c*/ 	.word	0x00004280


	//   ....[13]....
        /*0670*/ 	.word	0x000058c0


	//   ....[14]....
        /*0674*/ 	.word	0x00005ac0


	//   ....[15]....
        /*0678*/ 	.word	0x000066a0


	//   ....[16]....
        /*067c*/ 	.word	0x000067a0


	//   ....[17]....
        /*0680*/ 	.word	0x00006f90


	//   ....[18]....
        /*0684*/ 	.word	0x00007000


	//   ....[19]....
        /*0688*/ 	.word	0x00008cb0


	//   ....[20]....
        /*068c*/ 	.word	0x00008cc0


	//   ....[21]....
        /*0690*/ 	.word	0x00008cf0


	//   ....[22]....
        /*0694*/ 	.word	0x00008d00


	//   ....[23]....
        /*0698*/ 	.word	0x0000a6d0


	//   ....[24]....
        /*069c*/ 	.word	0x0000a8d0


	//   ....[25]....
        /*06a0*/ 	.word	0x0000b4b0


	//   ....[26]....
        /*06a4*/ 	.word	0x0000b5b0


	//   ....[27]....
        /*06a8*/ 	.word	0x0000bda0


	//   ....[28]....
        /*06ac*/ 	.word	0x0000be10


	//   ....[29]....
        /*06b0*/ 	.word	0x0000cdc0


	//   ....[30]....
        /*06b4*/ 	.word	0x0000cdf0


	//   ....[31]....
        /*06b8*/ 	.word	0x0000ceb0


	//   ....[32]....
        /*06bc*/ 	.word	0x0000cec0


	//   ....[33]....
        /*06c0*/ 	.word	0x0000ddb0


	//   ....[34]....
        /*06c4*/ 	.word	0x0000ddc0


	//   ....[35]....
        /*06c8*/ 	.word	0x0000ddd0


	//   ....[36]....
        /*06cc*/ 	.word	0x0000de10


	//   ....[37]....
        /*06d0*/ 	.word	0x0000e430


	//   ....[38]....
        /*06d4*/ 	.word	0x0000e470


	//   ....[39]....
        /*06d8*/ 	.word	0x0000e490


	//   ....[40]....
        /*06dc*/ 	.word	0x0000e4d0


	//   ....[41]....
        /*06e0*/ 	.word	0x0000e4f0


	//   ....[42]....
        /*06e4*/ 	.word	0x0000e500


	//   ....[43]....
        /*06e8*/ 	.word	0x0000e520


	//   ....[44]....
        /*06ec*/ 	.word	0x0000e540


	//   ....[45]....
        /*06f0*/ 	.word	0x0000e950


	//   ....[46]....
        /*06f4*/ 	.word	0x0000e980


	//   ....[47]....
        /*06f8*/ 	.word	0x0000ebc0


	//   ....[48]....
        /*06fc*/ 	.word	0x0000ebd0


	//   ....[49]....
        /*0700*/ 	.word	0x0000f720


	//   ....[50]....
        /*0704*/ 	.word	0x0000f750


	//   ....[51]....
        /*0708*/ 	.word	0x0000f790


	//   ....[52]....
        /*070c*/ 	.word	0x0000f7c0


	//   ....[53]....
        /*0710*/ 	.word	0x0000f7d0


	//   ....[54]....
        /*0714*/ 	.word	0x0000f7e0


	//   ....[55]....
        /*0718*/ 	.word	0x0000f7f0


	//   ....[56]....
        /*071c*/ 	.word	0x0000f810


	//   ....[57]....
        /*0720*/ 	.word	0x0000f980


	//   ....[58]....
        /*0724*/ 	.word	0x0000fb80


	//   ....[59]....
        /*0728*/ 	.word	0x0000fbb0


	//   ....[60]....
        /*072c*/ 	.word	0x0000fbe0


	//   ....[61]....
        /*0730*/ 	.word	0x0000fc10


	//   ....[62]....
        /*0734*/ 	.word	0x0000fc40


	//   ....[63]....
        /*0738*/ 	.word	0x0000fc70


	//   ....[64]....
        /*073c*/ 	.word	0x0000fdd0


	//   ....[65]....
        /*0740*/ 	.word	0x0000fe00


	//   ....[66]....
        /*0744*/ 	.word	0x0000fe30


	//   ....[67]....
        /*0748*/ 	.word	0x0000fe60


	//   ....[68]....
        /*074c*/ 	.word	0x0000fe90


	//   ....[69]....
        /*0750*/ 	.word	0x0000fec0


	//   ....[70]....
        /*0754*/ 	.word	0x0000ff50


	//   ....[71]....
        /*0758*/ 	.word	0x0000ff80


	//   ....[72]....
        /*075c*/ 	.word	0x0000ff90


	//   ....[73]....
        /*0760*/ 	.word	0x0000ffd0


	//   ....[74]....
        /*0764*/ 	.word	0x00012150


	//   ....[75]....
        /*0768*/ 	.word	0x00012170


	//   ....[76]....
        /*076c*/ 	.word	0x00012200


	//   ....[77]....
        /*0770*/ 	.word	0x00012220


	//   ....[78]....
        /*0774*/ 	.word	0x000122a0


	//   ....[79]....
        /*0778*/ 	.word	0x000122c0


	//   ....[80]....
        /*077c*/ 	.word	0x00012340


	//   ....[81]....
        /*0780*/ 	.word	0x00012360


	//   ....[82]....
        /*0784*/ 	.word	0x000123e0


	//   ....[83]....
        /*0788*/ 	.word	0x00012400


	//   ....[84]....
        /*078c*/ 	.word	0x00012480


	//   ....[85]....
        /*0790*/ 	.word	0x000124a0


	//   ....[86]....
        /*0794*/ 	.word	0x00012520


	//   ....[87]....
        /*0798*/ 	.word	0x00012540


	//   ....[88]....
        /*079c*/ 	.word	0x00012550


	//   ....[89]....
        /*07a0*/ 	.word	0x00012560


	//   ....[90]....
        /*07a4*/ 	.word	0x00012e10


	//   ....[91]....
        /*07a8*/ 	.word	0x00012e40


	//   ....[92]....
        /*07ac*/ 	.word	0x00012ee0


	//   ....[93]....
        /*07b0*/ 	.word	0x00012f00


	//   ....[94]....
        /*07b4*/ 	.word	0x00012f80


	//   ....[95]....
        /*07b8*/ 	.word	0x00012fa0


	//   ....[96]....
        /*07bc*/ 	.word	0x00013020


	//   ....[97]....
        /*07c0*/ 	.word	0x00013040


	//   ....[98]....
        /*07c4*/ 	.word	0x000130c0


	//   ....[99]....
        /*07c8*/ 	.word	0x000130e0


	//   ....[100]....
        /*07cc*/ 	.word	0x00013160


	//   ....[101]....
        /*07d0*/ 	.word	0x00013180


	//   ....[102]....
        /*07d4*/ 	.word	0x00013200


	//   ....[103]....
        /*07d8*/ 	.word	0x00013220


	//   ....[104]....
        /*07dc*/ 	.word	0x00013230


	//   ....[105]....
        /*07e0*/ 	.word	0x000132a0


	//   ....[106]....
        /*07e4*/ 	.word	0x000132f0


	//   ....[107]....
        /*07e8*/ 	.word	0x00013320


	//   ....[108]....
        /*07ec*/ 	.word	0x000133b0


	//   ....[109]....
        /*07f0*/ 	.word	0x000133c0


	//   ....[110]....
        /*07f4*/ 	.word	0x00013430


	//   ....[111]....
        /*07f8*/ 	.word	0x00013440


	//   ....[112]....
        /*07fc*/ 	.word	0x00013480


	//   ....[113]....
        /*0800*/ 	.word	0x000134a0


	//   ....[114]....
        /*0804*/ 	.word	0x00013be0


	//   ....[115]....
        /*0808*/ 	.word	0x00013c10


	//   ....[116]....
        /*080c*/ 	.word	0x00013c60


	//   ....[117]....
        /*0810*/ 	.word	0x00013c70


	//   ....[118]....
        /*0814*/ 	.word	0x00013cb0


	//   ....[119]....
        /*0818*/ 	.word	0x00013cc0


	//   ....[120]....
        /*081c*/ 	.word	0x00013d00


	//   ....[121]....
        /*0820*/ 	.word	0x00013d10


	//   ....[122]....
        /*0824*/ 	.word	0x00013d50


	//   ....[123]....
        /*0828*/ 	.word	0x00013d60


	//   ....[124]....
        /*082c*/ 	.word	0x00013da0


	//   ....[125]....
        /*0830*/ 	.word	0x00013db0


	//   ....[126]....
        /*0834*/ 	.word	0x00013df0


	//   ....[127]....
        /*0838*/ 	.word	0x00013e00


	//   ....[128]....
        /*083c*/ 	.word	0x00013e10


	//   ....[129]....
        /*0840*/ 	.word	0x00013e50


	//   ....[130]....
        /*0844*/ 	.word	0x00014110


	//   ....[131]....
        /*0848*/ 	.word	0x00014140


	//   ....[132]....
        /*084c*/ 	.word	0x000141a0


	//   ....[133]....
        /*0850*/ 	.word	0x000141b0


	//   ....[134]....
        /*0854*/ 	.word	0x00014200


	//   ....[135]....
        /*0858*/ 	.word	0x00014210


	//   ....[136]....
        /*085c*/ 	.word	0x00014260


	//   ....[137]....
        /*0860*/ 	.word	0x00014270


	//   ....[138]....
        /*0864*/ 	.word	0x000142c0


	//   ....[139]....
        /*0868*/ 	.word	0x000142d0


	//   ....[140]....
        /*086c*/ 	.word	0x00014320


	//   ....[141]....
        /*0870*/ 	.word	0x00014330


	//   ....[142]....
        /*0874*/ 	.word	0x00014380


	//   ....[143]....
        /*0878*/ 	.word	0x00014390


	//   ....[144]....
        /*087c*/ 	.word	0x000143a0


	//   ....[145]....
        /*0880*/ 	.word	0x000143e0


	//   ....[146]....
        /*0884*/ 	.word	0x00014980


	//   ....[147]....
        /*0888*/ 	.word	0x000149c0


	//   ....[148]....
        /*088c*/ 	.word	0x000149d0


	//   ....[149]....
        /*0890*/ 	.word	0x000149e0


	//   ....[150]....
        /*0894*/ 	.word	0x000149f0


	//   ....[151]....
        /*0898*/ 	.word	0x00014a00


	//   ....[152]....
        /*089c*/ 	.word	0x00014a20


	//   ....[153]....
        /*08a0*/ 	.word	0x00014a70


	//   ....[154]....
        /*08a4*/ 	.word	0x00014a90


	//   ....[155]....
        /*08a8*/ 	.word	0x00014ad0


	//   ....[156]....
        /*08ac*/ 	.word	0x00014af0


	//   ....[157]....
        /*08b0*/ 	.word	0x00014b30


	//   ....[158]....
        /*08b4*/ 	.word	0x00014b50


	//   ....[159]....
        /*08b8*/ 	.word	0x00014ba0


	//   ....[160]....
        /*08bc*/ 	.word	0x00014bd0


	//   ....[161]....
        /*08c0*/ 	.word	0x00014c30


	//   ....[162]....
        /*08c4*/ 	.word	0x00014fe0


	//   ....[163]....
        /*08c8*/ 	.word	0x00015010


	//   ....[164]....
        /*08cc*/ 	.word	0x00015070


	//   ....[165]....
        /*08d0*/ 	.word	0x000150a0


	//   ....[166]....
        /*08d4*/ 	.word	0x000150d0


	//   ....[167]....
        /*08d8*/ 	.word	0x00015100


	//   ....[168]....
        /*08dc*/ 	.word	0x00015130


	//   ....[169]....
        /*08e0*/ 	.word	0x00015160


	//   ....[170]....
        /*08e4*/ 	.word	0x00015300


	//   ....[171]....
        /*08e8*/ 	.word	0x00015330


	//   ....[172]....
        /*08ec*/ 	.word	0x00015360


	//   ....[173]....
        /*08f0*/ 	.word	0x00015390


	//   ....[174]....
        /*08f4*/ 	.word	0x000153c0


	//   ....[175]....
        /*08f8*/ 	.word	0x000153f0


	//   ....[176]....
        /*08fc*/ 	.word	0x000154b0


	//   ....[177]....
        /*0900*/ 	.word	0x000154d0


	//   ....[178]....
        /*0904*/ 	.word	0x000154f0


	//   ....[179]....
        /*0908*/ 	.word	0x00015550


	//   ....[180]....
        /*090c*/ 	.word	0x00015f70


	//   ....[181]....
        /*0910*/ 	.word	0x000165d0


	//   ....[182]....
        /*0914*/ 	.word	0x000166c0


	//   ....[183]....
        /*0918*/ 	.word	0x00016760


	//   ....[184]....
        /*091c*/ 	.word	0x000167c0


	//   ....[185]....
        /*0920*/ 	.word	0x000168b0


	//   ....[186]....
        /*0924*/ 	.word	0x00016920


	//   ....[187]....
        /*0928*/ 	.word	0x00016a10


	//   ....[188]....
        /*092c*/ 	.word	0x00016a80


	//   ....[189]....
        /*0930*/ 	.word	0x00016b70


	//   ....[190]....
        /*0934*/ 	.word	0x00016be0


	//   ....[191]....
        /*0938*/ 	.word	0x00016cd0


	//   ....[192]....
        /*093c*/ 	.word	0x00016d40


	//   ....[193]....
        /*0940*/ 	.word	0x00016e30


	//   ....[194]....
        /*0944*/ 	.word	0x00016ea0


	//   ....[195]....
        /*0948*/ 	.word	0x00016f90


	//   ....[196]....
        /*094c*/ 	.word	0x00017000


	//   ....[197]....
        /*0950*/ 	.word	0x000170a0


	//   ....[198]....
        /*0954*/ 	.word	0x00017190


	//   ....[199]....
        /*0958*/ 	.word	0x00017200


	//   ....[200]....
        /*095c*/ 	.word	0x00017260


	//   ....[201]....
        /*0960*/ 	.word	0x00017350


	//   ....[202]....
        /*0964*/ 	.word	0x000173b0


	//   ....[203]....
        /*0968*/ 	.word	0x000174b0


	//   ....[204]....
        /*096c*/ 	.word	0x00017510


	//   ....[205]....
        /*0970*/ 	.word	0x00017610


	//   ....[206]....
        /*0974*/ 	.word	0x00017670


	//   ....[207]....
        /*0978*/ 	.word	0x00017770


	//   ....[208]....
        /*097c*/ 	.word	0x000177d0


	//   ....[209]....
        /*0980*/ 	.word	0x000178d0


	//   ....[210]....
        /*0984*/ 	.word	0x00017930


	//   ....[211]....
        /*0988*/ 	.word	0x00017a30


	//   ....[212]....
        /*098c*/ 	.word	0x00017a90


	//   ....[213]....
        /*0990*/ 	.word	0x00017b40


	//   ....[214]....
        /*0994*/ 	.word	0x00017c00


	//   ....[215]....
        /*0998*/ 	.word	0x00017cc0


	//   ....[216]....
        /*099c*/ 	.word	0x00017d20


	//   ....[217]....
        /*09a0*/ 	.word	0x00017e20


	//   ....[218]....
        /*09a4*/ 	.word	0x00017e80


	//   ....[219]....
        /*09a8*/ 	.word	0x00017f50


	//   ....[220]....
        /*09ac*/ 	.word	0x00017fb0


	//   ....[221]....
        /*09b0*/ 	.word	0x00018070


	//   ....[222]....
        /*09b4*/ 	.word	0x000181b0


	//   ....[223]....
        /*09b8*/ 	.word	0x00018250


	//   ....[224]....
        /*09bc*/ 	.word	0x000182c0


	//   ....[225]....
        /*09c0*/ 	.word	0x00018370


	//   ....[226]....
        /*09c4*/ 	.word	0x000183d0


	//   ....[227]....
        /*09c8*/ 	.word	0x00018480


	//   ....[228]....
        /*09cc*/ 	.word	0x000184e0


	//   ....[229]....
        /*09d0*/ 	.word	0x00018590


	//   ....[230]....
        /*09d4*/ 	.word	0x000185f0


	//   ....[231]....
        /*09d8*/ 	.word	0x000186a0


	//   ....[232]....
        /*09dc*/ 	.word	0x00018700


	//   ....[233]....
        /*09e0*/ 	.word	0x000187b0


	//   ....[234]....
        /*09e4*/ 	.word	0x00018810


	//   ....[235]....
        /*09e8*/ 	.word	0x000188c0


	//   ....[236]....
        /*09ec*/ 	.word	0x00018920


	//   ....[237]....
        /*09f0*/ 	.word	0x000189d0


	//   ....[238]....
        /*09f4*/ 	.word	0x00018ac0


	//   ....[239]....
        /*09f8*/ 	.word	0x00018b70


	//   ....[240]....
        /*09fc*/ 	.word	0x00018bd0


	//   ....[241]....
        /*0a00*/ 	.word	0x00018c90


	//   ....[242]....
        /*0a04*/ 	.word	0x00018cf0


	//   ....[243]....
        /*0a08*/ 	.word	0x00018db0


	//   ....[244]....
        /*0a0c*/ 	.word	0x00018e10


	//   ....[245]....
        /*0a10*/ 	.word	0x00018ed0


	//   ....[246]....
        /*0a14*/ 	.word	0x00018f30


	//   ....[247]....
        /*0a18*/ 	.word	0x00018ff0


	//   ....[248]....
        /*0a1c*/ 	.word	0x00019050


	//   ....[249]....
        /*0a20*/ 	.word	0x00019110


	//   ....[250]....
        /*0a24*/ 	.word	0x00019170


	//   ....[251]....
        /*0a28*/ 	.word	0x00019230


	//   ....[252]....
        /*0a2c*/ 	.word	0x00019290


	//   ....[253]....
        /*0a30*/ 	.word	0x00019340


	//   ....[254]....
        /*0a34*/ 	.word	0x00019430


	//   ....[255]....
        /*0a38*/ 	.word	0x000194e0


	//   ....[0]....
        /*0a3c*/ 	.word	0x00019550


	//   ....[1]....
        /*0a40*/ 	.word	0x00019600


	//   ....[2]....
        /*0a44*/ 	.word	0x00019660


	//   ....[3]....
        /*0a48*/ 	.word	0x00019720


	//   ....[4]....
        /*0a4c*/ 	.word	0x00019780


	//   ....[5]....
        /*0a50*/ 	.word	0x00019840


	//   ....[6]....
        /*0a54*/ 	.word	0x000198a0


	//   ....[7]....
        /*0a58*/ 	.word	0x00019960


	//   ....[8]....
        /*0a5c*/ 	.word	0x000199c0


	//   ....[9]....
        /*0a60*/ 	.word	0x00019a80


	//   ....[10]....
        /*0a64*/ 	.word	0x00019ae0


	//   ....[11]....
        /*0a68*/ 	.word	0x00019ba0


	//   ....[12]....
        /*0a6c*/ 	.word	0x00019c00


	//   ....[13]....
        /*0a70*/ 	.word	0x00019ca0


	//   ....[14]....
        /*0a74*/ 	.word	0x00019d30


	//   ....[15]....
        /*0a78*/ 	.word	0x00019dd0


	//   ....[16]....
        /*0a7c*/ 	.word	0x00019f40


	//   ....[17]....
        /*0a80*/ 	.word	0x00019fb0


	//   ....[18]....
        /*0a84*/ 	.word	0x0001a020


	//   ....[19]....
        /*0a88*/ 	.word	0x0001a090


	//   ....[20]....
        /*0a8c*/ 	.word	0x0001a100


	//   ....[21]....
        /*0a90*/ 	.word	0x0001a180


	//   ....[22]....
        /*0a94*/ 	.word	0x0001a200


	//   ....[23]....
        /*0a98*/ 	.word	0x0001a290


	//   ....[24]....
        /*0a9c*/ 	.word	0x0001a300


	//   ....[25]....
        /*0aa0*/ 	.word	0x0001a370


	//   ....[26]....
        /*0aa4*/ 	.word	0x0001a3e0


	//   ....[27]....
        /*0aa8*/ 	.word	0x0001a460


	//   ....[28]....
        /*0aac*/ 	.word	0x0001a4d0


	//   ....[29]....
        /*0ab0*/ 	.word	0x0001a580


	//   ....[30]....
        /*0ab4*/ 	.word	0x0001a5d0


	//   ....[31]....
        /*0ab8*/ 	.word	0x0001a660


	//   ....[32]....
        /*0abc*/ 	.word	0x0001a790


	//----- nvinfo : EIATTR_REG_RECONFIG
	.align		4
.L_203:
        /*0ac0*/ 	.byte	0x01, 0x54
	.zero		2


	//----- nvinfo : EIATTR_SYSCALL_OFFSETS
	.align		4
        /*0ac4*/ 	.byte	0x04, 0x46
        /*0ac6*/ 	.short	(.L_205 - .L_204)


	//   ....[0]....
.L_204:
        /*0ac8*/ 	.word	0x00001e30


	//   ....[1]....
        /*0acc*/ 	.word	0x000117f0


	//   ....[2]....
        /*0ad0*/ 	.word	0x00011940


	//   ....[3]....
        /*0ad4*/ 	.word	0x00011a30


	//   ....[4]....
        /*0ad8*/ 	.word	0x00012910


	//----- nvinfo : EIATTR_MBARRIER_INSTR_OFFSETS
	.align		4
.L_205:
        /*0adc*/ 	.byte	0x04, 0x39
        /*0ade*/ 	.short	(.L_207 - .L_206)


	//   ....[0]....
.L_206:
        /*0ae0*/ 	.word	0x00000180
        /*0ae4*/ 	.word	0x000000ff
        /*0ae8*/ 	.word	0x00016800
        /*0aec*/ 	.short	0x0100
        /*0aee*/ 	.byte	0x08
	.zero		1


	//   ....[1]....
        /*0af0*/ 	.word	0x00000190
        /*0af4*/ 	.word	0x000000ff
        /*0af8*/ 	.word	0x00016820
        /*0afc*/ 	.short	0x0100
        /*0afe*/ 	.byte	0x08
	.zero		1


	//   ....[2]....
        /*0b00*/ 	.word	0x00000280
        /*0b04*/ 	.word	0x000000ff
        /*0b08*/ 	.word	0x00016830
        /*0b0c*/ 	.short	0x0100
        /*0b0e*/ 	.byte	0x08
	.zero		1


	//   ....[3]....
        /*0b10*/ 	.word	0x00000290
        /*0b14*/ 	.word	0x000000ff
        /*0b18*/ 	.word	0x00016840
        /*0b1c*/ 	.short	0x0100
        /*0b1e*/ 	.byte	0x08
	.zero		1


	//   ....[4]....
        /*0b20*/ 	.word	0x000002a0
        /*0b24*/ 	.word	0x000000ff
        /*0b28*/ 	.word	0x00016838
        /*0b2c*/ 	.short	0x0100
        /*0b2e*/ 	.byte	0x08
	.zero		1


	//   ....[5]....
        /*0b30*/ 	.word	0x000002b0
        /*0b34*/ 	.word	0x000000ff
        /*0b38*/ 	.word	0x00016848
        /*0b3c*/ 	.short	0x0100
        /*0b3e*/ 	.byte	0x08
	.zero		1


	//   ....[6]....
        /*0b40*/ 	.word	0x000003e0
        /*0b44*/ 	.word	0x000000ff
        /*0b48*/ 	.word	0x00016850
        /*0b4c*/ 	.short	0x0100
        /*0b4e*/ 	.byte	0x08
	.zero		1


	//   ....[7]....
        /*0b50*/ 	.word	0x000003f0
        /*0b54*/ 	.word	0x000000ff
        /*0b58*/ 	.word	0x00016860
        /*0b5c*/ 	.short	0x0100
        /*0b5e*/ 	.byte	0x08
	.zero		1


	//   ....[8]....
        /*0b60*/ 	.word	0x00000400
        /*0b64*/ 	.word	0x000000ff
        /*0b68*/ 	.word	0x00016858
        /*0b6c*/ 	.short	0x0100
        /*0b6e*/ 	.byte	0x08
	.zero		1


	//   ....[9]....
        /*0b70*/ 	.word	0x00000410
        /*0b74*/ 	.word	0x000000ff
        /*0b78*/ 	.word	0x00016868
        /*0b7c*/ 	.short	0x0100
        /*0b7e*/ 	.byte	0x08
	.zero		1


	//   ....[10]....
        /*0b80*/ 	.word	0x00000500
        /*0b84*/ 	.word	0x000000ff
        /*0b88*/ 	.word	0x00016870
        /*0b8c*/ 	.short	0x0100
        /*0b8e*/ 	.byte	0x06
	.zero		1


	//   ....[11]....
        /*0b90*/ 	.word	0x00000510
        /*0b94*/ 	.word	0x000000ff
        /*0b98*/ 	.word	0x00016880
        /*0b9c*/ 	.short	0x0100
        /*0b9e*/ 	.byte	0x06
	.zero		1


	//   ....[12]....
        /*0ba0*/ 	.word	0x00000520
        /*0ba4*/ 	.word	0x000000ff
        /*0ba8*/ 	.word	0x00016878
        /*0bac*/ 	.short	0x0100
        /*0bae*/ 	.byte	0x06
	.zero		1


	//   ....[13]....
        /*0bb0*/ 	.word	0x00000530
        /*0bb4*/ 	.word	0x000000ff
        /*0bb8*/ 	.word	0x00016888
        /*0bbc*/ 	.short	0x0100
        /*0bbe*/ 	.byte	0x06
	.zero		1


	//   ....[14]....
        /*0bc0*/ 	.word	0x00000660
        /*0bc4*/ 	.word	0x000000ff
        /*0bc8*/ 	.word	0x00016890
        /*0bcc*/ 	.short	0x0100
        /*0bce*/ 	.byte	0x08
	.zero		1


	//   ....[15]....
        /*0bd0*/ 	.word	0x00000670
        /*0bd4*/ 	.word	0x000000ff
        /*0bd8*/ 	.word	0x000168a0
        /*0bdc*/ 	.short	0x0100
        /*0bde*/ 	.byte	0x08
	.zero		1


	//   ....[16]....
        /*0be0*/ 	.word	0x00000680
        /*0be4*/ 	.word	0x000000ff
        /*0be8*/ 	.word	0x00016898
        /*0bec*/ 	.short	0x0100
        /*0bee*/ 	.byte	0x08
	.zero		1


	//   ....[17]....
        /*0bf0*/ 	.word	0x00000690
        /*0bf4*/ 	.word	0x000000ff
        /*0bf8*/ 	.word	0x000168a8
        /*0bfc*/ 	.short	0x0100
        /*0bfe*/ 	.byte	0x08
	.zero		1


	//   ....[18]....
        /*0c00*/ 	.word	0x000007d0
        /*0c04*/ 	.word	0x000000ff
        /*0c08*/ 	.word	0x000168b0
        /*0c0c*/ 	.short	0x0100
        /*0c0e*/ 	.byte	0x08
	.zero		1


	//   ....[19]....
        /*0c10*/ 	.word	0x000007e0
        /*0c14*/ 	.word	0x000000ff
        /*0c18*/ 	.word	0x000168c0
        /*0c1c*/ 	.short	0x0100
        /*0c1e*/ 	.byte	0x08
	.zero		1


	//   ....[20]....
        /*0c20*/ 	.word	0x000007f0
        /*0c24*/ 	.word	0x000000ff
        /*0c28*/ 	.word	0x000168b8
        /*0c2c*/ 	.short	0x0100
        /*0c2e*/ 	.byte	0x08
	.zero		1


	//   ....[21]....
        /*0c30*/ 	.word	0x00000800
        /*0c34*/ 	.word	0x000000ff
        /*0c38*/ 	.word	0x000168c8
        /*0c3c*/ 	.short	0x0100
        /*0c3e*/ 	.byte	0x08
	.zero		1


	//   ....[22]....
        /*0c40*/ 	.word	0x00001eb0
        /*0c44*/ 	.word	0x000000ff
        /*0c48*/ 	.word	0x00016800
        /*0c4c*/ 	.short	0x010a
        /*0c4e*/ 	.byte	0x2d
	.zero		1


	//   ....[23]....
        /*0c50*/ 	.word	0x00001f30
        /*0c54*/ 	.word	0x00000003
        /*0c58*/ 	.word	0x00016830
        /*0c5c*/ 	.short	0x010a
        /*0c5e*/ 	.byte	0x3f
	.zero		1


	//   ....[24]....
        /*0c60*/ 	.word	0x00001f70
        /*0c64*/ 	.word	0x00000003
        /*0c68*/ 	.word	0x00016830
        /*0c6c*/ 	.short	0x010a
        /*0c6e*/ 	.byte	0x3f
	.zero		1


	//   ....[25]....
        /*0c70*/ 	.word	0x00002310
        /*0c74*/ 	.word	0x000000ff
        /*0c78*/ 	.word	0x00000000
        /*0c7c*/ 	.short	0x0101
        /*0c7e*/ 	.byte	0x06
	.zero		1


	//   ....[26]....
        /*0c80*/ 	.word	0x000051a0
        /*0c84*/ 	.word	0x000000ff
        /*0c88*/ 	.word	0x00016830
        /*0c8c*/ 	.short	0x010a
        /*0c8e*/ 	.byte	0x06
	.zero		1


	//   ....[27]....
        /*0c90*/ 	.word	0x000051e0
        /*0c94*/ 	.word	0x000000ff
        /*0c98*/ 	.word	0x00016830
        /*0c9c*/ 	.short	0x010a
        /*0c9e*/ 	.byte	0x06
	.zero		1


	//   ....[28]....
        /*0ca0*/ 	.word	0x00005410
        /*0ca4*/ 	.word	0x000000ff
        /*0ca8*/ 	.word	0x00016850
        /*0cac*/ 	.short	0x010a
        /*0cae*/ 	.byte	0x06
	.zero		1


	//   ....[29]....
        /*0cb0*/ 	.word	0x00005450
        /*0cb4*/ 	.word	0x000000ff
        /*0cb8*/ 	.word	0x00016850
        /*0cbc*/ 	.short	0x010a
        /*0cbe*/ 	.byte	0x06
	.zero		1


	//   ....[30]....
        /*0cc0*/ 	.word	0x00005880
        /*0cc4*/ 	.word	0x000000ff
        /*0cc8*/ 	.word	0x00000000
        /*0ccc*/ 	.short	0x0101
        /*0cce*/ 	.byte	0x06
	.zero		1


	//   ....[31]....
        /*0cd0*/ 	.word	0x00007b20
        /*0cd4*/ 	.word	0x000000ff
        /*0cd8*/ 	.word	0x00000000
        /*0cdc*/ 	.short	0x0101
        /*0cde*/ 	.byte	0x06
	.zero		1


	//   ....[32]....
        /*0ce0*/ 	.word	0x00008260
        /*0ce4*/ 	.word	0x000000ff
        /*0ce8*/ 	.word	0x00016830
        /*0cec*/ 	.short	0x010a
        /*0cee*/ 	.byte	0x06
	.zero		1


	//   ....[33]....
        /*0cf0*/ 	.word	0x000082a0
        /*0cf4*/ 	.word	0x000000ff
        /*0cf8*/ 	.word	0x00016830
        /*0cfc*/ 	.short	0x010a
        /*0cfe*/ 	.byte	0x06
	.zero		1


	//   ....[34]....
        /*0d00*/ 	.word	0x000084d0
        /*0d04*/ 	.word	0x000000ff
        /*0d08*/ 	.word	0x00016850
        /*0d0c*/ 	.short	0x010a
        /*0d0e*/ 	.byte	0x06
	.zero		1


	//   ....[35]....
        /*0d10*/ 	.word	0x00008510
        /*0d14*/ 	.word	0x000000ff
        /*0d18*/ 	.word	0x00016850
        /*0d1c*/ 	.short	0x010a
        /*0d1e*/ 	.byte	0x06
	.zero		1


	//   ....[36]....
        /*0d20*/ 	.word	0x00008940
        /*0d24*/ 	.word	0x000000ff
        /*0d28*/ 	.word	0x00000000
        /*0d2c*/ 	.short	0x0101
        /*0d2e*/ 	.byte	0x06
	.zero		1


	//   ....[37]....
        /*0d30*/ 	.word	0x00009ae0
        /*0d34*/ 	.word	0x000000ff
        /*0d38*/ 	.word	0x00000000
        /*0d3c*/ 	.short	0x0101
        /*0d3e*/ 	.byte	0x06
	.zero		1


	//   ....[38]....
        /*0d40*/ 	.word	0x00009fe0
        /*0d44*/ 	.word	0x000000ff
        /*0d48*/ 	.word	0x00016830
        /*0d4c*/ 	.short	0x010a
        /*0d4e*/ 	.byte	0x06
	.zero		1


	//   ....[39]....
        /*0d50*/ 	.word	0x0000a020
        /*0d54*/ 	.word	0x000000ff
        /*0d58*/ 	.word	0x00016830
        /*0d5c*/ 	.short	0x010a
        /*0d5e*/ 	.byte	0x06
	.zero		1


	//   ....[40]....
        /*0d60*/ 	.word	0x0000a220
        /*0d64*/ 	.word	0x000000ff
        /*0d68*/ 	.word	0x00016850
        /*0d6c*/ 	.short	0x010a
        /*0d6e*/ 	.byte	0x06
	.zero		1


	//   ....[41]....
        /*0d70*/ 	.word	0x0000a260
        /*0d74*/ 	.word	0x000000ff
        /*0d78*/ 	.word	0x00016850
        /*0d7c*/ 	.short	0x010a
        /*0d7e*/ 	.byte	0x06
	.zero		1


	//   ....[42]....
        /*0d80*/ 	.word	0x0000a690
        /*0d84*/ 	.word	0x000000ff
        /*0d88*/ 	.word	0x00000000
        /*0d8c*/ 	.short	0x0101
        /*0d8e*/ 	.byte	0x06
	.zero		1


	//   ....[43]....
        /*0d90*/ 	.word	0x0000c930
        /*0d94*/ 	.word	0x000000ff
        /*0d98*/ 	.word	0x00000000
        /*0d9c*/ 	.short	0x0101
        /*0d9e*/ 	.byte	0x06
	.zero		1


	//   ....[44]....
        /*0da0*/ 	.word	0x0000cd30
        /*0da4*/ 	.word	0x000000ff
        /*0da8*/ 	.word	0x00016850
        /*0dac*/ 	.short	0x010a
        /*0dae*/ 	.byte	0x05
	.zero		1


	//   ....[45]....
        /*0db0*/ 	.word	0x0000cd70
        /*0db4*/ 	.word	0x000000ff
        /*0db8*/ 	.word	0x00016850
        /*0dbc*/ 	.short	0x010a
        /*0dbe*/ 	.byte	0x05
	.zero		1


	//   ....[46]....
        /*0dc0*/ 	.word	0x0000d2f0
        /*0dc4*/ 	.word	0x000000ff
        /*0dc8*/ 	.word	0x00000000
        /*0dcc*/ 	.short	0x0101
        /*0dce*/ 	.byte	0x04
	.zero		1


	//   ....[47]....
        /*0dd0*/ 	.word	0x0000e2e0
        /*0dd4*/ 	.word	0x00000000
        /*0dd8*/ 	.word	0x00000000
        /*0ddc*/ 	.short	0x0101
        /*0dde*/ 	.byte	0x3f
	.zero		1


	//   ....[48]....
        /*0de0*/ 	.word	0x0000e970
        /*0de4*/ 	.word	0x00000006
        /*0de8*/ 	.word	0x00000000
        /*0dec*/ 	.short	0x0101
        /*0dee*/ 	.byte	0x3f
	.zero		1


	//   ....[49]....
        /*0df0*/ 	.word	0x00011ef0
        /*0df4*/ 	.word	0x00000005
        /*0df8*/ 	.word	0x00016840
        /*0dfc*/ 	.short	0x010a
        /*0dfe*/ 	.byte	0x3f
	.zero		1


	//   ....[50]....
        /*0e00*/ 	.word	0x00012660
        /*0e04*/ 	.word	0x00000005
        /*0e08*/ 	.word	0x00016830
        /*0e0c*/ 	.short	0x0107
        /*0e0e*/ 	.byte	0x3f
	.zero		1


	//   ....[51]....
        /*0e10*/ 	.word	0x00012730
        /*0e14*/ 	.word	0x00000005
        /*0e18*/ 	.word	0x00016830
        /*0e1c*/ 	.short	0x0101
        /*0e1e*/ 	.byte	0x3f
	.zero		1


	//   ....[52]....
        /*0e20*/ 	.word	0x00013540
        /*0e24*/ 	.word	0x00000016
        /*0e28*/ 	.word	0x00016800
        /*0e2c*/ 	.short	0x0107
        /*0e2e*/ 	.byte	0x3f
	.zero		1


	//   ....[53]....
        /*0e30*/ 	.word	0x00013640
        /*0e34*/ 	.word	0x00000016
        /*0e38*/ 	.word	0x00016800
        /*0e3c*/ 	.short	0x0101
        /*0e3e*/ 	.byte	0x3f
	.zero		1


	//   ....[54]....
        /*0e40*/ 	.word	0x00013670
        /*0e44*/ 	.word	0x00000016
        /*0e48*/ 	.word	0x00016820
        /*0e4c*/ 	.short	0x010a
        /*0e4e*/ 	.byte	0x3f
	.zero		1


	//   ....[55]....
        /*0e50*/ 	.word	0x00013a00
        /*0e54*/ 	.word	0x00000005
        /*0e58*/ 	.word	0x00016840
        /*0e5c*/ 	.short	0x010a
        /*0e5e*/ 	.byte	0x3f
	.zero		1


	//   ....[56]....
        /*0e60*/ 	.word	0x00013ed0
        /*0e64*/ 	.word	0x00000005
        /*0e68*/ 	.word	0x00016830
        /*0e6c*/ 	.short	0x0107
        /*0e6e*/ 	.byte	0x3f
	.zero		1


	//   ....[57]....
        /*0e70*/ 	.word	0x00013f90
        /*0e74*/ 	.word	0x00000005
        /*0e78*/ 	.word	0x00016830
        /*0e7c*/ 	.short	0x0101
        /*0e7e*/ 	.byte	0x3f
	.zero		1


	//   ....[58]....
        /*0e80*/ 	.word	0x00013ff0
        /*0e84*/ 	.word	0x00000005
        /*0e88*/ 	.word	0x00016860
        /*0e8c*/ 	.short	0x010a
        /*0e8e*/ 	.byte	0x3f
	.zero		1


	//   ....[59]....
        /*0e90*/ 	.word	0x000144d0
        /*0e94*/ 	.word	0x00000005
        /*0e98*/ 	.word	0x00016850
        /*0e9c*/ 	.short	0x0107
        /*0e9e*/ 	.byte	0x3f
	.zero		1


	//   ....[60]....
        /*0ea0*/ 	.word	0x00014640
        /*0ea4*/ 	.word	0x00000005
        /*0ea8*/ 	.word	0x00016850
        /*0eac*/ 	.short	0x0101
        /*0eae*/ 	.byte	0x3f
	.zero		1


	//   ....[61]....
        /*0eb0*/ 	.word	0x00014860
        /*0eb4*/ 	.word	0x00000000
        /*0eb8*/ 	.word	0x00016860
        /*0ebc*/ 	.short	0x010a
        /*0ebe*/ 	.byte	0x3f
	.zero		1


	//   ....[62]....
        /*0ec0*/ 	.word	0x00014ce0
        /*0ec4*/ 	.word	0x00000000
        /*0ec8*/ 	.word	0x00016850
        /*0ecc*/ 	.short	0x0107
        /*0ece*/ 	.byte	0x3f
	.zero		1


	//   ....[63]....
        /*0ed0*/ 	.word	0x00014da0
        /*0ed4*/ 	.word	0x00000000
        /*0ed8*/ 	.word	0x00016850
        /*0edc*/ 	.short	0x0101
        /*0ede*/ 	.byte	0x3f
	.zero		1


	//   ....[64]....
        /*0ee0*/ 	.word	0x00015ef0
        /*0ee4*/ 	.word	0x00000004
        /*0ee8*/ 	.word	0x00016820
        /*0eec*/ 	.short	0x010a
        /*0eee*/ 	.byte	0x3f
	.zero		1


	//   ....[65]....
        /*0ef0*/ 	.word	0x00016070
        /*0ef4*/ 	.word	0x00000005
        /*0ef8*/ 	.word	0x00016840
        /*0efc*/ 	.short	0x010a
        /*0efe*/ 	.byte	0x3f
	.zero		1


	//   ....[66]....
        /*0f00*/ 	.word	0x00016110
        /*0f04*/ 	.word	0x00000019
        /*0f08*/ 	.word	0x00016840
        /*0f0c*/ 	.short	0x010a
        /*0f0e*/ 	.byte	0x3f
	.zero		1


	//   ....[67]....
        /*0f10*/ 	.word	0x00016150
        /*0f14*/ 	.word	0x00000005
        /*0f18*/ 	.word	0x00016860
        /*0f1c*/ 	.short	0x010a
        /*0f1e*/ 	.byte	0x3f
	.zero		1


	//   ....[68]....
        /*0f20*/ 	.word	0x00016190
        /*0f24*/ 	.word	0x00000019
        /*0f28*/ 	.word	0x00016860
        /*0f2c*/ 	.short	0x010a
        /*0f2e*/ 	.byte	0x3f
	.zero		1


	//   ....[69]....
        /*0f30*/ 	.word	0x00016200
        /*0f34*/ 	.word	0x00000003
        /*0f38*/ 	.word	0x00016800
        /*0f3c*/ 	.short	0x010a
        /*0f3e*/ 	.byte	0x3f
	.zero		1


	//   ....[70]....
        /*0f40*/ 	.word	0x00016250
        /*0f44*/ 	.word	0x00000003
        /*0f48*/ 	.word	0x00016830
        /*0f4c*/ 	.short	0x010a
        /*0f4e*/ 	.byte	0x3f
	.zero		1


	//   ....[71]....
        /*0f50*/ 	.word	0x000162b0
        /*0f54*/ 	.word	0x00000005
        /*0f58*/ 	.word	0x00016830
        /*0f5c*/ 	.short	0x010a
        /*0f5e*/ 	.byte	0x3f
	.zero		1


	//   ....[72]....
        /*0f60*/ 	.word	0x00016310
        /*0f64*/ 	.word	0x00000005
        /*0f68*/ 	.word	0x00016850
        /*0f6c*/ 	.short	0x010a
        /*0f6e*/ 	.byte	0x3f
	.zero		1


	//   ....[73]....
        /*0f70*/ 	.word	0x00016370
        /*0f74*/ 	.word	0x00000005
        /*0f78*/ 	.word	0x00016830
        /*0f7c*/ 	.short	0x010a
        /*0f7e*/ 	.byte	0x3f
	.zero		1


	//   ....[74]....
        /*0f80*/ 	.word	0x000163d0
        /*0f84*/ 	.word	0x00000005
        /*0f88*/ 	.word	0x00016850
        /*0f8c*/ 	.short	0x010a
        /*0f8e*/ 	.byte	0x3f
	.zero		1


	//   ....[75]....
        /*0f90*/ 	.word	0x00016430
        /*0f94*/ 	.word	0x00000005
        /*0f98*/ 	.word	0x00016830
        /*0f9c*/ 	.short	0x010a
        /*0f9e*/ 	.byte	0x3f
	.zero		1


	//   ....[76]....
        /*0fa0*/ 	.word	0x00016490
        /*0fa4*/ 	.word	0x00000005
        /*0fa8*/ 	.word	0x00016850
        /*0fac*/ 	.short	0x010a
        /*0fae*/ 	.byte	0x3f
	.zero		1


	//   ....[77]....
        /*0fb0*/ 	.word	0x000164f0
        /*0fb4*/ 	.word	0x00000007
        /*0fb8*/ 	.word	0x00016850
        /*0fbc*/ 	.short	0x010a
        /*0fbe*/ 	.byte	0x3f
	.zero		1


	//   ....[78]....
        /*0fc0*/ 	.word	0x00016610
        /*0fc4*/ 	.word	0x00000005
        /*0fc8*/ 	.word	0x00016840
        /*0fcc*/ 	.short	0x010a
        /*0fce*/ 	.byte	0x3f
	.zero		1


	//   ....[79]....
        /*0fd0*/ 	.word	0x000180b0
        /*0fd4*/ 	.word	0x00000016
        /*0fd8*/ 	.word	0x00016820
        /*0fdc*/ 	.short	0x010a
        /*0fde*/ 	.byte	0x3f
	.zero		1


	//   ....[80]....
        /*0fe0*/ 	.word	0x00018100
        /*0fe4*/ 	.word	0x00000005
        /*0fe8*/ 	.word	0x00016840
        /*0fec*/ 	.short	0x010a
        /*0fee*/ 	.byte	0x3f
	.zero		1


	//   ....[81]....
        /*0ff0*/ 	.word	0x00018a10
        /*0ff4*/ 	.word	0x00000005
        /*0ff8*/ 	.word	0x00016860
        /*0ffc*/ 	.short	0x010a
        /*0ffe*/ 	.byte	0x3f
	.zero		1


	//   ....[82]....
        /*1000*/ 	.word	0x00019380
        /*1004*/ 	.word	0x00000000
        /*1008*/ 	.word	0x00016860
        /*100c*/ 	.short	0x010a
        /*100e*/ 	.byte	0x3f
	.zero		1


	//   ....[83]....
        /*1010*/ 	.word	0x0001a6b0
        /*1014*/ 	.word	0x00000004
        /*1018*/ 	.word	0x00016820
        /*101c*/ 	.short	0x010a
        /*101e*/ 	.byte	0x3f
	.zero		1


	//   ....[84]....
        /*1020*/ 	.word	0x0001a850
        /*1024*/ 	.word	0x00000005
        /*1028*/ 	.word	0x00016840
        /*102c*/ 	.short	0x010a
        /*102e*/ 	.byte	0x3f
	.zero		1


	//   ....[85]....
        /*1030*/ 	.word	0x0001a8a0
        /*1034*/ 	.word	0x00000019
        /*1038*/ 	.word	0x00016840
        /*103c*/ 	.short	0x010a
        /*103e*/ 	.byte	0x3f
	.zero		1


	//   ....[86]....
        /*1040*/ 	.word	0x0001a8f0
        /*1044*/ 	.word	0x00000005
        /*1048*/ 	.word	0x00016860
        /*104c*/ 	.short	0x010a
        /*104e*/ 	.byte	0x3f
	.zero		1


	//----- nvinfo : EIATTR_NUM_MBARRIERS
	.align		4
.L_207:
        /*1050*/ 	.byte	0x03, 0x38
        /*1052*/ 	.short	0x0016


	//----- nvinfo : EIATTR_EXIT_INSTR_OFFSETS
	.align		4
        /*1054*/ 	.byte	0x04, 0x1c
        /*1056*/ 	.short	(.L_209 - .L_208)


	//   ....[0]....
.L_208:
        /*1058*/ 	.word	0x000009b0


	//   ....[1]....
        /*105c*/ 	.word	0x0000f920


	//   ....[2]....
        /*1060*/ 	.word	0x000161e0


	//----- nvinfo : EIATTR_MAX_THREADS
	.align		4
.L_209:
        /*1064*/ 	.byte	0x04, 0x05
        /*1066*/ 	.short	(.L_211 - .L_210)
.L_210:
        /*1068*/ 	.word	0x00000200
        /*106c*/ 	.word	0x00000001
        /*1070*/ 	.word	0x00000001


	//----- nvinfo : EIATTR_CRS_STACK_SIZE
	.align		4
.L_211:
        /*1074*/ 	.byte	0x04, 0x1e
        /*1076*/ 	.short	(.L_213 - .L_212)
.L_212:
        /*1078*/ 	.word	0x00000000


	//----- nvinfo : EIATTR_CBANK_PARAM_SIZE
	.align		4
.L_213:
        /*107c*/ 	.byte	0x03, 0x19
        /*107e*/ 	.short	0x0af0


	//----- nvinfo : EIATTR_PARAM_CBANK
	.align		4
        /*1080*/ 	.byte	0x04, 0x0a
        /*1082*/ 	.short	(.L_215 - .L_214)
	.align		4
.L_214:
        /*1084*/ 	.word	index@(.nv.constant0._ZN7cutlass13device_kernelIN5flash11enable_sm90INS1_16FlashAttnFwdSm90INS1_25CollectiveMainloopFwdSm90ILi2EN4cute5tupleIJNS5_1CILi1EEES8_S8_EEENS6_IJNS7_ILi192EEENS7_ILi128EEENS7_ILi64EEEEEELi64ENS_10bfloat16_tEfNS_4arch4Sm90ELb0ELb1ELb0ELb1ELb1ELb0ELb0ELb1ELb1ELb1ELb1ELb0EEENS1_21CollectiveEpilogueFwdINS6_IJSA_SC_SB_EEES9_SE_SG_Li384ELb1ELb1ELb1ELb0EEENS1_36VarlenDynamicPersistentTileSchedulerILi192ELi128ELi384ELi128ELb1ELb1ELb1ELb1ELb0ELb1EEEEEEEEEvNT_6ParamsE)
        /*1088*/ 	.short	0x0210
        /*108a*/ 	.short	0x0af0


	//----- nvinfo : EIATTR_SW_WAR
	.align		4
.L_215:
        /*108c*/ 	.byte	0x04, 0x36
        /*108e*/ 	.short	(.L_217 - .L_216)
.L_216:
        /*1090*/ 	.word	0x00000008
.L_217:


//--------------------- .nv.info._ZN7cutlass13device_kernelIN5flash11enable_sm90INS1_16FlashAttnFwdSm90INS1_25CollectiveMainloopFwdSm90ILi2EN4cute5tupleIJNS5_1CILi1EEES8_S8_EEENS6_IJNS7_ILi192EEENS7_ILi128EEENS7_ILi64EEEEEELi64ENS_10bfloat16_tEfNS_4arch4Sm90ELb0ELb1ELb0ELb1ELb1ELb1ELb0ELb1ELb1ELb1ELb1ELb0EEENS1_21CollectiveEpilogueFwdINS6_IJSA_SC_SB_EEES9_SE_SG_Li384ELb1ELb1ELb1ELb0EEENS1_36VarlenDynamicPersistentTileSchedulerILi192ELi128ELi384ELi128ELb1ELb1ELb1ELb1ELb0ELb1EEEEEEEEEvNT_6ParamsE --------------------------
	.section	.nv.info._ZN7cutlass13device_kernelIN5flash11enable_sm90INS1_16FlashAttnFwdSm90INS1_25CollectiveMainloopFwdSm90ILi2EN4cute5tupleIJNS5_1CILi1EEES8_S8_EEENS6_IJNS7_ILi192EEENS7_ILi128EEENS7_ILi64EEEEEELi64ENS_10bfloat16_tEfNS_4arch4Sm90ELb0ELb1ELb0ELb1ELb1ELb1ELb0ELb1ELb1ELb1ELb1ELb0EEENS1_21CollectiveEpilogueFwdINS6_IJSA_SC_SB_EEES9_SE_SG_Li384ELb1ELb1ELb1ELb0EEENS1_36VarlenDynamicPersistentTileSchedulerILi192ELi128ELi384ELi128ELb1ELb1ELb1ELb1ELb0ELb1EEEEEEEEEvNT_6ParamsE,"",@"SHT_CUDA_INFO"
	.sectionflags	@""
	.align	4


	//----- nvinfo : EIATTR_CUDA_API_VERSION
	.align		4
        /*0000*/ 	.byte	0x04, 0x37
        /*0002*/ 	.short	(.L_219 - .L_218)
.L_218:
        /*0004*/ 	.word	0x00000082


	//----- nvinfo : EIATTR_KPARAM_INFO
	.align		4
.L_219:
        /*0008*/ 	.byte	0x04, 0x17
        /*000a*/ 	.short	(.L_221 - .L_220)
.L_220:
        /*000c*/ 	.word	0x00000000
        /*0010*/ 	.short	0x0000
        /*0012*/ 	.short	0x0070
        /*0014*/ 	.byte	0x00, 0xf0, 0x01, 0x2a


	//----- nvinfo : EIATTR_SPARSE_MMA_MASK
	.align		4
.L_221:
        /*0018*/ 	.byte	0x03, 0x50
        /*001a*/ 	.short	0x0000


	//----- nvinfo : EIATTR_MAXREG_COUNT
	.align		4
        /*001c*/ 	.byte	0x03, 0x1b
        /*001e*/ 	.short	0x0080


	//----- nvinfo : EIATTR_NUM_BARRIERS
	.align		4
        /*0020*/ 	.byte	0x02, 0x4c
        /*0022*/ 	.byte	0x10
	.zero		1


	//----- nvinfo : EIATTR_EXTERNS
	.align		4
        /*0024*/ 	.byte	0x04, 0x0f
        /*0026*/ 	.short	(.L_223 - .L_222)


	//   ....[0]....
	.align		4
.L_222:
        /*0028*/ 	.word	index@(__assertfail)


	//----- nvinfo : EIATTR_ANNOTATIONS
	.align		4
.L_223:
        /*002c*/ 	.byte	0x04, 0x55
        /*002e*/ 	.short	(.L_225 - .L_224)


	//   ....[0]....
.L_224:
        /* <DEDUP_REMOVED lines=82> */


	//----- nvinfo : EIATTR_MERCURY_ISA_VERSION
	.align		4
.L_225:
        /*0538*/ 	.byte	0x03, 0x5f
        /*053a*/ 	.short	0x0101


	//----- nvinfo : EIATTR_UNUSED_LOAD_BYTE_OFFSET
	.align		4
        /*053c*/ 	.byte	0x04, 0x44
        /*053e*/ 	.short	(.L_227 - .L_226)


	//   ....[0]....
.L_226:
        /*0540*/ 	.word	0x00000a90
        /*0544*/ 	.word	0x0000fff0


	//   ....[1]....
        /*0548*/ 	.word	0x00016030
        /*054c*/ 	.word	0x0000fff0


	//----- nvinfo : EIATTR_INT_WARP_WIDE_INSTR_OFFSETS
	.align		4
.L_227:
        /*0550*/ 	.byte	0x04, 0x31
        /*0552*/ 	.short	(.L_229 - .L_228)


	//   ....[0]....
.L_228:
        /*0554*/ 	.word	0x00000130


	//   ....[1]....
        /*0558*/ 	.word	0x00000170


	//   ....[2]....
        /*055c*/ 	.word	0x000001e0


	//   ....[3]....
        /*0560*/ 	.word	0x0001b610


	//   ....[4]....
        /*0564*/ 	.word	0x0001b6a0


	//   ....[5]....
        /*0568*/ 	.word	0x0001e7f0


	//   ....[6]....
        /*056c*/ 	.word	0x0001e880


	//----- nvinfo : EIATTR_COOP_GROUP_MASK_REGIDS
	.align		4
.L_229:
        /*0570*/ 	.byte	0x04, 0x29
        /*0572*/ 	.short	(.L_231 - .L_230)


	//   ....[0]....
.L_230:
        /*0574*/ 	.word	0xffffffff


	//   ....[1]....
        /*0578*/ 	.word	0xffffffff


	//   ....[2]....
        /*057c*/ 	.word	0xffffffff


	//   ....[3]....
        /*0580*/ 	.word	0xffffffff


	//   ....[4]....
        /*0584*/ 	.word	0xffffffff


	//   ....[5]....
        /*0588*/ 	.word	0xffffffff


	//   ....[6]....
        /*058c*/ 	.word	0xffffffff


	//   ....[7]....
        /*0590*/ 	.word	0xffffffff


	//   ....[8]....
        /*0594*/ 	.word	0xffffffff


	//   ....[9]....
        /*0598*/ 	.word	0xffffffff


	//   ....[10]....
        /*059c*/ 	.word	0xffffffff


	//   ....[11]....
        /*05a0*/ 	.word	0xffffffff


	//   ....[12]....
        /*05a4*/ 	.word	0xffffffff


	//   ....[13]....
        /*05a8*/ 	.word	0xffffffff


	//   ....[14]....
        /*05ac*/ 	.word	0xffffffff


	//   ....[15]....
        /*05b0*/ 	.word	0xffffffff


	//   ....[16]....
        /*05b4*/ 	.word	0xffffffff


	//   ....[17]....
        /*05b8*/ 	.word	0xffffffff


	//   ....[18]....
        /*05bc*/ 	.word	0xffffffff


	//   ....[19]....
        /*05c0*/ 	.word	0xffffffff


	//   ....[20]....
        /*05c4*/ 	.word	0xffffffff


	//   ....[21]....
        /*05c8*/ 	.word	0xffffffff


	//   ....[22]....
        /*05cc*/ 	.word	0xffffffff


	//   ....[23]....
        /*05d0*/ 	.word	0xffffffff


	//   ....[24]....
        /*05d4*/ 	.word	0xffffffff


	//   ....[25]....
        /*05d8*/ 	.word	0xffffffff


	//   ....[26]....
        /*05dc*/ 	.word	0xffffffff


	//   ....[27]....
        /*05e0*/ 	.word	0xffffffff


	//   ....[28]....
        /*05e4*/ 	.word	0xffffffff


	//   ....[29]....
        /*05e8*/ 	.word	0xffffffff


	//   ....[30]....
        /*05ec*/ 	.word	0xffffffff


	//   ....[31]....
        /*05f0*/ 	.word	0xffffffff


	//   ....[32]....
        /*05f4*/ 	.word	0xffffffff


	//   ....[33]....
        /*05f8*/ 	.word	0xffffffff


	//   ....[34]....
        /*05fc*/ 	.word	0xffffffff


	//   ....[35]....
        /*0600*/ 	.word	0xffffffff


	//   ....[36]....
        /*0604*/ 	.word	0xffffffff


	//   ....[37]....
        /*0608*/ 	.word	0xffffffff


	//   ....[38]....
        /*060c*/ 	.word	0xffffffff


	//   ....[39]....
        /*0610*/ 	.word	0xffffffff


	//   ....[40]....
        /*0614*/ 	.word	0xffffffff


	//   ....[41]....
        /*0618*/ 	.word	0xffffffff


	//   ....[42]....
        /*061c*/ 	.word	0xffffffff


	//   ....[43]....
        /*0620*/ 	.word	0xffffffff


	//   ....[44]....
        /*0624*/ 	.word	0xffffffff


	//   ....[45]....
        /*0628*/ 	.word	0xffffffff


	//   ....[46]....
        /*062c*/ 	.word	0xffffffff


	//   ....[47]....
        /*0630*/ 	.word	0xffffffff


	//   ....[48]....
        /*0634*/ 	.word	0xffffffff


	//   ....[49]....
        /*0638*/ 	.word	0xffffffff


	//   ....[50]....
        /*063c*/ 	.word	0xffffffff


	//   ....[51]....
        /*0640*/ 	.word	0xffffffff


	//   ....[52]....
        /*0644*/ 	.word	0xffffffff


	//   ....[53]....
        /*0648*/ 	.word	0xffffffff


	//   ....[54]....
        /*064c*/ 	.word	0xffffffff


	//   ....[55]....
        /*0650*/ 	.word	0xffffffff


	//   ....[56]....
        /*0654*/ 	.word	0xffffffff


	//   ....[57]....
        /*0658*/ 	.word	0xffffffff


	//   ....[58]....
        /*065c*/ 	.word	0xffffffff


	//   ....[59]....
        /*0660*/ 	.word	0xffffffff


	//   ....[60]....
        /*0664*/ 	.word	0xffffffff


	//   ....[61]....
        /*0668*/ 	.word	0xffffffff


	//   ....[62]....
        /*066c*/ 	.word	0xffffffff


	//   ....[63]....
        /*0670*/ 	.word	0xffffffff


	//   ....[64]....
        /*0674*/ 	.word	0xffffffff


	//   ....[65]....
        /*0678*/ 	.word	0xffffffff


	//   ....[66]....
        /*067c*/ 	.word	0xffffffff


	//   ....[67]....
        /*0680*/ 	.word	0xffffffff


	//   ....[68]....
        /*0684*/ 	.word	0xffffffff


	//   ....[69]....
        /*0688*/ 	.word	0xffffffff


	//   ....[70]....
        /*068c*/ 	.word	0xffffffff


	//   ....[71]....
        /*0690*/ 	.word	0xffffffff


	//   ....[72]....
        /*0694*/ 	.word	0xffffffff


	//   ....[73]....
        /*0698*/ 	.word	0xffffffff


	//   ....[74]....
        /*069c*/ 	.word	0xffffffff


	//   ....[75]....
        /*06a0*/ 	.word	0xffffffff


	//   ....[76]....
        /*06a4*/ 	.word	0xffffffff


	//   ....[77]....
        /*06a8*/ 	.word	0xffffffff


	//   ....[78]....
        /*06ac*/ 	.word	0xffffffff


	//   ....[79]....
        /*06b0*/ 	.word	0xffffffff


	//   ....[80]....
        /*06b4*/ 	.word	0xffffffff


	//   ....[81]....
        /*06b8*/ 	.word	0xffffffff


	//   ....[82]....
        /*06bc*/ 	.word	0xffffffff


	//   ....[83]....
        /*06c0*/ 	.word	0xffffffff


	//   ....[84]....
        /*06c4*/ 	.word	0xffffffff


	//   ....[85]....
        /*06c8*/ 	.word	0xffffffff


	//   ....[86]....
        /*06cc*/ 	.word	0xffffffff


	//   ....[87]....
        /*06d0*/ 	.word	0xffffffff


	//   ....[88]....
        /*06d4*/ 	.word	0xffffffff


	//   ....[89]....
        /*06d8*/ 	.word	0xffffffff


	//   ....[90]....
        /*06dc*/ 	.word	0xffffffff


	//   ....[91]....
        /*06e0*/ 	.word	0xffffffff


	//   ....[92]....
        /*06e4*/ 	.word	0xffffffff


	//   ....[93]....
        /*06e8*/ 	.word	0xffffffff


	//   ....[94]....
        /*06ec*/ 	.word	0xffffffff


	//   ....[95]....
        /*06f0*/ 	.word	0xffffffff


	//   ....[96]....
        /*06f4*/ 	.word	0xffffffff


	//   ....[97]....
        /*06f8*/ 	.word	0xffffffff


	//   ....[98]....
        /*06fc*/ 	.word	0xffffffff


	//   ....[99]....
        /*0700*/ 	.word	0xffffffff


	//   ....[100]....
        /*0704*/ 	.word	0xffffffff


	//   ....[101]....
        /*0708*/ 	.word	0xffffffff


	//   ....[102]....
        /*070c*/ 	.word	0xffffffff


	//   ....[103]....
        /*0710*/ 	.word	0xffffffff


	//   ....[104]....
        /*0714*/ 	.word	0xffffffff


	//   ....[105]....
        /*0718*/ 	.word	0xffffffff


	//   ....[106]....
        /*071c*/ 	.word	0xffffffff


	//   ....[107]....
        /*0720*/ 	.word	0xffffffff


	//   ....[108]....
        /*0724*/ 	.word	0xffffffff


	//   ....[109]....
        /*0728*/ 	.word	0xffffffff


	//   ....[110]....
        /*072c*/ 	.word	0xffffffff


	//   ....[111]....
        /*0730*/ 	.word	0xffffffff


	//   ....[112]....
        /*0734*/ 	.word	0xffffffff


	//   ....[113]....
        /*0738*/ 	.word	0xffffffff


	//   ....[114]....
        /*073c*/ 	.word	0xffffffff


	//   ....[115]....
        /*0740*/ 	.word	0xffffffff


	//   ....[116]....
        /*0744*/ 	.word	0xffffffff


	//   ....[117]....
        /*0748*/ 	.word	0xffffffff


	//   ....[118]....
        /*074c*/ 	.word	0xffffffff


	//   ....[119]....
        /*0750*/ 	.word	0xffffffff


	//   ....[120]....
        /*0754*/ 	.word	0xffffffff


	//   ....[121]....
        /*0758*/ 	.word	0xffffffff


	//   ....[122]....
        /*075c*/ 	.word	0xffffffff


	//   ....[123]....
        /*0760*/ 	.word	0xffffffff


	//   ....[124]....
        /*0764*/ 	.word	0xffffffff


	//   ....[125]....
        /*0768*/ 	.word	0xffffffff


	//   ....[126]....
        /*076c*/ 	.word	0xffffffff


	//   ....[127]....
        /*0770*/ 	.word	0xffffffff


	//   ....[128]....
        /*0774*/ 	.word	0xffffffff


	//   ....[129]....
        /*0778*/ 	.word	0xffffffff


	//   ....[130]....
        /*077c*/ 	.word	0xffffffff


	//   ....[131]....
        /*0780*/ 	.word	0xffffffff


	//   ....[132]....
        /*0784*/ 	.word	0xffffffff


	//   ....[133]....
        /*0788*/ 	.word	0xffffffff


	//   ....[134]....
        /*078c*/ 	.word	0xffffffff


	//   ....[135]....
        /*0790*/ 	.word	0xffffffff


	//   ....[136]....
        /*0794*/ 	.word	0xffffffff


	//   ....[137]....
        /*0798*/ 	.word	0xffffffff


	//   ....[138]....
        /*079c*/ 	.word	0xffffffff


	//   ....[139]....
        /*07a0*/ 	.word	0xffffffff


	//   ....[140]....
        /*07a4*/ 	.word	0xffffffff


	//   ....[141]....
        /*07a8*/ 	.word	0xffffffff


	//   ....[142]....
        /*07ac*/ 	.word	0xffffffff


	//   ....[143]....
        /*07b0*/ 	.word	0xffffffff


	//   ....[144]....
        /*07b4*/ 	.word	0xffffffff


	//   ....[145]....
        /*07b8*/ 	.word	0xffffffff


	//   ....[146]....
        /*07bc*/ 	.word	0xffffffff


	//   ....[147]....
        /*07c0*/ 	.word	0xffffffff


	//   ....[148]....
        /*07c4*/ 	.word	0xffffffff


	//   ....[149]....
        /*07c8*/ 	.word	0xffffffff


	//   ....[150]....
        /*07cc*/ 	.word	0xffffffff


	//   ....[151]....
        /*07d0*/ 	.word	0xffffffff


	//   ....[152]....
        /*07d4*/ 	.word	0xffffffff


	//   ....[153]....
        /*07d8*/ 	.word	0xffffffff


	//   ....[154]....
        /*07dc*/ 	.word	0xffffffff


	//   ....[155]....
        /*07e0*/ 	.word	0xffffffff


	//   ....[156]....
        /*07e4*/ 	.word	0xffffffff


	//   ....[157]....
        /*07e8*/ 	.word	0xffffffff


	//   ....[158]....
        /*07ec*/ 	.word	0xffffffff


	//   ....[159]....
        /*07f0*/ 	.word	0xffffffff


	//   ....[160]....
        /*07f4*/ 	.word	0xffffffff


	//   ....[161]....
        /*07f8*/ 	.word	0xffffffff


	//   ....[162]....
        /*07fc*/ 	.word	0xffffffff


	//   ....[163]....
        /*0800*/ 	.word	0xffffffff


	//   ....[164]....
        /*0804*/ 	.word	0xffffffff


	//   ....[165]....
        /*0808*/ 	.word	0xffffffff


	//   ....[166]....
        /*080c*/ 	.word	0xffffffff


	//   ....[167]....
        /*0810*/ 	.word	0xffffffff


	//   ....[168]....
        /*0814*/ 	.word	0xffffffff


	//   ....[169]....
        /*0818*/ 	.word	0xffffffff


	//   ....[170]....
        /*081c*/ 	.word	0xffffffff


	//   ....[171]....
        /*0820*/ 	.word	0xffffffff


	//   ....[172]....
        /*0824*/ 	.word	0xffffffff


	//   ....[173]....
        /*0828*/ 	.word	0xffffffff


	//   ....[174]....
        /*082c*/ 	.word	0xffffffff


	//   ....[175]....
        /*0830*/ 	.word	0xffffffff


	//   ....[176]....
        /*0834*/ 	.word	0xffffffff


	//   ....[177]....
        /*0838*/ 	.word	0xffffffff


	//   ....[178]....
        /*083c*/ 	.word	0xffffffff


	//   ....[179]....
        /*0840*/ 	.word	0xffffffff


	//   ....[180]....
        /*0844*/ 	.word	0xffffffff


	//   ....[181]....
        /*0848*/ 	.word	0xffffffff


	//   ....[182]....
        /*084c*/ 	.word	0xffffffff


	//   ....[183]....
        /*0850*/ 	.word	0xffffffff


	//   ....[184]....
        /*0854*/ 	.word	0xffffffff


	//   ....[185]....
        /*0858*/ 	.word	0xffffffff


	//   ....[186]....
        /*085c*/ 	.word	0xffffffff


	//   ....[187]....
        /*0860*/ 	.word	0xffffffff


	//   ....[188]....
        /*0864*/ 	.word	0xffffffff


	//   ....[189]....
        /*0868*/ 	.word	0xffffffff


	//   ....[190]....
        /*086c*/ 	.word	0xffffffff


	//   ....[191]....
        /*0870*/ 	.word	0xffffffff


	//   ....[192]....
        /*0874*/ 	.word	0xffffffff


	//   ....[193]....
        /*0878*/ 	.word	0xffffffff


	//   ....[194]....
        /*087c*/ 	.word	0xffffffff


	//   ....[195]....
        /*0880*/ 	.word	0xffffffff


	//   ....[196]....
        /*0884*/ 	.word	0xffffffff


	//   ....[197]....
        /*0888*/ 	.word	0xffffffff


	//   ....[198]....
        /*088c*/ 	.word	0xffffffff


	//   ....[199]....
        /*0890*/ 	.word	0xffffffff


	//   ....[200]....
        /*0894*/ 	.word	0xffffffff


	//   ....[201]....
        /*0898*/ 	.word	0xffffffff


	//   ....[202]....
        /*089c*/ 	.word	0xffffffff


	//   ....[203]....
        /*08a0*/ 	.word	0xffffffff


	//   ....[204]....
        /*08a4*/ 	.word	0xffffffff


	//   ....[205]....
        /*08a8*/ 	.word	0xffffffff


	//   ....[206]....
        /*08ac*/ 	.word	0xffffffff


	//   ....[207]....
        /*08b0*/ 	.word	0xffffffff


	//   ....[208]....
        /*08b4*/ 	.word	0xffffffff


	//   ....[209]....
        /*08b8*/ 	.word	0xffffffff


	//   ....[210]....
        /*08bc*/ 	.word	0xffffffff


	//   ....[211]....
        /*08c0*/ 	.word	0xffffffff


	//   ....[212]....
        /*08c4*/ 	.word	0xffffffff


	//   ....[213]....
        /*08c8*/ 	.word	0xffffffff


	//   ....[214]....
        /*08cc*/ 	.word	0xffffffff


	//   ....[215]....
        /*08d0*/ 	.word	0x0500000f


	//   ....[216]....
        /*08d4*/ 	.word	0x0500000f


	//   ....[217]....
        /*08d8*/ 	.word	0x0500000f


	//   ....[218]....
        /*08dc*/ 	.word	0x0500000f


	//   ....[219]....
        /*08e0*/ 	.word	0x0500000f


	//   ....[220]....
        /*08e4*/ 	.word	0x0500000f


	//   ....[221]....
        /*08e8*/ 	.word	0x0500000f


	//   ....[222]....
        /*08ec*/ 	.word	0x0500000f


	//   ....[223]....
        /*08f0*/ 	.word	0x0500000f


	//   ....[224]....
        /*08f4*/ 	.word	0x0500000f


	//   ....[225]....
        /*08f8*/ 	.word	0x0500000f


	//   ....[226]....
        /*08fc*/ 	.word	0x0500000f


	//   ....[227]....
        /*0900*/ 	.word	0x0500000f


	//   ....[228]....
        /*0904*/ 	.word	0x0500000f


	//   ....[229]....
        /*0908*/ 	.word	0x0500000f


	//   ....[230]....
        /*090c*/ 	.word	0x0500000f


	//   ....[231]....
        /*0910*/ 	.word	0x0500000f


	//   ....[232]....
        /*0914*/ 	.word	0x0500000f


	//   ....[233]....
        /*0918*/ 	.word	0x0500000f


	//   ....[234]....
        /*091c*/ 	.word	0x0500000f


	//   ....[235]....
        /*0920*/ 	.word	0x0500000f


	//   ....[236]....
        /*0924*/ 	.word	0x0500000f


	//   ....[237]....
        /*0928*/ 	.word	0x0500000f


	//   ....[238]....
        /*092c*/ 	.word	0x0500000f


	//   ....[239]....
        /*0930*/ 	.word	0x0500000f


	//   ....[240]....
        /*0934*/ 	.word	0x0500000f


	//   ....[241]....
        /*0938*/ 	.word	0x0500000f


	//   ....[242]....
        /*093c*/ 	.word	0x0500000f


	//   ....[243]....
        /*0940*/ 	.word	0x0500000f


	//   ....[244]....
        /*0944*/ 	.word	0x0500000f


	//   ....[245]....
        /*0948*/ 	.word	0x0500000f


	//   ....[246]....
        /*094c*/ 	.word	0x0500000f


	//   ....[247]....
        /*0950*/ 	.word	0x0500000f


	//   ....[248]....
        /*0954*/ 	.word	0x0500000f


	//   ....[249]....
        /*0958*/ 	.word	0x0500000f


	//   ....[250]....
        /*095c*/ 	.word	0x0500000f


	//   ....[251]....
        /*0960*/ 	.word	0x0500000f


	//   ....[252]....
        /*0964*/ 	.word	0x0500000f


	//   ....[253]....
        /*0968*/ 	.word	0x0500000f


	//   ....[254]....
        /*096c*/ 	.word	0x0500000f


	//   ....[255]....
        /*0970*/ 	.word	0x0500000f


	//   ....[0]....
        /*0974*/ 	.word	0x0500000f


	//   ....[1]....
        /*0978*/ 	.word	0x0500000f


	//   ....[2]....
        /*097c*/ 	.word	0x0500000f


	//   ....[3]....
        /*0980*/ 	.word	0x0500000f


	//   ....[4]....
        /*0984*/ 	.word	0x0500000f


	//   ....[5]....
        /*0988*/ 	.word	0x0500000f


	//   ....[6]....
        /*098c*/ 	.word	0x0500000f


	//   ....[7]....
        /*0990*/ 	.word	0x0500000f


	//   ....[8]....
        /*0994*/ 	.word	0x0500000f


	//   ....[9]....
        /*0998*/ 	.word	0x0500000f


	//   ....[10]....
        /*099c*/ 	.word	0x0500000f


	//   ....[11]....
        /*09a0*/ 	.word	0x0500000f


	//   ....[12]....
        /*09a4*/ 	.word	0x0500000f


	//   ....[13]....
        /*09a8*/ 	.word	0x0500000f


	//   ....[14]....
        /*09ac*/ 	.word	0x0500000f


	//   ....[15]....
        /*09b0*/ 	.word	0x0500000f


	//   ....[16]....
        /*09b4*/ 	.word	0x0500000f


	//   ....[17]....
        /*09b8*/ 	.word	0x0500000f


	//   ....[18]....
        /*09bc*/ 	.word	0x0500000f


	//   ....[19]....
        /*09c0*/ 	.word	0x0500000f


	//   ....[20]....
        /*09c4*/ 	.word	0x0500000f


	//   ....[21]....
        /*09c8*/ 	.word	0x0500000f


	//   ....[22]....
        /*09cc*/ 	.word	0x0500000f


	//   ....[23]....
        /*09d0*/ 	.word	0x0500000f


	//   ....[24]....
        /*09d4*/ 	.word	0x0500000f


	//   ....[25]....
        /*09d8*/ 	.word	0x0500000f


	//   ....[26]....
        /*09dc*/ 	.word	0x0500000f


	//   ....[27]....
        /*09e0*/ 	.word	0x0500000f


	//   ....[28]....
        /*09e4*/ 	.word	0x0500000f


	//   ....[29]....
        /*09e8*/ 	.word	0x0500000f


	//   ....[30]....
        /*09ec*/ 	.word	0x0500000f


	//   ....[31]....
        /*09f0*/ 	.word	0x0500000f


	//   ....[32]....
        /*09f4*/ 	.word	0x0500000f


	//   ....[33]....
        /*09f8*/ 	.word	0x0500000f


	//   ....[34]....
        /*09fc*/ 	.word	0x0500000f


	//   ....[35]....
        /*0a00*/ 	.word	0x0500000f


	//   ....[36]....
        /*0a04*/ 	.word	0x0500000f


	//   ....[37]....
        /*0a08*/ 	.word	0x0500000f


	//   ....[38]....
        /*0a0c*/ 	.word	0x0500000f


	//   ....[39]....
        /*0a10*/ 	.word	0x0500000f


	//   ....[40]....
        /*0a14*/ 	.word	0x0500000f


	//   ....[41]....
        /*0a18*/ 	.word	0x0500000f


	//   ....[42]....
        /*0a1c*/ 	.word	0x0500000f


	//   ....[43]....
        /*0a20*/ 	.word	0x0500000f


	//   ....[44]....
        /*0a24*/ 	.word	0x0500000f


	//   ....[45]....
        /*0a28*/ 	.word	0x0500000f


	//   ....[46]....
        /*0a2c*/ 	.word	0x0500000f


	//   ....[47]....
        /*0a30*/ 	.word	0x0500000f


	//   ....[48]....
        /*0a34*/ 	.word	0x0500000f


	//   ....[49]....
        /*0a38*/ 	.word	0x0500000f


	//   ....[50]....
        /*0a3c*/ 	.word	0x0500000f


	//   ....[51]....
        /*0a40*/ 	.word	0x0500000f


	//   ....[52]....
        /*0a44*/ 	.word	0x0500000f


	//   ....[53]....
        /*0a48*/ 	.word	0x0500000f


	//   ....[54]....
        /*0a4c*/ 	.word	0x0500000f


	//   ....[55]....
        /*0a50*/ 	.word	0x0500000f


	//   ....[56]....
        /*0a54*/ 	.word	0x0500000f


	//   ....[57]....
        /*0a58*/ 	.word	0x0500000f


	//   ....[58]....
        /*0a5c*/ 	.word	0x0500000f


	//   ....[59]....
        /*0a60*/ 	.word	0x0500000f


	//   ....[60]....
        /*0a64*/ 	.word	0x0500000f


	//   ....[61]....
        /*0a68*/ 	.word	0x0500000f


	//   ....[62]....
        /*0a6c*/ 	.word	0x0500000f


	//   ....[63]....
        /*0a70*/ 	.word	0x0500000f


	//   ....[64]....
        /*0a74*/ 	.word	0x0500000f


	//   ....[65]....
        /*0a78*/ 	.word	0x0500000f


	//   ....[66]....
        /*0a7c*/ 	.word	0x0500000f


	//   ....[67]....
        /*0a80*/ 	.word	0x0500000f


	//   ....[68]....
        /*0a84*/ 	.word	0x0500000f


	//   ....[69]....
        /*0a88*/ 	.word	0x0500000f


	//   ....[70]....
        /*0a8c*/ 	.word	0x0500000f


	//   ....[71]....
        /*0a90*/ 	.word	0x0500000f


	//   ....[72]....
        /*0a94*/ 	.word	0x0500000f


	//   ....[73]....
        /*0a98*/ 	.word	0x0500000f


	//   ....[74]....
        /*0a9c*/ 	.word	0x0500000f


	//   ....[75]....
        /*0aa0*/ 	.word	0x0500000f


	//   ....[76]....
        /*0aa4*/ 	.word	0x0500000f


	//   ....[77]....
        /*0aa8*/ 	.word	0x0500000f


	//   ....[78]....
        /*0aac*/ 	.word	0x0500000f


	//   ....[79]....
        /*0ab0*/ 	.word	0x0500000f


	//   ....[80]....
        /*0ab4*/ 	.word	0x0500000f


	//   ....[81]....
        /*0ab8*/ 	.word	0x0500000f


	//   ....[82]....
        /*0abc*/ 	.word	0x0500000f


	//   ....[83]....
        /*0ac0*/ 	.word	0x0500000f


	//   ....[84]....
        /*0ac4*/ 	.word	0x0500000f


	//   ....[85]....
        /*0ac8*/ 	.word	0x0500000f


	//   ....[86]....
        /*0acc*/ 	.word	0x0500000f


	//   ....[87]....
        /*0ad0*/ 	.word	0x0500000f


	//   ....[88]....
        /*0ad4*/ 	.word	0x0500000f


	//   ....[89]....
        /*0ad8*/ 	.word	0x0500000f


	//   ....[90]....
        /*0adc*/ 	.word	0x0500000f


	//   ....[91]....
        /*0ae0*/ 	.word	0x0500000f


	//   ....[92]....
        /*0ae4*/ 	.word	0x0500000f


	//   ....[93]....
        /*0ae8*/ 	.word	0x0500000f


	//   ....[94]....
        /*0aec*/ 	.word	0x0500000f


	//   ....[95]....
        /*0af0*/ 	.word	0x0500000f


	//   ....[96]....
        /*0af4*/ 	.word	0x0500000f


	//   ....[97]....
        /*0af8*/ 	.word	0x0500000f


	//   ....[98]....
        /*0afc*/ 	.word	0x0500000f


	//   ....[99]....
        /*0b00*/ 	.word	0x0500000f


	//   ....[100]....
        /*0b04*/ 	.word	0x0500000f


	//   ....[101]....
        /*0b08*/ 	.word	0x0500000f


	//   ....[102]....
        /*0b0c*/ 	.word	0x0500000f


	//   ....[103]....
        /*0b10*/ 	.word	0x0500000f


	//   ....[104]....
        /*0b14*/ 	.word	0x0500000f


	//   ....[105]....
        /*0b18*/ 	.word	0x0500000f


	//   ....[106]....
        /*0b1c*/ 	.word	0x0500000f


	//   ....[107]....
        /*0b20*/ 	.word	0x0500000f


	//   ....[108]....
        /*0b24*/ 	.word	0x0500000f


	//   ....[109]....
        /*0b28*/ 	.word	0x0500000f


	//   ....[110]....
        /*0b2c*/ 	.word	0x0500000f


	//   ....[111]....
        /*0b30*/ 	.word	0x0500000f


	//   ....[112]....
        /*0b34*/ 	.word	0x0500000f


	//   ....[113]....
        /*0b38*/ 	.word	0x0500000f


	//   ....[114]....
        /*0b3c*/ 	.word	0x0500000f


	//   ....[115]....
        /*0b40*/ 	.word	0x0500000f


	//   ....[116]....
        /*0b44*/ 	.word	0x0500000f


	//----- nvinfo : EIATTR_COOP_GROUP_INSTR_OFFSETS
	.align		4
.L_231:
        /*0b48*/ 	.byte	0x04, 0x28
        /*0b4a*/ 	.short	(.L_233 - .L_232)


	//   ....[0]....
.L_232:
        /*0b4c*/ 	.word	0x00000070


	//   ....[1]....
        /*0b50*/ 	.word	0x00000140


	//   ....[2]....
        /*0b54*/ 	.word	0x00000190


	//   ....[3]....
        /*0b58*/ 	.word	0x000003c0


	//   ....[4]....
        /*0b5c*/ 	.word	0x00000520


	//   ....[5]....
        /*0b60*/ 	.word	0x00000640


	//   ....[6]....
        /*0b64*/ 	.word	0x000007a0


	//   ....[7]....
        /*0b68*/ 	.word	0x000031a0


	//   ....[8]....
        /*0b6c*/ 	.word	0x000031b0


	//   ....[9]....
        /*0b70*/ 	.word	0x00003920


	//   ....[10]....
        /*0b74*/ 	.word	0x00003930


	//   ....[11]....
        /*0b78*/ 	.word	0x00004720


	//   ....[12]....
        /*0b7c*/ 	.word	0x00004730


	//   ....[13]....
        /*0b80*/ 	.word	0x00004f50


	//   ....[14]....
        /*0b84*/ 	.word	0x00004f60


	//   ....[15]....
        /*0b88*/ 	.word	0x000059f0


	//   ....[16]....
        /*0b8c*/ 	.word	0x00005a00


	//   ....[17]....
        /*0b90*/ 	.word	0x00005b20


	//   ....[18]....
        /*0b94*/ 	.word	0x00005b30


	//   ....[19]....
        /*0b98*/ 	.word	0x00005ed0


	//   ....[20]....
        /*0b9c*/ 	.word	0x00005ef0


	//   ....[21]....
        /*0ba0*/ 	.word	0x00006010


	//   ....[22]....
        /*0ba4*/ 	.word	0x00006030


	//   ....[23]....
        /*0ba8*/ 	.word	0x00006b40


	//   ....[24]....
        /*0bac*/ 	.word	0x00007350


	//   ....[25]....
        /*0bb0*/ 	.word	0x00007360


	//   ....[26]....
        /*0bb4*/ 	.word	0x00007370


	//   ....[27]....
        /*0bb8*/ 	.word	0x00007380


	//   ....[28]....
        /*0bbc*/ 	.word	0x000076b0


	//   ....[29]....
        /*0bc0*/ 	.word	0x000076c0


	//   ....[30]....
        /*0bc4*/ 	.word	0x000076d0


	//   ....[31]....
        /*0bc8*/ 	.word	0x000076e0


	//   ....[32]....
        /*0bcc*/ 	.word	0x00008b10


	//   ....[33]....
        /*0bd0*/ 	.word	0x00008b30


	//   ....[34]....
        /*0bd4*/ 	.word	0x00008b40


	//   ....[35]....
        /*0bd8*/ 	.word	0x00008b50


	//   ....[36]....
        /*0bdc*/ 	.word	0x00008c40


	//   ....[37]....
        /*0be0*/ 	.word	0x00008c60


	//   ....[38]....
        /*0be4*/ 	.word	0x00008cf0


	//   ....[39]....
        /*0be8*/ 	.word	0x00008d20


	//   ....[40]....
        /*0bec*/ 	.word	0x0000a510


	//   ....[41]....
        /*0bf0*/ 	.word	0x0000b290


	//   ....[42]....
        /*0bf4*/ 	.word	0x0000ba00


	//   ....[43]....
        /*0bf8*/ 	.word	0x0000bb00


	//   ....[44]....
        /*0bfc*/ 	.word	0x0000c2f0


	//   ....[45]....
        /*0c00*/ 	.word	0x0000c360


	//   ....[46]....
        /*0c04*/ 	.word	0x0000dc80


	//   ....[47]....
        /*0c08*/ 	.word	0x0000dea0


	//   ....[48]....
        /*0c0c*/ 	.word	0x0000ee90


	//   ....[49]....
        /*0c10*/ 	.word	0x0000eec0


	//   ....[50]....
        /*0c14*/ 	.word	0x0000f450


	//   ....[51]....
        /*0c18*/ 	.word	0x0000f4a0


	//   ....[52]....
        /*0c1c*/ 	.word	0x00011390


	//   ....[53]....
        /*0c20*/ 	.word	0x000113d0


	//   ....[54]....
        /*0c24*/ 	.word	0x00011410


	//   ....[55]....
        /*0c28*/ 	.word	0x00011460


	//   ....[56]....
        /*0c2c*/ 	.word	0x00013030


	//   ....[57]....
        /*0c30*/ 	.word	0x00013250


	//   ....[58]....
        /*0c34*/ 	.word	0x000141a0


	//   ....[59]....
        /*0c38*/ 	.word	0x00014370


	//   ....[60]....
        /*0c3c*/ 	.word	0x000146a0


	//   ....[61]....
        /*0c40*/ 	.word	0x000146f0


	//   ....[62]....
        /*0c44*/ 	.word	0x000157a0


	//   ....[63]....
        /*0c48*/ 	.word	0x000157d0


	//   ....[64]....
        /*0c4c*/ 	.word	0x00015890


	//   ....[65]....
        /*0c50*/ 	.word	0x00015b80


	//   ....[66]....
        /*0c54*/ 	.word	0x000168d0


	//   ....[67]....
        /*0c58*/ 	.word	0x000168f0


	//   ....[68]....
        /*0c5c*/ 	.word	0x00016900


	//   ....[69]....
        /*0c60*/ 	.word	0x00016910


	//   ....[70]....
        /*0c64*/ 	.word	0x00016e60


	//   ....[71]....
        /*0c68*/ 	.word	0x00016ea0


	//   ....[72]....
        /*0c6c*/ 	.word	0x00016ed0


	//   ....[73]....
        /*0c70*/ 	.word	0x00016f00


	//   ....[74]....
        /*0c74*/ 	.word	0x00016f20


	//   ....[75]....
        /*0c78*/ 	.word	0x00016f30


	//   ....[76]....
        /*0c7c*/ 	.word	0x00016f70


	//   ....[77]....
        /*0c80*/ 	.word	0x00016fa0


	//   ....[78]....
        /*0c84*/ 	.word	0x00017450


	//   ....[79]....
        /*0c88*/ 	.word	0x00017460


	//   ....[80]....
        /*0c8c*/ 	.word	0x000176e0


	//   ....[81]....
        /*0c90*/ 	.word	0x000176f0


	//   ....[82]....
        /*0c94*/ 	.word	0x000181b0


	//   ....[83]....
        /*0c98*/ 	.word	0x000181e0


	//   ....[84]....
        /*0c9c*/ 	.word	0x00018200


	//   ....[85]....
        /*0ca0*/ 	.word	0x00018230


	//   ....[86]....
        /*0ca4*/ 	.word	0x00018260


	//   ....[87]....
        /*0ca8*/ 	.word	0x00018270


	//   ....[88]....
        /*0cac*/ 	.word	0x000182a0


	//   ....[89]....
        /*0cb0*/ 	.word	0x00018310


	//   ....[90]....
        /*0cb4*/ 	.word	0x00018440


	//   ....[91]....
        /*0cb8*/ 	.word	0x00018640


	//   ....[92]....
        /*0cbc*/ 	.word	0x00018670


	//   ....[93]....
        /*0cc0*/ 	.word	0x000186a0


	//   ....[94]....
        /*0cc4*/ 	.word	0x000186d0


	//   ....[95]....
        /*0cc8*/ 	.word	0x00018700


	//   ....[96]....
        /*0ccc*/ 	.word	0x00018730


	//   ....[97]....
        /*0cd0*/ 	.word	0x000188c0


	//   ....[98]....
        /*0cd4*/ 	.word	0x000188f0


	//   ....[99]....
        /*0cd8*/ 	.word	0x00018920


	//   ....[100]....
        /*0cdc*/ 	.word	0x00018950


	//   ....[101]....
        /*0ce0*/ 	.word	0x00018980


	//   ....[102]....
        /*0ce4*/ 	.word	0x000189b0


	//   ....[103]....
        /*0ce8*/ 	.word	0x00018a40


	//   ....[104]....
        /*0cec*/ 	.word	0x00018a70


	//   ....[105]....
        /*0cf0*/ 	.word	0x00018a80


	//   ....[106]....
        /*0cf4*/ 	.word	0x00018ac0


	//   ....[107]....
        /*0cf8*/ 	.word	0x0001a290


	//   ....[108]....
        /*0cfc*/ 	.word	0x0001c170


	//   ....[109]....
        /*0d00*/ 	.word	0x0001c190


	//   ....[110]....
        /*0d04*/ 	.word	0x0001c220


	//   ....[111]....
        /*0d08*/ 	.word	0x0001c240


	//   ....[112]....
        /*0d0c*/ 	.word	0x0001c2c0


	//   ....[113]....
        /*0d10*/ 	.word	0x0001c2e0


	//   ....[114]....
        /*0d14*/ 	.word	0x0001c360


	//   ....[115]....
        /*0d18*/ 	.word	0x0001c380


	//   ....[116]....
        /*0d1c*/ 	.word	0x0001c400


	//   ....[117]....
        /*0d20*/ 	.word	0x0001c420


	//   ....[118]....
        /*0d24*/ 	.word	0x0001c4a0


	//   ....[119]....
        /*0d28*/ 	.word	0x0001c4c0


	//   ....[120]....
        /*0d2c*/ 	.word	0x0001c540


	//   ....[121]....
        /*0d30*/ 	.word	0x0001c560


	//   ....[122]....
        /*0d34*/ 	.word	0x0001c570


	//   ....[123]....
        /*0d38*/ 	.word	0x0001c580


	//   ....[124]....
        /*0d3c*/ 	.word	0x0001ce80


	//   ....[125]....
        /*0d40*/ 	.word	0x0001ceb0


	//   ....[126]....
        /*0d44*/ 	.word	0x0001ced0


	//   ....[127]....
        /*0d48*/ 	.word	0x0001cf50


	//   ....[128]....
        /*0d4c*/ 	.word	0x0001cf70


	//   ....[129]....
        /*0d50*/ 	.word	0x0001cff0


	//   ....[130]....
        /*0d54*/ 	.word	0x0001d010


	//   ....[131]....
        /*0d58*/ 	.word	0x0001d090


	//   ....[132]....
        /*0d5c*/ 	.word	0x0001d0b0


	//   ....[133]....
        /*0d60*/ 	.word	0x0001d130


	//   ....[134]....
        /*0d64*/ 	.word	0x0001d150


	//   ....[135]....
        /*0d68*/ 	.word	0x0001d1d0


	//   ....[136]....
        /*0d6c*/ 	.word	0x0001d1f0


	//   ....[137]....
        /*0d70*/ 	.word	0x0001d270


	//   ....[138]....
        /*0d74*/ 	.word	0x0001d290


	//   ....[139]....
        /*0d78*/ 	.word	0x0001d2a0


	//   ....[140]....
        /*0d7c*/ 	.word	0x0001d310


	//   ....[141]....
        /*0d80*/ 	.word	0x0001d360


	//   ....[142]....
        /*0d84*/ 	.word	0x0001d410


	//   ....[143]....
        /*0d88*/ 	.word	0x0001d420


	//   ....[144]....
        /*0d8c*/ 	.word	0x0001d490


	//   ....[145]....
        /*0d90*/ 	.word	0x0001d4a0


	//   ....[146]....
        /*0d94*/ 	.word	0x0001d4b0


	//   ....[147]....
        /*0d98*/ 	.word	0x0001d4c0


	//   ....[148]....
        /*0d9c*/ 	.word	0x0001dca0


	//   ....[149]....
        /*0da0*/ 	.word	0x0001dcc0


	//   ....[150]....
        /*0da4*/ 	.word	0x0001dd30


	//   ....[151]....
        /*0da8*/ 	.word	0x0001dd40


	//   ....[152]....
        /*0dac*/ 	.word	0x0001dd80


	//   ....[153]....
        /*0db0*/ 	.word	0x0001dd90


	//   ....[154]....
        /*0db4*/ 	.word	0x0001ddd0


	//   ....[155]....
        /*0db8*/ 	.word	0x0001dde0


	//   ....[156]....
        /*0dbc*/ 	.word	0x0001de20


	//   ....[157]....
        /*0dc0*/ 	.word	0x0001de30


	//   ....[158]....
        /*0dc4*/ 	.word	0x0001de70


	//   ....[159]....
        /*0dc8*/ 	.word	0x0001de80


	//   ....[160]....
        /*0dcc*/ 	.word	0x0001dec0


	//   ....[161]....
        /*0dd0*/ 	.word	0x0001ded0


	//   ....[162]....
        /*0dd4*/ 	.word	0x0001dee0


	//   ....[163]....
        /*0dd8*/ 	.word	0x0001df20


	//   ....[164]....
        /*0ddc*/ 	.word	0x0001e1d0


	//   ....[165]....
        /*0de0*/ 	.word	0x0001e200


	//   ....[166]....
        /*0de4*/ 	.word	0x0001e260


	//   ....[167]....
        /*0de8*/ 	.word	0x0001e270


	//   ....[168]....
        /*0dec*/ 	.word	0x0001e2c0


	//   ....[169]....
        /*0df0*/ 	.word	0x0001e2d0


	//   ....[170]....
        /*0df4*/ 	.word	0x0001e320


	//   ....[171]....
        /*0df8*/ 	.word	0x0001e330


	//   ....[172]....
        /*0dfc*/ 	.word	0x0001e380


	//   ....[173]....
        /*0e00*/ 	.word	0x0001e390


	//   ....[174]....
        /*0e04*/ 	.word	0x0001e3e0


	//   ....[175]....
        /*0e08*/ 	.word	0x0001e3f0


	//   ....[176]....
        /*0e0c*/ 	.word	0x0001e440


	//   ....[177]....
        /*0e10*/ 	.word	0x0001e450


	//   ....[178]....
        /*0e14*/ 	.word	0x0001e460


	//   ....[179]....
        /*0e18*/ 	.word	0x0001e4a0


	//   ....[180]....
        /*0e1c*/ 	.word	0x0001ea80


	//   ....[181]....
        /*0e20*/ 	.word	0x0001eac0


	//   ....[182]....
        /*0e24*/ 	.word	0x0001eae0


	//   ....[183]....
        /*0e28*/ 	.word	0x0001eb20


	//   ....[184]....
        /*0e2c*/ 	.word	0x0001eb40


	//   ....[185]....
        /*0e30*/ 	.word	0x0001eb80


	//   ....[186]....
        /*0e34*/ 	.word	0x0001eba0


	//   ....[187]....
        /*0e38*/ 	.word	0x0001ebe0


	//   ....[188]....
        /*0e3c*/ 	.word	0x0001ec00


	//   ....[189]....
        /*0e40*/ 	.word	0x0001ec40


	//   ....[190]....
        /*0e44*/ 	.word	0x0001ec60


	//   ....[191]....
        /*0e48*/ 	.word	0x0001eca0


	//   ....[192]....
        /*0e4c*/ 	.word	0x0001ecc0


	//   ....[193]....
        /*0e50*/ 	.word	0x0001ed00


	//   ....[194]....
        /*0e54*/ 	.word	0x0001ed20


	//   ....[195]....
        /*0e58*/ 	.word	0x0001ed30


	//   ....[196]....
        /*0e5c*/ 	.word	0x0001f100


	//   ....[197]....
        /*0e60*/ 	.word	0x0001f130


	//   ....[198]....
        /*0e64*/ 	.word	0x0001f190


	//   ....[199]....
        /*0e68*/ 	.word	0x0001f1c0


	//   ....[200]....
        /*0e6c*/ 	.word	0x0001f1f0


	//   ....[201]....
        /*0e70*/ 	.word	0x0001f220


	//   ....[202]....
        /*0e74*/ 	.word	0x0001f250


	//   ....[203]....
        /*0e78*/ 	.word	0x0001f280


	//   ....[204]....
        /*0e7c*/ 	.word	0x0001f420


	//   ....[205]....
        /*0e80*/ 	.word	0x0001f450


	//   ....[206]....
        /*0e84*/ 	.word	0x0001f480


	//   ....[207]....
        /*0e88*/ 	.word	0x0001f4b0


	//   ....[208]....
        /*0e8c*/ 	.word	0x0001f4e0


	//   ....[209]....
        /*0e90*/ 	.word	0x0001f510


	//   ....[210]....
        /*0e94*/ 	.word	0x0001f5d0


	//   ....[211]....
        /*0e98*/ 	.word	0x0001f5f0


	//   ....[212]....
        /*0e9c*/ 	.word	0x0001f610


	//   ....[213]....
        /*0ea0*/ 	.word	0x0001f670


	//   ....[214]....
        /*0ea4*/ 	.word	0x000200a0


	//   ....[215]....
        /*0ea8*/ 	.word	0x000203e0


	//   ....[216]....
        /*0eac*/ 	.word	0x00020470


	//   ....[217]....
        /*0eb0*/ 	.word	0x00020500


	//   ....[218]....
        /*0eb4*/ 	.word	0x00020590


	//   ....[219]....
        /*0eb8*/ 	.word	0x00020670


	//   ....[220]....
        /*0ebc*/ 	.word	0x00020700


	//   ....[221]....
        /*0ec0*/ 	.word	0x000207a0


	//   ....[222]....
        /*0ec4*/ 	.word	0x00020830


	//   ....[223]....
        /*0ec8*/ 	.word	0x00020920


	//   ....[224]....
        /*0ecc*/ 	.word	0x000209b0


	//   ....[225]....
        /*0ed0*/ 	.word	0x00020a50


	//   ....[226]....
        /*0ed4*/ 	.word	0x00020ae0


	//   ....[227]....
        /*0ed8*/ 	.word	0x00020c20


	//   ....[228]....
        /*0edc*/ 	.word	0x00020cd0


	//   ....[229]....
        /*0ee0*/ 	.word	0x00020d60


	//   ....[230]....
        /*0ee4*/ 	.word	0x00020db0


	//   ....[231]....
        /*0ee8*/ 	.word	0x00020e00


	//   ....[232]....
        /*0eec*/ 	.word	0x00020e90


	//   ....[233]....
        /*0ef0*/ 	.word	0x00020f20


	//   ....[234]....
        /*0ef4*/ 	.word	0x00020f70


	//   ....[235]....
        /*0ef8*/ 	.word	0x00020fc0


	//   ....[236]....
        /*0efc*/ 	.word	0x000210b0


	//   ....[237]....
        /*0f00*/ 	.word	0x00021160


	//   ....[238]....
        /*0f04*/ 	.word	0x000211e0


	//   ....[239]....
        /*0f08*/ 	.word	0x00021250


	//   ....[240]....
        /*0f0c*/ 	.word	0x00021380


	//   ....[241]....
        /*0f10*/ 	.word	0x000214a0


	//   ....[242]....
        /*0f14*/ 	.word	0x00021580


	//   ....[243]....
        /*0f18*/ 	.word	0x000215d0


	//   ....[244]....
        /*0f1c*/ 	.word	0x00021930


	//   ....[245]....
        /*0f20*/ 	.word	0x00021990


	//   ....[246]....
        /*0f24*/ 	.word	0x00021a50


	//   ....[247]....
        /*0f28*/ 	.word	0x00021ac0


	//   ....[248]....
        /*0f2c*/ 	.word	0x00021b20


	//   ....[249]....
        /*0f30*/ 	.word	0x00021bd0


	//   ....[250]....
        /*0f34*/ 	.word	0x00021c30


	//   ....[251]....
        /*0f38*/ 	.word	0x00021cc0


	//   ....[252]....
        /*0f3c*/ 	.word	0x00021d40


	//   ....[253]....
        /*0f40*/ 	.word	0x00021d90


	//   ....[254]....
        /*0f44*/ 	.word	0x00021e20


	//   ....[255]....
        /*0f48*/ 	.word	0x00021eb0


	//   ....[0]....
        /*0f4c*/ 	.word	0x00021f50


	//   ....[1]....
        /*0f50*/ 	.word	0x00021ff0


	//   ....[2]....
        /*0f54*/ 	.word	0x00022050


	//   ....[3]....
        /*0f58*/ 	.word	0x000220c0


	//   ....[4]....
        /*0f5c*/ 	.word	0x00022120


	//   ....[5]....
        /*0f60*/ 	.word	0x00022190


	//   ....[6]....
        /*0f64*/ 	.word	0x00022250


	//   ....[7]....
        /*0f68*/ 	.word	0x000222b0


	//   ....[8]....
        /*0f6c*/ 	.word	0x00022370


	//   ....[9]....
        /*0f70*/ 	.word	0x00022650


	//   ....[10]....
        /*0f74*/ 	.word	0x00022740


	//   ....[11]....
        /*0f78*/ 	.word	0x000227e0


	//   ....[12]....
        /*0f7c*/ 	.word	0x00022840


	//   ....[13]....
        /*0f80*/ 	.word	0x00022930


	//   ....[14]....
        /*0f84*/ 	.word	0x000229a0


	//   ....[15]....
        /*0f88*/ 	.word	0x00022a90


	//   ....[16]....
        /*0f8c*/ 	.word	0x00022b00


	//   ....[17]....
        /*0f90*/ 	.word	0x00022bf0


	//   ....[18]....
        /*0f94*/ 	.word	0x00022c60


	//   ....[19]....
        /*0f98*/ 	.word	0x00022d50


	//   ....[20]....
        /*0f9c*/ 	.word	0x00022dc0


	//   ....[21]....
        /*0fa0*/ 	.word	0x00022eb0


	//   ....[22]....
        /*0fa4*/ 	.word	0x00022f20


	//   ....[23]....
        /*0fa8*/ 	.word	0x00023010


	//   ....[24]....
        /*0fac*/ 	.word	0x00023080


	//   ....[25]....
        /*0fb0*/ 	.word	0x00023120


	//   ....[26]....
        /*0fb4*/ 	.word	0x00023210


	//   ....[27]....
        /*0fb8*/ 	.word	0x00023280


	//   ....[28]....
        /*0fbc*/ 	.word	0x000232e0


	//   ....[29]....
        /*0fc0*/ 	.word	0x000233d0


	//   ....[30]....
        /*0fc4*/ 	.word	0x00023430


	//   ....[31]....
        /*0fc8*/ 	.word	0x00023530


	//   ....[32]....
        /*0fcc*/ 	.word	0x00023590


	//   ....[33]....
        /*0fd0*/ 	.word	0x00023690


	//   ....[34]....
        /*0fd4*/ 	.word	0x000236f0


	//   ....[35]....
        /*0fd8*/ 	.word	0x000237f0


	//   ....[36]....
        /*0fdc*/ 	.word	0x00023850


	//   ....[37]....
        /*0fe0*/ 	.word	0x00023950


	//   ....[38]....
        /*0fe4*/ 	.word	0x000239b0


	//   ....[39]....
        /*0fe8*/ 	.word	0x00023ab0


	//   ....[40]....
        /*0fec*/ 	.word	0x00023b10


	//   ....[41]....
        /*0ff0*/ 	.word	0x00023bc0


	//   ....[42]....
        /*0ff4*/ 	.word	0x00023c80


	//   ....[43]....
        /*0ff8*/ 	.word	0x00023d60


	//   ....[44]....
        /*0ffc*/ 	.word	0x00023dc0


	//   ....[45]....
        /*1000*/ 	.word	0x00023ea0


	//   ....[46]....
        /*1004*/ 	.word	0x00023f00


	//   ....[47]....
        /*1008*/ 	.word	0x00023fd0


	//   ....[48]....
        /*100c*/ 	.word	0x00024030


	//   ....[49]....
        /*1010*/ 	.word	0x000240f0


	//   ....[50]....
        /*1014*/ 	.word	0x00024230


	//   ....[51]....
        /*1018*/ 	.word	0x000242e0


	//   ....[52]....
        /*101c*/ 	.word	0x00024360


	//   ....[53]....
        /*1020*/ 	.word	0x00024420


	//   ....[54]....
        /*1024*/ 	.word	0x00024480


	//   ....[55]....
        /*1028*/ 	.word	0x00024530


	//   ....[56]....
        /*102c*/ 	.word	0x00024590


	//   ....[57]....
        /*1030*/ 	.word	0x00024640


	//   ....[58]....
        /*1034*/ 	.word	0x000246a0


	//   ....[59]....
        /*1038*/ 	.word	0x00024750


	//   ....[60]....
        /*103c*/ 	.word	0x000247b0


	//   ....[61]....
        /*1040*/ 	.word	0x00024860


	//   ....[62]....
        /*1044*/ 	.word	0x000248c0


	//   ....[63]....
        /*1048*/ 	.word	0x00024970


	//   ....[64]....
        /*104c*/ 	.word	0x000249d0


	//   ....[65]....
        /*1050*/ 	.word	0x00024a80


	//   ....[66]....
        /*1054*/ 	.word	0x00024b70


	//   ....[67]....
        /*1058*/ 	.word	0x00024c20


	//   ....[68]....
        /*105c*/ 	.word	0x00024c80


	//   ....[69]....
        /*1060*/ 	.word	0x00024d40


	//   ....[70]....
        /*1064*/ 	.word	0x00024da0


	//   ....[71]....
        /*1068*/ 	.word	0x00024e60


	//   ....[72]....
        /*106c*/ 	.word	0x00024ec0


	//   ....[73]....
        /*1070*/ 	.word	0x00024f80


	//   ....[74]....
        /*1074*/ 	.word	0x00024fe0


	//   ....[75]....
        /*1078*/ 	.word	0x000250a0


	//   ....[76]....
        /*107c*/ 	.word	0x00025100


	//   ....[77]....
        /*1080*/ 	.word	0x000251c0


	//   ....[78]....
        /*1084*/ 	.word	0x00025220


	//   ....[79]....
        /*1088*/ 	.word	0x000252e0


	//   ....[80]....
        /*108c*/ 	.word	0x00025340


	//   ....[81]....
        /*1090*/ 	.word	0x000253f0


	//   ....[82]....
        /*1094*/ 	.word	0x000254e0


	//   ....[83]....
        /*1098*/ 	.word	0x00025590


	//   ....[84]....
        /*109c*/ 	.word	0x00025600


	//   ....[85]....
        /*10a0*/ 	.word	0x000256b0


	//   ....[86]....
        /*10a4*/ 	.word	0x00025710


	//   ....[87]....
        /*10a8*/ 	.word	0x000257c0


	//   ....[88]....
        /*10ac*/ 	.word	0x00025820


	//   ....[89]....
        /*10b0*/ 	.word	0x000258d0


	//   ....[90]....
        /*10b4*/ 	.word	0x00025930


	//   ....[91]....
        /*10b8*/ 	.word	0x000259e0


	//   ....[92]....
        /*10bc*/ 	.word	0x00025a40


	//   ....[93]....
        /*10c0*/ 	.word	0x00025af0


	//   ....[94]....
        /*10c4*/ 	.word	0x00025b50


	//   ....[95]....
        /*10c8*/ 	.word	0x00025c00


	//   ....[96]....
        /*10cc*/ 	.word	0x00025c60


	//   ....[97]....
        /*10d0*/ 	.word	0x00025d00


	//   ....[98]....
        /*10d4*/ 	.word	0x00025d90


	//   ....[99]....
        /*10d8*/ 	.word	0x00025e30


	//   ....[100]....
        /*10dc*/ 	.word	0x00025fa0


	//   ....[101]....
        /*10e0*/ 	.word	0x00026010


	//   ....[102]....
        /*10e4*/ 	.word	0x00026080


	//   ....[103]....
        /*10e8*/ 	.word	0x000260f0


	//   ....[104]....
        /*10ec*/ 	.word	0x00026160


	//   ....[105]....
        /*10f0*/ 	.word	0x000261e0


	//   ....[106]....
        /*10f4*/ 	.word	0x00026260


	//   ....[107]....
        /*10f8*/ 	.word	0x000262f0


	//   ....[108]....
        /*10fc*/ 	.word	0x00026360


	//   ....[109]....
        /*1100*/ 	.word	0x000263d0


	//   ....[110]....
        /*1104*/ 	.word	0x00026440


	//   ....[111]....
        /*1108*/ 	.word	0x000264c0


	//   ....[112]....
        /*110c*/ 	.word	0x00026530


	//   ....[113]....
        /*1110*/ 	.word	0x000265e0


	//   ....[114]....
        /*1114*/ 	.word	0x00026630


	//   ....[115]....
        /*1118*/ 	.word	0x000266c0


	//   ....[116]....
        /*111c*/ 	.word	0x000267f0


	//----- nvinfo : EIATTR_REG_RECONFIG
	.align		4
.L_233:
        /*1120*/ 	.byte	0x01, 0x54
	.zero		2


	//----- nvinfo : EIATTR_SYSCALL_OFFSETS
	.align		4
        /*1124*/ 	.byte	0x04, 0x46
        /*1126*/ 	.short	(.L_235 - .L_234)


	//   ....[0]....
.L_234:
        /*1128*/ 	.word	0x00001e50


	//   ....[1]....
        /*112c*/ 	.word	0x00001fa0


	//   ....[2]....
        /*1130*/ 	.word	0x00006d10


	//   ....[3]....
        /*1134*/ 	.word	0x00007030


	//   ....[4]....
        /*1138*/ 	.word	0x0001b800


	//   ....[5]....
        /*113c*/ 	.word	0x0001b950


	//   ....[6]....
        /*1140*/ 	.word	0x0001ba40


	//   ....[7]....
        /*1144*/ 	.word	0x0001c9a0


	//----- nvinfo : EIATTR_MBARRIER_INSTR_OFFSETS
	.align		4
.L_235:
        /*1148*/ 	.byte	0x04, 0x39
        /*114a*/ 	.short	(.L_237 - .L_236)


	//   ....[0]....
.L_236:
        /*114c*/ 	.word	0x00000270
        /*1150*/ 	.word	0x000000ff
        /*1154*/ 	.word	0x00016800
        /*1158*/ 	.short	0x0100
        /*115a*/ 	.byte	0x08
	.zero		1


	//   ....[1]....
        /*115c*/ 	.word	0x00000280
        /*1160*/ 	.word	0x000000ff
        /*1164*/ 	.word	0x00016820
        /*1168*/ 	.short	0x0100
        /*116a*/ 	.byte	0x08
	.zero		1


	//   ....[2]....
        /*116c*/ 	.word	0x00000370
        /*1170*/ 	.word	0x000000ff
        /*1174*/ 	.word	0x00016830
        /*1178*/ 	.short	0x0100
        /*117a*/ 	.byte	0x08
	.zero		1


	//   ....[3]....
        /*117c*/ 	.word	0x00000380
        /*1180*/ 	.word	0x000000ff
        /*1184*/ 	.word	0x00016840
        /*1188*/ 	.short	0x0100
        /*118a*/ 	.byte	0x08
	.zero		1


	//   ....[4]....
        /*118c*/ 	.word	0x00000390
        /*1190*/ 	.word	0x000000ff
        /*1194*/ 	.word	0x00016838
        /*1198*/ 	.short	0x0100
        /*119a*/ 	.byte	0x08
	.zero		1


	//   ....[5]....
        /*119c*/ 	.word	0x000003a0
        /*11a0*/ 	.word	0x000000ff
        /*11a4*/ 	.word	0x00016848
        /*11a8*/ 	.short	0x0100
        /*11aa*/ 	.byte	0x08
	.zero		1


	//   ....[6]....
        /*11ac*/ 	.word	0x000004d0
        /*11b0*/ 	.word	0x000000ff
        /*11b4*/ 	.word	0x00016850
        /*11b8*/ 	.short	0x0100
        /*11ba*/ 	.byte	0x08
	.zero		1


	//   ....[7]....
        /*11bc*/ 	.word	0x000004e0
        /*11c0*/ 	.word	0x000000ff
        /*11c4*/ 	.word	0x00016860
        /*11c8*/ 	.short	0x0100
        /*11ca*/ 	.byte	0x08
	.zero		1


	//   ....[8]....
        /*11cc*/ 	.word	0x000004f0
        /*11d0*/ 	.word	0x000000ff
        /*11d4*/ 	.word	0x00016858
        /*11d8*/ 	.short	0x0100
        /*11da*/ 	.byte	0x08
	.zero		1


	//   ....[9]....
        /*11dc*/ 	.word	0x00000500
        /*11e0*/ 	.word	0x000000ff
        /*11e4*/ 	.word	0x00016868
        /*11e8*/ 	.short	0x0100
        /*11ea*/ 	.byte	0x08
	.zero		1


	//   ....[10]....
        /*11ec*/ 	.word	0x000005f0
        /*11f0*/ 	.word	0x000000ff
        /*11f4*/ 	.word	0x00016870
        /*11f8*/ 	.short	0x0100
        /*11fa*/ 	.byte	0x06
	.zero		1


	//   ....[11]....
        /*11fc*/ 	.word	0x00000600
        /*1200*/ 	.word	0x000000ff
        /*1204*/ 	.word	0x00016880
        /*1208*/ 	.short	0x0100
        /*120a*/ 	.byte	0x06
	.zero		1


	//   ....[12]....
        /*120c*/ 	.word	0x00000610
        /*1210*/ 	.word	0x000000ff
        /*1214*/ 	.word	0x00016878
        /*1218*/ 	.short	0x0100
        /*121a*/ 	.byte	0x06
	.zero		1


	//   ....[13]....
        /*121c*/ 	.word	0x00000620
        /*1220*/ 	.word	0x000000ff
        /*1224*/ 	.word	0x00016888
        /*1228*/ 	.short	0x0100
        /*122a*/ 	.byte	0x06
	.zero		1


	//   ....[14]....
        /*122c*/ 	.word	0x00000750
        /*1230*/ 	.word	0x000000ff
        /*1234*/ 	.word	0x00016890
        /*1238*/ 	.short	0x0100
        /*123a*/ 	.byte	0x08
	.zero		1


	//   ....[15]....
        /*123c*/ 	.word	0x00000760
        /*1240*/ 	.word	0x000000ff
        /*1244*/ 	.word	0x000168a0
        /*1248*/ 	.short	0x0100
        /*124a*/ 	.byte	0x08
	.zero		1


	//   ....[16]....
        /*124c*/ 	.word	0x00000770
        /*1250*/ 	.word	0x000000ff
        /*1254*/ 	.word	0x00016898
        /*1258*/ 	.short	0x0100
        /*125a*/ 	.byte	0x08
	.zero		1


	//   ....[17]....
        /*125c*/ 	.word	0x00000780
        /*1260*/ 	.word	0x000000ff
        /*1264*/ 	.word	0x000168a8
        /*1268*/ 	.short	0x0100
        /*126a*/ 	.byte	0x08
	.zero		1


	//   ....[18]....
        /*126c*/ 	.word	0x000008b0
        /*1270*/ 	.word	0x000000ff
        /*1274*/ 	.word	0x000168b0
        /*1278*/ 	.short	0x0100
        /*127a*/ 	.byte	0x08
	.zero		1


	//   ....[19]....
        /*127c*/ 	.word	0x000008c0
        /*1280*/ 	.word	0x000000ff
        /*1284*/ 	.word	0x000168c0
        /*1288*/ 	.short	0x0100
        /*128a*/ 	.byte	0x08
	.zero		1


	//   ....[20]....
        /*128c*/ 	.word	0x000008d0
        /*1290*/ 	.word	0x000000ff
        /*1294*/ 	.word	0x000168b8
        /*1298*/ 	.short	0x0100
        /*129a*/ 	.byte	0x08
	.zero		1


	//   ....[21]....
        /*129c*/ 	.word	0x000008e0
        /*12a0*/ 	.word	0x000000ff
        /*12a4*/ 	.word	0x000168c8
        /*12a8*/ 	.short	0x0100
        /*12aa*/ 	.byte	0x08
	.zero		1


	//   ....[22]....
        /*12ac*/ 	.word	0x00003150
        /*12b0*/ 	.word	0x00000045
        /*12b4*/ 	.word	0x00016890
        /*12b8*/ 	.short	0x010a
        /*12ba*/ 	.byte	0x3f
	.zero		1


	//   ....[23]....
        /*12bc*/ 	.word	0x000046c0
        /*12c0*/ 	.word	0x00000045
        /*12c4*/ 	.word	0x00016890
        /*12c8*/ 	.short	0x010a
        /*12ca*/ 	.byte	0x3f
	.zero		1


	//   ....[24]....
        /*12cc*/ 	.word	0x00005800
        /*12d0*/ 	.word	0x00000045
        /*12d4*/ 	.word	0x00016890
        /*12d8*/ 	.short	0x010a
        /*12da*/ 	.byte	0x3f
	.zero		1


	//   ....[25]....
        /*12dc*/ 	.word	0x00005d00
        /*12e0*/ 	.word	0x00000008
        /*12e4*/ 	.word	0x00000000
        /*12e8*/ 	.short	0x0101
        /*12ea*/ 	.byte	0x3f
	.zero		1


	//   ....[26]....
        /*12ec*/ 	.word	0x00005d40
        /*12f0*/ 	.word	0x00000045
        /*12f4*/ 	.word	0x000168b0
        /*12f8*/ 	.short	0x010a
        /*12fa*/ 	.byte	0x3f
	.zero		1


	//   ....[27]....
        /*12fc*/ 	.word	0x000061c0
        /*1300*/ 	.word	0x00000045
        /*1304*/ 	.word	0x00000000
        /*1308*/ 	.short	0x0101
        /*130a*/ 	.byte	0x3f
	.zero		1


	//   ....[28]....
        /*130c*/ 	.word	0x00006db0
        /*1310*/ 	.word	0x00000002
        /*1314*/ 	.word	0x00016800
        /*1318*/ 	.short	0x010a
        /*131a*/ 	.byte	0x3f
	.zero		1


	//   ....[29]....
        /*131c*/ 	.word	0x00006e00
        /*1320*/ 	.word	0x00000002
        /*1324*/ 	.word	0x00016800
        /*1328*/ 	.short	0x010a
        /*132a*/ 	.byte	0x3f
	.zero		1


	//   ....[30]....
        /*132c*/ 	.word	0x00007a30
        /*1330*/ 	.word	0x00000002
        /*1334*/ 	.word	0x00016800
        /*1338*/ 	.short	0x010a
        /*133a*/ 	.byte	0x3f
	.zero		1


	//   ....[31]....
        /*133c*/ 	.word	0x00009040
        /*1340*/ 	.word	0x00000002
        /*1344*/ 	.word	0x00016800
        /*1348*/ 	.short	0x010a
        /*134a*/ 	.byte	0x3f
	.zero		1


	//   ....[32]....
        /*134c*/ 	.word	0x0000a020
        /*1350*/ 	.word	0x0000000c
        /*1354*/ 	.word	0x00016830
        /*1358*/ 	.short	0x010a
        /*135a*/ 	.byte	0x3f
	.zero		1


	//   ....[33]....
        /*135c*/ 	.word	0x0000a0d0
        /*1360*/ 	.word	0x0000000c
        /*1364*/ 	.word	0x00016830
        /*1368*/ 	.short	0x010a
        /*136a*/ 	.byte	0x3f
	.zero		1


	//   ....[34]....
        /*136c*/ 	.word	0x0000a5a0
        /*1370*/ 	.word	0x00000000
        /*1374*/ 	.word	0x00000000
        /*1378*/ 	.short	0x0101
        /*137a*/ 	.byte	0x3f
	.zero		1


	//   ....[35]....
        /*137c*/ 	.word	0x0000d360
        /*1380*/ 	.word	0x0000000b
        /*1384*/ 	.word	0x00016830
        /*1388*/ 	.short	0x010a
        /*138a*/ 	.byte	0x3f
	.zero		1


	//   ....[36]....
        /*138c*/ 	.word	0x0000d3b0
        /*1390*/ 	.word	0x0000000b
        /*1394*/ 	.word	0x00016830
        /*1398*/ 	.short	0x010a
        /*139a*/ 	.byte	0x3f
	.zero		1


	//   ....[37]....
        /*139c*/ 	.word	0x0000d6e0
        /*13a0*/ 	.word	0x0000000b
        /*13a4*/ 	.word	0x00016850
        /*13a8*/ 	.short	0x010a
        /*13aa*/ 	.byte	0x3f
	.zero		1


	//   ....[38]....
        /*13ac*/ 	.word	0x0000d720
        /*13b0*/ 	.word	0x0000000b
        /*13b4*/ 	.word	0x00016850
        /*13b8*/ 	.short	0x010a
        /*13ba*/ 	.byte	0x3f
	.zero		1


	//   ....[39]....
        /*13bc*/ 	.word	0x0000dca0
        /*13c0*/ 	.word	0x0000000a
        /*13c4*/ 	.word	0x00000000
        /*13c8*/ 	.short	0x0101
        /*13ca*/ 	.byte	0x3f
	.zero		1


	//   ....[40]....
        /*13cc*/ 	.word	0x0000ff10
        /*13d0*/ 	.word	0x0000000c
        /*13d4*/ 	.word	0x00000000
        /*13d8*/ 	.short	0x0101
        /*13da*/ 	.byte	0x3f
	.zero		1


	//   ....[41]....
        /*13dc*/ 	.word	0x000106f0
        /*13e0*/ 	.word	0x00000003
        /*13e4*/ 	.word	0x00016830
        /*13e8*/ 	.short	0x010a
        /*13ea*/ 	.byte	0x3f
	.zero		1


	//   ....[42]....
        /*13ec*/ 	.word	0x00010740
        /*13f0*/ 	.word	0x00000003
        /*13f4*/ 	.word	0x00016830
        /*13f8*/ 	.short	0x010a
        /*13fa*/ 	.byte	0x3f
	.zero		1


	//   ....[43]....
        /*13fc*/ 	.word	0x00010ac0
        /*1400*/ 	.word	0x00000003
        /*1404*/ 	.word	0x00016850
        /*1408*/ 	.short	0x010a
        /*140a*/ 	.byte	0x3f
	.zero		1


	//   ....[44]....
        /*140c*/ 	.word	0x00010b00
        /*1410*/ 	.word	0x00000003
        /*1414*/ 	.word	0x00016850
        /*1418*/ 	.short	0x010a
        /*141a*/ 	.byte	0x3f
	.zero		1


	//   ....[45]....
        /*141c*/ 	.word	0x00010fd0
        /*1420*/ 	.word	0x00000000
        /*1424*/ 	.word	0x00000000
        /*1428*/ 	.short	0x0101
        /*142a*/ 	.byte	0x3f
	.zero		1


	//   ....[46]....
        /*142c*/ 	.word	0x000121c0
        /*1430*/ 	.word	0x0000000c
        /*1434*/ 	.word	0x00000000
        /*1438*/ 	.short	0x0101
        /*143a*/ 	.byte	0x3f
	.zero		1


	//   ....[47]....
        /*143c*/ 	.word	0x00012700
        /*1440*/ 	.word	0x00000003
        /*1444*/ 	.word	0x00016830
        /*1448*/ 	.short	0x010a
        /*144a*/ 	.byte	0x3f
	.zero		1


	//   ....[48]....
        /*144c*/ 	.word	0x00012750
        /*1450*/ 	.word	0x00000003
        /*1454*/ 	.word	0x00016830
        /*1458*/ 	.short	0x010a
        /*145a*/ 	.byte	0x3f
	.zero		1


	//   ....[49]....
        /*145c*/ 	.word	0x00012ad0
        /*1460*/ 	.word	0x00000003
        /*1464*/ 	.word	0x00016850
        /*1468*/ 	.short	0x010a
        /*146a*/ 	.byte	0x3f
	.zero		1


	//   ....[50]....
        /*146c*/ 	.word	0x00012b10
        /*1470*/ 	.word	0x00000003
        /*1474*/ 	.word	0x00016850
        /*1478*/ 	.short	0x010a
        /*147a*/ 	.byte	0x3f
	.zero		1


	//   ....[51]....
        /*147c*/ 	.word	0x00013050
        /*1480*/ 	.word	0x00000000
        /*1484*/ 	.word	0x00000000
        /*1488*/ 	.short	0x0101
        /*148a*/ 	.byte	0x3f
	.zero		1


	//   ....[52]....
        /*148c*/ 	.word	0x00015260
        /*1490*/ 	.word	0x00000015
        /*1494*/ 	.word	0x00000000
        /*1498*/ 	.short	0x0101
        /*149a*/ 	.byte	0x3f
	.zero		1


	//   ....[53]....
        /*149c*/ 	.word	0x000156b0
        /*14a0*/ 	.word	0x0000000b
        /*14a4*/ 	.word	0x00016850
        /*14a8*/ 	.short	0x010a
        /*14aa*/ 	.byte	0x3f
	.zero		1


	//   ....[54]....
        /*14ac*/ 	.word	0x00015720
        /*14b0*/ 	.word	0x0000000b
        /*14b4*/ 	.word	0x00016850
        /*14b8*/ 	.short	0x010a
        /*14ba*/ 	.byte	0x3f
	.zero		1


	//   ....[55]....
        /*14bc*/ 	.word	0x00015d40
        /*14c0*/ 	.word	0x00000000
        /*14c4*/ 	.word	0x00000000
        /*14c8*/ 	.short	0x0101
        /*14ca*/ 	.byte	0x3f
	.zero		1


	//   ....[56]....
        /*14cc*/ 	.word	0x00016e30
        /*14d0*/ 	.word	0x00000003
        /*14d4*/ 	.word	0x00000000
        /*14d8*/ 	.short	0x0101
        /*14da*/ 	.byte	0x3f
	.zero		1


	//   ....[57]....
        /*14dc*/ 	.word	0x000173d0
        /*14e0*/ 	.word	0x00000008
        /*14e4*/ 	.word	0x00000000
        /*14e8*/ 	.short	0x0101
        /*14ea*/ 	.byte	0x3f
	.zero		1


	//   ....[58]....
        /*14ec*/ 	.word	0x0001a370
        /*14f0*/ 	.word	0x00000010
        /*14f4*/ 	.word	0x00016820
        /*14f8*/ 	.short	0x010a
        /*14fa*/ 	.byte	0x3f
	.zero		1


	//   ....[59]....
        /*14fc*/ 	.word	0x0001a430
        /*1500*/ 	.word	0x00000005
        /*1504*/ 	.word	0x000168a0
        /*1508*/ 	.short	0x010a
        /*150a*/ 	.byte	0x3f
	.zero		1


	//   ....[60]....
        /*150c*/ 	.word	0x0001a670
        /*1510*/ 	.word	0x00000005
        /*1514*/ 	.word	0x000168c0
        /*1518*/ 	.short	0x010a
        /*151a*/ 	.byte	0x3f
	.zero		1


	//   ....[61]....
        /*151c*/ 	.word	0x0001aa00
        /*1520*/ 	.word	0x00000005
        /*1524*/ 	.word	0x000168a0
        /*1528*/ 	.short	0x010a
        /*152a*/ 	.byte	0x3f
	.zero		1


	//   ....[62]....
        /*152c*/ 	.word	0x0001ac20
        /*1530*/ 	.word	0x00000005
        /*1534*/ 	.word	0x000168c0
        /*1538*/ 	.short	0x010a
        /*153a*/ 	.byte	0x3f
	.zero		1


	//   ....[63]....
        /*153c*/ 	.word	0x0001bef0
        /*1540*/ 	.word	0x00000003
        /*1544*/ 	.word	0x00016840
        /*1548*/ 	.short	0x010a
        /*154a*/ 	.byte	0x3f
	.zero		1


	//   ....[64]....
        /*154c*/ 	.word	0x0001c680
        /*1550*/ 	.word	0x00000003
        /*1554*/ 	.word	0x00016830
        /*1558*/ 	.short	0x0107
        /*155a*/ 	.byte	0x3f
	.zero		1


	//   ....[65]....
        /*155c*/ 	.word	0x0001c750
        /*1560*/ 	.word	0x00000003
        /*1564*/ 	.word	0x00016830
        /*1568*/ 	.short	0x0101
        /*156a*/ 	.byte	0x3f
	.zero		1


	//   ....[66]....
        /*156c*/ 	.word	0x0001d5a0
        /*1570*/ 	.word	0x00000010
        /*1574*/ 	.word	0x00016800
        /*1578*/ 	.short	0x0107
        /*157a*/ 	.byte	0x3f
	.zero		1


	//   ....[67]....
        /*157c*/ 	.word	0x0001d690
        /*1580*/ 	.word	0x00000010
        /*1584*/ 	.word	0x00016800
        /*1588*/ 	.short	0x0101
        /*158a*/ 	.byte	0x3f
	.zero		1


	//   ....[68]....
        /*158c*/ 	.word	0x0001d6b0
        /*1590*/ 	.word	0x00000010
        /*1594*/ 	.word	0x00016820
        /*1598*/ 	.short	0x010a
        /*159a*/ 	.byte	0x3f
	.zero		1


	//   ....[69]....
        /*159c*/ 	.word	0x0001da90
        /*15a0*/ 	.word	0x00000005
        /*15a4*/ 	.word	0x00016840
        /*15a8*/ 	.short	0x010a
        /*15aa*/ 	.byte	0x3f
	.zero		1


	//   ....[70]....
        /*15ac*/ 	.word	0x0001dfa0
        /*15b0*/ 	.word	0x00000005
        /*15b4*/ 	.word	0x00016830
        /*15b8*/ 	.short	0x0107
        /*15ba*/ 	.byte	0x3f
	.zero		1


	//   ....[71]....
        /*15bc*/ 	.word	0x0001e060
        /*15c0*/ 	.word	0x00000005
        /*15c4*/ 	.word	0x00016830
        /*15c8*/ 	.short	0x0101
        /*15ca*/ 	.byte	0x3f
	.zero		1


	//   ....[72]....
        /*15cc*/ 	.word	0x0001e0c0
        /*15d0*/ 	.word	0x00000005
        /*15d4*/ 	.word	0x00016860
        /*15d8*/ 	.short	0x010a
        /*15da*/ 	.byte	0x3f
	.zero		1


	//   ....[73]....
        /*15dc*/ 	.word	0x0001e590
        /*15e0*/ 	.word	0x00000005
        /*15e4*/ 	.word	0x00016850
        /*15e8*/ 	.short	0x0107
        /*15ea*/ 	.byte	0x3f
	.zero		1


	//   ....[74]....
        /*15ec*/ 	.word	0x0001e710
        /*15f0*/ 	.word	0x00000005
        /*15f4*/ 	.word	0x00016850
        /*15f8*/ 	.short	0x0101
        /*15fa*/ 	.byte	0x3f
	.zero		1


	//   ....[75]....
        /*15fc*/ 	.word	0x0001e940
        /*1600*/ 	.word	0x00000000
        /*1604*/ 	.word	0x00016860
        /*1608*/ 	.short	0x010a
        /*160a*/ 	.byte	0x3f
	.zero		1


	//   ....[76]....
        /*160c*/ 	.word	0x0001ede0
        /*1610*/ 	.word	0x00000000
        /*1614*/ 	.word	0x00016850
        /*1618*/ 	.short	0x0107
        /*161a*/ 	.byte	0x3f
	.zero		1


	//   ....[77]....
        /*161c*/ 	.word	0x0001eec0
        /*1620*/ 	.word	0x00000000
        /*1624*/ 	.word	0x00016850
        /*1628*/ 	.short	0x0101
        /*162a*/ 	.byte	0x3f
	.zero		1


	//   ....[78]....
        /*162c*/ 	.word	0x00020020
        /*1630*/ 	.word	0x00000005
        /*1634*/ 	.word	0x00016820
        /*1638*/ 	.short	0x010a
        /*163a*/ 	.byte	0x3f
	.zero		1


	//   ....[79]....
        /*163c*/ 	.word	0x000201c0
        /*1640*/ 	.word	0x00000003
        /*1644*/ 	.word	0x00016840
        /*1648*/ 	.short	0x010a
        /*164a*/ 	.byte	0x3f
	.zero		1


	//   ....[80]....
        /*164c*/ 	.word	0x00020250
        /*1650*/ 	.word	0x00000005
        /*1654*/ 	.word	0x00016840
        /*1658*/ 	.short	0x010a
        /*165a*/ 	.byte	0x3f
	.zero		1


	//   ....[81]....
        /*165c*/ 	.word	0x00020290
        /*1660*/ 	.word	0x00000003
        /*1664*/ 	.word	0x00016860
        /*1668*/ 	.short	0x010a
        /*166a*/ 	.byte	0x3f
	.zero		1


	//   ....[82]....
        /*166c*/ 	.word	0x000202d0
        /*1670*/ 	.word	0x00000005
        /*1674*/ 	.word	0x00016860
        /*1678*/ 	.short	0x010a
        /*167a*/ 	.byte	0x3f
	.zero		1


	//   ....[83]....
        /*167c*/ 	.word	0x00020330
        /*1680*/ 	.word	0x00000045
        /*1684*/ 	.word	0x00016890
        /*1688*/ 	.short	0x010a
        /*168a*/ 	.byte	0x3f
	.zero		1


	//   ....[84]....
        /*168c*/ 	.word	0x000205c0
        /*1690*/ 	.word	0x00000045
        /*1694*/ 	.word	0x00016890
        /*1698*/ 	.short	0x010a
        /*169a*/ 	.byte	0x3f
	.zero		1


	//   ....[85]....
        /*169c*/ 	.word	0x00020870
        /*16a0*/ 	.word	0x00000045
        /*16a4*/ 	.word	0x00016890
        /*16a8*/ 	.short	0x010a
        /*16aa*/ 	.byte	0x3f
	.zero		1


	//   ....[86]....
        /*16ac*/ 	.word	0x00020b20
        /*16b0*/ 	.word	0x00000045
        /*16b4*/ 	.word	0x000168b0
        /*16b8*/ 	.short	0x010a
        /*16ba*/ 	.byte	0x3f
	.zero		1


	//   ....[87]....
        /*16bc*/ 	.word	0x00020ff0
        /*16c0*/ 	.word	0x00000002
        /*16c4*/ 	.word	0x00016800
        /*16c8*/ 	.short	0x010a
        /*16ca*/ 	.byte	0x3f
	.zero		1


	//   ....[88]....
        /*16cc*/ 	.word	0x00021600
        /*16d0*/ 	.word	0x00000002
        /*16d4*/ 	.word	0x00016800
        /*16d8*/ 	.short	0x010a
        /*16da*/ 	.byte	0x3f
	.zero		1


	//   ....[89]....
        /*16dc*/ 	.word	0x00021650
        /*16e0*/ 	.word	0x0000000c
        /*16e4*/ 	.word	0x00016830
        /*16e8*/ 	.short	0x010a
        /*16ea*/ 	.byte	0x3f
	.zero		1


	//   ....[90]....
        /*16ec*/ 	.word	0x000216a0
        /*16f0*/ 	.word	0x0000000b
        /*16f4*/ 	.word	0x00016830
        /*16f8*/ 	.short	0x010a
        /*16fa*/ 	.byte	0x3f
	.zero		1


	//   ....[91]....
        /*16fc*/ 	.word	0x000216f0
        /*1700*/ 	.word	0x0000000b
        /*1704*/ 	.word	0x00016850
        /*1708*/ 	.short	0x010a
        /*170a*/ 	.byte	0x3f
	.zero		1


	//   ....[92]....
        /*170c*/ 	.word	0x00021740
        /*1710*/ 	.word	0x00000003
        /*1714*/ 	.word	0x00016830
        /*1718*/ 	.short	0x010a
        /*171a*/ 	.byte	0x3f
	.zero		1


	//   ....[93]....
        /*171c*/ 	.word	0x00021790
        /*1720*/ 	.word	0x00000003
        /*1724*/ 	.word	0x00016850
        /*1728*/ 	.short	0x010a
        /*172a*/ 	.byte	0x3f
	.zero		1


	//   ....[94]....
        /*172c*/ 	.word	0x000217e0
        /*1730*/ 	.word	0x00000003
        /*1734*/ 	.word	0x00016830
        /*1738*/ 	.short	0x010a
        /*173a*/ 	.byte	0x3f
	.zero		1


	//   ....[95]....
        /*173c*/ 	.word	0x00021830
        /*1740*/ 	.word	0x00000003
        /*1744*/ 	.word	0x00016850
        /*1748*/ 	.short	0x010a
        /*174a*/ 	.byte	0x3f
	.zero		1


	//   ....[96]....
        /*174c*/ 	.word	0x00021880
        /*1750*/ 	.word	0x0000000b
        /*1754*/ 	.word	0x00016850
        /*1758*/ 	.short	0x010a
        /*175a*/ 	.byte	0x3f
	.zero		1


	//   ....[97]....
        /*175c*/ 	.word	0x00022430
        /*1760*/ 	.word	0x00000010
        /*1764*/ 	.word	0x00016820
        /*1768*/ 	.short	0x010a
        /*176a*/ 	.byte	0x3f
	.zero		1


	//   ....[98]....
        /*176c*/ 	.word	0x00022480
        /*1770*/ 	.word	0x00000005
        /*1774*/ 	.word	0x000168a0
        /*1778*/ 	.short	0x010a
        /*177a*/ 	.byte	0x3f
	.zero		1


	//   ....[99]....
        /*177c*/ 	.word	0x000224d0
        /*1780*/ 	.word	0x00000005
        /*1784*/ 	.word	0x000168c0
        /*1788*/ 	.short	0x010a
        /*178a*/ 	.byte	0x3f
	.zero		1


	//   ....[100]....
        /*178c*/ 	.word	0x00022520
        /*1790*/ 	.word	0x00000005
        /*1794*/ 	.word	0x000168a0
        /*1798*/ 	.short	0x010a
        /*179a*/ 	.byte	0x3f
	.zero		1


	//   ....[101]....
        /*179c*/ 	.word	0x00022570
        /*17a0*/ 	.word	0x00000005
        /*17a4*/ 	.word	0x000168c0
        /*17a8*/ 	.short	0x010a
        /*17aa*/ 	.byte	0x3f
	.zero		1


	//   ....[102]....
        /*17ac*/ 	.word	0x00022690
        /*17b0*/ 	.word	0x00000003
        /*17b4*/ 	.word	0x00016840
        /*17b8*/ 	.short	0x010a
        /*17ba*/ 	.byte	0x3f
	.zero		1


	//   ....[103]....
        /*17bc*/ 	.word	0x00024130
        /*17c0*/ 	.word	0x00000010
        /*17c4*/ 	.word	0x00016820
        /*17c8*/ 	.short	0x010a
        /*17ca*/ 	.byte	0x3f
	.zero		1


	//   ....[104]....
        /*17cc*/ 	.word	0x00024180
        /*17d0*/ 	.word	0x00000005
        /*17d4*/ 	.word	0x00016840
        /*17d8*/ 	.short	0x010a
        /*17da*/ 	.byte	0x3f
	.zero		1


	//   ....[105]....
        /*17dc*/ 	.word	0x00024ac0
        /*17e0*/ 	.word	0x00000005
        /*17e4*/ 	.word	0x00016860
        /*17e8*/ 	.short	0x010a
        /*17ea*/ 	.byte	0x3f
	.zero		1


	//   ....[106]....
        /*17ec*/ 	.word	0x00025430
        /*17f0*/ 	.word	0x00000000
        /*17f4*/ 	.word	0x00016860
        /*17f8*/ 	.short	0x010a
        /*17fa*/ 	.byte	0x3f
	.zero		1


	//   ....[107]....
        /*17fc*/ 	.word	0x00026710
        /*1800*/ 	.word	0x00000005
        /*1804*/ 	.word	0x00016820
        /*1808*/ 	.short	0x010a
        /*180a*/ 	.byte	0x3f
	.zero		1


	//   ....[108]....
        /*180c*/ 	.word	0x000268b0
        /*1810*/ 	.word	0x00000003
        /*1814*/ 	.word	0x00016840
        /*1818*/ 	.short	0x010a
        /*181a*/ 	.byte	0x3f
	.zero		1


	//   ....[109]....
        /*181c*/ 	.word	0x00026900
        /*1820*/ 	.word	0x00000005
        /*1824*/ 	.word	0x00016840
        /*1828*/ 	.short	0x010a
        /*182a*/ 	.byte	0x3f
	.zero		1


	//   ....[110]....
        /*182c*/ 	.word	0x00026950
        /*1830*/ 	.word	0x00000003
        /*1834*/ 	.word	0x00016860
        /*1838*/ 	.short	0x010a
        /*183a*/ 	.byte	0x3f
	.zero		1


	//----- nvinfo : EIATTR_NUM_MBARRIERS
	.align		4
.L_237:
        /*183c*/ 	.byte	0x03, 0x38
        /*183e*/ 	.short	0x0016


	//----- nvinfo : EIATTR_EXIT_INSTR_OFFSETS
	.align		4
        /*1840*/ 	.byte	0x04, 0x1c
        /*1842*/ 	.short	(.L_239 - .L_238)


	//   ....[0]....
.L_238:
        /*1844*/ 	.word	0x00020320


	//----- nvinfo : EIATTR_MAX_THREADS
	.align		4
.L_239:
        /*1848*/ 	.byte	0x04, 0x05
        /*184a*/ 	.short	(.L_241 - .L_240)
.L_240:
        /*184c*/ 	.word	0x00000200
        /*1850*/ 	.word	0x00000001
        /*1854*/ 	.word	0x00000001


	//----- nvinfo : EIATTR_CRS_STACK_SIZE
	.align		4
.L_241:
        /*1858*/ 	.byte	0x04, 0x1e
        /*185a*/ 	.short	(.L_243 - .L_242)
.L_242:
        /*185c*/ 	.word	0x00000000


	//----- nvinfo : EIATTR_CBANK_PARAM_SIZE
	.align		4
.L_243:
        /*1860*/ 	.byte	0x03, 0x19
        /*1862*/ 	.short	0x0af0


	//----- nvinfo : EIATTR_PARAM_CBANK
	.align		4
        /*1864*/ 	.byte	0x04, 0x0a
        /*1866*/ 	.short	(.L_245 - .L_244)
	.align		4
.L_244:
        /*1868*/ 	.word	index@(.nv.constant0._ZN7cutlass13device_kernelIN5flash11enable_sm90INS1_16FlashAttnFwdSm90INS1_25CollectiveMainloopFwdSm90ILi2EN4cute5tupleIJNS5_1CILi1EEES8_S8_EEENS6_IJNS7_ILi192EEENS7_ILi128EEENS7_ILi64EEEEEELi64ENS_10bfloat16_tEfNS_4arch4Sm90ELb0ELb1ELb0ELb1ELb1ELb1ELb0ELb1ELb1ELb1ELb1ELb0EEENS1_21CollectiveEpilogueFwdINS6_IJSA_SC_SB_EEES9_SE_SG_Li384ELb1ELb1ELb1ELb0EEENS1_36VarlenDynamicPersistentTileSchedulerILi192ELi128ELi384ELi128ELb1ELb1ELb1ELb1ELb0ELb1EEEEEEEEEvNT_6ParamsE)
        /*186c*/ 	.short	0x0210
        /*186e*/ 	.short	0x0af0


	//----- nvinfo : EIATTR_SW_WAR
	.align		4
.L_245:
        /*1870*/ 	.byte	0x04, 0x36
        /*1872*/ 	.short	(.L_247 - .L_246)
.L_246:
        /*1874*/ 	.word	0x00000008
.L_247:


//--------------------- .nv.info._ZN7cutlass13device_kernelIN5flash11enable_sm90INS1_16FlashAttnFwdSm90INS1_25CollectiveMainloopFwdSm90ILi2EN4cute5tupleIJNS5_1CILi1EEES8_S8_EEENS6_IJNS7_ILi192EEENS7_ILi128EEENS7_ILi64EEEEEELi64ENS_10bfloat16_tEfNS_4arch4Sm90ELb1ELb0ELb0ELb0ELb1ELb0ELb0ELb1ELb1ELb1ELb1ELb0EEENS1_21CollectiveEpilogueFwdINS6_IJSA_SC_SB_EEES9_SE_SG_Li384ELb0ELb1ELb1ELb0EEENS1_19SingleTileSchedulerILb0ELb1ELb1ELi192EEEEEEEEEvNT_6ParamsE --------------------------
	.section	.nv.info._ZN7cutlass13device_kernelIN5flash11enable_sm90INS1_16FlashAttnFwdSm90INS1_25CollectiveMainloopFwdSm90ILi2EN4cute5tupleIJNS5_1CILi1EEES8_S8_EEENS6_IJNS7_ILi192EEENS7_ILi128EEENS7_ILi64EEEEEELi64ENS_10bfloat16_tEfNS_4arch4Sm90ELb1ELb0ELb0ELb0ELb1ELb0ELb0ELb1ELb1ELb1ELb1ELb0EEENS1_21CollectiveEpilogueFwdINS6_IJSA_SC_SB_EEES9_SE_SG_Li384ELb0ELb1ELb1ELb0EEENS1_19SingleTileSchedulerILb0ELb1ELb1ELi192EEEEEEEEEvNT_6ParamsE,"",@"SHT_CUDA_INFO"
	.sectionflags	@""
	.align	4


	//----- nvinfo : EIATTR_CUDA_API_VERSION
	.align		4
        /*0000*/ 	.byte	0x04, 0x37
        /*0002*/ 	.short	(.L_249 - .L_248)
.L_248:
        /*0004*/ 	.word	0x00000082


	//----- nvinfo : EIATTR_KPARAM_INFO
	.align		4
.L_249:
        /*0008*/ 	.byte	0x04, 0x17
        /*000a*/ 	.short	(.L_251 - .L_250)
.L_250:
        /*000c*/ 	.word	0x00000000
        /*0010*/ 	.short	0x0000
        /*0012*/ 	.short	0x0070
        /*0014*/ 	.byte	0x00, 0xf0, 0x01, 0x28


	//----- nvinfo : EIATTR_SPARSE_MMA_MASK
	.align		4
.L_251:
        /*0018*/ 	.byte	0x03, 0x50
        /*001a*/ 	.short	0x0000


	//----- nvinfo : EIATTR_MAXREG_COUNT
	.align		4
        /*001c*/ 	.byte	0x03, 0x1b
        /*001e*/ 	.short	0x0080


	//----- nvinfo : EIATTR_NUM_BARRIERS
	.align		4
        /*0020*/ 	.byte	0x02, 0x4c
        /*0022*/ 	.byte	0x10
	.zero		1


	//----- nvinfo : EIATTR_EXTERNS
	.align		4
        /*0024*/ 	.byte	0x04, 0x0f
        /*0026*/ 	.short	(.L_253 - .L_252)


	//   ....[0]....
	.align		4
.L_252:
        /*0028*/ 	.word	index@(__assertfail)


	//----- nvinfo : EIATTR_ANNOTATIONS
	.align		4
.L_253:
        /*002c*/ 	.byte	0x04, 0x55
        /*002e*/ 	.short	(.L_255 - .L_254)


	//   ....[0]....
.L_254:
        /*0030*/ 	.word	0x00000001
        /*0034*/ 	.byte	0x40, 0xa6, 0x00, 0x00, 0x01, 0x00, 0x00, 0x00, 0xf0, 0xbb, 0x00, 0x00


	//----- nvinfo : EIATTR_MERCURY_ISA_VERSION
	.align		4
.L_255:
        /*0040*/ 	.byte	0x03, 0x5f
        /*0042*/ 	.short	0x0101


	//----- nvinfo : EIATTR_INT_WARP_WIDE_INSTR_OFFSETS
	.align		4
        /*0044*/ 	.byte	0x04, 0x31
        /*0046*/ 	.short	(.L_257 - .L_256)


	//   ....[0]....
.L_256:
        /*0048*/ 	.word	0x000000c0


	//   ....[1]....
        /*004c*/ 	.word	0x000000d0


	//   ....[2]....
        /*0050*/ 	.word	0x00000170


	//----- nvinfo : EIATTR_COOP_GROUP_MASK_REGIDS
	.align		4
.L_257:
        /*0054*/ 	.byte	0x04, 0x29
        /*0056*/ 	.short	(.L_259 - .L_258)


	//   ....[0]....
.L_258:
        /*0058*/ 	.word	0xffffffff


	//   ....[1]....
        /*005c*/ 	.word	0xffffffff


	//   ....[2]....
        /*0060*/ 	.word	0xffffffff


	//   ....[3]....
        /*0064*/ 	.word	0xffffffff


	//   ....[4]....
        /*0068*/ 	.word	0xffffffff


	//   ....[5]....
        /*006c*/ 	.word	0xffffffff


	//   ....[6]....
        /*0070*/ 	.word	0xffffffff


	//   ....[7]....
        /*0074*/ 	.word	0xffffffff


	//   ....[8]....
        /*0078*/ 	.word	0xffffffff


	//   ....[9]....
        /*007c*/ 	.word	0xffffffff


	//   ....[10]....
        /*0080*/ 	.word	0xffffffff


	//   ....[11]....
        /*0084*/ 	.word	0xffffffff


	//   ....[12]....
        /*0088*/ 	.word	0xffffffff


	//   ....[13]....
        /*008c*/ 	.word	0xffffffff


	//   ....[14]....
        /*0090*/ 	.word	0xffffffff


	//   ....[15]....
        /*0094*/ 	.word	0xffffffff


	//   ....[16]....
        /*0098*/ 	.word	0xffffffff


	//   ....[17]....
        /*009c*/ 	.word	0xffffffff


	//   ....[18]....
        /*00a0*/ 	.word	0xffffffff


	//   ....[19]....
        /*00a4*/ 	.word	0xffffffff


	//   ....[20]....
        /*00a8*/ 	.word	0xffffffff


	//   ....[21]....
        /*00ac*/ 	.word	0xffffffff


	//   ....[22]....
        /*00b0*/ 	.word	0xffffffff


	//   ....[23]....
        /*00b4*/ 	.word	0xffffffff


	//   ....[24]....
        /*00b8*/ 	.word	0xffffffff


	//   ....[25]....
        /*00bc*/ 	.word	0xffffffff


	//   ....[26]....
        /*00c0*/ 	.word	0xffffffff


	//   ....[27]....
        /*00c4*/ 	.word	0xffffffff


	//   ....[28]....
        /*00c8*/ 	.word	0xffffffff


	//   ....[29]....
        /*00cc*/ 	.word	0xffffffff


	//   ....[30]....
        /*00d0*/ 	.word	0xffffffff


	//   ....[31]....
        /*00d4*/ 	.word	0xffffffff


	//   ....[32]....
        /*00d8*/ 	.word	0xffffffff


	//   ....[33]....
        /*00dc*/ 	.word	0xffffffff


	//   ....[34]....
        /*00e0*/ 	.word	0xffffffff


	//   ....[35]....
        /*00e4*/ 	.word	0xffffffff


	//   ....[36]....
        /*00e8*/ 	.word	0xffffffff


	//   ....[37]....
        /*00ec*/ 	.word	0xffffffff


	//   ....[38]....
        /*00f0*/ 	.word	0xffffffff


	//   ....[39]....
        /*00f4*/ 	.word	0xffffffff


	//   ....[40]....
        /*00f8*/ 	.word	0xffffffff


	//   ....[41]....
        /*00fc*/ 	.word	0xffffffff


	//   ....[42]....
        /*0100*/ 	.word	0xffffffff


	//   ....[43]....
        /*0104*/ 	.word	0xffffffff


	//   ....[44]....
        /*0108*/ 	.word	0xffffffff


	//   ....[45]....
        /*010c*/ 	.word	0xffffffff


	//   ....[46]....
        /*0110*/ 	.word	0xffffffff


	//   ....[47]....
        /*0114*/ 	.word	0xffffffff


	//   ....[48]....
        /*0118*/ 	.word	0xffffffff


	//   ....[49]....
        /*011c*/ 	.word	0xffffffff


	//   ....[50]....
        /*0120*/ 	.word	0xffffffff


	//   ....[51]....
        /*0124*/ 	.word	0xffffffff


	//   ....[52]....
        /*0128*/ 	.word	0xffffffff


	//   ....[53]....
        /*012c*/ 	.word	0xffffffff


	//   ....[54]....
        /*0130*/ 	.word	0xffffffff


	//   ....[55]....
        /*0134*/ 	.word	0xffffffff


	//   ....[56]....
        /*0138*/ 	.word	0xffffffff


	//   ....[57]....
        /*013c*/ 	.word	0xffffffff


	//   ....[58]....
        /*0140*/ 	.word	0xffffffff


	//   ....[59]....
        /*0144*/ 	.word	0xffffffff


	//   ....[60]....
        /*0148*/ 	.word	0xffffffff


	//   ....[61]....
        /*014c*/ 	.word	0xffffffff


	//   ....[62]....
        /*0150*/ 	.word	0xffffffff


	//   ....[63]....
        /*0154*/ 	.word	0xffffffff


	//   ....[64]....
        /*0158*/ 	.word	0xffffffff


	//   ....[65]....
        /*015c*/ 	.word	0xffffffff


	//   ....[66]....
        /*0160*/ 	.word	0xffffffff


	//   ....[67]....
        /*0164*/ 	.word	0xffffffff


	//   ....[68]....
        /*0168*/ 	.word	0xffffffff


	//   ....[69]....
        /*016c*/ 	.word	0xffffffff


	//   ....[70]....
        /*0170*/ 	.word	0xffffffff


	//   ....[71]....
        /*0174*/ 	.word	0xffffffff


	//   ....[72]....
        /*0178*/ 	.word	0xffffffff


	//   ....[73]....
        /*017c*/ 	.word	0xffffffff


	//   ....[74]....
        /*0180*/ 	.word	0xffffffff


	//   ....[75]....
        /*0184*/ 	.word	0xffffffff


	//   ....[76]....
        /*0188*/ 	.word	0xffffffff


	//   ....[77]....
        /*018c*/ 	.word	0xffffffff


	//   ....[78]....
        /*0190*/ 	.word	0xffffffff


	//   ....[79]....
        /*0194*/ 	.word	0xffffffff


	//   ....[80]....
        /*0198*/ 	.word	0xffffffff


	//   ....[81]....
        /*019c*/ 	.word	0xffffffff


	//   ....[82]....
        /*01a0*/ 	.word	0xffffffff


	//   ....[83]....
        /*01a4*/ 	.word	0xffffffff


	//   ....[84]....
        /*01a8*/ 	.word	0xffffffff


	//   ....[85]....
        /*01ac*/ 	.word	0xffffffff


	//   ....[86]....
        /*01b0*/ 	.word	0xffffffff


	//   ....[87]....
        /*01b4*/ 	.word	0xffffffff


	//   ....[88]....
        /*01b8*/ 	.word	0xffffffff


	//   ....[89]....
        /*01bc*/ 	.word	0xffffffff


	//   ....[90]....
        /*01c0*/ 	.word	0xffffffff


	//   ....[91]....
        /*01c4*/ 	.word	0xffffffff


	//   ....[92]....
        /*01c8*/ 	.word	0xffffffff


	//   ....[93]....
        /*01cc*/ 	.word	0xffffffff


	//   ....[94]....
        /*01d0*/ 	.word	0xffffffff


	//   ....[95]....
        /*01d4*/ 	.word	0xffffffff


	//   ....[96]....
        /*01d8*/ 	.word	0xffffffff


	//   ....[97]....
        /*01dc*/ 	.word	0xffffffff


	//   ....[98]....
        /*01e0*/ 	.word	0xffffffff


	//   ....[99]....
        /*01e4*/ 	.word	0xffffffff


	//   ....[100]....
        /*01e8*/ 	.word	0xffffffff


	//   ....[101]....
        /*01ec*/ 	.word	0xffffffff


	//   ....[102]....
        /*01f0*/ 	.word	0xffffffff


	//   ....[103]....
        /*01f4*/ 	.word	0xffffffff


	//   ....[104]....
        /*01f8*/ 	.word	0xffffffff


	//   ....[105]....
        /*01fc*/ 	.word	0xffffffff


	//   ....[106]....
        /*0200*/ 	.word	0xffffffff


	//   ....[107]....
        /*0204*/ 	.word	0xffffffff


	//   ....[108]....
        /*0208*/ 	.word	0xffffffff


	//   ....[109]....
        /*020c*/ 	.word	0xffffffff


	//   ....[110]....
        /*0210*/ 	.word	0xffffffff


	//   ....[111]....
        /*0214*/ 	.word	0xffffffff


	//   ....[112]....
        /*0218*/ 	.word	0xffffffff


	//   ....[113]....
        /*021c*/ 	.word	0xffffffff


	//   ....[114]....
        /*0220*/ 	.word	0xffffffff


	//   ....[115]....
        /*0224*/ 	.word	0xffffffff


	//   ....[116]....
        /*0228*/ 	.word	0xffffffff


	//   ....[117]....
        /*022c*/ 	.word	0xffffffff


	//   ....[118]....
        /*0230*/ 	.word	0xffffffff


	//   ....[119]....
        /*0234*/ 	.word	0xffffffff


	//   ....[120]....
        /*0238*/ 	.word	0xffffffff


	//   ....[121]....
        /*023c*/ 	.word	0xffffffff


	//   ....[122]....
        /*0240*/ 	.word	0xffffffff


	//   ....[123]....
        /*0244*/ 	.word	0xffffffff


	//   ....[124]....
        /*0248*/ 	.word	0xffffffff


	//   ....[125]....
        /*024c*/ 	.word	0x0500000f


	//   ....[126]....
        /*0250*/ 	.word	0x0500000f


	//   ....[127]....
        /*0254*/ 	.word	0x0500000f


	//   ....[128]....
        /*0258*/ 	.word	0x0500000f


	//   ....[129]....
        /*025c*/ 	.word	0x0500000f


	//   ....[130]....
        /*0260*/ 	.word	0x0500000f


	//   ....[131]....
        /*0264*/ 	.word	0x0500000f


	//   ....[132]....
        /*0268*/ 	.word	0x0500000f


	//   ....[133]....
        /*026c*/ 	.word	0x0500000f


	//   ....[134]....
        /*0270*/ 	.word	0x0500000f


	//   ....[135]....
        /*0274*/ 	.word	0x0500000f


	//   ....[136]....
        /*0278*/ 	.word	0x0500000f


	//   ....[137]....
        /*027c*/ 	.word	0x0500000f


	//   ....[138]....
        /*0280*/ 	.word	0x0500000f


	//   ....[139]....
        /*0284*/ 	.word	0x0500000f


	//   ....[140]....
        /*0288*/ 	.word	0x0500000f


	//   ....[141]....
        /*028c*/ 	.word	0x0500000f


	//   ....[142]....
        /*0290*/ 	.word	0x0500000f


	//   ....[143]....
        /*0294*/ 	.word	0x0500000f


	//   ....[144]....
        /*0298*/ 	.word	0x0500000f


	//   ....[145]....
        /*029c*/ 	.word	0x0500000f


	//   ....[146]....
        /*02a0*/ 	.word	0x0500000f


	//   ....[147]....
        /*02a4*/ 	.word	0x0500000f


	//   ....[148]....
        /*02a8*/ 	.word	0x0500000f


	//   ....[149]....
        /*02ac*/ 	.word	0x0500000f


	//   ....[150]....
        /*02b0*/ 	.word	0x0500000f


	//   ....[151]....
        /*02b4*/ 	.word	0x0500000f


	//   ....[152]....
        /*02b8*/ 	.word	0x0500000f


	//   ....[153]....
        /*02bc*/ 	.word	0x0500000f


	//   ....[154]....
        /*02c0*/ 	.word	0x0500000f


	//   ....[155]....
        /*02c4*/ 	.word	0x0500000f


	//   ....[156]....
        /*02c8*/ 	.word	0x0500000f


	//   ....[157]....
        /*02cc*/ 	.word	0x0500000f


	//   ....[158]....
        /*02d0*/ 	.word	0x0500000f


	//   ....[159]....
        /*02d4*/ 	.word	0x0500000f


	//   ....[160]....
        /*02d8*/ 	.word	0x0500000f


	//   ....[161]....
        /*02dc*/ 	.word	0x0500000f


	//   ....[162]....
        /*02e0*/ 	.word	0x0500000f


	//   ....[163]....
        /*02e4*/ 	.word	0x0500000f


	//   ....[164]....
        /*02e8*/ 	.word	0x0500000f


	//   ....[165]....
        /*02ec*/ 	.word	0x0500000f


	//   ....[166]....
        /*02f0*/ 	.word	0x0500000f


	//   ....[167]....
        /*02f4*/ 	.word	0x0500000f


	//   ....[168]....
        /*02f8*/ 	.word	0x0500000f


	//   ....[169]....
        /*02fc*/ 	.word	0x0500000f


	//   ....[170]....
        /*0300*/ 	.word	0x0500000f


	//   ....[171]....
        /*0304*/ 	.word	0x0500000f


	//   ....[172]....
        /*0308*/ 	.word	0x0500000f


	//   ....[173]....
        /*030c*/ 	.word	0x0500000f


	//   ....[174]....
        /*0310*/ 	.word	0x0500000f


	//   ....[175]....
        /*0314*/ 	.word	0x0500000f


	//   ....[176]....
        /*0318*/ 	.word	0x0500000f


	//   ....[177]....
        /*031c*/ 	.word	0x0500000f


	//   ....[178]....
        /*0320*/ 	.word	0x0500000f


	//   ....[179]....
        /*0324*/ 	.word	0x0500000f


	//   ....[180]....
        /*0328*/ 	.word	0x0500000f


	//   ....[181]....
        /*032c*/ 	.word	0x0500000f


	//   ....[182]....
        /*0330*/ 	.word	0x0500000f


	//   ....[183]....
        /*0334*/ 	.word	0x0500000f


	//   ....[184]....
        /*0338*/ 	.word	0x0500000f


	//   ....[185]....
        /*033c*/ 	.word	0x0500000f


	//   ....[186]....
        /*0340*/ 	.word	0x0500000f


	//   ....[187]....
        /*0344*/ 	.word	0x0500000f


	//   ....[188]....
        /*0348*/ 	.word	0x0500000f


	//   ....[189]....
        /*034c*/ 	.word	0x0500000f


	//   ....[190]....
        /*0350*/ 	.word	0x0500000f


	//   ....[191]....
        /*0354*/ 	.word	0x0500000f


	//   ....[192]....
        /*0358*/ 	.word	0x0500000f


	//   ....[193]....
        /*035c*/ 	.word	0x0500000f


	//   ....[194]....
        /*0360*/ 	.word	0x0500000f


	//   ....[195]....
        /*0364*/ 	.word	0x0500000f


	//   ....[196]....
        /*0368*/ 	.word	0x0500000f


	//   ....[197]....
        /*036c*/ 	.word	0x0500000f


	//   ....[198]....
        /*0370*/ 	.word	0x0500000f


	//   ....[199]....
        /*0374*/ 	.word	0x0500000f


	//   ....[200]....
        /*0378*/ 	.word	0x0500000f


	//   ....[201]....
        /*037c*/ 	.word	0x0500000f


	//   ....[202]....
        /*0380*/ 	.word	0x0500000f


	//   ....[203]....
        /*0384*/ 	.word	0x0500000f


	//   ....[204]....
        /*0388*/ 	.word	0x0500000f


	//   ....[205]....
        /*038c*/ 	.word	0x0500000f


	//   ....[206]....
        /*0390*/ 	.word	0x0500000f


	//   ....[207]....
        /*0394*/ 	.word	0x0500000f


	//   ....[208]....
        /*0398*/ 	.word	0x0500000f


	//   ....[209]....
        /*039c*/ 	.word	0x0500000f


	//   ....[210]....
        /*03a0*/ 	.word	0x0500000f


	//   ....[211]....
        /*03a4*/ 	.word	0x0500000f


	//   ....[212]....
        /*03a8*/ 	.word	0x0500000f


	//   ....[213]....
        /*03ac*/ 	.word	0x0500000f


	//   ....[214]....
        /*03b0*/ 	.word	0x0500000f


	//----- nvinfo : EIATTR_COOP_GROUP_INSTR_OFFSETS
	.align		4
.L_259:
        /*03b4*/ 	.byte	0x04, 0x28
        /*03b6*/ 	.short	(.L_261 - .L_260)


	//   ....[0]....
.L_260:
        /*03b8*/ 	.word	0x00000080


	//   ....[1]....
        /*03bc*/ 	.word	0x00000090


	//   ....[2]....
        /*03c0*/ 	.word	0x000002d0


	//   ....[3]....
        /*03c4*/ 	.word	0x00000430


	//   ....[4]....
        /*03c8*/ 	.word	0x00000550


	//   ....[5]....
        /*03cc*/ 	.word	0x000006b0


	//   ....[6]....
        /*03d0*/ 	.word	0x00001080


	//   ....[7]....
        /*03d4*/ 	.word	0x00001880


	//   ....[8]....
        /*03d8*/ 	.word	0x000018c0


	//   ....[9]....
        /*03dc*/ 	.word	0x00001f80


	//   ....[10]....
        /*03e0*/ 	.word	0x00002060


	//   ....[11]....
        /*03e4*/ 	.word	0x000029c0


	//   ....[12]....
        /*03e8*/ 	.word	0x00002a10


	//   ....[13]....
        /*03ec*/ 	.word	0x00003dc0


	//   ....[14]....
        /*03f0*/ 	.word	0x00004420


	//   ....[15]....
        /*03f4*/ 	.word	0x00004460


	//   ....[16]....
        /*03f8*/ 	.word	0x00004500


	//   ....[17]....
        /*03fc*/ 	.word	0x00004af0


	//   ....[18]....
        /*0400*/ 	.word	0x00004cb0


	//   ....[19]....
        /*0404*/ 	.word	0x00006810


	//   ....[20]....
        /*0408*/ 	.word	0x00006820


	//   ....[21]....
        /*040c*/ 	.word	0x00006850


	//   ....[22]....
        /*0410*/ 	.word	0x00006860


	//   ....[23]....
        /*0414*/ 	.word	0x00007af0


	//   ....[24]....
        /*0418*/ 	.word	0x00007b10


	//   ....[25]....
        /*041c*/ 	.word	0x00007be0


	//   ....[26]....
        /*0420*/ 	.word	0x00007bf0


	//   ....[27]....
        /*0424*/ 	.word	0x00008950


	//   ....[28]....
        /*0428*/ 	.word	0x00008990


	//   ....[29]....
        /*042c*/ 	.word	0x000089d0


	//   ....[30]....
        /*0430*/ 	.word	0x00008a10


	//   ....[31]....
        /*0434*/ 	.word	0x00008a50


	//   ....[32]....
        /*0438*/ 	.word	0x00008a70


	//   ....[33]....
        /*043c*/ 	.word	0x00008dc0


	//   ....[34]....
        /*0440*/ 	.word	0x00008dd0


	//   ....[35]....
        /*0444*/ 	.word	0x000094f0


	//   ....[36]....
        /*0448*/ 	.word	0x0000a690


	//   ....[37]....
        /*044c*/ 	.word	0x0000a6b0


	//   ....[38]....
        /*0450*/ 	.word	0x0000a6c0


	//   ....[39]....
        /*0454*/ 	.word	0x0000a6d0


	//   ....[40]....
        /*0458*/ 	.word	0x0000a6e0


	//   ....[41]....
        /*045c*/ 	.word	0x0000a730


	//   ....[42]....
        /*0460*/ 	.word	0x0000a770


	//   ....[43]....
        /*0464*/ 	.word	0x0000a7a0


	//   ....[44]....
        /*0468*/ 	.word	0x0000a7e0


	//   ....[45]....
        /*046c*/ 	.word	0x0000a810


	//   ....[46]....
        /*0470*/ 	.word	0x0000a860


	//   ....[47]....
        /*0474*/ 	.word	0x0000a890


	//   ....[48]....
        /*0478*/ 	.word	0x0000a8c0


	//   ....[49]....
        /*047c*/ 	.word	0x0000a8f0


	//   ....[50]....
        /*0480*/ 	.word	0x0000a920


	//   ....[51]....
        /*0484*/ 	.word	0x0000a940


	//   ....[52]....
        /*0488*/ 	.word	0x0000b100


	//   ....[53]....
        /*048c*/ 	.word	0x0000b130


	//   ....[54]....
        /*0490*/ 	.word	0x0000b160


	//   ....[55]....
        /*0494*/ 	.word	0x0000b190


	//   ....[56]....
        /*0498*/ 	.word	0x0000b1c0


	//   ....[57]....
        /*049c*/ 	.word	0x0000b210


	//   ....[58]....
        /*04a0*/ 	.word	0x0000b270


	//   ....[59]....
        /*04a4*/ 	.word	0x0000b2a0


	//   ....[60]....
        /*04a8*/ 	.word	0x0000b2d0


	//   ....[61]....
        /*04ac*/ 	.word	0x0000b340


	//   ....[62]....
        /*04b0*/ 	.word	0x0000b380


	//   ....[63]....
        /*04b4*/ 	.word	0x0000b3a0


	//   ....[64]....
        /*04b8*/ 	.word	0x0000b3d0


	//   ....[65]....
        /*04bc*/ 	.word	0x0000b440


	//   ....[66]....
        /*04c0*/ 	.word	0x0000b450


	//   ....[67]....
        /*04c4*/ 	.word	0x0000b480


	//   ....[68]....
        /*04c8*/ 	.word	0x0000b4d0


	//   ....[69]....
        /*04cc*/ 	.word	0x0000b540


	//   ....[70]....
        /*04d0*/ 	.word	0x0000b580


	//   ....[71]....
        /*04d4*/ 	.word	0x0000b5a0


	//   ....[72]....
        /*04d8*/ 	.word	0x0000b5d0


	//   ....[73]....
        /*04dc*/ 	.word	0x0000b5e0


	//   ....[74]....
        /*04e0*/ 	.word	0x0000b620


	//   ....[75]....
        /*04e4*/ 	.word	0x0000b6a0


	//   ....[76]....
        /*04e8*/ 	.word	0x0000bdc0


	//   ....[77]....
        /*04ec*/ 	.word	0x0000bdf0


	//   ....[78]....
        /*04f0*/ 	.word	0x0000be00


	//   ....[79]....
        /*04f4*/ 	.word	0x0000be40


	//   ....[80]....
        /*04f8*/ 	.word	0x0000be50


	//   ....[81]....
        /*04fc*/ 	.word	0x0000be90


	//   ....[82]....
        /*0500*/ 	.word	0x0000bea0


	//   ....[83]....
        /*0504*/ 	.word	0x0000bee0


	//   ....[84]....
        /*0508*/ 	.word	0x0000bef0


	//   ....[85]....
        /*050c*/ 	.word	0x0000bf30


	//   ....[86]....
        /*0510*/ 	.word	0x0000bf40


	//   ....[87]....
        /*0514*/ 	.word	0x0000bf80


	//   ....[88]....
        /*0518*/ 	.word	0x0000bf90


	//   ....[89]....
        /*051c*/ 	.word	0x0000bfd0


	//   ....[90]....
        /*0520*/ 	.word	0x0000bfe0


	//   ....[91]....
        /*0524*/ 	.word	0x0000bff0


	//   ....[92]....
        /*0528*/ 	.word	0x0000c250


	//   ....[93]....
        /*052c*/ 	.word	0x0000c280


	//   ....[94]....
        /*0530*/ 	.word	0x0000c290


	//   ....[95]....
        /*0534*/ 	.word	0x0000c2a0


	//   ....[96]....
        /*0538*/ 	.word	0x0000c2b0


	//   ....[97]....
        /*053c*/ 	.word	0x0000c2c0


	//   ....[98]....
        /*0540*/ 	.word	0x0000c2e0


	//   ....[99]....
        /*0544*/ 	.word	0x0000c330


	//   ....[100]....
        /*0548*/ 	.word	0x0000c350


	//   ....[101]....
        /*054c*/ 	.word	0x0000c390


	//   ....[102]....
        /*0550*/ 	.word	0x0000c3b0


	//   ....[103]....
        /*0554*/ 	.word	0x0000c3f0


	//   ....[104]....
        /*0558*/ 	.word	0x0000c410


	//   ....[105]....
        /*055c*/ 	.word	0x0000c450


	//   ....[106]....
        /*0560*/ 	.word	0x0000c470


	//   ....[107]....
        /*0564*/ 	.word	0x0000c4a0


	//   ....[108]....
        /*0568*/ 	.word	0x0000c9b0


	//   ....[109]....
        /*056c*/ 	.word	0x0000c9e0


	//   ....[110]....
        /*0570*/ 	.word	0x0000ca10


	//   ....[111]....
        /*0574*/ 	.word	0x0000ca30


	//   ....[112]....
        /*0578*/ 	.word	0x0000ca40


	//   ....[113]....
        /*057c*/ 	.word	0x0000ca50


	//   ....[114]....
        /*0580*/ 	.word	0x0000ca70


	//   ....[115]....
        /*0584*/ 	.word	0x0000ca90


	//   ....[116]....
        /*0588*/ 	.word	0x0000cab0


	//   ....[117]....
        /*058c*/ 	.word	0x0000cad0


	//   ....[118]....
        /*0590*/ 	.word	0x0000caf0


	//   ....[119]....
        /*0594*/ 	.word	0x0000cb10


	//   ....[120]....
        /*0598*/ 	.word	0x0000cb40


	//   ....[121]....
        /*059c*/ 	.word	0x0000cb60


	//   ....[122]....
        /*05a0*/ 	.word	0x0000cbc0


	//   ....[123]....
        /*05a4*/ 	.word	0x0000cbf0


	//   ....[124]....
        /*05a8*/ 	.word	0x0000cf00


	//   ....[125]....
        /*05ac*/ 	.word	0x0000d460


	//   ....[126]....
        /*05b0*/ 	.word	0x0000d550


	//   ....[127]....
        /*05b4*/ 	.word	0x0000d5f0


	//   ....[128]....
        /*05b8*/ 	.word	0x0000d680


	//   ....[129]....
        /*05bc*/ 	.word	0x0000d740


	//   ....[130]....
        /*05c0*/ 	.word	0x0000d7a0


	//   ....[131]....
        /*05c4*/ 	.word	0x0000d840


	//   ....[132]....
        /*05c8*/ 	.word	0x0000d8a0


	//   ....[133]....
        /*05cc*/ 	.word	0x0000d980


	//   ....[134]....
        /*05d0*/ 	.word	0x0000d9f0


	//   ....[135]....
        /*05d4*/ 	.word	0x0000da90


	//   ....[136]....
        /*05d8*/ 	.word	0x0000daf0


	//   ....[137]....
        /*05dc*/ 	.word	0x0000dbc0


	//   ....[138]....
        /*05e0*/ 	.word	0x0000dc20


	//   ....[139]....
        /*05e4*/ 	.word	0x0000dcd0


	//   ....[140]....
        /*05e8*/ 	.word	0x0000dd30


	//   ....[141]....
        /*05ec*/ 	.word	0x0000ddf0


	//   ....[142]....
        /*05f0*/ 	.word	0x0000de80


	//   ....[143]....
        /*05f4*/ 	.word	0x0000dee0


	//   ....[144]....
        /*05f8*/ 	.word	0x0000dfb0


	//   ....[145]....
        /*05fc*/ 	.word	0x0000e070


	//   ....[146]....
        /*0600*/ 	.word	0x0000e0d0


	//   ....[147]....
        /*0604*/ 	.word	0x0000e190


	//   ....[148]....
        /*0608*/ 	.word	0x0000e200


	//   ....[149]....
        /*060c*/ 	.word	0x0000e2e0


	//   ....[150]....
        /*0610*/ 	.word	0x0000e340


	//   ....[151]....
        /*0614*/ 	.word	0x0000e400


	//   ....[152]....
        /*0618*/ 	.word	0x0000e470


	//   ....[153]....
        /*061c*/ 	.word	0x0000e550


	//   ....[154]....
        /*0620*/ 	.word	0x0000e5b0


	//   ....[155]....
        /*0624*/ 	.word	0x0000e670


	//   ....[156]....
        /*0628*/ 	.word	0x0000e6e0


	//   ....[157]....
        /*062c*/ 	.word	0x0000e7b0


	//   ....[158]....
        /*0630*/ 	.word	0x0000e820


	//   ....[159]....
        /*0634*/ 	.word	0x0000e8e0


	//   ....[160]....
        /*0638*/ 	.word	0x0000e940


	//   ....[161]....
        /*063c*/ 	.word	0x0000ea10


	//   ....[162]....
        /*0640*/ 	.word	0x0000ea70


	//   ....[163]....
        /*0644*/ 	.word	0x0000eb30


	//   ....[164]....
        /*0648*/ 	.word	0x0000ebb0


	//   ....[165]....
        /*064c*/ 	.word	0x0000ec60


	//   ....[166]....
        /*0650*/ 	.word	0x0000eda0


	//   ....[167]....
        /*0654*/ 	.word	0x0000ee40


	//   ....[168]....
        /*0658*/ 	.word	0x0000eee0


	//   ....[169]....
        /*065c*/ 	.word	0x0000ef70


	//   ....[170]....
        /*0660*/ 	.word	0x0000f010


	//   ....[171]....
        /*0664*/ 	.word	0x0000f0a0


	//   ....[172]....
        /*0668*/ 	.word	0x0000f140


	//   ....[173]....
        /*066c*/ 	.word	0x0000f1d0


	//   ....[174]....
        /*0670*/ 	.word	0x0000f270


	//   ....[175]....
        /*0674*/ 	.word	0x0000f300


	//   ....[176]....
        /*0678*/ 	.word	0x0000f3a0


	//   ....[177]....
        /*067c*/ 	.word	0x0000f430


	//   ....[178]....
        /*0680*/ 	.word	0x0000f4d0


	//   ....[179]....
        /*0684*/ 	.word	0x0000f560


	//   ....[180]....
        /*0688*/ 	.word	0x0000f600


	//   ....[181]....
        /*068c*/ 	.word	0x0000f690


	//   ....[182]....
        /*0690*/ 	.word	0x0000f770


	//   ....[183]....
        /*0694*/ 	.word	0x0000f820


	//   ....[184]....
        /*0698*/ 	.word	0x0000f880


	//   ....[185]....
        /*069c*/ 	.word	0x0000f930


	//   ....[186]....
        /*06a0*/ 	.word	0x0000f9c0


	//   ....[187]....
        /*06a4*/ 	.word	0x0000fa60


	//   ....[188]....
        /*06a8*/ 	.word	0x0000fae0


	//   ....[189]....
        /*06ac*/ 	.word	0x0000fb80


	//   ....[190]....
        /*06b0*/ 	.word	0x0000fc10


	//   ....[191]....
        /*06b4*/ 	.word	0x0000fcb0


	//   ....[192]....
        /*06b8*/ 	.word	0x0000fd30


	//   ....[193]....
        /*06bc*/ 	.word	0x0000fdd0


	//   ....[194]....
        /*06c0*/ 	.word	0x0000fe60


	//   ....[195]....
        /*06c4*/ 	.word	0x0000ff00


	//   ....[196]....
        /*06c8*/ 	.word	0x0000ff80


	//   ....[197]....
        /*06cc*/ 	.word	0x00010010


	//   ....[198]....
        /*06d0*/ 	.word	0x000100f0


	//   ....[199]....
        /*06d4*/ 	.word	0x000101b0


	//   ....[200]....
        /*06d8*/ 	.word	0x00010210


	//   ....[201]....
        /*06dc*/ 	.word	0x000102c0


	//   ....[202]....
        /*06e0*/ 	.word	0x00010320


	//   ....[203]....
        /*06e4*/ 	.word	0x000103e0


	//   ....[204]....
        /*06e8*/ 	.word	0x00010440


	//   ....[205]....
        /*06ec*/ 	.word	0x00010500


	//   ....[206]....
        /*06f0*/ 	.word	0x00010560


	//   ....[207]....
        /*06f4*/ 	.word	0x00010620


	//   ....[208]....
        /*06f8*/ 	.word	0x00010680


	//   ....[209]....
        /*06fc*/ 	.word	0x00010740


	//   ....[210]....
        /*0700*/ 	.word	0x000107a0


	//   ....[211]....
        /*0704*/ 	.word	0x00010860


	//   ....[212]....
        /*0708*/ 	.word	0x000108c0


	//   ....[213]....
        /*070c*/ 	.word	0x00010970


	//   ....[214]....
        /*0710*/ 	.word	0x00010a80


	//----- nvinfo : EIATTR_REG_RECONFIG
	.align		4
.L_261:
        /*0714*/ 	.byte	0x01, 0x54
	.zero		2


	//----- nvinfo : EIATTR_SYSCALL_OFFSETS
	.align		4
        /*0718*/ 	.byte	0x04, 0x46
        /*071a*/ 	.short	(.L_263 - .L_262)


	//   ....[0]....
.L_262:
        /*071c*/ 	.word	0x00001240


	//   ....[1]....
        /*0720*/ 	.word	0x00009d40


	//   ....[2]....
        /*0724*/ 	.word	0x00009e80


	//   ....[3]....
        /*0728*/ 	.word	0x00009f70


	//   ....[4]....
        /*072c*/ 	.word	0x0000aca0


	//----- nvinfo : EIATTR_MBARRIER_INSTR_OFFSETS
	.align		4
.L_263:
        /*0730*/ 	.byte	0x04, 0x39
        /*0732*/ 	.short	(.L_265 - .L_264)


	//   ....[0]....
.L_264:
        /*0734*/ 	.word	0x00000180
        /*0738*/ 	.word	0x000000ff
        /*073c*/ 	.word	0x00016800
        /*0740*/ 	.short	0x0100
        /*0742*/ 	.byte	0x08
	.zero		1


	//   ....[1]....
        /*0744*/ 	.word	0x00000190
        /*0748*/ 	.word	0x000000ff
        /*074c*/ 	.word	0x00016820
        /*0750*/ 	.short	0x0100
        /*0752*/ 	.byte	0x08
	.zero		1


	//   ....[2]....
        /*0754*/ 	.word	0x00000280
        /*0758*/ 	.word	0x000000ff
        /*075c*/ 	.word	0x00016830
        /*0760*/ 	.short	0x0100
        /*0762*/ 	.byte	0x08
	.zero		1


	//   ....[3]....
        /*0764*/ 	.word	0x00000290
        /*0768*/ 	.word	0x000000ff
        /*076c*/ 	.word	0x00016840
        /*0770*/ 	.short	0x0100
        /*0772*/ 	.byte	0x08
	.zero		1


	//   ....[4]....
        /*0774*/ 	.word	0x000002a0
        /*0778*/ 	.word	0x000000ff
        /*077c*/ 	.word	0x00016838
        /*0780*/ 	.short	0x0100
        /*0782*/ 	.byte	0x08
	.zero		1


	//   ....[5]....
        /*0784*/ 	.word	0x000002b0
        /*0788*/ 	.word	0x000000ff
        /*078c*/ 	.word	0x00016848
        /*0790*/ 	.short	0x0100
        /*0792*/ 	.byte	0x08
	.zero		1


	//   ....[6]....
        /*0794*/ 	.word	0x000003e0
        /*0798*/ 	.word	0x000000ff
        /*079c*/ 	.word	0x00016850
        /*07a0*/ 	.short	0x0100
        /*07a2*/ 	.byte	0x08
	.zero		1


	//   ....[7]....
        /*07a4*/ 	.word	0x000003f0
        /*07a8*/ 	.word	0x000000ff
        /*07ac*/ 	.word	0x00016860
        /*07b0*/ 	.short	0x0100
        /*07b2*/ 	.byte	0x08
	.zero		1


	//   ....[8]....
        /*07b4*/ 	.word	0x00000400
        /*07b8*/ 	.word	0x000000ff
        /*07bc*/ 	.word	0x00016858
        /*07c0*/ 	.short	0x0100
        /*07c2*/ 	.byte	0x08
	.zero		1


	//   ....[9]....
        /*07c4*/ 	.word	0x00000410
        /*07c8*/ 	.word	0x000000ff
        /*07cc*/ 	.word	0x00016868
        /*07d0*/ 	.short	0x0100
        /*07d2*/ 	.byte	0x08
	.zero		1


	//   ....[10]....
        /*07d4*/ 	.word	0x00000500
        /*07d8*/ 	.word	0x000000ff
        /*07dc*/ 	.word	0x00016870
        /*07e0*/ 	.short	0x0100
        /*07e2*/ 	.byte	0x06
	.zero		1


	//   ....[11]....
        /*07e4*/ 	.word	0x00000510
        /*07e8*/ 	.word	0x000000ff
        /*07ec*/ 	.word	0x00016880
        /*07f0*/ 	.short	0x0100
        /*07f2*/ 	.byte	0x06
	.zero		1


	//   ....[12]....
        /*07f4*/ 	.word	0x00000520
        /*07f8*/ 	.word	0x000000ff
        /*07fc*/ 	.word	0x00016878
        /*0800*/ 	.short	0x0100
        /*0802*/ 	.byte	0x06
	.zero		1


	//   ....[13]....
        /*0804*/ 	.word	0x00000530
        /*0808*/ 	.word	0x000000ff
        /*080c*/ 	.word	0x00016888
        /*0810*/ 	.short	0x0100
        /*0812*/ 	.byte	0x06
	.zero		1


	//   ....[14]....
        /*0814*/ 	.word	0x00000660
        /*0818*/ 	.word	0x000000ff
        /*081c*/ 	.word	0x00016890
        /*0820*/ 	.short	0x0100
        /*0822*/ 	.byte	0x08
	.zero		1


	//   ....[15]....
        /*0824*/ 	.word	0x00000670
        /*0828*/ 	.word	0x000000ff
        /*082c*/ 	.word	0x000168a0
        /*0830*/ 	.short	0x0100
        /*0832*/ 	.byte	0x08
	.zero		1


	//   ....[16]....
        /*0834*/ 	.word	0x00000680
        /*0838*/ 	.word	0x000000ff
        /*083c*/ 	.word	0x00016898
        /*0840*/ 	.short	0x0100
        /*0842*/ 	.byte	0x08
	.zero		1


	//   ....[17]....
        /*0844*/ 	.word	0x00000690
        /*0848*/ 	.word	0x000000ff
        /*084c*/ 	.word	0x000168a8
        /*0850*/ 	.short	0x0100
        /*0852*/ 	.byte	0x08
	.zero		1


	//   ....[18]....
        /*0854*/ 	.word	0x000007d0
        /*0858*/ 	.word	0x000000ff
        /*085c*/ 	.word	0x000168b0
        /*0860*/ 	.short	0x0100
        /*0862*/ 	.byte	0x08
	.zero		1


	//   ....[19]....
        /*0864*/ 	.word	0x000007e0
        /*0868*/ 	.word	0x000000ff
        /*086c*/ 	.word	0x000168c0
        /*0870*/ 	.short	0x0100
        /*0872*/ 	.byte	0x08
	.zero		1


	//   ....[20]....
        /*0874*/ 	.word	0x000007f0
        /*0878*/ 	.word	0x000000ff
        /*087c*/ 	.word	0x000168b8
        /*0880*/ 	.short	0x0100
        /*0882*/ 	.byte	0x08
	.zero		1


	//   ....[21]....
        /*0884*/ 	.word	0x00000800
        /*0888*/ 	.word	0x000000ff
        /*088c*/ 	.word	0x000168c8
        /*0890*/ 	.short	0x0100
        /*0892*/ 	.byte	0x08
	.zero		1


	//   ....[22]....
        /*0894*/ 	.word	0x00001260
        /*0898*/ 	.word	0x000000ff
        /*089c*/ 	.word	0x00016800
        /*08a0*/ 	.short	0x010a
        /*08a2*/ 	.byte	0x2a
	.zero		1


	//   ....[23]....
        /*08a4*/ 	.word	0x000012d0
        /*08a8*/ 	.word	0x000000ff
        /*08ac*/ 	.word	0x00016830
        /*08b0*/ 	.short	0x010a
        /*08b2*/ 	.byte	0x2a
	.zero		1


	//   ....[24]....
        /*08b4*/ 	.word	0x00001330
        /*08b8*/ 	.word	0x000000ff
        /*08bc*/ 	.word	0x00016830
        /*08c0*/ 	.short	0x010a
        /*08c2*/ 	.byte	0x2a
	.zero		1


	//   ....[25]....
        /*08c4*/ 	.word	0x000017e0
        /*08c8*/ 	.word	0x000000ff
        /*08cc*/ 	.word	0x00000000
        /*08d0*/ 	.short	0x0101
        /*08d2*/ 	.byte	0x06
	.zero		1


	//   ....[26]....
        /*08d4*/ 	.word	0x00003720
        /*08d8*/ 	.word	0x000000ff
        /*08dc*/ 	.word	0x00016830
        /*08e0*/ 	.short	0x010a
        /*08e2*/ 	.byte	0x04
	.zero		1


	//   ....[27]....
        /*08e4*/ 	.word	0x00003760
        /*08e8*/ 	.word	0x000000ff
        /*08ec*/ 	.word	0x00016830
        /*08f0*/ 	.short	0x010a
        /*08f2*/ 	.byte	0x04
	.zero		1


	//   ....[28]....
        /*08f4*/ 	.word	0x00003990
        /*08f8*/ 	.word	0x000000ff
        /*08fc*/ 	.word	0x00016850
        /*0900*/ 	.short	0x010a
        /*0902*/ 	.byte	0x0a
	.zero		1


	//   ....[29]....
        /*0904*/ 	.word	0x000039d0
        /*0908*/ 	.word	0x000000ff
        /*090c*/ 	.word	0x00016850
        /*0910*/ 	.short	0x010a
        /*0912*/ 	.byte	0x0a
	.zero		1


	//   ....[30]....
        /*0914*/ 	.word	0x00003e30
        /*0918*/ 	.word	0x000000ff
        /*091c*/ 	.word	0x00000000
        /*0920*/ 	.short	0x0101
        /*0922*/ 	.byte	0x07
	.zero		1


	//   ....[31]....
        /*0924*/ 	.word	0x00005920
        /*0928*/ 	.word	0x000000ff
        /*092c*/ 	.word	0x00000000
        /*0930*/ 	.short	0x0101
        /*0932*/ 	.byte	0x06
	.zero		1


	//   ....[32]....
        /*0934*/ 	.word	0x00005e50
        /*0938*/ 	.word	0x000000ff
        /*093c*/ 	.word	0x00016830
        /*0940*/ 	.short	0x010a
        /*0942*/ 	.byte	0x0a
	.zero		1


	//   ....[33]....
        /*0944*/ 	.word	0x00005e90
        /*0948*/ 	.word	0x000000ff
        /*094c*/ 	.word	0x00016830
        /*0950*/ 	.short	0x010a
        /*0952*/ 	.byte	0x0a
	.zero		1


	//   ....[34]....
        /*0954*/ 	.word	0x00006080
        /*0958*/ 	.word	0x000000ff
        /*095c*/ 	.word	0x00016850
        /*0960*/ 	.short	0x010a
        /*0962*/ 	.byte	0x0a
	.zero		1


	//   ....[35]....
        /*0964*/ 	.word	0x000060c0
        /*0968*/ 	.word	0x000000ff
        /*096c*/ 	.word	0x00016850
        /*0970*/ 	.short	0x010a
        /*0972*/ 	.byte	0x0a
	.zero		1


	//   ....[36]....
        /*0974*/ 	.word	0x00006490
        /*0978*/ 	.word	0x000000ff
        /*097c*/ 	.word	0x00000000
        /*0980*/ 	.short	0x0101
        /*0982*/ 	.byte	0x07
	.zero		1


	//   ....[37]....
        /*0984*/ 	.word	0x00007640
        /*0988*/ 	.word	0x000000ff
        /*098c*/ 	.word	0x00000000
        /*0990*/ 	.short	0x0101
        /*0992*/ 	.byte	0x06
	.zero		1


	//   ....[38]....
        /*0994*/ 	.word	0x00007a60
        /*0998*/ 	.word	0x000000ff
        /*099c*/ 	.word	0x00016850
        /*09a0*/ 	.short	0x010a
        /*09a2*/ 	.byte	0x07
	.zero		1


	//   ....[39]....
        /*09a4*/ 	.word	0x00007aa0
        /*09a8*/ 	.word	0x000000ff
        /*09ac*/ 	.word	0x00016850
        /*09b0*/ 	.short	0x010a
        /*09b2*/ 	.byte	0x07
	.zero		1


	//   ....[40]....
        /*09b4*/ 	.word	0x00008050
        /*09b8*/ 	.word	0x000000ff
        /*09bc*/ 	.word	0x00000000
        /*09c0*/ 	.short	0x0101
        /*09c2*/ 	.byte	0x04
	.zero		1


	//   ....[41]....
        /*09c4*/ 	.word	0x00008a80
        /*09c8*/ 	.word	0x000000ff
        /*09cc*/ 	.word	0x00000000
        /*09d0*/ 	.short	0x0101
        /*09d2*/ 	.byte	0x04
	.zero		1


	//   ....[42]....
        /*09d4*/ 	.word	0x0000a310
        /*09d8*/ 	.word	0x000000ff
        /*09dc*/ 	.word	0x00016840
        /*09e0*/ 	.short	0x010a
        /*09e2*/ 	.byte	0x2f
	.zero		1


	//   ....[43]....
        /*09e4*/ 	.word	0x0000aa40
        /*09e8*/ 	.word	0x000000ff
        /*09ec*/ 	.word	0x00016830
        /*09f0*/ 	.short	0x0107
        /*09f2*/ 	.byte	0x2f
	.zero		1


	//   ....[44]....
        /*09f4*/ 	.word	0x0000aad0
        /*09f8*/ 	.word	0x000000ff
        /*09fc*/ 	.word	0x00016830
        /*0a00*/ 	.short	0x0101
        /*0a02*/ 	.byte	0x2f
	.zero		1


	//   ....[45]....
        /*0a04*/ 	.word	0x0000b790
        /*0a08*/ 	.word	0x000000ff
        /*0a0c*/ 	.word	0x00016800
        /*0a10*/ 	.short	0x0107
        /*0a12*/ 	.byte	0x2f
	.zero		1


	//   ....[46]....
        /*0a14*/ 	.word	0x0000b7d0
        /*0a18*/ 	.word	0x000000ff
        /*0a1c*/ 	.word	0x00016800
        /*0a20*/ 	.short	0x0101
        /*0a22*/ 	.byte	0x2f
	.zero		1


	//   ....[47]....
        /*0a24*/ 	.word	0x0000b7e0
        /*0a28*/ 	.word	0x000000ff
        /*0a2c*/ 	.word	0x00016820
        /*0a30*/ 	.short	0x010a
        /*0a32*/ 	.byte	0x2f
	.zero		1


	//   ....[48]....
        /*0a34*/ 	.word	0x0000bbc0
        /*0a38*/ 	.word	0x00000007
        /*0a3c*/ 	.word	0x00016840
        /*0a40*/ 	.short	0x010a
        /*0a42*/ 	.byte	0x3f
	.zero		1


	//   ....[49]....
        /*0a44*/ 	.word	0x0000c0b0
        /*0a48*/ 	.word	0x00000007
        /*0a4c*/ 	.word	0x00016830
        /*0a50*/ 	.short	0x0107
        /*0a52*/ 	.byte	0x3f
	.zero		1


	//   ....[50]....
        /*0a54*/ 	.word	0x0000c180
        /*0a58*/ 	.word	0x00000007
        /*0a5c*/ 	.word	0x00016830
        /*0a60*/ 	.short	0x0101
        /*0a62*/ 	.byte	0x3f
	.zero		1


	//   ....[51]....
        /*0a64*/ 	.word	0x0000c1e0
        /*0a68*/ 	.word	0x00000007
        /*0a6c*/ 	.word	0x00016860
        /*0a70*/ 	.short	0x010a
        /*0a72*/ 	.byte	0x3f
	.zero		1


	//   ....[52]....
        /*0a74*/ 	.word	0x0000c5d0
        /*0a78*/ 	.word	0x00000007
        /*0a7c*/ 	.word	0x00016850
        /*0a80*/ 	.short	0x0107
        /*0a82*/ 	.byte	0x3f
	.zero		1


	//   ....[53]....
        /*0a84*/ 	.word	0x0000c760
        /*0a88*/ 	.word	0x00000007
        /*0a8c*/ 	.word	0x00016850
        /*0a90*/ 	.short	0x0101
        /*0a92*/ 	.byte	0x3f
	.zero		1


	//   ....[54]....
        /*0a94*/ 	.word	0x0000c900
        /*0a98*/ 	.word	0x00000000
        /*0a9c*/ 	.word	0x00016860
        /*0aa0*/ 	.short	0x010a
        /*0aa2*/ 	.byte	0x3f
	.zero		1


	//   ....[55]....
        /*0aa4*/ 	.word	0x0000cd20
        /*0aa8*/ 	.word	0x00000000
        /*0aac*/ 	.word	0x00016850
        /*0ab0*/ 	.short	0x0107
        /*0ab2*/ 	.byte	0x3f
	.zero		1


	//   ....[56]....
        /*0ab4*/ 	.word	0x0000ce00
        /*0ab8*/ 	.word	0x00000000
        /*0abc*/ 	.word	0x00016850
        /*0ac0*/ 	.short	0x0101
        /*0ac2*/ 	.byte	0x3f
	.zero		1


	//   ....[57]....
        /*0ac4*/ 	.word	0x0000ce90
        /*0ac8*/ 	.word	0x00000007
        /*0acc*/ 	.word	0x00016820
        /*0ad0*/ 	.short	0x010a
        /*0ad2*/ 	.byte	0x3f
	.zero		1


	//   ....[58]....
        /*0ad4*/ 	.word	0x0000cff0
        /*0ad8*/ 	.word	0x00000005
        /*0adc*/ 	.word	0x00016840
        /*0ae0*/ 	.short	0x010a
        /*0ae2*/ 	.byte	0x3f
	.zero		1


	//   ....[59]....
        /*0ae4*/ 	.word	0x0000d090
        /*0ae8*/ 	.word	0x00000003
        /*0aec*/ 	.word	0x00016840
        /*0af0*/ 	.short	0x010a
        /*0af2*/ 	.byte	0x3f
	.zero		1


	//   ....[60]....
        /*0af4*/ 	.word	0x0000d0d0
        /*0af8*/ 	.word	0x00000005
        /*0afc*/ 	.word	0x00016860
        /*0b00*/ 	.short	0x010a
        /*0b02*/ 	.byte	0x3f
	.zero		1


	//   ....[61]....
        /*0b04*/ 	.word	0x0000d110
        /*0b08*/ 	.word	0x00000003
        /*0b0c*/ 	.word	0x00016860
        /*0b10*/ 	.short	0x010a
        /*0b12*/ 	.byte	0x3f
	.zero		1


	//   ....[62]....
        /*0b14*/ 	.word	0x0000d180
        /*0b18*/ 	.word	0x00000003
        /*0b1c*/ 	.word	0x00016800
        /*0b20*/ 	.short	0x010a
        /*0b22*/ 	.byte	0x3f
	.zero		1


	//   ....[63]....
        /*0b24*/ 	.word	0x0000d1e0
        /*0b28*/ 	.word	0x00000003
        /*0b2c*/ 	.word	0x00016830
        /*0b30*/ 	.short	0x010a
        /*0b32*/ 	.byte	0x3f
	.zero		1


	//   ....[64]....
        /*0b34*/ 	.word	0x0000d240
        /*0b38*/ 	.word	0x0000000b
        /*0b3c*/ 	.word	0x00016830
        /*0b40*/ 	.short	0x010a
        /*0b42*/ 	.byte	0x3f
	.zero		1


	//   ....[65]....
        /*0b44*/ 	.word	0x0000d2a0
        /*0b48*/ 	.word	0x0000000b
        /*0b4c*/ 	.word	0x00016850
        /*0b50*/ 	.short	0x010a
        /*0b52*/ 	.byte	0x3f
	.zero		1


	//   ....[66]....
        /*0b54*/ 	.word	0x0000d300
        /*0b58*/ 	.word	0x0000000b
        /*0b5c*/ 	.word	0x00016830
        /*0b60*/ 	.short	0x010a
        /*0b62*/ 	.byte	0x3f
	.zero		1


	//   ....[67]....
        /*0b64*/ 	.word	0x0000d360
        /*0b68*/ 	.word	0x0000000b
        /*0b6c*/ 	.word	0x00016850
        /*0b70*/ 	.short	0x010a
        /*0b72*/ 	.byte	0x3f
	.zero		1


	//   ....[68]....
        /*0b74*/ 	.word	0x0000d3c0
        /*0b78*/ 	.word	0x00000006
        /*0b7c*/ 	.word	0x00016850
        /*0b80*/ 	.short	0x010a
        /*0b82*/ 	.byte	0x3f
	.zero		1


	//   ....[69]....
        /*0b84*/ 	.word	0x0000d4a0
        /*0b88*/ 	.word	0x00000003
        /*0b8c*/ 	.word	0x00016840
        /*0b90*/ 	.short	0x010a
        /*0b92*/ 	.byte	0x3f
	.zero		1


	//   ....[70]....
        /*0b94*/ 	.word	0x0000eca0
        /*0b98*/ 	.word	0x00000003
        /*0b9c*/ 	.word	0x00016820
        /*0ba0*/ 	.short	0x010a
        /*0ba2*/ 	.byte	0x3f
	.zero		1


	//   ....[71]....
        /*0ba4*/ 	.word	0x0000ecf0
        /*0ba8*/ 	.word	0x00000007
        /*0bac*/ 	.word	0x00016840
        /*0bb0*/ 	.short	0x010a
        /*0bb2*/ 	.byte	0x3f
	.zero		1


	//   ....[72]....
        /*0bb4*/ 	.word	0x0000f6c0
        /*0bb8*/ 	.word	0x00000007
        /*0bbc*/ 	.word	0x00016860
        /*0bc0*/ 	.short	0x010a
        /*0bc2*/ 	.byte	0x3f
	.zero		1


	//   ....[73]....
        /*0bc4*/ 	.word	0x00010040
        /*0bc8*/ 	.word	0x00000000
        /*0bcc*/ 	.word	0x00016860
        /*0bd0*/ 	.short	0x010a
        /*0bd2*/ 	.byte	0x3f
	.zero		1


	//   ....[74]....
        /*0bd4*/ 	.word	0x000109a0
        /*0bd8*/ 	.word	0x00000007
        /*0bdc*/ 	.word	0x00016820
        /*0be0*/ 	.short	0x010a
        /*0be2*/ 	.byte	0x3f
	.zero		1


	//   ....[75]....
        /*0be4*/ 	.word	0x00010b40
        /*0be8*/ 	.word	0x00000005
        /*0bec*/ 	.word	0x00016840
        /*0bf0*/ 	.short	0x010a
        /*0bf2*/ 	.byte	0x3f
	.zero		1


	//   ....[76]....
        /*0bf4*/ 	.word	0x00010b90
        /*0bf8*/ 	.word	0x00000003
        /*0bfc*/ 	.word	0x00016840
        /*0c00*/ 	.short	0x010a
        /*0c02*/ 	.byte	0x3f
	.zero		1


	//   ....[77]....
        /*0c04*/ 	.word	0x00010be0
        /*0c08*/ 	.word	0x00000005
        /*0c0c*/ 	.word	0x00016860
        /*0c10*/ 	.short	0x010a
        /*0c12*/ 	.byte	0x3f
	.zero		1


	//----- nvinfo : EIATTR_NUM_MBARRIERS
	.align		4
.L_265:
        /*0c14*/ 	.byte	0x03, 0x38
        /*0c16*/ 	.short	0x0016


	//----- nvinfo : EIATTR_EXIT_INSTR_OFFSETS
	.align		4
        /*0c18*/ 	.byte	0x04, 0x1c
        /*0c1a*/ 	.short	(.L_267 - .L_266)


	//   ....[0]....
.L_266:
        /*0c1c*/ 	.word	0x0000d160


	//----- nvinfo : EIATTR_MAX_THREADS
	.align		4
.L_267:
        /*0c20*/ 	.byte	0x04, 0x05
        /*0c22*/ 	.short	(.L_269 - .L_268)
.L_268:
        /*0c24*/ 	.word	0x00000200
        /*0c28*/ 	.word	0x00000001
        /*0c2c*/ 	.word	0x00000001


	//----- nvinfo : EIATTR_CRS_STACK_SIZE
	.align		4
.L_269:
        /*0c30*/ 	.byte	0x04, 0x1e
        /*0c32*/ 	.short	(.L_271 - .L_270)
.L_270:
        /*0c34*/ 	.word	0x00000000


	//----- nvinfo : EIATTR_CBANK_PARAM_SIZE
	.align		4
.L_271:
        /*0c38*/ 	.byte	0x03, 0x19
        /*0c3a*/ 	.short	0x0a70


	//----- nvinfo : EIATTR_PARAM_CBANK
	.align		4
        /*0c3c*/ 	.byte	0x04, 0x0a
        /*0c3e*/ 	.short	(.L_273 - .L_272)
	.align		4
.L_272:
        /*0c40*/ 	.word	index@(.nv.constant0._ZN7cutlass13device_kernelIN5flash11enable_sm90INS1_16FlashAttnFwdSm90INS1_25CollectiveMainloopFwdSm90ILi2EN4cute5tupleIJNS5_1CILi1EEES8_S8_EEENS6_IJNS7_ILi192EEENS7_ILi128EEENS7_ILi64EEEEEELi64ENS_10bfloat16_tEfNS_4arch4Sm90ELb1ELb0ELb0ELb0ELb1ELb0ELb0ELb1ELb1ELb1ELb1ELb0EEENS1_21CollectiveEpilogueFwdINS6_IJSA_SC_SB_EEES9_SE_SG_Li384ELb0ELb1ELb1ELb0EEENS1_19SingleTileSchedulerILb0ELb1ELb1ELi192EEEEEEEEEvNT_6ParamsE)
        /*0c44*/ 	.short	0x0210
        /*0c46*/ 	.short	0x0a70


	//----- nvinfo : EIATTR_SW_WAR
	.align		4
.L_273:
        /*0c48*/ 	.byte	0x04, 0x36
        /*0c4a*/ 	.short	(.L_275 - .L_274)
.L_274:
        /*0c4c*/ 	.word	0x00000008
.L_275:


//--------------------- .nv.info._ZN7cutlass13device_kernelIN5flash11enable_sm90INS1_16FlashAttnFwdSm90INS1_25CollectiveMainloopFwdSm90ILi2EN4cute5tupleIJNS5_1CILi1EEES8_S8_EEENS6_IJNS7_ILi192EEENS7_ILi128EEENS7_ILi64EEEEEELi64ENS_10bfloat16_tEfNS_4arch4Sm90ELb1ELb0ELb0ELb1ELb1ELb0ELb0ELb1ELb1ELb1ELb1ELb0EEENS1_21CollectiveEpilogueFwdINS6_IJSA_SC_SB_EEES9_SE_SG_Li384ELb1ELb1ELb1ELb0EEENS1_36VarlenDynamicPersistentTileSchedulerILi192ELi128ELi384ELi128ELb1ELb1ELb1ELb1ELb1ELb1EEEEEEEEEvNT_6ParamsE --------------------------
	.section	.nv.info._ZN7cutlass13device_kernelIN5flash11enable_sm90INS1_16FlashAttnFwdSm90INS1_25CollectiveMainloopFwdSm90ILi2EN4cute5tupleIJNS5_1CILi1EEES8_S8_EEENS6_IJNS7_ILi192EEENS7_ILi128EEENS7_ILi64EEEEEELi64ENS_10bfloat16_tEfNS_4arch4Sm90ELb1ELb0ELb0ELb1ELb1ELb0ELb0ELb1ELb1ELb1ELb1ELb0EEENS1_21CollectiveEpilogueFwdINS6_IJSA_SC_SB_EEES9_SE_SG_Li384ELb1ELb1ELb1ELb0EEENS1_36VarlenDynamicPersistentTileSchedulerILi192ELi128ELi384ELi128ELb1ELb1ELb1ELb1ELb1ELb1EEEEEEEEEvNT_6ParamsE,"",@"SHT_CUDA_INFO"
	.sectionflags	@""
	.align	4


	//----- nvinfo : EIATTR_CUDA_API_VERSION
	.align		4
        /*0000*/ 	.byte	0x04, 0x37
        /*0002*/ 	.short	(.L_277 - .L_276)
.L_276:
        /*0004*/ 	.word	0x00000082


	//----- nvinfo : EIATTR_KPARAM_INFO
	.align		4
.L_277:
        /*0008*/ 	.byte	0x04, 0x17
        /*000a*/ 	.short	(.L_279 - .L_278)
.L_278:
        /*000c*/ 	.word	0x00000000
        /*0010*/ 	.short	0x0000
        /*0012*/ 	.short	0x0070
        /*0014*/ 	.byte	0x00, 0xf0, 0x01, 0x2a


	//----- nvinfo : EIATTR_SPARSE_MMA_MASK
	.align		4
.L_279:
        /*0018*/ 	.byte	0x03, 0x50
        /*001a*/ 	.short	0x0000


	//----- nvinfo : EIATTR_MAXREG_COUNT
	.align		4
        /*001c*/ 	.byte	0x03, 0x1b
        /*001e*/ 	.short	0x0080


	//----- nvinfo : EIATTR_NUM_BARRIERS
	.align		4
        /*0020*/ 	.byte	0x02, 0x4c
        /*0022*/ 	.byte	0x10
	.zero		1


	//----- nvinfo : EIATTR_EXTERNS
	.align		4
        /*0024*/ 	.byte	0x04, 0x0f
        /*0026*/ 	.short	(.L_281 - .L_280)


	//   ....[0]....
	.align		4
.L_280:
        /*0028*/ 	.word	index@(__assertfail)


	//----- nvinfo : EIATTR_ANNOTATIONS
	.align		4
.L_281:
        /*002c*/ 	.byte	0x04, 0x55
        /*002e*/ 	.short	(.L_283 - .L_282)


	//   ....[0]....
.L_282:
        /* <DEDUP_REMOVED lines=30> */


	//----- nvinfo : EIATTR_MERCURY_ISA_VERSION
	.align		4
.L_283:
        /*0200*/ 	.byte	0x03, 0x5f
        /*0202*/ 	.short	0x0101


	//----- nvinfo : EIATTR_UNUSED_LOAD_BYTE_OFFSET
	.align		4
        /*0204*/ 	.byte	0x04, 0x44
        /*0206*/ 	.short	(.L_285 - .L_284)


	//   ....[0]....
.L_284:
        /*0208*/ 	.word	0x00000970
        /*020c*/ 	.word	0x0000fff0


	//   ....[1]....
        /*0210*/ 	.word	0x000088d0
        /*0214*/ 	.word	0x0000fff0


	//----- nvinfo : EIATTR_INT_WARP_WIDE_INSTR_OFFSETS
	.align		4
.L_285:
        /*0218*/ 	.byte	0x04, 0x31
        /*021a*/ 	.short	(.L_287 - .L_286)


	//   ....[0]....
.L_286:
        /*021c*/ 	.word	0x000000c0


	//   ....[1]....
        /*0220*/ 	.word	0x000000d0


	//   ....[2]....
        /*0224*/ 	.word	0x00000170


	//   ....[3]....
        /*0228*/ 	.word	0x0000c690


	//   ....[4]....
        /*022c*/ 	.word	0x0000c720


	//   ....[5]....
        /*0230*/ 	.word	0x0000f830


	//   ....[6]....
        /*0234*/ 	.word	0x0000f8c0


	//----- nvinfo : EIATTR_COOP_GROUP_MASK_REGIDS
	.align		4
.L_287:
        /*0238*/ 	.byte	0x04, 0x29
        /*023a*/ 	.short	(.L_289 - .L_288)


	//   ....[0]....
.L_288:
        /*023c*/ 	.word	0xffffffff


	//   ....[1]....
        /*0240*/ 	.word	0xffffffff


	//   ....[2]....
        /*0244*/ 	.word	0xffffffff


	//   ....[3]....
        /*0248*/ 	.word	0xffffffff


	//   ....[4]....
        /*024c*/ 	.word	0xffffffff


	//   ....[5]....
        /*0250*/ 	.word	0xffffffff


	//   ....[6]....
        /*0254*/ 	.word	0xffffffff


	//   ....[7]....
        /*0258*/ 	.word	0xffffffff


	//   ....[8]....
        /*025c*/ 	.word	0xffffffff


	//   ....[9]....
        /*0260*/ 	.word	0xffffffff


	//   ....[10]....
        /*0264*/ 	.word	0xffffffff


	//   ....[11]....
        /*0268*/ 	.word	0xffffffff


	//   ....[12]....
        /*026c*/ 	.word	0xffffffff


	//   ....[13]....
        /*0270*/ 	.word	0xffffffff


	//   ....[14]....
        /*0274*/ 	.word	0xffffffff


	//   ....[15]....
        /*0278*/ 	.word	0xffffffff


	//   ....[16]....
        /*027c*/ 	.word	0xffffffff


	//   ....[17]....
        /*0280*/ 	.word	0xffffffff


	//   ....[18]....
        /*0284*/ 	.word	0xffffffff


	//   ....[19]....
        /*0288*/ 	.word	0xffffffff


	//   ....[20]....
        /*028c*/ 	.word	0xffffffff


	//   ....[21]....
        /*0290*/ 	.word	0xffffffff


	//   ....[22]....
        /*0294*/ 	.word	0xffffffff


	//   ....[23]....
        /*0298*/ 	.word	0xffffffff


	//   ....[24]....
        /*029c*/ 	.word	0xffffffff


	//   ....[25]....
        /*02a0*/ 	.word	0xffffffff


	//   ....[26]....
        /*02a4*/ 	.word	0xffffffff


	//   ....[27]....
        /*02a8*/ 	.word	0xffffffff


	//   ....[28]....
        /*02ac*/ 	.word	0xffffffff


	//   ....[29]....
        /*02b0*/ 	.word	0xffffffff


	//   ....[30]....
        /*02b4*/ 	.word	0xffffffff


	//   ....[31]....
        /*02b8*/ 	.word	0xffffffff


	//   ....[32]....
        /*02bc*/ 	.word	0xffffffff


	//   ....[33]....
        /*02c0*/ 	.word	0xffffffff


	//   ....[34]....
        /*02c4*/ 	.word	0xffffffff


	//   ....[35]....
        /*02c8*/ 	.word	0xffffffff


	//   ....[36]....
        /*02cc*/ 	.word	0xffffffff


	//   ....[37]....
        /*02d0*/ 	.word	0xffffffff


	//   ....[38]....
        /*02d4*/ 	.word	0xffffffff


	//   ....[39]....
        /*02d8*/ 	.word	0xffffffff


	//   ....[40]....
        /*02dc*/ 	.word	0xffffffff


	//   ....[41]....
        /*02e0*/ 	.word	0xffffffff


	//   ....[42]....
        /*02e4*/ 	.word	0xffffffff


	//   ....[43]....
        /*02e8*/ 	.word	0xffffffff


	//   ....[44]....
        /*02ec*/ 	.word	0xffffffff


	//   ....[45]....
        /*02f0*/ 	.word	0xffffffff


	//   ....[46]....
        /*02f4*/ 	.word	0xffffffff


	//   ....[47]....
        /*02f8*/ 	.word	0xffffffff


	//   ....[48]....
        /*02fc*/ 	.word	0xffffffff


	//   ....[49]....
        /*0300*/ 	.word	0xffffffff


	//   ....[50]....
        /*0304*/ 	.word	0xffffffff


	//   ....[51]....
        /*0308*/ 	.word	0xffffffff


	//   ....[52]....
        /*030c*/ 	.word	0xffffffff


	//   ....[53]....
        /*0310*/ 	.word	0xffffffff


	//   ....[54]....
        /*0314*/ 	.word	0xffffffff


	//   ....[55]....
        /*0318*/ 	.word	0xffffffff


	//   ....[56]....
        /*031c*/ 	.word	0xffffffff


	//   ....[57]....
        /*0320*/ 	.word	0xffffffff


	//   ....[58]....
        /*0324*/ 	.word	0xffffffff


	//   ....[59]....
        /*0328*/ 	.word	0xffffffff


	//   ....[60]....
        /*032c*/ 	.word	0xffffffff


	//   ....[61]....
        /*0330*/ 	.word	0xffffffff


	//   ....[62]....
        /*0334*/ 	.word	0xffffffff


	//   ....[63]....
        /*0338*/ 	.word	0xffffffff


	//   ....[64]....
        /*033c*/ 	.word	0xffffffff


	//   ....[65]....
        /*0340*/ 	.word	0xffffffff


	//   ....[66]....
        /*0344*/ 	.word	0xffffffff


	//   ....[67]....
        /*0348*/ 	.word	0xffffffff


	//   ....[68]....
        /*034c*/ 	.word	0xffffffff


	//   ....[69]....
        /*0350*/ 	.word	0xffffffff


	//   ....[70]....
        /*0354*/ 	.word	0xffffffff


	//   ....[71]....
        /*0358*/ 	.word	0xffffffff


	//   ....[72]....
        /*035c*/ 	.word	0xffffffff


	//   ....[73]....
        /*0360*/ 	.word	0xffffffff


	//   ....[74]....
        /*0364*/ 	.word	0xffffffff


	//   ....[75]....
        /*0368*/ 	.word	0xffffffff


	//   ....[76]....
        /*036c*/ 	.word	0xffffffff


	//   ....[77]....
        /*0370*/ 	.word	0xffffffff


	//   ....[78]....
        /*0374*/ 	.word	0xffffffff


	//   ....[79]....
        /*0378*/ 	.word	0xffffffff


	//   ....[80]....
        /*037c*/ 	.word	0xffffffff


	//   ....[81]....
        /*0380*/ 	.word	0xffffffff


	//   ....[82]....
        /*0384*/ 	.word	0xffffffff


	//   ....[83]....
        /*0388*/ 	.word	0xffffffff


	//   ....[84]....
        /*038c*/ 	.word	0xffffffff


	//   ....[85]....
        /*0390*/ 	.word	0xffffffff


	//   ....[86]....
        /*0394*/ 	.word	0xffffffff


	//   ....[87]....
        /*0398*/ 	.word	0xffffffff


	//   ....[88]....
        /*039c*/ 	.word	0xffffffff


	//   ....[89]....
        /*03a0*/ 	.word	0xffffffff


	//   ....[90]....
        /*03a4*/ 	.word	0xffffffff


	//   ....[91]....
        /*03a8*/ 	.word	0xffffffff


	//   ....[92]....
        /*03ac*/ 	.word	0xffffffff


	//   ....[93]....
        /*03b0*/ 	.word	0xffffffff


	//   ....[94]....
        /*03b4*/ 	.word	0xffffffff


	//   ....[95]....
        /*03b8*/ 	.word	0xffffffff


	//   ....[96]....
        /*03bc*/ 	.word	0xffffffff


	//   ....[97]....
        /*03c0*/ 	.word	0xffffffff


	//   ....[98]....
        /*03c4*/ 	.word	0xffffffff


	//   ....[99]....
        /*03c8*/ 	.word	0xffffffff


	//   ....[100]....
        /*03cc*/ 	.word	0xffffffff


	//   ....[101]....
        /*03d0*/ 	.word	0xffffffff


	//   ....[102]....
        /*03d4*/ 	.word	0xffffffff


	//   ....[103]....
        /*03d8*/ 	.word	0xffffffff


	//   ....[104]....
        /*03dc*/ 	.word	0xffffffff


	//   ....[105]....
        /*03e0*/ 	.word	0xffffffff


	//   ....[106]....
        /*03e4*/ 	.word	0xffffffff


	//   ....[107]....
        /*03e8*/ 	.word	0xffffffff


	//   ....[108]....
        /*03ec*/ 	.word	0xffffffff


	//   ....[109]....
        /*03f0*/ 	.word	0xffffffff


	//   ....[110]....
        /*03f4*/ 	.word	0xffffffff


	//   ....[111]....
        /*03f8*/ 	.word	0xffffffff


	//   ....[112]....
        /*03fc*/ 	.word	0xffffffff


	//   ....[113]....
        /*0400*/ 	.word	0xffffffff


	//   ....[114]....
        /*0404*/ 	.word	0xffffffff


	//   ....[115]....
        /*0408*/ 	.word	0xffffffff


	//   ....[116]....
        /*040c*/ 	.word	0xffffffff


	//   ....[117]....
        /*0410*/ 	.word	0xffffffff


	//   ....[118]....
        /*0414*/ 	.word	0xffffffff


	//   ....[119]....
        /*0418*/ 	.word	0xffffffff


	//   ....[120]....
        /*041c*/ 	.word	0xffffffff


	//   ....[121]....
        /*0420*/ 	.word	0xffffffff


	//   ....[122]....
        /*0424*/ 	.word	0xffffffff


	//   ....[123]....
        /*0428*/ 	.word	0xffffffff


	//   ....[124]....
        /*042c*/ 	.word	0xffffffff


	//   ....[125]....
        /*0430*/ 	.word	0xffffffff


	//   ....[126]....
        /*0434*/ 	.word	0xffffffff


	//   ....[127]....
        /*0438*/ 	.word	0xffffffff


	//   ....[128]....
        /*043c*/ 	.word	0xffffffff


	//   ....[129]....
        /*0440*/ 	.word	0xffffffff


	//   ....[130]....
        /*0444*/ 	.word	0xffffffff


	//   ....[131]....
        /*0448*/ 	.word	0xffffffff


	//   ....[132]....
        /*044c*/ 	.word	0xffffffff


	//   ....[133]....
        /*0450*/ 	.word	0xffffffff


	//   ....[134]....
        /*0454*/ 	.word	0xffffffff


	//   ....[135]....
        /*0458*/ 	.word	0xffffffff


	//   ....[136]....
        /*045c*/ 	.word	0xffffffff


	//   ....[137]....
        /*0460*/ 	.word	0xffffffff


	//   ....[138]....
        /*0464*/ 	.word	0xffffffff


	//   ....[139]....
        /*0468*/ 	.word	0xffffffff


	//   ....[140]....
        /*046c*/ 	.word	0xffffffff


	//   ....[141]....
        /*0470*/ 	.word	0xffffffff


	//   ....[142]....
        /*0474*/ 	.word	0xffffffff


	//   ....[143]....
        /*0478*/ 	.word	0xffffffff


	//   ....[144]....
        /*047c*/ 	.word	0xffffffff


	//   ....[145]....
        /*0480*/ 	.word	0xffffffff


	//   ....[146]....
        /*0484*/ 	.word	0xffffffff


	//   ....[147]....
        /*0488*/ 	.word	0xffffffff


	//   ....[148]....
        /*048c*/ 	.word	0xffffffff


	//   ....[149]....
        /*0490*/ 	.word	0xffffffff


	//   ....[150]....
        /*0494*/ 	.word	0xffffffff


	//   ....[151]....
        /*0498*/ 	.word	0xffffffff


	//   ....[152]....
        /*049c*/ 	.word	0xffffffff


	//   ....[153]....
        /*04a0*/ 	.word	0xffffffff


	//   ....[154]....
        /*04a4*/ 	.word	0xffffffff


	//   ....[155]....
        /*04a8*/ 	.word	0xffffffff


	//   ....[156]....
        /*04ac*/ 	.word	0xffffffff


	//   ....[157]....
        /*04b0*/ 	.word	0xffffffff


	//   ....[158]....
        /*04b4*/ 	.word	0xffffffff


	//   ....[159]....
        /*04b8*/ 	.word	0xffffffff


	//   ....[160]....
        /*04bc*/ 	.word	0xffffffff


	//   ....[161]....
        /*04c0*/ 	.word	0xffffffff


	//   ....[162]....
        /*04c4*/ 	.word	0xffffffff


	//   ....[163]....
        /*04c8*/ 	.word	0xffffffff


	//   ....[164]....
        /*04cc*/ 	.word	0xffffffff


	//   ....[165]....
        /*04d0*/ 	.word	0xffffffff


	//   ....[166]....
        /*04d4*/ 	.word	0xffffffff


	//   ....[167]....
        /*04d8*/ 	.word	0xffffffff


	//   ....[168]....
        /*04dc*/ 	.word	0xffffffff


	//   ....[169]....
        /*04e0*/ 	.word	0xffffffff


	//   ....[170]....
        /*04e4*/ 	.word	0xffffffff


	//   ....[171]....
        /*04e8*/ 	.word	0xffffffff


	//   ....[172]....
        /*04ec*/ 	.word	0xffffffff


	//   ....[173]....
        /*04f0*/ 	.word	0xffffffff


	//   ....[174]....
        /*04f4*/ 	.word	0xffffffff


	//   ....[175]....
        /*04f8*/ 	.word	0x0500000f


	//   ....[176]....
        /*04fc*/ 	.word	0x0500000f


	//   ....[177]....
        /*0500*/ 	.word	0x0500000f


	//   ....[178]....
        /*0504*/ 	.word	0x0500000f


	//   ....[179]....
        /*0508*/ 	.word	0x0500000f


	//   ....[180]....
        /*050c*/ 	.word	0x0500000f


	//   ....[181]....
        /*0510*/ 	.word	0x0500000f


	//   ....[182]....
        /*0514*/ 	.word	0x0500000f


	//   ....[183]....
        /*0518*/ 	.word	0x0500000f


	//   ....[184]....
        /*051c*/ 	.word	0x0500000f


	//   ....[185]....
        /*0520*/ 	.word	0x0500000f


	//   ....[186]....
        /*0524*/ 	.word	0x0500000f


	//   ....[187]....
        /*0528*/ 	.word	0x0500000f


	//   ....[188]....
        /*052c*/ 	.word	0x0500000f


	//   ....[189]....
        /*0530*/ 	.word	0x0500000f


	//   ....[190]....
        /*0534*/ 	.word	0x0500000f


	//   ....[191]....
        /*0538*/ 	.word	0x0500000f


	//   ....[192]....
        /*053c*/ 	.word	0x0500000f


	//   ....[193]....
        /*0540*/ 	.word	0x0500000f


	//   ....[194]....
        /*0544*/ 	.word	0x0500000f


	//   ....[195]....
        /*0548*/ 	.word	0x0500000f


	//   ....[196]....
        /*054c*/ 	.word	0x0500000f


	//   ....[197]....
        /*0550*/ 	.word	0x0500000f


	//   ....[198]....
        /*0554*/ 	.word	0x0500000f


	//   ....[199]....
        /*0558*/ 	.word	0x0500000f


	//   ....[200]....
        /*055c*/ 	.word	0x0500000f


	//   ....[201]....
        /*0560*/ 	.word	0x0500000f


	//   ....[202]....
        /*0564*/ 	.word	0x0500000f


	//   ....[203]....
        /*0568*/ 	.word	0x0500000f


	//   ....[204]....
        /*056c*/ 	.word	0x0500000f


	//   ....[205]....
        /*0570*/ 	.word	0x0500000f


	//   ....[206]....
        /*0574*/ 	.word	0x0500000f


	//   ....[207]....
        /*0578*/ 	.word	0x0500000f


	//   ....[208]....
        /*057c*/ 	.word	0x0500000f


	//   ....[209]....
        /*0580*/ 	.word	0x0500000f


	//   ....[210]....
        /*0584*/ 	.word	0x0500000f


	//   ....[211]....
        /*0588*/ 	.word	0x0500000f


	//   ....[212]....
        /*058c*/ 	.word	0x0500000f


	//   ....[213]....
        /*0590*/ 	.word	0x0500000f


	//   ....[214]....
        /*0594*/ 	.word	0x0500000f


	//   ....[215]....
        /*0598*/ 	.word	0x0500000f


	//   ....[216]....
        /*059c*/ 	.word	0x0500000f


	//   ....[217]....
        /*05a0*/ 	.word	0x0500000f


	//   ....[218]....
        /*05a4*/ 	.word	0x0500000f


	//   ....[219]....
        /*05a8*/ 	.word	0x0500000f


	//   ....[220]....
        /*05ac*/ 	.word	0x0500000f


	//   ....[221]....
        /*05b0*/ 	.word	0x0500000f


	//   ....[222]....
        /*05b4*/ 	.word	0x0500000f


	//   ....[223]....
        /*05b8*/ 	.word	0x0500000f


	//   ....[224]....
        /*05bc*/ 	.word	0x0500000f


	//   ....[225]....
        /*05c0*/ 	.word	0x0500000f


	//   ....[226]....
        /*05c4*/ 	.word	0x0500000f


	//   ....[227]....
        /*05c8*/ 	.word	0x0500000f


	//   ....[228]....
        /*05cc*/ 	.word	0x0500000f


	//   ....[229]....
        /*05d0*/ 	.word	0x0500000f


	//   ....[230]....
        /*05d4*/ 	.word	0x0500000f


	//   ....[231]....
        /*05d8*/ 	.word	0x0500000f


	//   ....[232]....
        /*05dc*/ 	.word	0x0500000f


	//   ....[233]....
        /*05e0*/ 	.word	0x0500000f


	//   ....[234]....
        /*05e4*/ 	.word	0x0500000f


	//   ....[235]....
        /*05e8*/ 	.word	0x0500000f


	//   ....[236]....
        /*05ec*/ 	.word	0x0500000f


	//   ....[237]....
        /*05f0*/ 	.word	0x0500000f


	//   ....[238]....
        /*05f4*/ 	.word	0x0500000f


	//   ....[239]....
        /*05f8*/ 	.word	0x0500000f


	//   ....[240]....
        /*05fc*/ 	.word	0x0500000f


	//   ....[241]....
        /*0600*/ 	.word	0x0500000f


	//   ....[242]....
        /*0604*/ 	.word	0x0500000f


	//   ....[243]....
        /*0608*/ 	.word	0x0500000f


	//   ....[244]....
        /*060c*/ 	.word	0x0500000f


	//   ....[245]....
        /*0610*/ 	.word	0x0500000f


	//   ....[246]....
        /*0614*/ 	.word	0x0500000f


	//   ....[247]....
        /*0618*/ 	.word	0x0500000f


	//   ....[248]....
        /*061c*/ 	.word	0x0500000f


	//   ....[249]....
        /*0620*/ 	.word	0x0500000f


	//   ....[250]....
        /*0624*/ 	.word	0x0500000f


	//   ....[251]....
        /*0628*/ 	.word	0x0500000f


	//   ....[252]....
        /*062c*/ 	.word	0x0500000f


	//   ....[253]....
        /*0630*/ 	.word	0x0500000f


	//   ....[254]....
        /*0634*/ 	.word	0x0500000f


	//   ....[255]....
        /*0638*/ 	.word	0x0500000f


	//   ....[0]....
        /*063c*/ 	.word	0x0500000f


	//   ....[1]....
        /*0640*/ 	.word	0x0500000f


	//   ....[2]....
        /*0644*/ 	.word	0x0500000f


	//   ....[3]....
        /*0648*/ 	.word	0x0500000f


	//   ....[4]....
        /*064c*/ 	.word	0x0500000f


	//   ....[5]....
        /*0650*/ 	.word	0x0500000f


	//   ....[6]....
        /*0654*/ 	.word	0x0500000f


	//   ....[7]....
        /*0658*/ 	.word	0x0500000f


	//   ....[8]....
        /*065c*/ 	.word	0x0500000f


	//   ....[9]....
        /*0660*/ 	.word	0x0500000f


	//   ....[10]....
        /*0664*/ 	.word	0x0500000f


	//   ....[11]....
        /*0668*/ 	.word	0x0500000f


	//   ....[12]....
        /*066c*/ 	.word	0x0500000f


	//   ....[13]....
        /*0670*/ 	.word	0x0500000f


	//   ....[14]....
        /*0674*/ 	.word	0x0500000f


	//   ....[15]....
        /*0678*/ 	.word	0x0500000f


	//   ....[16]....
        /*067c*/ 	.word	0x0500000f


	//   ....[17]....
        /*0680*/ 	.word	0x0500000f


	//   ....[18]....
        /*0684*/ 	.word	0x0500000f


	//   ....[19]....
        /*0688*/ 	.word	0x0500000f


	//   ....[20]....
        /*068c*/ 	.word	0x0500000f


	//   ....[21]....
        /*0690*/ 	.word	0x0500000f


	//   ....[22]....
        /*0694*/ 	.word	0x0500000f


	//   ....[23]....
        /*0698*/ 	.word	0x0500000f


	//   ....[24]....
        /*069c*/ 	.word	0x0500000f


	//   ....[25]....
        /*06a0*/ 	.word	0x0500000f


	//   ....[26]....
        /*06a4*/ 	.word	0x0500000f


	//----- nvinfo : EIATTR_COOP_GROUP_INSTR_OFFSETS
	.align		4
.L_289:
        /*06a8*/ 	.byte	0x04, 0x28
        /*06aa*/ 	.short	(.L_291 - .L_290)


	//   ....[0]....
.L_290:
        /*06ac*/ 	.word	0x00000080


	//   ....[1]....
        /*06b0*/ 	.word	0x00000090


	//   ....[2]....
        /*06b4*/ 	.word	0x000002d0


	//   ....[3]....
        /*06b8*/ 	.word	0x00000430


	//   ....[4]....
        /*06bc*/ 	.word	0x00000550


	//   ....[5]....
        /*06c0*/ 	.word	0x000006b0


	//   ....[6]....
        /*06c4*/ 	.word	0x00001910


	//   ....[7]....
        /*06c8*/ 	.word	0x00001fd0


	//   ....[8]....
        /*06cc*/ 	.word	0x00001ff0


	//   ....[9]....
        /*06d0*/ 	.word	0x00002730


	//   ....[10]....
        /*06d4*/ 	.word	0x00002800


	//   ....[11]....
        /*06d8*/ 	.word	0x000030e0


	//   ....[12]....
        /*06dc*/ 	.word	0x00003140


	//   ....[13]....
        /*06e0*/ 	.word	0x00004450


	//   ....[14]....
        /*06e4*/ 	.word	0x00004a80


	//   ....[15]....
        /*06e8*/ 	.word	0x00004ae0


	//   ....[16]....
        /*06ec*/ 	.word	0x00004b90


	//   ....[17]....
        /*06f0*/ 	.word	0x00005160


	//   ....[18]....
        /*06f4*/ 	.word	0x00005320


	//   ....[19]....
        /*06f8*/ 	.word	0x00006eb0


	//   ....[20]....
        /*06fc*/ 	.word	0x00006ec0


	//   ....[21]....
        /*0700*/ 	.word	0x00006ef0


	//   ....[22]....
        /*0704*/ 	.word	0x00006f00


	//   ....[23]....
        /*0708*/ 	.word	0x00008190


	//   ....[24]....
        /*070c*/ 	.word	0x000081c0


	//   ....[25]....
        /*0710*/ 	.word	0x00008280


	//   ....[26]....
        /*0714*/ 	.word	0x00008290


	//   ....[27]....
        /*0718*/ 	.word	0x00009170


	//   ....[28]....
        /*071c*/ 	.word	0x00009180


	//   ....[29]....
        /*0720*/ 	.word	0x00009190


	//   ....[30]....
        /*0724*/ 	.word	0x000091e0


	//   ....[31]....
        /*0728*/ 	.word	0x000097a0


	//   ....[32]....
        /*072c*/ 	.word	0x000097e0


	//   ....[33]....
        /*0730*/ 	.word	0x00009800


	//   ....[34]....
        /*0734*/ 	.word	0x00009840


	//   ....[35]....
        /*0738*/ 	.word	0x00009860


	//   ....[36]....
        /*073c*/ 	.word	0x00009870


	//   ....[37]....
        /*0740*/ 	.word	0x00009890


	//   ....[38]....
        /*0744*/ 	.word	0x000098b0


	//   ....[39]....
        /*0748*/ 	.word	0x00009cd0


	//   ....[40]....
        /*074c*/ 	.word	0x00009ce0


	//   ....[41]....
        /*0750*/ 	.word	0x00009f10


	//   ....[42]....
        /*0754*/ 	.word	0x00009f20


	//   ....[43]....
        /*0758*/ 	.word	0x0000aa30


	//   ....[44]....
        /*075c*/ 	.word	0x0000aa60


	//   ....[45]....
        /*0760*/ 	.word	0x0000aaa0


	//   ....[46]....
        /*0764*/ 	.word	0x0000aad0


	//   ....[47]....
        /*0768*/ 	.word	0x0000aae0


	//   ....[48]....
        /*076c*/ 	.word	0x0000aaf0


	//   ....[49]....
        /*0770*/ 	.word	0x0000ab00


	//   ....[50]....
        /*0774*/ 	.word	0x0000ab20


	//   ....[51]....
        /*0778*/ 	.word	0x0000ac80


	//   ....[52]....
        /*077c*/ 	.word	0x0000aea0


	//   ....[53]....
        /*0780*/ 	.word	0x0000aed0


	//   ....[54]....
        /*0784*/ 	.word	0x0000af00


	//   ....[55]....
        /*0788*/ 	.word	0x0000af30


	//   ....[56]....
        /*078c*/ 	.word	0x0000af60


	//   ....[57]....
        /*0790*/ 	.word	0x0000af90


	//   ....[58]....
        /*0794*/ 	.word	0x0000b0f0


	//   ....[59]....
        /*0798*/ 	.word	0x0000b120


	//   ....[60]....
        /*079c*/ 	.word	0x0000b150


	//   ....[61]....
        /*07a0*/ 	.word	0x0000b180


	//   ....[62]....
        /*07a4*/ 	.word	0x0000b1b0


	//   ....[63]....
        /*07a8*/ 	.word	0x0000b1e0


	//   ....[64]....
        /*07ac*/ 	.word	0x0000b270


	//   ....[65]....
        /*07b0*/ 	.word	0x0000b2a0


	//   ....[66]....
        /*07b4*/ 	.word	0x0000b2b0


	//   ....[67]....
        /*07b8*/ 	.word	0x0000b2f0


	//   ....[68]....
        /*07bc*/ 	.word	0x0000d240


	//   ....[69]....
        /*07c0*/ 	.word	0x0000d260


	//   ....[70]....
        /*07c4*/ 	.word	0x0000d2f0


	//   ....[71]....
        /*07c8*/ 	.word	0x0000d310


	//   ....[72]....
        /*07cc*/ 	.word	0x0000d390


	//   ....[73]....
        /*07d0*/ 	.word	0x0000d3b0


	//   ....[74]....
        /*07d4*/ 	.word	0x0000d430


	//   ....[75]....
        /*07d8*/ 	.word	0x0000d450


	//   ....[76]....
        /*07dc*/ 	.word	0x0000d4d0


	//   ....[77]....
        /*07e0*/ 	.word	0x0000d4f0


	//   ....[78]....
        /*07e4*/ 	.word	0x0000d570


	//   ....[79]....
        /*07e8*/ 	.word	0x0000d590


	//   ....[80]....
        /*07ec*/ 	.word	0x0000d610


	//   ....[81]....
        /*07f0*/ 	.word	0x0000d630


	//   ....[82]....
        /*07f4*/ 	.word	0x0000d640


	//   ....[83]....
        /*07f8*/ 	.word	0x0000d650


	//   ....[84]....
        /*07fc*/ 	.word	0x0000df20


	//   ....[85]....
        /*0800*/ 	.word	0x0000df50


	//   ....[86]....
        /*0804*/ 	.word	0x0000dff0


	//   ....[87]....
        /*0808*/ 	.word	0x0000e010


	//   ....[88]....
        /*080c*/ 	.word	0x0000e090


	//   ....[89]....
        /*0810*/ 	.word	0x0000e0b0


	//   ....[90]....
        /*0814*/ 	.word	0x0000e130


	//   ....[91]....
        /*0818*/ 	.word	0x0000e150


	//   ....[92]....
        /*081c*/ 	.word	0x0000e1d0


	//   ....[93]....
        /*0820*/ 	.word	0x0000e1f0


	//   ....[94]....
        /*0824*/ 	.word	0x0000e270


	//   ....[95]....
        /*0828*/ 	.word	0x0000e290


	//   ....[96]....
        /*082c*/ 	.word	0x0000e310


	//   ....[97]....
        /*0830*/ 	.word	0x0000e330


	//   ....[98]....
        /*0834*/ 	.word	0x0000e340


	//   ....[99]....
        /*0838*/ 	.word	0x0000e3b0


	//   ....[100]....
        /*083c*/ 	.word	0x0000e400


	//   ....[101]....
        /*0840*/ 	.word	0x0000e430


	//   ....[102]....
        /*0844*/ 	.word	0x0000e4c0


	//   ....[103]....
        /*0848*/ 	.word	0x0000e4d0


	//   ....[104]....
        /*084c*/ 	.word	0x0000e540


	//   ....[105]....
        /*0850*/ 	.word	0x0000e550


	//   ....[106]....
        /*0854*/ 	.word	0x0000e590


	//   ....[107]....
        /*0858*/ 	.word	0x0000e5b0


	//   ....[108]....
        /*085c*/ 	.word	0x0000ed00


	//   ....[109]....
        /*0860*/ 	.word	0x0000ed30


	//   ....[110]....
        /*0864*/ 	.word	0x0000ed80


	//   ....[111]....
        /*0868*/ 	.word	0x0000ed90


	//   ....[112]....
        /*086c*/ 	.word	0x0000edd0


	//   ....[113]....
        /*0870*/ 	.word	0x0000ede0


	//   ....[114]....
        /*0874*/ 	.word	0x0000ee20


	//   ....[115]....
        /*0878*/ 	.word	0x0000ee30


	//   ....[116]....
        /*087c*/ 	.word	0x0000ee70


	//   ....[117]....
        /*0880*/ 	.word	0x0000ee80


	//   ....[118]....
        /*0884*/ 	.word	0x0000eec0


	//   ....[119]....
        /*0888*/ 	.word	0x0000eed0


	//   ....[120]....
        /*088c*/ 	.word	0x0000ef10


	//   ....[121]....
        /*0890*/ 	.word	0x0000ef20


	//   ....[122]....
        /*0894*/ 	.word	0x0000ef30


	//   ....[123]....
        /*0898*/ 	.word	0x0000ef70


	//   ....[124]....
        /*089c*/ 	.word	0x0000f220


	//   ....[125]....
        /*08a0*/ 	.word	0x0000f250


	//   ....[126]....
        /*08a4*/ 	.word	0x0000f2b0


	//   ....[127]....
        /*08a8*/ 	.word	0x0000f2c0


	//   ....[128]....
        /*08ac*/ 	.word	0x0000f310


	//   ....[129]....
        /*08b0*/ 	.word	0x0000f320


	//   ....[130]....
        /*08b4*/ 	.word	0x0000f370


	//   ....[131]....
        /*08b8*/ 	.word	0x0000f380


	//   ....[132]....
        /*08bc*/ 	.word	0x0000f3d0


	//   ....[133]....
        /*08c0*/ 	.word	0x0000f3e0


	//   ....[134]....
        /*08c4*/ 	.word	0x0000f430


	//   ....[135]....
        /*08c8*/ 	.word	0x0000f440


	//   ....[136]....
        /*08cc*/ 	.word	0x0000f490


	//   ....[137]....
        /*08d0*/ 	.word	0x0000f4a0


	//   ....[138]....
        /*08d4*/ 	.word	0x0000f4b0


	//   ....[139]....
        /*08d8*/ 	.word	0x0000f4f0


	//   ....[140]....
        /*08dc*/ 	.word	0x0000fa90


	//   ....[141]....
        /*08e0*/ 	.word	0x0000fad0


	//   ....[142]....
        /*08e4*/ 	.word	0x0000fae0


	//   ....[143]....
        /*08e8*/ 	.word	0x0000faf0


	//   ....[144]....
        /*08ec*/ 	.word	0x0000fb00


	//   ....[145]....
        /*08f0*/ 	.word	0x0000fb10


	//   ....[146]....
        /*08f4*/ 	.word	0x0000fb30


	//   ....[147]....
        /*08f8*/ 	.word	0x0000fb80


	//   ....[148]....
        /*08fc*/ 	.word	0x0000fba0


	//   ....[149]....
        /*0900*/ 	.word	0x0000fbe0


	//   ....[150]....
        /*0904*/ 	.word	0x0000fc00


	//   ....[151]....
        /*0908*/ 	.word	0x0000fc40


	//   ....[152]....
        /*090c*/ 	.word	0x0000fc60


	//   ....[153]....
        /*0910*/ 	.word	0x0000fcb0


	//   ....[154]....
        /*0914*/ 	.word	0x0000fce0


	//   ....[155]....
        /*0918*/ 	.word	0x0000fd40


	//   ....[156]....
        /*091c*/ 	.word	0x00010100


	//   ....[157]....
        /*0920*/ 	.word	0x00010130


	//   ....[158]....
        /*0924*/ 	.word	0x00010190


	//   ....[159]....
        /*0928*/ 	.word	0x000101c0


	//   ....[160]....
        /*092c*/ 	.word	0x000101f0


	//   ....[161]....
        /*0930*/ 	.word	0x00010220


	//   ....[162]....
        /*0934*/ 	.word	0x00010250


	//   ....[163]....
        /*0938*/ 	.word	0x00010280


	//   ....[164]....
        /*093c*/ 	.word	0x00010420


	//   ....[165]....
        /*0940*/ 	.word	0x00010450


	//   ....[166]....
        /*0944*/ 	.word	0x00010480


	//   ....[167]....
        /*0948*/ 	.word	0x000104b0


	//   ....[168]....
        /*094c*/ 	.word	0x000104e0


	//   ....[169]....
        /*0950*/ 	.word	0x00010510


	//   ....[170]....
        /*0954*/ 	.word	0x000105d0


	//   ....[171]....
        /*0958*/ 	.word	0x000105f0


	//   ....[172]....
        /*095c*/ 	.word	0x00010610


	//   ....[173]....
        /*0960*/ 	.word	0x00010670


	//   ....[174]....
        /*0964*/ 	.word	0x00011090


	//   ....[175]....
        /*0968*/ 	.word	0x00011630


	//   ....[176]....
        /*096c*/ 	.word	0x00011720


	//   ....[177]....
        /*0970*/ 	.word	0x000117c0


	//   ....[178]....
        /*0974*/ 	.word	0x00011820


	//   ....[179]....
        /*0978*/ 	.word	0x00011910


	//   ....[180]....
        /*097c*/ 	.word	0x00011980


	//   ....[181]....
        /*0980*/ 	.word	0x00011a70


	//   ....[182]....
        /*0984*/ 	.word	0x00011ae0


	//   ....[183]....
        /*0988*/ 	.word	0x00011bd0


	//   ....[184]....
        /*098c*/ 	.word	0x00011c40


	//   ....[185]....
        /*0990*/ 	.word	0x00011d30


	//   ....[186]....
        /*0994*/ 	.word	0x00011da0


	//   ....[187]....
        /*0998*/ 	.word	0x00011e90


	//   ....[188]....
        /*099c*/ 	.word	0x00011f00


	//   ....[189]....
        /*09a0*/ 	.word	0x00011ff0


	//   ....[190]....
        /*09a4*/ 	.word	0x00012060


	//   ....[191]....
        /*09a8*/ 	.word	0x00012140


	//   ....[192]....
        /*09ac*/ 	.word	0x000121f0


	//   ....[193]....
        /*09b0*/ 	.word	0x00012260


	//   ....[194]....
        /*09b4*/ 	.word	0x000122c0


	//   ....[195]....
        /*09b8*/ 	.word	0x000123b0


	//   ....[196]....
        /*09bc*/ 	.word	0x00012410


	//   ....[197]....
        /*09c0*/ 	.word	0x00012510


	//   ....[198]....
        /*09c4*/ 	.word	0x00012570


	//   ....[199]....
        /*09c8*/ 	.word	0x00012670


	//   ....[200]....
        /*09cc*/ 	.word	0x000126d0


	//   ....[201]....
        /*09d0*/ 	.word	0x000127d0


	//   ....[202]....
        /*09d4*/ 	.word	0x00012830


	//   ....[203]....
        /*09d8*/ 	.word	0x00012930


	//   ....[204]....
        /*09dc*/ 	.word	0x00012990


	//   ....[205]....
        /*09e0*/ 	.word	0x00012a90


	//   ....[206]....
        /*09e4*/ 	.word	0x00012af0


	//   ....[207]....
        /*09e8*/ 	.word	0x00012ba0


	//   ....[208]....
        /*09ec*/ 	.word	0x00012c60


	//   ....[209]....
        /*09f0*/ 	.word	0x00012d20


	//   ....[210]....
        /*09f4*/ 	.word	0x00012d80


	//   ....[211]....
        /*09f8*/ 	.word	0x00012e80


	//   ....[212]....
        /*09fc*/ 	.word	0x00012ee0


	//   ....[213]....
        /*0a00*/ 	.word	0x00012fb0


	//   ....[214]....
        /*0a04*/ 	.word	0x00013010


	//   ....[215]....
        /*0a08*/ 	.word	0x000130d0


	//   ....[216]....
        /*0a0c*/ 	.word	0x00013210


	//   ....[217]....
        /*0a10*/ 	.word	0x000132b0


	//   ....[218]....
        /*0a14*/ 	.word	0x00013320


	//   ....[219]....
        /*0a18*/ 	.word	0x000133d0


	//   ....[220]....
        /*0a1c*/ 	.word	0x00013430


	//   ....[221]....
        /*0a20*/ 	.word	0x000134e0


	//   ....[222]....
        /*0a24*/ 	.word	0x00013540


	//   ....[223]....
        /*0a28*/ 	.word	0x000135f0


	//   ....[224]....
        /*0a2c*/ 	.word	0x00013650


	//   ....[225]....
        /*0a30*/ 	.word	0x00013700


	//   ....[226]....
        /*0a34*/ 	.word	0x00013760


	//   ....[227]....
        /*0a38*/ 	.word	0x00013810


	//   ....[228]....
        /*0a3c*/ 	.word	0x00013870


	//   ....[229]....
        /*0a40*/ 	.word	0x00013920


	//   ....[230]....
        /*0a44*/ 	.word	0x00013980


	//   ....[231]....
        /*0a48*/ 	.word	0x00013a30


	//   ....[232]....
        /*0a4c*/ 	.word	0x00013b20


	//   ....[233]....
        /*0a50*/ 	.word	0x00013bd0


	//   ....[234]....
        /*0a54*/ 	.word	0x00013c30


	//   ....[235]....
        /*0a58*/ 	.word	0x00013cf0


	//   ....[236]....
        /*0a5c*/ 	.word	0x00013d50


	//   ....[237]....
        /*0a60*/ 	.word	0x00013e10


	//   ....[238]....
        /*0a64*/ 	.word	0x00013e70


	//   ....[239]....
        /*0a68*/ 	.word	0x00013f30


	//   ....[240]....
        /*0a6c*/ 	.word	0x00013f90


	//   ....[241]....
        /*0a70*/ 	.word	0x00014050


	//   ....[242]....
        /*0a74*/ 	.word	0x000140b0


	//   ....[243]....
        /*0a78*/ 	.word	0x00014170


	//   ....[244]....
        /*0a7c*/ 	.word	0x000141d0


	//   ....[245]....
        /*0a80*/ 	.word	0x00014290


	//   ....[246]....
        /*0a84*/ 	.word	0x000142f0


	//   ....[247]....
        /*0a88*/ 	.word	0x000143a0


	//   ....[248]....
        /*0a8c*/ 	.word	0x00014490


	//   ....[249]....
        /*0a90*/ 	.word	0x00014540


	//   ....[250]....
        /*0a94*/ 	.word	0x000145b0


	//   ....[251]....
        /*0a98*/ 	.word	0x00014660


	//   ....[252]....
        /*0a9c*/ 	.word	0x000146c0


	//   ....[253]....
        /*0aa0*/ 	.word	0x00014780


	//   ....[254]....
        /*0aa4*/ 	.word	0x000147e0


	//   ....[255]....
        /*0aa8*/ 	.word	0x000148a0


	//   ....[0]....
        /*0aac*/ 	.word	0x00014900


	//   ....[1]....
        /*0ab0*/ 	.word	0x000149c0


	//   ....[2]....
        /*0ab4*/ 	.word	0x00014a20


	//   ....[3]....
        /*0ab8*/ 	.word	0x00014ae0


	//   ....[4]....
        /*0abc*/ 	.word	0x00014b40


	//   ....[5]....
        /*0ac0*/ 	.word	0x00014c00


	//   ....[6]....
        /*0ac4*/ 	.word	0x00014c60


	//   ....[7]....
        /*0ac8*/ 	.word	0x00014d00


	//   ....[8]....
        /*0acc*/ 	.word	0x00014d90


	//   ....[9]....
        /*0ad0*/ 	.word	0x00014e30


	//   ....[10]....
        /*0ad4*/ 	.word	0x00014fa0


	//   ....[11]....
        /*0ad8*/ 	.word	0x00015010


	//   ....[12]....
        /*0adc*/ 	.word	0x00015080


	//   ....[13]....
        /*0ae0*/ 	.word	0x000150f0


	//   ....[14]....
        /*0ae4*/ 	.word	0x00015160


	//   ....[15]....
        /*0ae8*/ 	.word	0x000151e0


	//   ....[16]....
        /*0aec*/ 	.word	0x00015260


	//   ....[17]....
        /*0af0*/ 	.word	0x000152f0


	//   ....[18]....
        /*0af4*/ 	.word	0x00015360


	//   ....[19]....
        /*0af8*/ 	.word	0x000153d0


	//   ....[20]....
        /*0afc*/ 	.word	0x00015440


	//   ....[21]....
        /*0b00*/ 	.word	0x000154c0


	//   ....[22]....
        /*0b04*/ 	.word	0x00015530


	//   ....[23]....
        /*0b08*/ 	.word	0x000155e0


	//   ....[24]....
        /*0b0c*/ 	.word	0x00015630


	//   ....[25]....
        /*0b10*/ 	.word	0x000156c0


	//   ....[26]....
        /*0b14*/ 	.word	0x000157f0


	//----- nvinfo : EIATTR_REG_RECONFIG
	.align		4
.L_291:
        /*0b18*/ 	.byte	0x01, 0x54
	.zero		2


	//----- nvinfo : EIATTR_SYSCALL_OFFSETS
	.align		4
        /*0b1c*/ 	.byte	0x04, 0x46
        /*0b1e*/ 	.short	(.L_293 - .L_292)


	//   ....[0]....
.L_292:
        /*0b20*/ 	.word	0x00001ac0


	//   ....[1]....
        /*0b24*/ 	.word	0x0000c880


	//   ....[2]....
        /*0b28*/ 	.word	0x0000c9d0


	//   ....[3]....
        /*0b2c*/ 	.word	0x0000cac0


	//   ....[4]....
        /*0b30*/ 	.word	0x0000da60


	//----- nvinfo : EIATTR_MBARRIER_INSTR_OFFSETS
	.align		4
.L_293:
        /*0b34*/ 	.byte	0x04, 0x39
        /*0b36*/ 	.short	(.L_295 - .L_294)


	//   ....[0]....
.L_294:
        /*0b38*/ 	.word	0x00000180
        /*0b3c*/ 	.word	0x000000ff
        /*0b40*/ 	.word	0x00016800
        /*0b44*/ 	.short	0x0100
        /*0b46*/ 	.byte	0x08
	.zero		1


	//   ....[1]....
        /*0b48*/ 	.word	0x00000190
        /*0b4c*/ 	.word	0x000000ff
        /*0b50*/ 	.word	0x00016820
        /*0b54*/ 	.short	0x0100
        /*0b56*/ 	.byte	0x08
	.zero		1


	//   ....[2]....
        /*0b58*/ 	.word	0x00000280
        /*0b5c*/ 	.word	0x000000ff
        /*0b60*/ 	.word	0x00016830
        /*0b64*/ 	.short	0x0100
        /*0b66*/ 	.byte	0x08
	.zero		1


	//   ....[3]....
        /*0b68*/ 	.word	0x00000290
        /*0b6c*/ 	.word	0x000000ff
        /*0b70*/ 	.word	0x00016840
        /*0b74*/ 	.short	0x0100
        /*0b76*/ 	.byte	0x08
	.zero		1


	//   ....[4]....
        /*0b78*/ 	.word	0x000002a0
        /*0b7c*/ 	.word	0x000000ff
        /*0b80*/ 	.word	0x00016838
        /*0b84*/ 	.short	0x0100
        /*0b86*/ 	.byte	0x08
	.zero		1


	//   ....[5]....
        /*0b88*/ 	.word	0x000002b0
        /*0b8c*/ 	.word	0x000000ff
        /*0b90*/ 	.word	0x00016848
        /*0b94*/ 	.short	0x0100
        /*0b96*/ 	.byte	0x08
	.zero		1


	//   ....[6]....
        /*0b98*/ 	.word	0x000003e0
        /*0b9c*/ 	.word	0x000000ff
        /*0ba0*/ 	.word	0x00016850
        /*0ba4*/ 	.short	0x0100
        /*0ba6*/ 	.byte	0x08
	.zero		1


	//   ....[7]....
        /*0ba8*/ 	.word	0x000003f0
        /*0bac*/ 	.word	0x000000ff
        /*0bb0*/ 	.word	0x00016860
        /*0bb4*/ 	.short	0x0100
        /*0bb6*/ 	.byte	0x08
	.zero		1


	//   ....[8]....
        /*0bb8*/ 	.word	0x00000400
        /*0bbc*/ 	.word	0x000000ff
        /*0bc0*/ 	.word	0x00016858
        /*0bc4*/ 	.short	0x0100
        /*0bc6*/ 	.byte	0x08
	.zero		1


	//   ....[9]....
        /*0bc8*/ 	.word	0x00000410
        /*0bcc*/ 	.word	0x000000ff
        /*0bd0*/ 	.word	0x00016868
        /*0bd4*/ 	.short	0x0100
        /*0bd6*/ 	.byte	0x08
	.zero		1


	//   ....[10]....
        /*0bd8*/ 	.word	0x00000500
        /*0bdc*/ 	.word	0x000000ff
        /*0be0*/ 	.word	0x00016870
        /*0be4*/ 	.short	0x0100
        /*0be6*/ 	.byte	0x06
	.zero		1


	//   ....[11]....
        /*0be8*/ 	.word	0x00000510
        /*0bec*/ 	.word	0x000000ff
        /*0bf0*/ 	.word	0x00016880
        /*0bf4*/ 	.short	0x0100
        /*0bf6*/ 	.byte	0x06
	.zero		1


	//   ....[12]....
        /*0bf8*/ 	.word	0x00000520
        /*0bfc*/ 	.word	0x000000ff
        /*0c00*/ 	.word	0x00016878
        /*0c04*/ 	.short	0x0100
        /*0c06*/ 	.byte	0x06
	.zero		1


	//   ....[13]....
        /*0c08*/ 	.word	0x00000530
        /*0c0c*/ 	.word	0x000000ff
        /*0c10*/ 	.word	0x00016888
        /*0c14*/ 	.short	0x0100
        /*0c16*/ 	.byte	0x06
	.zero		1


	//   ....[14]....
        /*0c18*/ 	.word	0x00000660
        /*0c1c*/ 	.word	0x000000ff
        /*0c20*/ 	.word	0x00016890
        /*0c24*/ 	.short	0x0100
        /*0c26*/ 	.byte	0x08
	.zero		1


	//   ....[15]....
        /*0c28*/ 	.word	0x00000670
        /*0c2c*/ 	.word	0x000000ff
        /*0c30*/ 	.word	0x000168a0
        /*0c34*/ 	.short	0x0100
        /*0c36*/ 	.byte	0x08
	.zero		1


	//   ....[16]....
        /*0c38*/ 	.word	0x00000680
        /*0c3c*/ 	.word	0x000000ff
        /*0c40*/ 	.word	0x00016898
        /*0c44*/ 	.short	0x0100
        /*0c46*/ 	.byte	0x08
	.zero		1


	//   ....[17]....
        /*0c48*/ 	.word	0x00000690
        /*0c4c*/ 	.word	0x000000ff
        /*0c50*/ 	.word	0x000168a8
        /*0c54*/ 	.short	0x0100
        /*0c56*/ 	.byte	0x08
	.zero		1


	//   ....[18]....
        /*0c58*/ 	.word	0x000007d0
        /*0c5c*/ 	.word	0x000000ff
        /*0c60*/ 	.word	0x000168b0
        /*0c64*/ 	.short	0x0100
        /*0c66*/ 	.byte	0x08
	.zero		1


	//   ....[19]....
        /*0c68*/ 	.word	0x000007e0
        /*0c6c*/ 	.word	0x000000ff
        /*0c70*/ 	.word	0x000168c0
        /*0c74*/ 	.short	0x0100
        /*0c76*/ 	.byte	0x08
	.zero		1


	//   ....[20]....
        /*0c78*/ 	.word	0x000007f0
        /*0c7c*/ 	.word	0x000000ff
        /*0c80*/ 	.word	0x000168b8
        /*0c84*/ 	.short	0x0100
        /*0c86*/ 	.byte	0x08
	.zero		1


	//   ....[21]....
        /*0c88*/ 	.word	0x00000800
        /*0c8c*/ 	.word	0x000000ff
        /*0c90*/ 	.word	0x000168c8
        /*0c94*/ 	.short	0x0100
        /*0c96*/ 	.byte	0x08
	.zero		1


	//   ....[22]....
        /*0c98*/ 	.word	0x00001b40
        /*0c9c*/ 	.word	0x000000ff
        /*0ca0*/ 	.word	0x00016800
        /*0ca4*/ 	.short	0x010a
        /*0ca6*/ 	.byte	0x2d
	.zero		1


	//   ....[23]....
        /*0ca8*/ 	.word	0x00001bc0
        /*0cac*/ 	.word	0x00000003
        /*0cb0*/ 	.word	0x00016830
        /*0cb4*/ 	.short	0x010a
        /*0cb6*/ 	.byte	0x3f
	.zero		1


	//   ....[24]....
        /*0cb8*/ 	.word	0x00001c00
        /*0cbc*/ 	.word	0x00000003
        /*0cc0*/ 	.word	0x00016830
        /*0cc4*/ 	.short	0x010a
        /*0cc6*/ 	.byte	0x3f
	.zero		1


	//   ....[25]....
        /*0cc8*/ 	.word	0x000020a0
        /*0ccc*/ 	.word	0x000000ff
        /*0cd0*/ 	.word	0x00000000
        /*0cd4*/ 	.short	0x0101
        /*0cd6*/ 	.byte	0x06
	.zero		1


	//   ....[26]....
        /*0cd8*/ 	.word	0x00003d90
        /*0cdc*/ 	.word	0x000000ff
        /*0ce0*/ 	.word	0x00016830
        /*0ce4*/ 	.short	0x010a
        /*0ce6*/ 	.byte	0x06
	.zero		1


	//   ....[27]....
        /*0ce8*/ 	.word	0x00003dd0
        /*0cec*/ 	.word	0x000000ff
        /*0cf0*/ 	.word	0x00016830
        /*0cf4*/ 	.short	0x010a
        /*0cf6*/ 	.byte	0x06
	.zero		1


	//   ....[28]....
        /*0cf8*/ 	.word	0x00004000
        /*0cfc*/ 	.word	0x000000ff
        /*0d00*/ 	.word	0x00016850
        /*0d04*/ 	.short	0x010a
        /*0d06*/ 	.byte	0x06
	.zero		1


	//   ....[29]....
        /*0d08*/ 	.word	0x00004040
        /*0d0c*/ 	.word	0x000000ff
        /*0d10*/ 	.word	0x00016850
        /*0d14*/ 	.short	0x010a
        /*0d16*/ 	.byte	0x06
	.zero		1


	//   ....[30]....
        /*0d18*/ 	.word	0x000044b0
        /*0d1c*/ 	.word	0x000000ff
        /*0d20*/ 	.word	0x00000000
        /*0d24*/ 	.short	0x0101
        /*0d26*/ 	.byte	0x06
	.zero		1


	//   ....[31]....
        /*0d28*/ 	.word	0x00005fa0
        /*0d2c*/ 	.word	0x000000ff
        /*0d30*/ 	.word	0x00000000
        /*0d34*/ 	.short	0x0101
        /*0d36*/ 	.byte	0x06
	.zero		1


	//   ....[32]....
        /*0d38*/ 	.word	0x00006490
        /*0d3c*/ 	.word	0x000000ff
        /*0d40*/ 	.word	0x00016830
        /*0d44*/ 	.short	0x010a
        /*0d46*/ 	.byte	0x06
	.zero		1


	//   ....[33]....
        /*0d48*/ 	.word	0x000064d0
        /*0d4c*/ 	.word	0x000000ff
        /*0d50*/ 	.word	0x00016830
        /*0d54*/ 	.short	0x010a
        /*0d56*/ 	.byte	0x06
	.zero		1


	//   ....[34]....
        /*0d58*/ 	.word	0x000066d0
        /*0d5c*/ 	.word	0x000000ff
        /*0d60*/ 	.word	0x00016850
        /*0d64*/ 	.short	0x010a
        /*0d66*/ 	.byte	0x06
	.zero		1


	//   ....[35]....
        /*0d68*/ 	.word	0x00006710
        /*0d6c*/ 	.word	0x000000ff
        /*0d70*/ 	.word	0x00016850
        /*0d74*/ 	.short	0x010a
        /*0d76*/ 	.byte	0x06
	.zero		1


	//   ....[36]....
        /*0d78*/ 	.word	0x00006b40
        /*0d7c*/ 	.word	0x000000ff
        /*0d80*/ 	.word	0x00000000
        /*0d84*/ 	.short	0x0101
        /*0d86*/ 	.byte	0x06
	.zero		1


	//   ....[37]....
        /*0d88*/ 	.word	0x00007d00
        /*0d8c*/ 	.word	0x000000ff
        /*0d90*/ 	.word	0x00000000
        /*0d94*/ 	.short	0x0101
        /*0d96*/ 	.byte	0x06
	.zero		1


	//   ....[38]....
        /*0d98*/ 	.word	0x00008100
        /*0d9c*/ 	.word	0x000000ff
        /*0da0*/ 	.word	0x00016850
        /*0da4*/ 	.short	0x010a
        /*0da6*/ 	.byte	0x05
	.zero		1


	//   ....[39]....
        /*0da8*/ 	.word	0x00008140
        /*0dac*/ 	.word	0x000000ff
        /*0db0*/ 	.word	0x00016850
        /*0db4*/ 	.short	0x010a
        /*0db6*/ 	.byte	0x05
	.zero		1


	//   ....[40]....
        /*0db8*/ 	.word	0x000086b0
        /*0dbc*/ 	.word	0x000000ff
        /*0dc0*/ 	.word	0x00000000
        /*0dc4*/ 	.short	0x0101
        /*0dc6*/ 	.byte	0x04
	.zero		1


	//   ....[41]....
        /*0dc8*/ 	.word	0x00009670
        /*0dcc*/ 	.word	0x00000000
        /*0dd0*/ 	.word	0x00000000
        /*0dd4*/ 	.short	0x0101
        /*0dd6*/ 	.byte	0x3f
	.zero		1


	//   ....[42]....
        /*0dd8*/ 	.word	0x00009cc0
        /*0ddc*/ 	.word	0x00000004
        /*0de0*/ 	.word	0x00000000
        /*0de4*/ 	.short	0x0101
        /*0de6*/ 	.byte	0x3f
	.zero		1


	//   ....[43]....
        /*0de8*/ 	.word	0x0000cfc0
        /*0dec*/ 	.word	0x00000003
        /*0df0*/ 	.word	0x00016840
        /*0df4*/ 	.short	0x010a
        /*0df6*/ 	.byte	0x3f
	.zero		1


	//   ....[44]....
        /*0df8*/ 	.word	0x0000d750
        /*0dfc*/ 	.word	0x00000003
        /*0e00*/ 	.word	0x00016830
        /*0e04*/ 	.short	0x0107
        /*0e06*/ 	.byte	0x3f
	.zero		1


	//   ....[45]....
        /*0e08*/ 	.word	0x0000d820
        /*0e0c*/ 	.word	0x00000003
        /*0e10*/ 	.word	0x00016830
        /*0e14*/ 	.short	0x0101
        /*0e16*/ 	.byte	0x3f
	.zero		1


	//   ....[46]....
        /*0e18*/ 	.word	0x0000e650
        /*0e1c*/ 	.word	0x00000016
        /*0e20*/ 	.word	0x00016800
        /*0e24*/ 	.short	0x0107
        /*0e26*/ 	.byte	0x3f
	.zero		1


	//   ....[47]....
        /*0e28*/ 	.word	0x0000e750
        /*0e2c*/ 	.word	0x00000016
        /*0e30*/ 	.word	0x00016800
        /*0e34*/ 	.short	0x0101
        /*0e36*/ 	.byte	0x3f
	.zero		1


	//   ....[48]....
        /*0e38*/ 	.word	0x0000e780
        /*0e3c*/ 	.word	0x00000016
        /*0e40*/ 	.word	0x00016820
        /*0e44*/ 	.short	0x010a
        /*0e46*/ 	.byte	0x3f
	.zero		1


	//   ....[49]....
        /*0e48*/ 	.word	0x0000eb10
        /*0e4c*/ 	.word	0x00000005
        /*0e50*/ 	.word	0x00016840
        /*0e54*/ 	.short	0x010a
        /*0e56*/ 	.byte	0x3f
	.zero		1


	//   ....[50]....
        /*0e58*/ 	.word	0x0000eff0
        /*0e5c*/ 	.word	0x00000005
        /*0e60*/ 	.word	0x00016830
        /*0e64*/ 	.short	0x0107
        /*0e66*/ 	.byte	0x3f
	.zero		1


	//   ....[51]....
        /*0e68*/ 	.word	0x0000f0b0
        /*0e6c*/ 	.word	0x00000005
        /*0e70*/ 	.word	0x00016830
        /*0e74*/ 	.short	0x0101
        /*0e76*/ 	.byte	0x3f
	.zero		1


	//   ....[52]....
        /*0e78*/ 	.word	0x0000f110
        /*0e7c*/ 	.word	0x00000005
        /*0e80*/ 	.word	0x00016860
        /*0e84*/ 	.short	0x010a
        /*0e86*/ 	.byte	0x3f
	.zero		1


	//   ....[53]....
        /*0e88*/ 	.word	0x0000f5e0
        /*0e8c*/ 	.word	0x00000005
        /*0e90*/ 	.word	0x00016850
        /*0e94*/ 	.short	0x0107
        /*0e96*/ 	.byte	0x3f
	.zero		1


	//   ....[54]....
        /*0e98*/ 	.word	0x0000f750
        /*0e9c*/ 	.word	0x00000005
        /*0ea0*/ 	.word	0x00016850
        /*0ea4*/ 	.short	0x0101
        /*0ea6*/ 	.byte	0x3f
	.zero		1


	//   ....[55]....
        /*0ea8*/ 	.word	0x0000f970
        /*0eac*/ 	.word	0x00000000
        /*0eb0*/ 	.word	0x00016860
        /*0eb4*/ 	.short	0x010a
        /*0eb6*/ 	.byte	0x3f
	.zero		1


	//   ....[56]....
        /*0eb8*/ 	.word	0x0000fdf0
        /*0ebc*/ 	.word	0x00000000
        /*0ec0*/ 	.word	0x00016850
        /*0ec4*/ 	.short	0x0107
        /*0ec6*/ 	.byte	0x3f
	.zero		1


	//   ....[57]....
        /*0ec8*/ 	.word	0x0000fec0
        /*0ecc*/ 	.word	0x00000000
        /*0ed0*/ 	.word	0x00016850
        /*0ed4*/ 	.short	0x0101
        /*0ed6*/ 	.byte	0x3f
	.zero		1


	//   ....[58]....
        /*0ed8*/ 	.word	0x00011010
        /*0edc*/ 	.word	0x00000005
        /*0ee0*/ 	.word	0x00016820
        /*0ee4*/ 	.short	0x010a
        /*0ee6*/ 	.byte	0x3f
	.zero		1


	//   ....[59]....
        /*0ee8*/ 	.word	0x00011190
        /*0eec*/ 	.word	0x00000003
        /*0ef0*/ 	.word	0x00016840
        /*0ef4*/ 	.short	0x010a
        /*0ef6*/ 	.byte	0x3f
	.zero		1


	//   ....[60]....
        /*0ef8*/ 	.word	0x00011230
        /*0efc*/ 	.word	0x00000019
        /*0f00*/ 	.word	0x00016840
        /*0f04*/ 	.short	0x010a
        /*0f06*/ 	.byte	0x3f
	.zero		1


	//   ....[61]....
        /*0f08*/ 	.word	0x00011270
        /*0f0c*/ 	.word	0x00000003
        /*0f10*/ 	.word	0x00016860
        /*0f14*/ 	.short	0x010a
        /*0f16*/ 	.byte	0x3f
	.zero		1


	//   ....[62]....
        /*0f18*/ 	.word	0x000112b0
        /*0f1c*/ 	.word	0x00000019
        /*0f20*/ 	.word	0x00016860
        /*0f24*/ 	.short	0x010a
        /*0f26*/ 	.byte	0x3f
	.zero		1


	//   ....[63]....
        /*0f28*/ 	.word	0x00011320
        /*0f2c*/ 	.word	0x00000003
        /*0f30*/ 	.word	0x00016800
        /*0f34*/ 	.short	0x010a
        /*0f36*/ 	.byte	0x3f
	.zero		1


	//   ....[64]....
        /*0f38*/ 	.word	0x00011370
        /*0f3c*/ 	.word	0x00000003
        /*0f40*/ 	.word	0x00016830
        /*0f44*/ 	.short	0x010a
        /*0f46*/ 	.byte	0x3f
	.zero		1


	//   ....[65]....
        /*0f48*/ 	.word	0x000113d0
        /*0f4c*/ 	.word	0x00000007
        /*0f50*/ 	.word	0x00016830
        /*0f54*/ 	.short	0x010a
        /*0f56*/ 	.byte	0x3f
	.zero		1


	//   ....[66]....
        /*0f58*/ 	.word	0x00011430
        /*0f5c*/ 	.word	0x00000002
        /*0f60*/ 	.word	0x00016850
        /*0f64*/ 	.short	0x010a
        /*0f66*/ 	.byte	0x3f
	.zero		1


	//   ....[67]....
        /*0f68*/ 	.word	0x00011490
        /*0f6c*/ 	.word	0x00000007
        /*0f70*/ 	.word	0x00016830
        /*0f74*/ 	.short	0x010a
        /*0f76*/ 	.byte	0x3f
	.zero		1


	//   ....[68]....
        /*0f78*/ 	.word	0x000114f0
        /*0f7c*/ 	.word	0x00000002
        /*0f80*/ 	.word	0x00016850
        /*0f84*/ 	.short	0x010a
        /*0f86*/ 	.byte	0x3f
	.zero		1


	//   ....[69]....
        /*0f88*/ 	.word	0x00011550
        /*0f8c*/ 	.word	0x00000006
        /*0f90*/ 	.word	0x00016850
        /*0f94*/ 	.short	0x010a
        /*0f96*/ 	.byte	0x3f
	.zero		1


	//   ....[70]....
        /*0f98*/ 	.word	0x00011670
        /*0f9c*/ 	.word	0x00000003
        /*0fa0*/ 	.word	0x00016840
        /*0fa4*/ 	.short	0x010a
        /*0fa6*/ 	.byte	0x3f
	.zero		1


	//   ....[71]....
        /*0fa8*/ 	.word	0x00013110
        /*0fac*/ 	.word	0x00000016
        /*0fb0*/ 	.word	0x00016820
        /*0fb4*/ 	.short	0x010a
        /*0fb6*/ 	.byte	0x3f
	.zero		1


	//   ....[72]....
        /*0fb8*/ 	.word	0x00013160
        /*0fbc*/ 	.word	0x00000005
        /*0fc0*/ 	.word	0x00016840
        /*0fc4*/ 	.short	0x010a
        /*0fc6*/ 	.byte	0x3f
	.zero		1


	//   ....[73]....
        /*0fc8*/ 	.word	0x00013a70
        /*0fcc*/ 	.word	0x00000005
        /*0fd0*/ 	.word	0x00016860
        /*0fd4*/ 	.short	0x010a
        /*0fd6*/ 	.byte	0x3f
	.zero		1


	//   ....[74]....
        /*0fd8*/ 	.word	0x000143e0
        /*0fdc*/ 	.word	0x00000000
        /*0fe0*/ 	.word	0x00016860
        /*0fe4*/ 	.short	0x010a
        /*0fe6*/ 	.byte	0x3f
	.zero		1


	//   ....[75]....
        /*0fe8*/ 	.word	0x00015710
        /*0fec*/ 	.word	0x00000005
        /*0ff0*/ 	.word	0x00016820
        /*0ff4*/ 	.short	0x010a
        /*0ff6*/ 	.byte	0x3f
	.zero		1


	//   ....[76]....
        /*0ff8*/ 	.word	0x000158b0
        /*0ffc*/ 	.word	0x00000003
        /*1000*/ 	.word	0x00016840
        /*1004*/ 	.short	0x010a
        /*1006*/ 	.byte	0x3f
	.zero		1


	//   ....[77]....
        /*1008*/ 	.word	0x00015900
        /*100c*/ 	.word	0x00000019
        /*1010*/ 	.word	0x00016840
        /*1014*/ 	.short	0x010a
        /*1016*/ 	.byte	0x3f
	.zero		1


	//   ....[78]....
        /*1018*/ 	.word	0x00015950
        /*101c*/ 	.word	0x00000003
        /*1020*/ 	.word	0x00016860
        /*1024*/ 	.short	0x010a
        /*1026*/ 	.byte	0x3f
	.zero		1


	//----- nvinfo : EIATTR_NUM_MBARRIERS
	.align		4
.L_295:
        /*1028*/ 	.byte	0x03, 0x38
        /*102a*/ 	.short	0x0016


	//----- nvinfo : EIATTR_EXIT_INSTR_OFFSETS
	.align		4
        /*102c*/ 	.byte	0x04, 0x1c
        /*102e*/ 	.short	(.L_297 - .L_296)


	//   ....[0]....
.L_296:
        /*1030*/ 	.word	0x000009b0


	//   ....[1]....
        /*1034*/ 	.word	0x0000ac20


	//   ....[2]....
        /*1038*/ 	.word	0x00011300


	//----- nvinfo : EIATTR_MAX_THREADS
	.align		4
.L_297:
        /*103c*/ 	.byte	0x04, 0x05
        /*103e*/ 	.short	(.L_299 - .L_298)
.L_298:
        /*1040*/ 	.word	0x00000200
        /*1044*/ 	.word	0x00000001
        /*1048*/ 	.word	0x00000001


	//----- nvinfo : EIATTR_CRS_STACK_SIZE
	.align		4
.L_299:
        /*104c*/ 	.byte	0x04, 0x1e
        /*104e*/ 	.short	(.L_301 - .L_300)
.L_300:
        /*1050*/ 	.word	0x00000000


	//----- nvinfo : EIATTR_CBANK_PARAM_SIZE
	.align		4
.L_301:
        /*1054*/ 	.byte	0x03, 0x19
        /*1056*/ 	.short	0x0af0


	//----- nvinfo : EIATTR_PARAM_CBANK
	.align		4
        /*1058*/ 	.byte	0x04, 0x0a
        /*105a*/ 	.short	(.L_303 - .L_302)
	.align		4
.L_302:
        /*105c*/ 	.word	index@(.nv.constant0._ZN7cutlass13device_kernelIN5flash11enable_sm90INS1_16FlashAttnFwdSm90INS1_25CollectiveMainloopFwdSm90ILi2EN4cute5tupleIJNS5_1CILi1EEES8_S8_EEENS6_IJNS7_ILi192EEENS7_ILi128EEENS7_ILi64EEEEEELi64ENS_10bfloat16_tEfNS_4arch4Sm90ELb1ELb0ELb0ELb1ELb1ELb0ELb0ELb1ELb1ELb1ELb1ELb0EEENS1_21CollectiveEpilogueFwdINS6_IJSA_SC_SB_EEES9_SE_SG_Li384ELb1ELb1ELb1ELb0EEENS1_36VarlenDynamicPersistentTileSchedulerILi192ELi128ELi384ELi128ELb1ELb1ELb1ELb1ELb1ELb1EEEEEEEEEvNT_6ParamsE)
        /*1060*/ 	.short	0x0210
        /*1062*/ 	.short	0x0af0


	//----- nvinfo : EIATTR_SW_WAR
	.align		4
.L_303:
        /*1064*/ 	.byte	0x04, 0x36
        /*1066*/ 	.short	(.L_305 - .L_304)
.L_304:
        /*1068*/ 	.word	0x00000008
.L_305:


//--------------------- .nv.info._ZN7cutlass13device_kernelIN5flash11enable_sm90INS1_16FlashAttnFwdSm90INS1_25CollectiveMainloopFwdSm90ILi2EN4cute5tupleIJNS5_1CILi1EEES8_S8_EEENS6_IJNS7_ILi192EEENS7_ILi128EEENS7_ILi64EEEEEELi64ENS_10bfloat16_tEfNS_4arch4Sm90ELb1ELb0ELb0ELb1ELb1ELb1ELb0ELb1ELb1ELb1ELb1ELb0EEENS1_21CollectiveEpilogueFwdINS6_IJSA_SC_SB_EEES9_SE_SG_Li384ELb1ELb1ELb1ELb0EEENS1_36VarlenDynamicPersistentTileSchedulerILi192ELi128ELi384ELi128ELb1ELb1ELb1ELb1ELb1ELb1EEEEEEEEEvNT_6ParamsE --------------------------
	.section	.nv.info._ZN7cutlass13device_kernelIN5flash11enable_sm90INS1_16FlashAttnFwdSm90INS1_25CollectiveMainloopFwdSm90ILi2EN4cute5tupleIJNS5_1CILi1EEES8_S8_EEENS6_IJNS7_ILi192EEENS7_ILi128EEENS7_ILi64EEEEEELi64ENS_10bfloat16_tEfNS_4arch4Sm90ELb1ELb0ELb0ELb1ELb1ELb1ELb0ELb1ELb1ELb1ELb1ELb0EEENS1_21CollectiveEpilogueFwdINS6_IJSA_SC_SB_EEES9_SE_SG_Li384ELb1ELb1ELb1ELb0EEENS1_36VarlenDynamicPersistentTileSchedulerILi192ELi128ELi384ELi128ELb1ELb1ELb1ELb1ELb1ELb1EEEEEEEEEvNT_6ParamsE,"",@"SHT_CUDA_INFO"
	.sectionflags	@""
	.align	4


	//----- nvinfo : EIATTR_CUDA_API_VERSION
	.align		4
        /*0000*/ 	.byte	0x04, 0x37
        /*0002*/ 	.short	(.L_307 - .L_306)
.L_306:
        /*0004*/ 	.word	0x00000082


	//----- nvinfo : EIATTR_KPARAM_INFO
	.align		4
.L_307:
        /*0008*/ 	.byte	0x04, 0x17
        /*000a*/ 	.short	(.L_309 - .L_308)
.L_308:
        /*000c*/ 	.word	0x00000000
        /*0010*/ 	.short	0x0000
        /*0012*/ 	.short	0x0070
        /*0014*/ 	.byte	0x00, 0xf0, 0x01, 0x2a


	//----- nvinfo : EIATTR_SPARSE_MMA_MASK
	.align		4
.L_309:
        /*0018*/ 	.byte	0x03, 0x50
        /*001a*/ 	.short	0x0000


	//----- nvinfo : EIATTR_MAXREG_COUNT
	.align		4
        /*001c*/ 	.byte	0x03, 0x1b
        /*001e*/ 	.short	0x0080


	//----- nvinfo : EIATTR_NUM_BARRIERS
	.align		4
        /*0020*/ 	.byte	0x02, 0x4c
        /*0022*/ 	.byte	0x10
	.zero		1


	//----- nvinfo : EIATTR_EXTERNS
	.align		4
        /*0024*/ 	.byte	0x04, 0x0f
        /*0026*/ 	.short	(.L_311 - .L_310)


	//   ....[0]....
	.align		4
.L_310:
        /*0028*/ 	.word	index@(__assertfail)


	//----- nvinfo : EIATTR_ANNOTATIONS
	.align		4
.L_311:
        /*002c*/ 	.byte	0x04, 0x55
        /*002e*/ 	.short	(.L_313 - .L_312)


	//   ....[0]....
.L_312:
        /* <DEDUP_REMOVED lines=87> */


	//----- nvinfo : EIATTR_MERCURY_ISA_VERSION
	.align		4
.L_313:
        /*0590*/ 	.byte	0x03, 0x5f
        /*0592*/ 	.short	0x0101


	//----- nvinfo : EIATTR_UNUSED_LOAD_BYTE_OFFSET
	.align		4
        /*0594*/ 	.byte	0x04, 0x44
        /*0596*/ 	.short	(.L_315 - .L_314)


	//   ....[0]....
.L_314:
        /*0598*/ 	.word	0x00000a70
        /*059c*/ 	.word	0x0000fff0


	//   ....[1]....
        /*05a0*/ 	.word	0x00010c80
        /*05a4*/ 	.word	0x0000fff0


	//----- nvinfo : EIATTR_INT_WARP_WIDE_INSTR_OFFSETS
	.align		4
.L_315:
        /*05a8*/ 	.byte	0x04, 0x31
        /*05aa*/ 	.short	(.L_317 - .L_316)


	//   ....[0]....
.L_316:
        /*05ac*/ 	.word	0x00000120


	//   ....[1]....
        /*05b0*/ 	.word	0x000001c0


	//   ....[2]....
        /*05b4*/ 	.word	0x00000230


	//   ....[3]....
        /*05b8*/ 	.word	0x00015c00


	//   ....[4]....
        /*05bc*/ 	.word	0x00015c90


	//   ....[5]....
        /*05c0*/ 	.word	0x00018e00


	//   ....[6]....
        /*05c4*/ 	.word	0x00018e90


	//----- nvinfo : EIATTR_COOP_GROUP_MASK_REGIDS
	.align		4
.L_317:
        /*05c8*/ 	.byte	0x04, 0x29
        /*05ca*/ 	.short	(.L_319 - .L_318)


	//   ....[0]....
.L_318:
        /*05cc*/ 	.word	0xffffffff


	//   ....[1]....
        /*05d0*/ 	.word	0xffffffff


	//   ....[2]....
        /*05d4*/ 	.word	0xffffffff


	//   ....[3]....
        /*05d8*/ 	.word	0xffffffff


	//   ....[4]....
        /*05dc*/ 	.word	0xffffffff


	//   ....[5]....
        /*05e0*/ 	.word	0xffffffff


	//   ....[6]....
        /*05e4*/ 	.word	0xffffffff


	//   ....[7]....
        /*05e8*/ 	.word	0xffffffff


	//   ....[8]....
        /*05ec*/ 	.word	0xffffffff


	//   ....[9]....
        /*05f0*/ 	.word	0xffffffff


	//   ....[10]....
        /*05f4*/ 	.word	0xffffffff


	//   ....[11]....
        /*05f8*/ 	.word	0xffffffff


	//   ....[12]....
        /*05fc*/ 	.word	0xffffffff


	//   ....[13]....
        /*0600*/ 	.word	0xffffffff


	//   ....[14]....
        /*0604*/ 	.word	0xffffffff


	//   ....[15]....
        /*0608*/ 	.word	0xffffffff


	//   ....[16]....
        /*060c*/ 	.word	0xffffffff


	//   ....[17]....
        /*0610*/ 	.word	0xffffffff


	//   ....[18]....
        /*0614*/ 	.word	0xffffffff


	//   ....[19]....
        /*0618*/ 	.word	0xffffffff


	//   ....[20]....
        /*061c*/ 	.word	0xffffffff


	//   ....[21]....
        /*0620*/ 	.word	0xffffffff


	//   ....[22]....
        /*0624*/ 	.word	0xffffffff


	//   ....[23]....
        /*0628*/ 	.word	0xffffffff


	//   ....[24]....
        /*062c*/ 	.word	0xffffffff


	//   ....[25]....
        /*0630*/ 	.word	0xffffffff


	//   ....[26]....
        /*0634*/ 	.word	0xffffffff


	//   ....[27]....
        /*0638*/ 	.word	0xffffffff


	//   ....[28]....
        /*063c*/ 	.word	0xffffffff


	//   ....[29]....
        /*0640*/ 	.word	0xffffffff


	//   ....[30]....
        /*0644*/ 	.word	0xffffffff


	//   ....[31]....
        /*0648*/ 	.word	0xffffffff


	//   ....[32]....
        /*064c*/ 	.word	0xffffffff


	//   ....[33]....
        /*0650*/ 	.word	0xffffffff


	//   ....[34]....
        /*0654*/ 	.word	0xffffffff


	//   ....[35]....
        /*0658*/ 	.word	0xffffffff


	//   ....[36]....
        /*065c*/ 	.word	0xffffffff


	//   ....[37]....
        /*0660*/ 	.word	0xffffffff


	//   ....[38]....
        /*0664*/ 	.word	0xffffffff


	//   ....[39]....
        /*0668*/ 	.word	0xffffffff


	//   ....[40]....
        /*066c*/ 	.word	0xffffffff


	//   ....[41]....
        /*0670*/ 	.word	0xffffffff


	//   ....[42]....
        /*0674*/ 	.word	0xffffffff


	//   ....[43]....
        /*0678*/ 	.word	0xffffffff


	//   ....[44]....
        /*067c*/ 	.word	0xffffffff


	//   ....[45]....
        /*0680*/ 	.word	0xffffffff


	//   ....[46]....
        /*0684*/ 	.word	0xffffffff


	//   ....[47]....
        /*0688*/ 	.word	0xffffffff


	//   ....[48]....
        /*068c*/ 	.word	0xffffffff


	//   ....[49]....
        /*0690*/ 	.word	0xffffffff


	//   ....[50]....
        /*0694*/ 	.word	0xffffffff


	//   ....[51]....
        /*0698*/ 	.word	0xffffffff


	//   ....[52]....
        /*069c*/ 	.word	0xffffffff


	//   ....[53]....
        /*06a0*/ 	.word	0xffffffff


	//   ....[54]....
        /*06a4*/ 	.word	0xffffffff


	//   ....[55]....
        /*06a8*/ 	.word	0xffffffff


	//   ....[56]....
        /*06ac*/ 	.word	0xffffffff


	//   ....[57]....
        /*06b0*/ 	.word	0xffffffff


	//   ....[58]....
        /*06b4*/ 	.word	0xffffffff


	//   ....[59]....
        /*06b8*/ 	.word	0xffffffff


	//   ....[60]....
        /*06bc*/ 	.word	0xffffffff


	//   ....[61]....
        /*06c0*/ 	.word	0xffffffff


	//   ....[62]....
        /*06c4*/ 	.word	0xffffffff


	//   ....[63]....
        /*06c8*/ 	.word	0xffffffff


	//   ....[64]....
        /*06cc*/ 	.word	0xffffffff


	//   ....[65]....
        /*06d0*/ 	.word	0xffffffff


	//   ....[66]....
        /*06d4*/ 	.word	0xffffffff


	//   ....[67]....
        /*06d8*/ 	.word	0xffffffff


	//   ....[68]....
        /*06dc*/ 	.word	0xffffffff


	//   ....[69]....
        /*06e0*/ 	.word	0xffffffff


	//   ....[70]....
        /*06e4*/ 	.word	0xffffffff


	//   ....[71]....
        /*06e8*/ 	.word	0xffffffff


	//   ....[72]....
        /*06ec*/ 	.word	0xffffffff


	//   ....[73]....
        /*06f0*/ 	.word	0xffffffff


	//   ....[74]....
        /*06f4*/ 	.word	0xffffffff


	//   ....[75]....
        /*06f8*/ 	.word	0xffffffff


	//   ....[76]....
        /*06fc*/ 	.word	0xffffffff


	//   ....[77]....
        /*0700*/ 	.word	0xffffffff


	//   ....[78]....
        /*0704*/ 	.word	0xffffffff


	//   ....[79]....
        /*0708*/ 	.word	0xffffffff


	//   ....[80]....
        /*070c*/ 	.word	0xffffffff


	//   ....[81]....
        /*0710*/ 	.word	0xffffffff


	//   ....[82]....
        /*0714*/ 	.word	0xffffffff


	//   ....[83]....
        /*0718*/ 	.word	0xffffffff


	//   ....[84]....
        /*071c*/ 	.word	0xffffffff


	//   ....[85]....
        /*0720*/ 	.word	0xffffffff


	//   ....[86]....
        /*0724*/ 	.word	0xffffffff


	//   ....[87]....
        /*0728*/ 	.word	0xffffffff


	//   ....[88]....
        /*072c*/ 	.word	0xffffffff


	//   ....[89]....
        /*0730*/ 	.word	0xffffffff


	//   ....[90]....
        /*0734*/ 	.word	0xffffffff


	//   ....[91]....
        /*0738*/ 	.word	0xffffffff


	//   ....[92]....
        /*073c*/ 	.word	0xffffffff


	//   ....[93]....
        /*0740*/ 	.word	0xffffffff


	//   ....[94]....
        /*0744*/ 	.word	0xffffffff


	//   ....[95]....
        /*0748*/ 	.word	0xffffffff


	//   ....[96]....
        /*074c*/ 	.word	0xffffffff


	//   ....[97]....
        /*0750*/ 	.word	0xffffffff


	//   ....[98]....
        /*0754*/ 	.word	0xffffffff


	//   ....[99]....
        /*0758*/ 	.word	0xffffffff


	//   ....[100]....
        /*075c*/ 	.word	0xffffffff


	//   ....[101]....
        /*0760*/ 	.word	0xffffffff


	//   ....[102]....
        /*0764*/ 	.word	0xffffffff


	//   ....[103]....
        /*0768*/ 	.word	0xffffffff


	//   ....[104]....
        /*076c*/ 	.word	0xffffffff


	//   ....[105]....
        /*0770*/ 	.word	0xffffffff


	//   ....[106]....
        /*0774*/ 	.word	0xffffffff


	//   ....[107]....
        /*0778*/ 	.word	0xffffffff


	//   ....[108]....
        /*077c*/ 	.word	0xffffffff


	//   ....[109]....
        /*0780*/ 	.word	0xffffffff


	//   ....[110]....
        /*0784*/ 	.word	0xffffffff


	//   ....[111]....
        /*0788*/ 	.word	0xffffffff


	//   ....[112]....
        /*078c*/ 	.word	0xffffffff


	//   ....[113]....
        /*0790*/ 	.word	0xffffffff


	//   ....[114]....
        /*0794*/ 	.word	0xffffffff


	//   ....[115]....
        /*0798*/ 	.word	0xffffffff


	//   ....[116]....
        /*079c*/ 	.word	0xffffffff


	//   ....[117]....
        /*07a0*/ 	.word	0xffffffff


	//   ....[118]....
        /*07a4*/ 	.word	0xffffffff


	//   ....[119]....
        /*07a8*/ 	.word	0xffffffff


	//   ....[120]....
        /*07ac*/ 	.word	0xffffffff


	//   ....[121]....
        /*07b0*/ 	.word	0xffffffff


	//   ....[122]....
        /*07b4*/ 	.word	0xffffffff


	//   ....[123]....
        /*07b8*/ 	.word	0xffffffff


	//   ....[124]....
        /*07bc*/ 	.word	0xffffffff


	//   ....[125]....
        /*07c0*/ 	.word	0xffffffff


	//   ....[126]....
        /*07c4*/ 	.word	0xffffffff


	//   ....[127]....
        /*07c8*/ 	.word	0xffffffff


	//   ....[128]....
        /*07cc*/ 	.word	0xffffffff


	//   ....[129]....
        /*07d0*/ 	.word	0xffffffff


	//   ....[130]....
        /*07d4*/ 	.word	0xffffffff


	//   ....[131]....
        /*07d8*/ 	.word	0xffffffff


	//   ....[132]....
        /*07dc*/ 	.word	0xffffffff


	//   ....[133]....
        /*07e0*/ 	.word	0xffffffff


	//   ....[134]....
        /*07e4*/ 	.word	0xffffffff


	//   ....[135]....
        /*07e8*/ 	.word	0xffffffff


	//   ....[136]....
        /*07ec*/ 	.word	0xffffffff


	//   ....[137]....
        /*07f0*/ 	.word	0xffffffff


	//   ....[138]....
        /*07f4*/ 	.word	0xffffffff


	//   ....[139]....
        /*07f8*/ 	.word	0xffffffff


	//   ....[140]....
        /*07fc*/ 	.word	0xffffffff


	//   ....[141]....
        /*0800*/ 	.word	0xffffffff


	//   ....[142]....
        /*0804*/ 	.word	0xffffffff


	//   ....[143]....
        /*0808*/ 	.word	0xffffffff


	//   ....[144]....
        /*080c*/ 	.word	0xffffffff


	//   ....[145]....
        /*0810*/ 	.word	0xffffffff


	//   ....[146]....
        /*0814*/ 	.word	0xffffffff


	//   ....[147]....
        /*0818*/ 	.word	0xffffffff


	//   ....[148]....
        /*081c*/ 	.word	0xffffffff


	//   ....[149]....
        /*0820*/ 	.word	0xffffffff


	//   ....[150]....
        /*0824*/ 	.word	0xffffffff


	//   ....[151]....
        /*0828*/ 	.word	0xffffffff


	//   ....[152]....
        /*082c*/ 	.word	0xffffffff


	//   ....[153]....
        /*0830*/ 	.word	0xffffffff


	//   ....[154]....
        /*0834*/ 	.word	0xffffffff


	//   ....[155]....
        /*0838*/ 	.word	0xffffffff


	//   ....[156]....
        /*083c*/ 	.word	0xffffffff


	//   ....[157]....
        /*0840*/ 	.word	0xffffffff


	//   ....[158]....
        /*0844*/ 	.word	0xffffffff


	//   ....[159]....
        /*0848*/ 	.word	0xffffffff


	//   ....[160]....
        /*084c*/ 	.word	0xffffffff


	//   ....[161]....
        /*0850*/ 	.word	0xffffffff


	//   ....[162]....
        /*0854*/ 	.word	0xffffffff


	//   ....[163]....
        /*0858*/ 	.word	0xffffffff


	//   ....[164]....
        /*085c*/ 	.word	0xffffffff


	//   ....[165]....
        /*0860*/ 	.word	0xffffffff


	//   ....[166]....
        /*0864*/ 	.word	0xffffffff


	//   ....[167]....
        /*0868*/ 	.word	0xffffffff


	//   ....[168]....
        /*086c*/ 	.word	0xffffffff


	//   ....[169]....
        /*0870*/ 	.word	0xffffffff


	//   ....[170]....
        /*0874*/ 	.word	0xffffffff


	//   ....[171]....
        /*0878*/ 	.word	0xffffffff


	//   ....[172]....
        /*087c*/ 	.word	0xffffffff


	//   ....[173]....
        /*0880*/ 	.word	0xffffffff


	//   ....[174]....
        /*0884*/ 	.word	0xffffffff


	//   ....[175]....
        /*0888*/ 	.word	0xffffffff


	//   ....[176]....
        /*088c*/ 	.word	0xffffffff


	//   ....[177]....
        /*0890*/ 	.word	0xffffffff


	//   ....[178]....
        /*0894*/ 	.word	0xffffffff


	//   ....[179]....
        /*0898*/ 	.word	0xffffffff


	//   ....[180]....
        /*089c*/ 	.word	0xffffffff


	//   ....[181]....
        /*08a0*/ 	.word	0xffffffff


	//   ....[182]....
        /*08a4*/ 	.word	0xffffffff


	//   ....[183]....
        /*08a8*/ 	.word	0xffffffff


	//   ....[184]....
        /*08ac*/ 	.word	0xffffffff


	//   ....[185]....
        /*08b0*/ 	.word	0xffffffff


	//   ....[186]....
        /*08b4*/ 	.word	0xffffffff


	//   ....[187]....
        /*08b8*/ 	.word	0xffffffff


	//   ....[188]....
        /*08bc*/ 	.word	0xffffffff


	//   ....[189]....
        /*08c0*/ 	.word	0xffffffff


	//   ....[190]....
        /*08c4*/ 	.word	0xffffffff


	//   ....[191]....
        /*08c8*/ 	.word	0xffffffff


	//   ....[192]....
        /*08cc*/ 	.word	0xffffffff


	//   ....[193]....
        /*08d0*/ 	.word	0xffffffff


	//   ....[194]....
        /*08d4*/ 	.word	0xffffffff


	//   ....[195]....
        /*08d8*/ 	.word	0xffffffff


	//   ....[196]....
        /*08dc*/ 	.word	0xffffffff


	//   ....[197]....
        /*08e0*/ 	.word	0xffffffff


	//   ....[198]....
        /*08e4*/ 	.word	0xffffffff


	//   ....[199]....
        /*08e8*/ 	.word	0xffffffff


	//   ....[200]....
        /*08ec*/ 	.word	0xffffffff


	//   ....[201]....
        /*08f0*/ 	.word	0xffffffff


	//   ....[202]....
        /*08f4*/ 	.word	0xffffffff


	//   ....[203]....
        /*08f8*/ 	.word	0xffffffff


	//   ....[204]....
        /*08fc*/ 	.word	0xffffffff


	//   ....[205]....
        /*0900*/ 	.word	0xffffffff


	//   ....[206]....
        /*0904*/ 	.word	0xffffffff


	//   ....[207]....
        /*0908*/ 	.word	0xffffffff


	//   ....[208]....
        /*090c*/ 	.word	0xffffffff


	//   ....[209]....
        /*0910*/ 	.word	0x0500000f


	//   ....[210]....
        /*0914*/ 	.word	0x0500000f


	//   ....[211]....
        /*0918*/ 	.word	0x0500000f


	//   ....[212]....
        /*091c*/ 	.word	0x0500000f


	//   ....[213]....
        /*0920*/ 	.word	0x0500000f


	//   ....[214]....
        /*0924*/ 	.word	0x0500000f


	//   ....[215]....
        /*0928*/ 	.word	0x0500000f


	//   ....[216]....
        /*092c*/ 	.word	0x0500000f


	//   ....[217]....
        /*0930*/ 	.word	0x0500000f


	//   ....[218]....
        /*0934*/ 	.word	0x0500000f


	//   ....[219]....
        /*0938*/ 	.word	0x0500000f


	//   ....[220]....
        /*093c*/ 	.word	0x0500000f


	//   ....[221]....
        /*0940*/ 	.word	0x0500000f


	//   ....[222]....
        /*0944*/ 	.word	0x0500000f


	//   ....[223]....
        /*0948*/ 	.word	0x0500000f


	//   ....[224]....
        /*094c*/ 	.word	0x0500000f


	//   ....[225]....
        /*0950*/ 	.word	0x0500000f


	//   ....[226]....
        /*0954*/ 	.word	0x0500000f


	//   ....[227]....
        /*0958*/ 	.word	0x0500000f


	//   ....[228]....
        /*095c*/ 	.word	0x0500000f


	//   ....[229]....
        /*0960*/ 	.word	0x0500000f


	//   ....[230]....
        /*0964*/ 	.word	0x0500000f


	//   ....[231]....
        /*0968*/ 	.word	0x0500000f


	//   ....[232]....
        /*096c*/ 	.word	0x0500000f


	//   ....[233]....
        /*0970*/ 	.word	0x0500000f


	//   ....[234]....
        /*0974*/ 	.word	0x0500000f


	//   ....[235]....
        /*0978*/ 	.word	0x0500000f


	//   ....[236]....
        /*097c*/ 	.word	0x0500000f


	//   ....[237]....
        /*0980*/ 	.word	0x0500000f


	//   ....[238]....
        /*0984*/ 	.word	0x0500000f


	//   ....[239]....
        /*0988*/ 	.word	0x0500000f


	//   ....[240]....
        /*098c*/ 	.word	0x0500000f


	//   ....[241]....
        /*0990*/ 	.word	0x0500000f


	//   ....[242]....
        /*0994*/ 	.word	0x0500000f


	//   ....[243]....
        /*0998*/ 	.word	0x0500000f


	//   ....[244]....
        /*099c*/ 	.word	0x0500000f


	//   ....[245]....
        /*09a0*/ 	.word	0x0500000f


	//   ....[246]....
        /*09a4*/ 	.word	0x0500000f


	//   ....[247]....
        /*09a8*/ 	.word	0x0500000f


	//   ....[248]....
        /*09ac*/ 	.word	0x0500000f


	//   ....[249]....
        /*09b0*/ 	.word	0x0500000f


	//   ....[250]....
        /*09b4*/ 	.word	0x0500000f


	//   ....[251]....
        /*09b8*/ 	.word	0x0500000f


	//   ....[252]....
        /*09bc*/ 	.word	0x0500000f


	//   ....[253]....
        /*09c0*/ 	.word	0x0500000f


	//   ....[254]....
        /*09c4*/ 	.word	0x0500000f


	//   ....[255]....
        /*09c8*/ 	.word	0x0500000f


	//   ....[0]....
        /*09cc*/ 	.word	0x0500000f


	//   ....[1]....
        /*09d0*/ 	.word	0x0500000f


	//   ....[2]....
        /*09d4*/ 	.word	0x0500000f


	//   ....[3]....
        /*09d8*/ 	.word	0x0500000f


	//   ....[4]....
        /*09dc*/ 	.word	0x0500000f


	//   ....[5]....
        /*09e0*/ 	.word	0x0500000f


	//   ....[6]....
        /*09e4*/ 	.word	0x0500000f


	//   ....[7]....
        /*09e8*/ 	.word	0x0500000f


	//   ....[8]....
        /*09ec*/ 	.word	0x0500000f


	//   ....[9]....
        /*09f0*/ 	.word	0x0500000f


	//   ....[10]....
        /*09f4*/ 	.word	0x0500000f


	//   ....[11]....
        /*09f8*/ 	.word	0x0500000f


	//   ....[12]....
        /*09fc*/ 	.word	0x0500000f


	//   ....[13]....
        /*0a00*/ 	.word	0x0500000f


	//   ....[14]....
        /*0a04*/ 	.word	0x0500000f


	//   ....[15]....
        /*0a08*/ 	.word	0x0500000f


	//   ....[16]....
        /*0a0c*/ 	.word	0x0500000f


	//   ....[17]....
        /*0a10*/ 	.word	0x0500000f


	//   ....[18]....
        /*0a14*/ 	.word	0x0500000f


	//   ....[19]....
        /*0a18*/ 	.word	0x0500000f


	//   ....[20]....
        /*0a1c*/ 	.word	0x0500000f


	//   ....[21]....
        /*0a20*/ 	.word	0x0500000f


	//   ....[22]....
        /*0a24*/ 	.word	0x0500000f


	//   ....[23]....
        /*0a28*/ 	.word	0x0500000f


	//   ....[24]....
        /*0a2c*/ 	.word	0x0500000f


	//   ....[25]....
        /*0a30*/ 	.word	0x0500000f


	//   ....[26]....
        /*0a34*/ 	.word	0x0500000f


	//   ....[27]....
        /*0a38*/ 	.word	0x0500000f


	//   ....[28]....
        /*0a3c*/ 	.word	0x0500000f


	//   ....[29]....
        /*0a40*/ 	.word	0x0500000f


	//   ....[30]....
        /*0a44*/ 	.word	0x0500000f


	//   ....[31]....
        /*0a48*/ 	.word	0x0500000f


	//   ....[32]....
        /*0a4c*/ 	.word	0x0500000f


	//   ....[33]....
        /*0a50*/ 	.word	0x0500000f


	//   ....[34]....
        /*0a54*/ 	.word	0x0500000f


	//   ....[35]....
        /*0a58*/ 	.word	0x0500000f


	//   ....[36]....
        /*0a5c*/ 	.word	0x0500000f


	//   ....[37]....
        /*0a60*/ 	.word	0x0500000f


	//   ....[38]....
        /*0a64*/ 	.word	0x0500000f


	//   ....[39]....
        /*0a68*/ 	.word	0x0500000f


	//   ....[40]....
        /*0a6c*/ 	.word	0x0500000f


	//   ....[41]....
        /*0a70*/ 	.word	0x0500000f


	//   ....[42]....
        /*0a74*/ 	.word	0x0500000f


	//   ....[43]....
        /*0a78*/ 	.word	0x0500000f


	//   ....[44]....
        /*0a7c*/ 	.word	0x0500000f


	//   ....[45]....
        /*0a80*/ 	.word	0x0500000f


	//   ....[46]....
        /*0a84*/ 	.word	0x0500000f


	//   ....[47]....
        /*0a88*/ 	.word	0x0500000f


	//   ....[48]....
        /*0a8c*/ 	.word	0x0500000f


	//   ....[49]....
        /*0a90*/ 	.word	0x0500000f


	//   ....[50]....
        /*0a94*/ 	.word	0x0500000f


	//   ....[51]....
        /*0a98*/ 	.word	0x0500000f


	//   ....[52]....
        /*0a9c*/ 	.word	0x0500000f


	//   ....[53]....
        /*0aa0*/ 	.word	0x0500000f


	//   ....[54]....
        /*0aa4*/ 	.word	0x0500000f


	//   ....[55]....
        /*0aa8*/ 	.word	0x0500000f


	//   ....[56]....
        /*0aac*/ 	.word	0x0500000f


	//   ....[57]....
        /*0ab0*/ 	.word	0x0500000f


	//   ....[58]....
        /*0ab4*/ 	.word	0x0500000f


	//   ....[59]....
        /*0ab8*/ 	.word	0x0500000f


	//   ....[60]....
        /*0abc*/ 	.word	0x0500000f


	//   ....[61]....
        /*0ac0*/ 	.word	0x0500000f


	//   ....[62]....
        /*0ac4*/ 	.word	0x0500000f


	//   ....[63]....
        /*0ac8*/ 	.word	0x0500000f


	//   ....[64]....
        /*0acc*/ 	.word	0x0500000f


	//   ....[65]....
        /*0ad0*/ 	.word	0x0500000f


	//   ....[66]....
        /*0ad4*/ 	.word	0x0500000f


	//   ....[67]....
        /*0ad8*/ 	.word	0x0500000f


	//   ....[68]....
        /*0adc*/ 	.word	0x0500000f


	//   ....[69]....
        /*0ae0*/ 	.word	0x0500000f


	//   ....[70]....
        /*0ae4*/ 	.word	0x0500000f


	//   ....[71]....
        /*0ae8*/ 	.word	0x0500000f


	//   ....[72]....
        /*0aec*/ 	.word	0x0500000f


	//   ....[73]....
        /*0af0*/ 	.word	0x0500000f


	//   ....[74]....
        /*0af4*/ 	.word	0x0500000f


	//   ....[75]....
        /*0af8*/ 	.word	0x0500000f


	//   ....[76]....
        /*0afc*/ 	.word	0x0500000f


	//   ....[77]....
        /*0b00*/ 	.word	0x0500000f


	//   ....[78]....
        /*0b04*/ 	.word	0x0500000f


	//   ....[79]....
        /*0b08*/ 	.word	0x0500000f


	//   ....[80]....
        /*0b0c*/ 	.word	0x0500000f


	//   ....[81]....
        /*0b10*/ 	.word	0x0500000f


	//   ....[82]....
        /*0b14*/ 	.word	0x0500000f


	//   ....[83]....
        /*0b18*/ 	.word	0x0500000f


	//   ....[84]....
        /*0b1c*/ 	.word	0x0500000f


	//   ....[85]....
        /*0b20*/ 	.word	0x0500000f


	//   ....[86]....
        /*0b24*/ 	.word	0x0500000f


	//   ....[87]....
        /*0b28*/ 	.word	0x0500000f


	//   ....[88]....
        /*0b2c*/ 	.word	0x0500000f


	//   ....[89]....
        /*0b30*/ 	.word	0x0500000f


	//   ....[90]....
        /*0b34*/ 	.word	0x0500000f


	//   ....[91]....
        /*0b38*/ 	.word	0x0500000f


	//   ....[92]....
        /*0b3c*/ 	.word	0x0500000f


	//   ....[93]....
        /*0b40*/ 	.word	0x0500000f


	//   ....[94]....
        /*0b44*/ 	.word	0x0500000f


	//   ....[95]....
        /*0b48*/ 	.word	0x0500000f


	//   ....[96]....
        /*0b4c*/ 	.word	0x0500000f


	//   ....[97]....
        /*0b50*/ 	.word	0x0500000f


	//   ....[98]....
        /*0b54*/ 	.word	0x0500000f


	//   ....[99]....
        /*0b58*/ 	.word	0x0500000f


	//   ....[100]....
        /*0b5c*/ 	.word	0x0500000f


	//   ....[101]....
        /*0b60*/ 	.word	0x0500000f


	//   ....[102]....
        /*0b64*/ 	.word	0x0500000f


	//   ....[103]....
        /*0b68*/ 	.word	0x0500000f


	//   ....[104]....
        /*0b6c*/ 	.word	0x0500000f


	//   ....[105]....
        /*0b70*/ 	.word	0x0500000f


	//   ....[106]....
        /*0b74*/ 	.word	0x0500000f


	//   ....[107]....
        /*0b78*/ 	.word	0x0500000f


	//   ....[108]....
        /*0b7c*/ 	.word	0x0500000f


	//   ....[109]....
        /*0b80*/ 	.word	0x0500000f


	//   ....[110]....
        /*0b84*/ 	.word	0x0500000f


	//----- nvinfo : EIATTR_COOP_GROUP_INSTR_OFFSETS
	.align		4
.L_319:
        /*0b88*/ 	.byte	0x04, 0x28
        /*0b8a*/ 	.short	(.L_321 - .L_320)


	//   ....[0]....
.L_320:
        /*0b8c*/ 	.word	0x00000060


	//   ....[1]....
        /*0b90*/ 	.word	0x00000130


	//   ....[2]....
        /*0b94*/ 	.word	0x000001e0


	//   ....[3]....
        /*0b98*/ 	.word	0x000003a0


	//   ....[4]....
        /*0b9c*/ 	.word	0x00000500


	//   ....[5]....
        /*0ba0*/ 	.word	0x00000620


	//   ....[6]....
        /*0ba4*/ 	.word	0x00000780


	//   ....[7]....
        /*0ba8*/ 	.word	0x00002e00


	//   ....[8]....
        /*0bac*/ 	.word	0x00002e10


	//   ....[9]....
        /*0bb0*/ 	.word	0x00003570


	//   ....[10]....
        /*0bb4*/ 	.word	0x00003580


	//   ....[11]....
        /*0bb8*/ 	.word	0x000042c0


	//   ....[12]....
        /*0bbc*/ 	.word	0x000042d0


	//   ....[13]....
        /*0bc0*/ 	.word	0x00004ad0


	//   ....[14]....
        /*0bc4*/ 	.word	0x00004ae0


	//   ....[15]....
        /*0bc8*/ 	.word	0x00005510


	//   ....[16]....
        /*0bcc*/ 	.word	0x00005520


	//   ....[17]....
        /*0bd0*/ 	.word	0x00005630


	//   ....[18]....
        /*0bd4*/ 	.word	0x00005640


	//   ....[19]....
        /*0bd8*/ 	.word	0x000059b0


	//   ....[20]....
        /*0bdc*/ 	.word	0x000059d0


	//   ....[21]....
        /*0be0*/ 	.word	0x00005ab0


	//   ....[22]....
        /*0be4*/ 	.word	0x00005ad0


	//   ....[23]....
        /*0be8*/ 	.word	0x00006250


	//   ....[24]....
        /*0bec*/ 	.word	0x00006a20


	//   ....[25]....
        /*0bf0*/ 	.word	0x00006a30


	//   ....[26]....
        /*0bf4*/ 	.word	0x00006a40


	//   ....[27]....
        /*0bf8*/ 	.word	0x00006a50


	//   ....[28]....
        /*0bfc*/ 	.word	0x00006d90


	//   ....[29]....
        /*0c00*/ 	.word	0x00006da0


	//   ....[30]....
        /*0c04*/ 	.word	0x00006db0


	//   ....[31]....
        /*0c08*/ 	.word	0x00006dc0


	//   ....[32]....
        /*0c0c*/ 	.word	0x000081d0


	//   ....[33]....
        /*0c10*/ 	.word	0x000081e0


	//   ....[34]....
        /*0c14*/ 	.word	0x000081f0


	//   ....[35]....
        /*0c18*/ 	.word	0x00008200


	//   ....[36]....
        /*0c1c*/ 	.word	0x00008300


	//   ....[37]....
        /*0c20*/ 	.word	0x00008320


	//   ....[38]....
        /*0c24*/ 	.word	0x000083b0


	//   ....[39]....
        /*0c28*/ 	.word	0x000083e0


	//   ....[40]....
        /*0c2c*/ 	.word	0x00009b50


	//   ....[41]....
        /*0c30*/ 	.word	0x0000a1b0


	//   ....[42]....
        /*0c34*/ 	.word	0x0000a1c0


	//   ....[43]....
        /*0c38*/ 	.word	0x0000a1e0


	//   ....[44]....
        /*0c3c*/ 	.word	0x0000a960


	//   ....[45]....
        /*0c40*/ 	.word	0x0000a980


	//   ....[46]....
        /*0c44*/ 	.word	0x0000c390


	//   ....[47]....
        /*0c48*/ 	.word	0x0000c3b0


	//   ....[48]....
        /*0c4c*/ 	.word	0x0000cbd0


	//   ....[49]....
        /*0c50*/ 	.word	0x0000ccd0


	//   ....[50]....
        /*0c54*/ 	.word	0x0000d410


	//   ....[51]....
        /*0c58*/ 	.word	0x0000d460


	//   ....[52]....
        /*0c5c*/ 	.word	0x0000ee90


	//   ....[53]....
        /*0c60*/ 	.word	0x0000eec0


	//   ....[54]....
        /*0c64*/ 	.word	0x0000f0e0


	//   ....[55]....
        /*0c68*/ 	.word	0x0000f100


	//   ....[56]....
        /*0c6c*/ 	.word	0x000103d0


	//   ....[57]....
        /*0c70*/ 	.word	0x00010400


	//   ....[58]....
        /*0c74*/ 	.word	0x00010720


	//   ....[59]....
        /*0c78*/ 	.word	0x00010740


	//   ....[60]....
        /*0c7c*/ 	.word	0x00011510


	//   ....[61]....
        /*0c80*/ 	.word	0x00011530


	//   ....[62]....
        /*0c84*/ 	.word	0x00011540


	//   ....[63]....
        /*0c88*/ 	.word	0x00011550


	//   ....[64]....
        /*0c8c*/ 	.word	0x00011aa0


	//   ....[65]....
        /*0c90*/ 	.word	0x00011ae0


	//   ....[66]....
        /*0c94*/ 	.word	0x00011b10


	//   ....[67]....
        /*0c98*/ 	.word	0x00011b40


	//   ....[68]....
        /*0c9c*/ 	.word	0x00011b60


	//   ....[69]....
        /*0ca0*/ 	.word	0x00011b70


	//   ....[70]....
        /*0ca4*/ 	.word	0x00011bb0


	//   ....[71]....
        /*0ca8*/ 	.word	0x00011be0


	//   ....[72]....
        /*0cac*/ 	.word	0x00012090


	//   ....[73]....
        /*0cb0*/ 	.word	0x000120a0


	//   ....[74]....
        /*0cb4*/ 	.word	0x00012320


	//   ....[75]....
        /*0cb8*/ 	.word	0x00012330


	//   ....[76]....
        /*0cbc*/ 	.word	0x00012de0


	//   ....[77]....
        /*0cc0*/ 	.word	0x00012e10


	//   ....[78]....
        /*0cc4*/ 	.word	0x00012e30


	//   ....[79]....
        /*0cc8*/ 	.word	0x00012e60


	//   ....[80]....
        /*0ccc*/ 	.word	0x00012e90


	//   ....[81]....
        /*0cd0*/ 	.word	0x00012ea0


	//   ....[82]....
        /*0cd4*/ 	.word	0x00012ed0


	//   ....[83]....
        /*0cd8*/ 	.word	0x00012f40


	//   ....[84]....
        /*0cdc*/ 	.word	0x00013070


	//   ....[85]....
        /*0ce0*/ 	.word	0x00013270


	//   ....[86]....
        /*0ce4*/ 	.word	0x000132a0


	//   ....[87]....
        /*0ce8*/ 	.word	0x000132d0


	//   ....[88]....
        /*0cec*/ 	.word	0x00013300


	//   ....[89]....
        /*0cf0*/ 	.word	0x00013330


	//   ....[90]....
        /*0cf4*/ 	.word	0x00013360


	//   ....[91]....
        /*0cf8*/ 	.word	0x000134f0


	//   ....[92]....
        /*0cfc*/ 	.word	0x00013520


	//   ....[93]....
        /*0d00*/ 	.word	0x00013550


	//   ....[94]....
        /*0d04*/ 	.word	0x00013580


	//   ....[95]....
        /*0d08*/ 	.word	0x000135b0


	//   ....[96]....
        /*0d0c*/ 	.word	0x000135e0


	//   ....[97]....
        /*0d10*/ 	.word	0x00013670


	//   ....[98]....
        /*0d14*/ 	.word	0x000136a0


	//   ....[99]....
        /*0d18*/ 	.word	0x000136b0


	//   ....[100]....
        /*0d1c*/ 	.word	0x000136f0


	//   ....[101]....
        /*0d20*/ 	.word	0x00014bd0


	//   ....[102]....
        /*0d24*/ 	.word	0x00016760


	//   ....[103]....
        /*0d28*/ 	.word	0x00016780


	//   ....[104]....
        /*0d2c*/ 	.word	0x00016810


	//   ....[105]....
        /*0d30*/ 	.word	0x00016830


	//   ....[106]....
        /*0d34*/ 	.word	0x000168b0


	//   ....[107]....
        /*0d38*/ 	.word	0x000168d0


	//   ....[108]....
        /*0d3c*/ 	.word	0x00016950


	//   ....[109]....
        /*0d40*/ 	.word	0x00016970


	//   ....[110]....
        /*0d44*/ 	.word	0x000169f0


	//   ....[111]....
        /*0d48*/ 	.word	0x00016a10


	//   ....[112]....
        /*0d4c*/ 	.word	0x00016a90


	//   ....[113]....
        /*0d50*/ 	.word	0x00016ab0


	//   ....[114]....
        /*0d54*/ 	.word	0x00016b30


	//   ....[115]....
        /*0d58*/ 	.word	0x00016b50


	//   ....[116]....
        /*0d5c*/ 	.word	0x00016b60


	//   ....[117]....
        /*0d60*/ 	.word	0x00016b70


	//   ....[118]....
        /*0d64*/ 	.word	0x000174c0


	//   ....[119]....
        /*0d68*/ 	.word	0x000174d0


	//   ....[120]....
        /*0d6c*/ 	.word	0x000174f0


	//   ....[121]....
        /*0d70*/ 	.word	0x00017550


	//   ....[122]....
        /*0d74*/ 	.word	0x00017570


	//   ....[123]....
        /*0d78*/ 	.word	0x000175f0


	//   ....[124]....
        /*0d7c*/ 	.word	0x00017610


	//   ....[125]....
        /*0d80*/ 	.word	0x00017690


	//   ....[126]....
        /*0d84*/ 	.word	0x000176b0


	//   ....[127]....
        /*0d88*/ 	.word	0x00017730


	//   ....[128]....
        /*0d8c*/ 	.word	0x00017750


	//   ....[129]....
        /*0d90*/ 	.word	0x000177d0


	//   ....[130]....
        /*0d94*/ 	.word	0x000177f0


	//   ....[131]....
        /*0d98*/ 	.word	0x00017870


	//   ....[132]....
        /*0d9c*/ 	.word	0x00017890


	//   ....[133]....
        /*0da0*/ 	.word	0x000178a0


	//   ....[134]....
        /*0da4*/ 	.word	0x00017910


	//   ....[135]....
        /*0da8*/ 	.word	0x00017960


	//   ....[136]....
        /*0dac*/ 	.word	0x00017a00


	//   ....[137]....
        /*0db0*/ 	.word	0x00017a30


	//   ....[138]....
        /*0db4*/ 	.word	0x00017a40


	//   ....[139]....
        /*0db8*/ 	.word	0x00017ab0


	//   ....[140]....
        /*0dbc*/ 	.word	0x00017ac0


	//   ....[141]....
        /*0dc0*/ 	.word	0x00017ad0


	//   ....[142]....
        /*0dc4*/ 	.word	0x000182a0


	//   ....[143]....
        /*0dc8*/ 	.word	0x000182c0


	//   ....[144]....
        /*0dcc*/ 	.word	0x00018330


	//   ....[145]....
        /*0dd0*/ 	.word	0x00018340


	//   ....[146]....
        /*0dd4*/ 	.word	0x00018380


	//   ....[147]....
        /*0dd8*/ 	.word	0x00018390


	//   ....[148]....
        /*0ddc*/ 	.word	0x000183d0


	//   ....[149]....
        /*0de0*/ 	.word	0x000183e0


	//   ....[150]....
        /*0de4*/ 	.word	0x00018420


	//   ....[151]....
        /*0de8*/ 	.word	0x00018430


	//   ....[152]....
        /*0dec*/ 	.word	0x00018470


	//   ....[153]....
        /*0df0*/ 	.word	0x00018480


	//   ....[154]....
        /*0df4*/ 	.word	0x000184c0


	//   ....[155]....
        /*0df8*/ 	.word	0x000184d0


	//   ....[156]....
        /*0dfc*/ 	.word	0x000184e0


	//   ....[157]....
        /*0e00*/ 	.word	0x00018520


	//   ....[158]....
        /*0e04*/ 	.word	0x000187e0


	//   ....[159]....
        /*0e08*/ 	.word	0x00018810


	//   ....[160]....
        /*0e0c*/ 	.word	0x00018870


	//   ....[161]....
        /*0e10*/ 	.word	0x00018880


	//   ....[162]....
        /*0e14*/ 	.word	0x000188d0


	//   ....[163]....
        /*0e18*/ 	.word	0x000188e0


	//   ....[164]....
        /*0e1c*/ 	.word	0x00018930


	//   ....[165]....
        /*0e20*/ 	.word	0x00018940


	//   ....[166]....
        /*0e24*/ 	.word	0x00018990


	//   ....[167]....
        /*0e28*/ 	.word	0x000189a0


	//   ....[168]....
        /*0e2c*/ 	.word	0x000189f0


	//   ....[169]....
        /*0e30*/ 	.word	0x00018a00


	//   ....[170]....
        /*0e34*/ 	.word	0x00018a50


	//   ....[171]....
        /*0e38*/ 	.word	0x00018a60


	//   ....[172]....
        /*0e3c*/ 	.word	0x00018a70


	//   ....[173]....
        /*0e40*/ 	.word	0x00018ab0


	//   ....[174]....
        /*0e44*/ 	.word	0x00019080


	//   ....[175]....
        /*0e48*/ 	.word	0x000190c0


	//   ....[176]....
        /*0e4c*/ 	.word	0x000190e0


	//   ....[177]....
        /*0e50*/ 	.word	0x00019120


	//   ....[178]....
        /*0e54*/ 	.word	0x00019140


	//   ....[179]....
        /*0e58*/ 	.word	0x00019180


	//   ....[180]....
        /*0e5c*/ 	.word	0x000191a0


	//   ....[181]....
        /*0e60*/ 	.word	0x000191e0


	//   ....[182]....
        /*0e64*/ 	.word	0x00019200


	//   ....[183]....
        /*0e68*/ 	.word	0x00019240


	//   ....[184]....
        /*0e6c*/ 	.word	0x00019260


	//   ....[185]....
        /*0e70*/ 	.word	0x000192a0


	//   ....[186]....
        /*0e74*/ 	.word	0x000192c0


	//   ....[187]....
        /*0e78*/ 	.word	0x00019300


	//   ....[188]....
        /*0e7c*/ 	.word	0x00019320


	//   ....[189]....
        /*0e80*/ 	.word	0x00019330


	//   ....[190]....
        /*0e84*/ 	.word	0x000196e0


	//   ....[191]....
        /*0e88*/ 	.word	0x00019710


	//   ....[192]....
        /*0e8c*/ 	.word	0x00019770


	//   ....[193]....
        /*0e90*/ 	.word	0x000197a0


	//   ....[194]....
        /*0e94*/ 	.word	0x000197d0


	//   ....[195]....
        /*0e98*/ 	.word	0x00019800


	//   ....[196]....
        /*0e9c*/ 	.word	0x00019830


	//   ....[197]....
        /*0ea0*/ 	.word	0x00019860


	//   ....[198]....
        /*0ea4*/ 	.word	0x00019a00


	//   ....[199]....
        /*0ea8*/ 	.word	0x00019a30


	//   ....[200]....
        /*0eac*/ 	.word	0x00019a60


	//   ....[201]....
        /*0eb0*/ 	.word	0x00019a90


	//   ....[202]....
        /*0eb4*/ 	.word	0x00019ac0


	//   ....[203]....
        /*0eb8*/ 	.word	0x00019af0


	//   ....[204]....
        /*0ebc*/ 	.word	0x00019bb0


	//   ....[205]....
        /*0ec0*/ 	.word	0x00019bd0


	//   ....[206]....
        /*0ec4*/ 	.word	0x00019bf0


	//   ....[207]....
        /*0ec8*/ 	.word	0x00019c50


	//   ....[208]....
        /*0ecc*/ 	.word	0x0001a680


	//   ....[209]....
        /*0ed0*/ 	.word	0x0001a9a0


	//   ....[210]....
        /*0ed4*/ 	.word	0x0001aa30


	//   ....[211]....
        /*0ed8*/ 	.word	0x0001aac0


	//   ....[212]....
        /*0edc*/ 	.word	0x0001ab50


	//   ....[213]....
        /*0ee0*/ 	.word	0x0001ac30


	//   ....[214]....
        /*0ee4*/ 	.word	0x0001acc0


	//   ....[215]....
        /*0ee8*/ 	.word	0x0001ad60


	//   ....[216]....
        /*0eec*/ 	.word	0x0001adf0


	//   ....[217]....
        /*0ef0*/ 	.word	0x0001aee0


	//   ....[218]....
        /*0ef4*/ 	.word	0x0001af70


	//   ....[219]....
        /*0ef8*/ 	.word	0x0001b010


	//   ....[220]....
        /*0efc*/ 	.word	0x0001b0a0


	//   ....[221]....
        /*0f00*/ 	.word	0x0001b1e0


	//   ....[222]....
        /*0f04*/ 	.word	0x0001b290


	//   ....[223]....
        /*0f08*/ 	.word	0x0001b320


	//   ....[224]....
        /*0f0c*/ 	.word	0x0001b370


	//   ....[225]....
        /*0f10*/ 	.word	0x0001b3c0


	//   ....[226]....
        /*0f14*/ 	.word	0x0001b450


	//   ....[227]....
        /*0f18*/ 	.word	0x0001b4e0


	//   ....[228]....
        /*0f1c*/ 	.word	0x0001b530


	//   ....[229]....
        /*0f20*/ 	.word	0x0001b580


	//   ....[230]....
        /*0f24*/ 	.word	0x0001b670


	//   ....[231]....
        /*0f28*/ 	.word	0x0001b720


	//   ....[232]....
        /*0f2c*/ 	.word	0x0001b770


	//   ....[233]....
        /*0f30*/ 	.word	0x0001b7c0


	//   ....[234]....
        /*0f34*/ 	.word	0x0001b950


	//   ....[235]....
        /*0f38*/ 	.word	0x0001baa0


	//   ....[236]....
        /*0f3c*/ 	.word	0x0001bb50


	//   ....[237]....
        /*0f40*/ 	.word	0x0001bba0


	//   ....[238]....
        /*0f44*/ 	.word	0x0001be60


	//   ....[239]....
        /*0f48*/ 	.word	0x0001bec0


	//   ....[240]....
        /*0f4c*/ 	.word	0x0001bf80


	//   ....[241]....
        /*0f50*/ 	.word	0x0001bff0


	//   ....[242]....
        /*0f54*/ 	.word	0x0001c050


	//   ....[243]....
        /*0f58*/ 	.word	0x0001c100


	//   ....[244]....
        /*0f5c*/ 	.word	0x0001c160


	//   ....[245]....
        /*0f60*/ 	.word	0x0001c1f0


	//   ....[246]....
        /*0f64*/ 	.word	0x0001c270


	//   ....[247]....
        /*0f68*/ 	.word	0x0001c2c0


	//   ....[248]....
        /*0f6c*/ 	.word	0x0001c350


	//   ....[249]....
        /*0f70*/ 	.word	0x0001c3e0


	//   ....[250]....
        /*0f74*/ 	.word	0x0001c480


	//   ....[251]....
        /*0f78*/ 	.word	0x0001c520


	//   ....[252]....
        /*0f7c*/ 	.word	0x0001c580


	//   ....[253]....
        /*0f80*/ 	.word	0x0001c5f0


	//   ....[254]....
        /*0f84*/ 	.word	0x0001c650


	//   ....[255]....
        /*0f88*/ 	.word	0x0001c6c0


	//   ....[0]....
        /*0f8c*/ 	.word	0x0001c780


	//   ....[1]....
        /*0f90*/ 	.word	0x0001c7e0


	//   ....[2]....
        /*0f94*/ 	.word	0x0001c8a0


	//   ....[3]....
        /*0f98*/ 	.word	0x0001cb80


	//   ....[4]....
        /*0f9c*/ 	.word	0x0001cc70


	//   ....[5]....
        /*0fa0*/ 	.word	0x0001cd10


	//   ....[6]....
        /*0fa4*/ 	.word	0x0001cd70


	//   ....[7]....
        /*0fa8*/ 	.word	0x0001ce60


	//   ....[8]....
        /*0fac*/ 	.word	0x0001ced0


	//   ....[9]....
        /*0fb0*/ 	.word	0x0001cfc0


	//   ....[10]....
        /*0fb4*/ 	.word	0x0001d030


	//   ....[11]....
        /*0fb8*/ 	.word	0x0001d120


	//   ....[12]....
        /*0fbc*/ 	.word	0x0001d190


	//   ....[13]....
        /*0fc0*/ 	.word	0x0001d280


	//   ....[14]....
        /*0fc4*/ 	.word	0x0001d2f0


	//   ....[15]....
        /*0fc8*/ 	.word	0x0001d3e0


	//   ....[16]....
        /*0fcc*/ 	.word	0x0001d450


	//   ....[17]....
        /*0fd0*/ 	.word	0x0001d540


	//   ....[18]....
        /*0fd4*/ 	.word	0x0001d5b0


	//   ....[19]....
        /*0fd8*/ 	.word	0x0001d650


	//   ....[20]....
        /*0fdc*/ 	.word	0x0001d770


	//   ....[21]....
        /*0fe0*/ 	.word	0x0001d7c0


	//   ....[22]....
        /*0fe4*/ 	.word	0x0001d820


	//   ....[23]....
        /*0fe8*/ 	.word	0x0001d8e0


	//   ....[24]....
        /*0fec*/ 	.word	0x0001d940


	//   ....[25]....
        /*0ff0*/ 	.word	0x0001da40


	//   ....[26]....
        /*0ff4*/ 	.word	0x0001daa0


	//   ....[27]....
        /*0ff8*/ 	.word	0x0001dba0


	//   ....[28]....
        /*0ffc*/ 	.word	0x0001dc00


	//   ....[29]....
        /*1000*/ 	.word	0x0001dd00


	//   ....[30]....
        /*1004*/ 	.word	0x0001dd60


	//   ....[31]....
        /*1008*/ 	.word	0x0001de60


	//   ....[32]....
        /*100c*/ 	.word	0x0001dec0


	//   ....[33]....
        /*1010*/ 	.word	0x0001dfc0


	//   ....[34]....
        /*1014*/ 	.word	0x0001e020


	//   ....[35]....
        /*1018*/ 	.word	0x0001e120


	//   ....[36]....
        /*101c*/ 	.word	0x0001e180


	//   ....[37]....
        /*1020*/ 	.word	0x0001e270


	//   ....[38]....
        /*1024*/ 	.word	0x0001e2d0


	//   ....[39]....
        /*1028*/ 	.word	0x0001e3c0


	//   ....[40]....
        /*102c*/ 	.word	0x0001e420


	//   ....[41]....
        /*1030*/ 	.word	0x0001e4f0


	//   ....[42]....
        /*1034*/ 	.word	0x0001e550


	//   ....[43]....
        /*1038*/ 	.word	0x0001e610


	//   ....[44]....
        /*103c*/ 	.word	0x0001e750


	//   ....[45]....
        /*1040*/ 	.word	0x0001e800


	//   ....[46]....
        /*1044*/ 	.word	0x0001e870


	//   ....[47]....
        /*1048*/ 	.word	0x0001e940


	//   ....[48]....
        /*104c*/ 	.word	0x0001e9a0


	//   ....[49]....
        /*1050*/ 	.word	0x0001ea50


	//   ....[50]....
        /*1054*/ 	.word	0x0001eab0


	//   ....[51]....
        /*1058*/ 	.word	0x0001eb60


	//   ....[52]....
        /*105c*/ 	.word	0x0001ebc0


	//   ....[53]....
        /*1060*/ 	.word	0x0001ec70


	//   ....[54]....
        /*1064*/ 	.word	0x0001ecd0


	//   ....[55]....
        /*1068*/ 	.word	0x0001ed80


	//   ....[56]....
        /*106c*/ 	.word	0x0001ede0


	//   ....[57]....
        /*1070*/ 	.word	0x0001ee90


	//   ....[58]....
        /*1074*/ 	.word	0x0001eef0


	//   ....[59]....
        /*1078*/ 	.word	0x0001efa0


	//   ....[60]....
        /*107c*/ 	.word	0x0001f090


	//   ....[61]....
        /*1080*/ 	.word	0x0001f140


	//   ....[62]....
        /*1084*/ 	.word	0x0001f1a0


	//   ....[63]....
        /*1088*/ 	.word	0x0001f260


	//   ....[64]....
        /*108c*/ 	.word	0x0001f2c0


	//   ....[65]....
        /*1090*/ 	.word	0x0001f380


	//   ....[66]....
        /*1094*/ 	.word	0x0001f3e0


	//   ....[67]....
        /*1098*/ 	.word	0x0001f4a0


	//   ....[68]....
        /*109c*/ 	.word	0x0001f500


	//   ....[69]....
        /*10a0*/ 	.word	0x0001f5c0


	//   ....[70]....
        /*10a4*/ 	.word	0x0001f620


	//   ....[71]....
        /*10a8*/ 	.word	0x0001f6e0


	//   ....[72]....
        /*10ac*/ 	.word	0x0001f740


	//   ....[73]....
        /*10b0*/ 	.word	0x0001f800


	//   ....[74]....
        /*10b4*/ 	.word	0x0001f860


	//   ....[75]....
        /*10b8*/ 	.word	0x0001f910


	//   ....[76]....
        /*10bc*/ 	.word	0x0001fa00


	//   ....[77]....
        /*10c0*/ 	.word	0x0001fab0


	//   ....[78]....
        /*10c4*/ 	.word	0x0001fb20


	//   ....[79]....
        /*10c8*/ 	.word	0x0001fbd0


	//   ....[80]....
        /*10cc*/ 	.word	0x0001fc30


	//   ....[81]....
        /*10d0*/ 	.word	0x0001fce0


	//   ....[82]....
        /*10d4*/ 	.word	0x0001fd40


	//   ....[83]....
        /*10d8*/ 	.word	0x0001fdf0


	//   ....[84]....
        /*10dc*/ 	.word	0x0001fe50


	//   ....[85]....
        /*10e0*/ 	.word	0x0001ff00


	//   ....[86]....
        /*10e4*/ 	.word	0x0001ff60


	//   ....[87]....
        /*10e8*/ 	.word	0x00020010


	//   ....[88]....
        /*10ec*/ 	.word	0x00020070


	//   ....[89]....
        /*10f0*/ 	.word	0x00020120


	//   ....[90]....
        /*10f4*/ 	.word	0x00020180


	//   ....[91]....
        /*10f8*/ 	.word	0x00020220


	//   ....[92]....
        /*10fc*/ 	.word	0x000202b0


	//   ....[93]....
        /*1100*/ 	.word	0x00020350


	//   ....[94]....
        /*1104*/ 	.word	0x000204c0


	//   ....[95]....
        /*1108*/ 	.word	0x00020530


	//   ....[96]....
        /*110c*/ 	.word	0x000205a0


	//   ....[97]....
        /*1110*/ 	.word	0x00020610


	//   ....[98]....
        /*1114*/ 	.word	0x00020680


	//   ....[99]....
        /*1118*/ 	.word	0x00020700


	//   ....[100]....
        /*111c*/ 	.word	0x00020780


	//   ....[101]....
        /*1120*/ 	.word	0x00020810


	//   ....[102]....
        /*1124*/ 	.word	0x00020880


	//   ....[103]....
        /*1128*/ 	.word	0x000208f0


	//   ....[104]....
        /*112c*/ 	.word	0x00020960


	//   ....[105]....
        /*1130*/ 	.word	0x000209e0


	//   ....[106]....
        /*1134*/ 	.word	0x00020a50


	//   ....[107]....
        /*1138*/ 	.word	0x00020b00


	//   ....[108]....
        /*113c*/ 	.word	0x00020b50


	//   ....[109]....
        /*1140*/ 	.word	0x00020be0


	//   ....[110]....
        /*1144*/ 	.word	0x00020d10


	//----- nvinfo : EIATTR_REG_RECONFIG
	.align		4
.L_321:
        /*1148*/ 	.byte	0x01, 0x54
	.zero		2


	//----- nvinfo : EIATTR_SYSCALL_OFFSETS
	.align		4
        /*114c*/ 	.byte	0x04, 0x46
        /*114e*/ 	.short	(.L_323 - .L_322)


	//   ....[0]....
.L_322:
        /*1150*/ 	.word	0x00001b40


	//   ....[1]....
        /*1154*/ 	.word	0x00001c90


	//   ....[2]....
        /*1158*/ 	.word	0x00006420


	//   ....[3]....
        /*115c*/ 	.word	0x00006740


	//   ....[4]....
        /*1160*/ 	.word	0x00015df0


	//   ....[5]....
        /*1164*/ 	.word	0x00015f40


	//   ....[6]....
        /*1168*/ 	.word	0x00016030


	//   ....[7]....
        /*116c*/ 	.word	0x00016fb0


	//----- nvinfo : EIATTR_MBARRIER_INSTR_OFFSETS
	.align		4
.L_323:
        /*1170*/ 	.byte	0x04, 0x39
        /*1172*/ 	.short	(.L_325 - .L_324)


	//   ....[0]....
.L_324:
        /*1174*/ 	.word	0x00000250
        /*1178*/ 	.word	0x000000ff
        /*117c*/ 	.word	0x00016800
        /*1180*/ 	.short	0x0100
        /*1182*/ 	.byte	0x08
	.zero		1


	//   ....[1]....
        /*1184*/ 	.word	0x00000260
        /*1188*/ 	.word	0x000000ff
        /*118c*/ 	.word	0x00016820
        /*1190*/ 	.short	0x0100
        /*1192*/ 	.byte	0x08
	.zero		1


	//   ....[2]....
        /*1194*/ 	.word	0x00000350
        /*1198*/ 	.word	0x000000ff
        /*119c*/ 	.word	0x00016830
        /*11a0*/ 	.short	0x0100
        /*11a2*/ 	.byte	0x08
	.zero		1


	//   ....[3]....
        /*11a4*/ 	.word	0x00000360
        /*11a8*/ 	.word	0x000000ff
        /*11ac*/ 	.word	0x00016840
        /*11b0*/ 	.short	0x0100
        /*11b2*/ 	.byte	0x08
	.zero		1


	//   ....[4]....
        /*11b4*/ 	.word	0x00000370
        /*11b8*/ 	.word	0x000000ff
        /*11bc*/ 	.word	0x00016838
        /*11c0*/ 	.short	0x0100
        /*11c2*/ 	.byte	0x08
	.zero		1


	//   ....[5]....
        /*11c4*/ 	.word	0x00000380
        /*11c8*/ 	.word	0x000000ff
        /*11cc*/ 	.word	0x00016848
        /*11d0*/ 	.short	0x0100
        /*11d2*/ 	.byte	0x08
	.zero		1


	//   ....[6]....
        /*11d4*/ 	.word	0x000004b0
        /*11d8*/ 	.word	0x000000ff
        /*11dc*/ 	.word	0x00016850
        /*11e0*/ 	.short	0x0100
        /*11e2*/ 	.byte	0x08
	.zero		1


	//   ....[7]....
        /*11e4*/ 	.word	0x000004c0
        /*11e8*/ 	.word	0x000000ff
        /*11ec*/ 	.word	0x00016860
        /*11f0*/ 	.short	0x0100
        /*11f2*/ 	.byte	0x08
	.zero		1


	//   ....[8]....
        /*11f4*/ 	.word	0x000004d0
        /*11f8*/ 	.word	0x000000ff
        /*11fc*/ 	.word	0x00016858
        /*1200*/ 	.short	0x0100
        /*1202*/ 	.byte	0x08
	.zero		1


	//   ....[9]....
        /*1204*/ 	.word	0x000004e0
        /*1208*/ 	.word	0x000000ff
        /*120c*/ 	.word	0x00016868
        /*1210*/ 	.short	0x0100
        /*1212*/ 	.byte	0x08
	.zero		1


	//   ....[10]....
        /*1214*/ 	.word	0x000005d0
        /*1218*/ 	.word	0x000000ff
        /*121c*/ 	.word	0x00016870
        /*1220*/ 	.short	0x0100
        /*1222*/ 	.byte	0x06
	.zero		1


	//   ....[11]....
        /*1224*/ 	.word	0x000005e0
        /*1228*/ 	.word	0x000000ff
        /*122c*/ 	.word	0x00016880
        /*1230*/ 	.short	0x0100
        /*1232*/ 	.byte	0x06
	.zero		1


	//   ....[12]....
        /*1234*/ 	.word	0x000005f0
        /*1238*/ 	.word	0x000000ff
        /*123c*/ 	.word	0x00016878
        /*1240*/ 	.short	0x0100
        /*1242*/ 	.byte	0x06
	.zero		1


	//   ....[13]....
        /*1244*/ 	.word	0x00000600
        /*1248*/ 	.word	0x000000ff
        /*124c*/ 	.word	0x00016888
        /*1250*/ 	.short	0x0100
        /*1252*/ 	.byte	0x06
	.zero		1


	//   ....[14]....
        /*1254*/ 	.word	0x00000730
        /*1258*/ 	.word	0x000000ff
        /*125c*/ 	.word	0x00016890
        /*1260*/ 	.short	0x0100
        /*1262*/ 	.byte	0x08
	.zero		1


	//   ....[15]....
        /*1264*/ 	.word	0x00000740
        /*1268*/ 	.word	0x000000ff
        /*126c*/ 	.word	0x000168a0
        /*1270*/ 	.short	0x0100
        /*1272*/ 	.byte	0x08
	.zero		1


	//   ....[16]....
        /*1274*/ 	.word	0x00000750
        /*1278*/ 	.word	0x000000ff
        /*127c*/ 	.word	0x00016898
        /*1280*/ 	.short	0x0100
        /*1282*/ 	.byte	0x08
	.zero		1


	//   ....[17]....
        /*1284*/ 	.word	0x00000760
        /*1288*/ 	.word	0x000000ff
        /*128c*/ 	.word	0x000168a8
        /*1290*/ 	.short	0x0100
        /*1292*/ 	.byte	0x08
	.zero		1


	//   ....[18]....
        /*1294*/ 	.word	0x00000890
        /*1298*/ 	.word	0x000000ff
        /*129c*/ 	.word	0x000168b0
        /*12a0*/ 	.short	0x0100
        /*12a2*/ 	.byte	0x08
	.zero		1


	//   ....[19]....
        /*12a4*/ 	.word	0x000008a0
        /*12a8*/ 	.word	0x000000ff
        /*12ac*/ 	.word	0x000168c0
        /*12b0*/ 	.short	0x0100
        /*12b2*/ 	.byte	0x08
	.zero		1


	//   ....[20]....
        /*12b4*/ 	.word	0x000008b0
        /*12b8*/ 	.word	0x000000ff
        /*12bc*/ 	.word	0x000168b8
        /*12c0*/ 	.short	0x0100
        /*12c2*/ 	.byte	0x08
	.zero		1


	//   ....[21]....
        /*12c4*/ 	.word	0x000008c0
        /*12c8*/ 	.word	0x000000ff
        /*12cc*/ 	.word	0x000168c8
        /*12d0*/ 	.short	0x0100
        /*12d2*/ 	.byte	0x08
	.zero		1


	//   ....[22]....
        /*12d4*/ 	.word	0x00002db0
        /*12d8*/ 	.word	0x00000044
        /*12dc*/ 	.word	0x00016890
        /*12e0*/ 	.short	0x010a
        /*12e2*/ 	.byte	0x3f
	.zero		1


	//   ....[23]....
        /*12e4*/ 	.word	0x00004260
        /*12e8*/ 	.word	0x00000044
        /*12ec*/ 	.word	0x00016890
        /*12f0*/ 	.short	0x010a
        /*12f2*/ 	.byte	0x3f
	.zero		1


	//   ....[24]....
        /*12f4*/ 	.word	0x00005370
        /*12f8*/ 	.word	0x00000044
        /*12fc*/ 	.word	0x00016890
        /*1300*/ 	.short	0x010a
        /*1302*/ 	.byte	0x3f
	.zero		1


	//   ....[25]....
        /*1304*/ 	.word	0x00005800
        /*1308*/ 	.word	0x00000004
        /*130c*/ 	.word	0x00000000
        /*1310*/ 	.short	0x0101
        /*1312*/ 	.byte	0x3f
	.zero		1


	//   ....[26]....
        /*1314*/ 	.word	0x00005840
        /*1318*/ 	.word	0x00000044
        /*131c*/ 	.word	0x000168b0
        /*1320*/ 	.short	0x010a
        /*1322*/ 	.byte	0x3f
	.zero		1


	//   ....[27]....
        /*1324*/ 	.word	0x00005c60
        /*1328*/ 	.word	0x00000044
        /*132c*/ 	.word	0x00000000
        /*1330*/ 	.short	0x0101
        /*1332*/ 	.byte	0x3f
	.zero		1


	//   ....[28]....
        /*1334*/ 	.word	0x000064c0
        /*1338*/ 	.word	0x00000002
        /*133c*/ 	.word	0x00016800
        /*1340*/ 	.short	0x010a
        /*1342*/ 	.byte	0x3f
	.zero		1


	//   ....[29]....
        /*1344*/ 	.word	0x00006510
        /*1348*/ 	.word	0x00000002
        /*134c*/ 	.word	0x00016800
        /*1350*/ 	.short	0x010a
        /*1352*/ 	.byte	0x3f
	.zero		1


	//   ....[30]....
        /*1354*/ 	.word	0x00007030
        /*1358*/ 	.word	0x00000002
        /*135c*/ 	.word	0x00016800
        /*1360*/ 	.short	0x010a
        /*1362*/ 	.byte	0x3f
	.zero		1


	//   ....[31]....
        /*1364*/ 	.word	0x00008670
        /*1368*/ 	.word	0x00000002
        /*136c*/ 	.word	0x00016800
        /*1370*/ 	.short	0x010a
        /*1372*/ 	.byte	0x3f
	.zero		1


	//   ....[32]....
        /*1374*/ 	.word	0x000096b0
        /*1378*/ 	.word	0x00000008
        /*137c*/ 	.word	0x00016830
        /*1380*/ 	.short	0x010a
        /*1382*/ 	.byte	0x3f
	.zero		1


	//   ....[33]....
        /*1384*/ 	.word	0x00009760
        /*1388*/ 	.word	0x00000008
        /*138c*/ 	.word	0x00016830
        /*1390*/ 	.short	0x010a
        /*1392*/ 	.byte	0x3f
	.zero		1


	//   ....[34]....
        /*1394*/ 	.word	0x0000ab30
        /*1398*/ 	.word	0x00000008
        /*139c*/ 	.word	0x00000000
        /*13a0*/ 	.short	0x0101
        /*13a2*/ 	.byte	0x3f
	.zero		1


	//   ....[35]....
        /*13a4*/ 	.word	0x0000ba10
        /*13a8*/ 	.word	0x00000003
        /*13ac*/ 	.word	0x00016830
        /*13b0*/ 	.short	0x010a
        /*13b2*/ 	.byte	0x3f
	.zero		1


	//   ....[36]....
        /*13b4*/ 	.word	0x0000ba60
        /*13b8*/ 	.word	0x00000003
        /*13bc*/ 	.word	0x00016830
        /*13c0*/ 	.short	0x010a
        /*13c2*/ 	.byte	0x3f
	.zero		1


	//   ....[37]....
        /*13c4*/ 	.word	0x0000bde0
        /*13c8*/ 	.word	0x00000003
        /*13cc*/ 	.word	0x00016850
        /*13d0*/ 	.short	0x010a
        /*13d2*/ 	.byte	0x3f
	.zero		1


	//   ....[38]....
        /*13d4*/ 	.word	0x0000be20
        /*13d8*/ 	.word	0x00000003
        /*13dc*/ 	.word	0x00016850
        /*13e0*/ 	.short	0x010a
        /*13e2*/ 	.byte	0x3f
	.zero		1


	//   ....[39]....
        /*13e4*/ 	.word	0x0000d630
        /*13e8*/ 	.word	0x0000000a
        /*13ec*/ 	.word	0x00000000
        /*13f0*/ 	.short	0x0101
        /*13f2*/ 	.byte	0x3f
	.zero		1


	//   ....[40]....
        /*13f4*/ 	.word	0x0000de60
        /*13f8*/ 	.word	0x0000000a
        /*13fc*/ 	.word	0x00000000
        /*1400*/ 	.short	0x0101
        /*1402*/ 	.byte	0x3f
	.zero		1


	//   ....[41]....
        /*1404*/ 	.word	0x0000e400
        /*1408*/ 	.word	0x00000000
        /*140c*/ 	.word	0x00016830
        /*1410*/ 	.short	0x010a
        /*1412*/ 	.byte	0x3f
	.zero		1


	//   ....[42]....
        /*1414*/ 	.word	0x0000e450
        /*1418*/ 	.word	0x00000000
        /*141c*/ 	.word	0x00016830
        /*1420*/ 	.short	0x010a
        /*1422*/ 	.byte	0x3f
	.zero		1


	//   ....[43]....
        /*1424*/ 	.word	0x0000e7a0
        /*1428*/ 	.word	0x00000003
        /*142c*/ 	.word	0x00016850
        /*1430*/ 	.short	0x010a
        /*1432*/ 	.byte	0x3f
	.zero		1


	//   ....[44]....
        /*1434*/ 	.word	0x0000e7e0
        /*1438*/ 	.word	0x00000003
        /*143c*/ 	.word	0x00016850
        /*1440*/ 	.short	0x010a
        /*1442*/ 	.byte	0x3f
	.zero		1


	//   ....[45]....
        /*1444*/ 	.word	0x0000ec80
        /*1448*/ 	.word	0x00000000
        /*144c*/ 	.word	0x00000000
        /*1450*/ 	.short	0x0101
        /*1452*/ 	.byte	0x3f
	.zero		1


	//   ....[46]....
        /*1454*/ 	.word	0x0000fe20
        /*1458*/ 	.word	0x0000000b
        /*145c*/ 	.word	0x00000000
        /*1460*/ 	.short	0x0101
        /*1462*/ 	.byte	0x3f
	.zero		1


	//   ....[47]....
        /*1464*/ 	.word	0x000102e0
        /*1468*/ 	.word	0x0000000a
        /*146c*/ 	.word	0x00016850
        /*1470*/ 	.short	0x010a
        /*1472*/ 	.byte	0x3f
	.zero		1


	//   ....[48]....
        /*1474*/ 	.word	0x00010350
        /*1478*/ 	.word	0x0000000a
        /*147c*/ 	.word	0x00016850
        /*1480*/ 	.short	0x010a
        /*1482*/ 	.byte	0x3f
	.zero		1


	//   ....[49]....
        /*1484*/ 	.word	0x00010920
        /*1488*/ 	.word	0x00000000
        /*148c*/ 	.word	0x00000000
        /*1490*/ 	.short	0x0101
        /*1492*/ 	.byte	0x3f
	.zero		1


	//   ....[50]....
        /*1494*/ 	.word	0x00011a70
        /*1498*/ 	.word	0x00000003
        /*149c*/ 	.word	0x00000000
        /*14a0*/ 	.short	0x0101
        /*14a2*/ 	.byte	0x3f
	.zero		1


	//   ....[51]....
        /*14a4*/ 	.word	0x00011f50
        /*14a8*/ 	.word	0x00000008
        /*14ac*/ 	.word	0x00000000
        /*14b0*/ 	.short	0x0101
        /*14b2*/ 	.byte	0x3f
	.zero		1


	//   ....[52]....
        /*14b4*/ 	.word	0x00014cb0
        /*14b8*/ 	.word	0x00000010
        /*14bc*/ 	.word	0x00016820
        /*14c0*/ 	.short	0x010a
        /*14c2*/ 	.byte	0x3f
	.zero		1


	//   ....[53]....
        /*14c4*/ 	.word	0x00014d70
        /*14c8*/ 	.word	0x00000006
        /*14cc*/ 	.word	0x000168a0
        /*14d0*/ 	.short	0x010a
        /*14d2*/ 	.byte	0x3f
	.zero		1


	//   ....[54]....
        /*14d4*/ 	.word	0x00014fb0
        /*14d8*/ 	.word	0x00000006
        /*14dc*/ 	.word	0x000168c0
        /*14e0*/ 	.short	0x010a
        /*14e2*/ 	.byte	0x3f
	.zero		1


	//   ....[55]....
        /*14e4*/ 	.word	0x00015340
        /*14e8*/ 	.word	0x00000006
        /*14ec*/ 	.word	0x000168a0
        /*14f0*/ 	.short	0x010a
        /*14f2*/ 	.byte	0x3f
	.zero		1


	//   ....[56]....
        /*14f4*/ 	.word	0x00015560
        /*14f8*/ 	.word	0x00000006
        /*14fc*/ 	.word	0x000168c0
        /*1500*/ 	.short	0x010a
        /*1502*/ 	.byte	0x3f
	.zero		1


	//   ....[57]....
        /*1504*/ 	.word	0x000164e0
        /*1508*/ 	.word	0x00000003
        /*150c*/ 	.word	0x00016840
        /*1510*/ 	.short	0x010a
        /*1512*/ 	.byte	0x3f
	.zero		1


	//   ....[58]....
        /*1514*/ 	.word	0x00016c70
        /*1518*/ 	.word	0x00000003
        /*151c*/ 	.word	0x00016830
        /*1520*/ 	.short	0x0107
        /*1522*/ 	.byte	0x3f
	.zero		1


	//   ....[59]....
        /*1524*/ 	.word	0x00016d40
        /*1528*/ 	.word	0x00000003
        /*152c*/ 	.word	0x00016830
        /*1530*/ 	.short	0x0101
        /*1532*/ 	.byte	0x3f
	.zero		1


	//   ....[60]....
        /*1534*/ 	.word	0x00017bb0
        /*1538*/ 	.word	0x00000010
        /*153c*/ 	.word	0x00016800
        /*1540*/ 	.short	0x0107
        /*1542*/ 	.byte	0x3f
	.zero		1


	//   ....[61]....
        /*1544*/ 	.word	0x00017ca0
        /*1548*/ 	.word	0x00000010
        /*154c*/ 	.word	0x00016800
        /*1550*/ 	.short	0x0101
        /*1552*/ 	.byte	0x3f
	.zero		1


	//   ....[62]....
        /*1554*/ 	.word	0x00017cc0
        /*1558*/ 	.word	0x00000010
        /*155c*/ 	.word	0x00016820
        /*1560*/ 	.short	0x010a
        /*1562*/ 	.byte	0x3f
	.zero		1


	//   ....[63]....
        /*1564*/ 	.word	0x00018090
        /*1568*/ 	.word	0x00000005
        /*156c*/ 	.word	0x00016840
        /*1570*/ 	.short	0x010a
        /*1572*/ 	.byte	0x3f
	.zero		1


	//   ....[64]....
        /*1574*/ 	.word	0x000185a0
        /*1578*/ 	.word	0x00000005
        /*157c*/ 	.word	0x00016830
        /*1580*/ 	.short	0x0107
        /*1582*/ 	.byte	0x3f
	.zero		1


	//   ....[65]....
        /*1584*/ 	.word	0x00018660
        /*1588*/ 	.word	0x00000005
        /*158c*/ 	.word	0x00016830
        /*1590*/ 	.short	0x0101
        /*1592*/ 	.byte	0x3f
	.zero		1


	//   ....[66]....
        /*1594*/ 	.word	0x000186c0
        /*1598*/ 	.word	0x00000005
        /*159c*/ 	.word	0x00016860
        /*15a0*/ 	.short	0x010a
        /*15a2*/ 	.byte	0x3f
	.zero		1


	//   ....[67]....
        /*15a4*/ 	.word	0x00018ba0
        /*15a8*/ 	.word	0x00000005
        /*15ac*/ 	.word	0x00016850
        /*15b0*/ 	.short	0x0107
        /*15b2*/ 	.byte	0x3f
	.zero		1


	//   ....[68]....
        /*15b4*/ 	.word	0x00018d20
        /*15b8*/ 	.word	0x00000005
        /*15bc*/ 	.word	0x00016850
        /*15c0*/ 	.short	0x0101
        /*15c2*/ 	.byte	0x3f
	.zero		1


	//   ....[69]....
        /*15c4*/ 	.word	0x00018f40
        /*15c8*/ 	.word	0x00000000
        /*15cc*/ 	.word	0x00016860
        /*15d0*/ 	.short	0x010a
        /*15d2*/ 	.byte	0x3f
	.zero		1


	//   ....[70]....
        /*15d4*/ 	.word	0x000193e0
        /*15d8*/ 	.word	0x00000000
        /*15dc*/ 	.word	0x00016850
        /*15e0*/ 	.short	0x0107
        /*15e2*/ 	.byte	0x3f
	.zero		1


	//   ....[71]....
        /*15e4*/ 	.word	0x000194b0
        /*15e8*/ 	.word	0x00000000
        /*15ec*/ 	.word	0x00016850
        /*15f0*/ 	.short	0x0101
        /*15f2*/ 	.byte	0x3f
	.zero		1


	//   ....[72]....
        /*15f4*/ 	.word	0x0001a600
        /*15f8*/ 	.word	0x00000005
        /*15fc*/ 	.word	0x00016820
        /*1600*/ 	.short	0x010a
        /*1602*/ 	.byte	0x3f
	.zero		1


	//   ....[73]....
        /*1604*/ 	.word	0x0001a770
        /*1608*/ 	.word	0x00000003
        /*160c*/ 	.word	0x00016840
        /*1610*/ 	.short	0x010a
        /*1612*/ 	.byte	0x3f
	.zero		1


	//   ....[74]....
        /*1614*/ 	.word	0x0001a810
        /*1618*/ 	.word	0x00000017
        /*161c*/ 	.word	0x00016840
        /*1620*/ 	.short	0x010a
        /*1622*/ 	.byte	0x3f
	.zero		1


	//   ....[75]....
        /*1624*/ 	.word	0x0001a850
        /*1628*/ 	.word	0x00000003
        /*162c*/ 	.word	0x00016860
        /*1630*/ 	.short	0x010a
        /*1632*/ 	.byte	0x3f
	.zero		1


	//   ....[76]....
        /*1634*/ 	.word	0x0001a890
        /*1638*/ 	.word	0x00000017
        /*163c*/ 	.word	0x00016860
        /*1640*/ 	.short	0x010a
        /*1642*/ 	.byte	0x3f
	.zero		1


	//   ....[77]....
        /*1644*/ 	.word	0x0001a8f0
        /*1648*/ 	.word	0x00000044
        /*164c*/ 	.word	0x00016890
        /*1650*/ 	.short	0x010a
        /*1652*/ 	.byte	0x3f
	.zero		1


	//   ....[78]....
        /*1654*/ 	.word	0x0001ab80
        /*1658*/ 	.word	0x00000044
        /*165c*/ 	.word	0x00016890
        /*1660*/ 	.short	0x010a
        /*1662*/ 	.byte	0x3f
	.zero		1


	//   ....[79]....
        /*1664*/ 	.word	0x0001ae30
        /*1668*/ 	.word	0x00000044
        /*166c*/ 	.word	0x00016890
        /*1670*/ 	.short	0x010a
        /*1672*/ 	.byte	0x3f
	.zero		1


	//   ....[80]....
        /*1674*/ 	.word	0x0001b0e0
        /*1678*/ 	.word	0x00000044
        /*167c*/ 	.word	0x000168b0
        /*1680*/ 	.short	0x010a
        /*1682*/ 	.byte	0x3f
	.zero		1


	//   ....[81]....
        /*1684*/ 	.word	0x0001b5b0
        /*1688*/ 	.word	0x00000002
        /*168c*/ 	.word	0x00016800
        /*1690*/ 	.short	0x010a
        /*1692*/ 	.byte	0x3f
	.zero		1


	//   ....[82]....
        /*1694*/ 	.word	0x0001bbd0
        /*1698*/ 	.word	0x00000002
        /*169c*/ 	.word	0x00016800
        /*16a0*/ 	.short	0x010a
        /*16a2*/ 	.byte	0x3f
	.zero		1


	//   ....[83]....
        /*16a4*/ 	.word	0x0001bc20
        /*16a8*/ 	.word	0x00000008
        /*16ac*/ 	.word	0x00016830
        /*16b0*/ 	.short	0x010a
        /*16b2*/ 	.byte	0x3f
	.zero		1


	//   ....[84]....
        /*16b4*/ 	.word	0x0001bc70
        /*16b8*/ 	.word	0x00000003
        /*16bc*/ 	.word	0x00016830
        /*16c0*/ 	.short	0x010a
        /*16c2*/ 	.byte	0x3f
	.zero		1


	//   ....[85]....
        /*16c4*/ 	.word	0x0001bcc0
        /*16c8*/ 	.word	0x00000003
        /*16cc*/ 	.word	0x00016850
        /*16d0*/ 	.short	0x010a
        /*16d2*/ 	.byte	0x3f
	.zero		1


	//   ....[86]....
        /*16d4*/ 	.word	0x0001bd10
        /*16d8*/ 	.word	0x00000000
        /*16dc*/ 	.word	0x00016830
        /*16e0*/ 	.short	0x010a
        /*16e2*/ 	.byte	0x3f
	.zero		1


	//   ....[87]....
        /*16e4*/ 	.word	0x0001bd60
        /*16e8*/ 	.word	0x00000003
        /*16ec*/ 	.word	0x00016850
        /*16f0*/ 	.short	0x010a
        /*16f2*/ 	.byte	0x3f
	.zero		1


	//   ....[88]....
        /*16f4*/ 	.word	0x0001bdb0
        /*16f8*/ 	.word	0x0000000a
        /*16fc*/ 	.word	0x00016850
        /*1700*/ 	.short	0x010a
        /*1702*/ 	.byte	0x3f
	.zero		1


	//   ....[89]....
        /*1704*/ 	.word	0x0001c960
        /*1708*/ 	.word	0x00000010
        /*170c*/ 	.word	0x00016820
        /*1710*/ 	.short	0x010a
        /*1712*/ 	.byte	0x3f
	.zero		1


	//   ....[90]....
        /*1714*/ 	.word	0x0001c9b0
        /*1718*/ 	.word	0x00000006
        /*171c*/ 	.word	0x000168a0
        /*1720*/ 	.short	0x010a
        /*1722*/ 	.byte	0x3f
	.zero		1


	//   ....[91]....
        /*1724*/ 	.word	0x0001ca00
        /*1728*/ 	.word	0x00000006
        /*172c*/ 	.word	0x000168c0
        /*1730*/ 	.short	0x010a
        /*1732*/ 	.byte	0x3f
	.zero		1


	//   ....[92]....
        /*1734*/ 	.word	0x0001ca50
        /*1738*/ 	.word	0x00000006
        /*173c*/ 	.word	0x000168a0
        /*1740*/ 	.short	0x010a
        /*1742*/ 	.byte	0x3f
	.zero		1


	//   ....[93]....
        /*1744*/ 	.word	0x0001caa0
        /*1748*/ 	.word	0x00000006
        /*174c*/ 	.word	0x000168c0
        /*1750*/ 	.short	0x010a
        /*1752*/ 	.byte	0x3f
	.zero		1


	//   ....[94]....
        /*1754*/ 	.word	0x0001cbc0
        /*1758*/ 	.word	0x00000003
        /*175c*/ 	.word	0x00016840
        /*1760*/ 	.short	0x010a
        /*1762*/ 	.byte	0x3f
	.zero		1


	//   ....[95]....
        /*1764*/ 	.word	0x0001e650
        /*1768*/ 	.word	0x00000010
        /*176c*/ 	.word	0x00016820
        /*1770*/ 	.short	0x010a
        /*1772*/ 	.byte	0x3f
	.zero		1


	//   ....[96]....
        /*1774*/ 	.word	0x0001e6a0
        /*1778*/ 	.word	0x00000005
        /*177c*/ 	.word	0x00016840
        /*1780*/ 	.short	0x010a
        /*1782*/ 	.byte	0x3f
	.zero		1


	//   ....[97]....
        /*1784*/ 	.word	0x0001efe0
        /*1788*/ 	.word	0x00000005
        /*178c*/ 	.word	0x00016860
        /*1790*/ 	.short	0x010a
        /*1792*/ 	.byte	0x3f
	.zero		1


	//   ....[98]....
        /*1794*/ 	.word	0x0001f950
        /*1798*/ 	.word	0x00000000
        /*179c*/ 	.word	0x00016860
        /*17a0*/ 	.short	0x010a
        /*17a2*/ 	.byte	0x3f
	.zero		1


	//   ....[99]....
        /*17a4*/ 	.word	0x00020c30
        /*17a8*/ 	.word	0x00000005
        /*17ac*/ 	.word	0x00016820
        /*17b0*/ 	.short	0x010a
        /*17b2*/ 	.byte	0x3f
	.zero		1


	//   ....[100]....
        /*17b4*/ 	.word	0x00020dd0
        /*17b8*/ 	.word	0x00000003
        /*17bc*/ 	.word	0x00016840
        /*17c0*/ 	.short	0x010a
        /*17c2*/ 	.byte	0x3f
	.zero		1


	//   ....[101]....
        /*17c4*/ 	.word	0x00020e20
        /*17c8*/ 	.word	0x00000017
        /*17cc*/ 	.word	0x00016840
        /*17d0*/ 	.short	0x010a
        /*17d2*/ 	.byte	0x3f
	.zero		1


	//   ....[102]....
        /*17d4*/ 	.word	0x00020e70
        /*17d8*/ 	.word	0x00000003
        /*17dc*/ 	.word	0x00016860
        /*17e0*/ 	.short	0x010a
        /*17e2*/ 	.byte	0x3f
	.zero		1


	//----- nvinfo : EIATTR_NUM_MBARRIERS
	.align		4
.L_325:
        /*17e4*/ 	.byte	0x03, 0x38
        /*17e6*/ 	.short	0x0016


	//----- nvinfo : EIATTR_EXIT_INSTR_OFFSETS
	.align		4
        /*17e8*/ 	.byte	0x04, 0x1c
        /*17ea*/ 	.short	(.L_327 - .L_326)


	//   ....[0]....
.L_326:
        /*17ec*/ 	.word	0x0001a8e0


	//----- nvinfo : EIATTR_MAX_THREADS
	.align		4
.L_327:
        /*17f0*/ 	.byte	0x04, 0x05
        /*17f2*/ 	.short	(.L_329 - .L_328)
.L_328:
        /*17f4*/ 	.word	0x00000200
        /*17f8*/ 	.word	0x00000001
        /*17fc*/ 	.word	0x00000001


	//----- nvinfo : EIATTR_CRS_STACK_SIZE
	.align		4
.L_329:
        /*1800*/ 	.byte	0x04, 0x1e
        /*1802*/ 	.short	(.L_331 - .L_330)
.L_330:
        /*1804*/ 	.word	0x00000000


	//----- nvinfo : EIATTR_CBANK_PARAM_SIZE
	.align		4
.L_331:
        /*1808*/ 	.byte	0x03, 0x19
        /*180a*/ 	.short	0x0af0


	//----- nvinfo : EIATTR_PARAM_CBANK
	.align		4
        /*180c*/ 	.byte	0x04, 0x0a
        /*180e*/ 	.short	(.L_333 - .L_332)
	.align		4
.L_332:
        /*1810*/ 	.word	index@(.nv.constant0._ZN7cutlass13device_kernelIN5flash11enable_sm90INS1_16FlashAttnFwdSm90INS1_25CollectiveMainloopFwdSm90ILi2EN4cute5tupleIJNS5_1CILi1EEES8_S8_EEENS6_IJNS7_ILi192EEENS7_ILi128EEENS7_ILi64EEEEEELi64ENS_10bfloat16_tEfNS_4arch4Sm90ELb1ELb0ELb0ELb1ELb1ELb1ELb0ELb1ELb1ELb1ELb1ELb0EEENS1_21CollectiveEpilogueFwdINS6_IJSA_SC_SB_EEES9_SE_SG_Li384ELb1ELb1ELb1ELb0EEENS1_36VarlenDynamicPersistentTileSchedulerILi192ELi128ELi384ELi128ELb1ELb1ELb1ELb1ELb1ELb1EEEEEEEEEvNT_6ParamsE)
        /*1814*/ 	.short	0x0210
        /*1816*/ 	.short	0x0af0


	//----- nvinfo : EIATTR_SW_WAR
	.align		4
.L_333:
        /*1818*/ 	.byte	0x04, 0x36
        /*181a*/ 	.short	(.L_335 - .L_334)
.L_334:
        /*181c*/ 	.word	0x00000008
.L_335:


//--------------------- .nv.callgraph             --------------------------
	.section	.nv.callgraph,"",@"SHT_CUDA_CALLGRAPH"
	.align	4
	.sectionentsize	8
	.align		4
        /*0000*/ 	.word	0x00000000
	.align		4
        /*0004*/ 	.word	0xffffffff
	.align		4
        /*0008*/ 	.word	index@(_ZN7cutlass13device_kernelIN5flash11enable_sm90INS1_16FlashAttnFwdSm90INS1_25CollectiveMainloopFwdSm90ILi2EN4cute5tupleIJNS5_1CILi1EEES8_S8_EEENS6_IJNS7_ILi192EEENS7_ILi128EEENS7_ILi64EEEEEELi64ENS_10bfloat16_tEfNS_4arch4Sm90ELb0ELb0ELb0ELb0ELb1ELb0ELb0ELb1ELb1ELb1ELb1ELb0EEENS1_21CollectiveEpilogueFwdINS6_IJSA_SC_SB_EEES9_SE_SG_Li384ELb0ELb1ELb1ELb0EEENS1_19SingleTileSchedulerILb0ELb1ELb1ELi192EEEEEEEEEvNT_6ParamsE)
	.align		4
        /*000c*/ 	.word	index@(__assertfail)
	.align		4
        /*0010*/ 	.word	index@(_ZN7cutlass13device_kernelIN5flash11enable_sm90INS1_16FlashAttnFwdSm90INS1_25CollectiveMainloopFwdSm90ILi2EN4cute5tupleIJNS5_1CILi1EEES8_S8_EEENS6_IJNS7_ILi192EEENS7_ILi128EEENS7_ILi64EEEEEELi64ENS_10bfloat16_tEfNS_4arch4Sm90ELb0ELb0ELb0ELb1ELb1ELb0ELb0ELb1ELb1ELb1ELb1ELb0EEENS1_21CollectiveEpilogueFwdINS6_IJSA_SC_SB_EEES9_SE_SG_Li384ELb1ELb1ELb1ELb0EEENS1_36VarlenDynamicPersistentTileSchedulerILi192ELi128ELi384ELi128ELb1ELb1ELb1ELb0ELb1ELb1EEEEEEEEEvNT_6ParamsE)
	.align		4
        /*0014*/ 	.word	index@(__assertfail)
	.align		4
        /*0018*/ 	.word	index@(_ZN7cutlass13device_kernelIN5flash11enable_sm90INS1_16FlashAttnFwdSm90INS1_25CollectiveMainloopFwdSm90ILi2EN4cute5tupleIJNS5_1CILi1EEES8_S8_EEENS6_IJNS7_ILi192EEENS7_ILi128EEENS7_ILi64EEEEEELi64ENS_10bfloat16_tEfNS_4arch4Sm90ELb0ELb0ELb0ELb1ELb1ELb1ELb0ELb1ELb1ELb1ELb1ELb0EEENS1_21CollectiveEpilogueFwdINS6_IJSA_SC_SB_EEES9_SE_SG_Li384ELb1ELb1ELb1ELb0EEENS1_36VarlenDynamicPersistentTileSchedulerILi192ELi128ELi384ELi128ELb1ELb1ELb1ELb0ELb1ELb1EEEEEEEEEvNT_6ParamsE)
	.align		4
        /*001c*/ 	.word	index@(__assertfail)
	.align		4
        /*0020*/ 	.word	index@(_ZN7cutlass13device_kernelIN5flash11enable_sm90INS1_16FlashAttnFwdSm90INS1_25CollectiveMainloopFwdSm90ILi2EN4cute5tupleIJNS5_1CILi1EEES8_S8_EEENS6_IJNS7_ILi192EEENS7_ILi128EEENS7_ILi64EEEEEELi64ENS_10bfloat16_tEfNS_4arch4Sm90ELb0ELb1ELb0ELb0ELb1ELb0ELb0ELb1ELb1ELb1ELb1ELb0EEENS1_21CollectiveEpilogueFwdINS6_IJSA_SC_SB_EEES9_SE_SG_Li384ELb0ELb1ELb1ELb0EEENS1_19SingleTileSchedulerILb0ELb1ELb1ELi192EEEEEEEEEvNT_6ParamsE)
	.align		4
        /*0024*/ 	.word	index@(__assertfail)
	.align		4
        /*0028*/ 	.word	index@(_ZN7cutlass13device_kernelIN5flash11enable_sm90INS1_16FlashAttnFwdSm90INS1_25CollectiveMainloopFwdSm90ILi2EN4cute5tupleIJNS5_1CILi1EEES8_S8_EEENS6_IJNS7_ILi192EEENS7_ILi128EEENS7_ILi64EEEEEELi64ENS_10bfloat16_tEfNS_4arch4Sm90ELb0ELb1ELb0ELb1ELb1ELb0ELb0ELb1ELb1ELb1ELb1ELb0EEENS1_21CollectiveEpilogueFwdINS6_IJSA_SC_SB_EEES9_SE_SG_Li384ELb1ELb1ELb1ELb0EEENS1_36VarlenDynamicPersistentTileSchedulerILi192ELi128ELi384ELi128ELb1ELb1ELb1ELb1ELb0ELb1EEEEEEEEEvNT_6ParamsE)
	.align		4
        /*002c*/ 	.word	index@(__assertfail)
	.align		4
        /*0030*/ 	.word	index@(_ZN7cutlass13device_kernelIN5flash11enable_sm90INS1_16FlashAttnFwdSm90INS1_25CollectiveMainloopFwdSm90ILi2EN4cute5tupleIJNS5_1CILi1EEES8_S8_EEENS6_IJNS7_ILi192EEENS7_ILi128EEENS7_ILi64EEEEEELi64ENS_10bfloat16_tEfNS_4arch4Sm90ELb0ELb1ELb0ELb1ELb1ELb1ELb0ELb1ELb1ELb1ELb1ELb0EEENS1_21CollectiveEpilogueFwdINS6_IJSA_SC_SB_EEES9_SE_SG_Li384ELb1ELb1ELb1ELb0EEENS1_36VarlenDynamicPersistentTileSchedulerILi192ELi128ELi384ELi128ELb1ELb1ELb1ELb1ELb0ELb1EEEEEEEEEvNT_6ParamsE)
	.align		4
        /*0034*/ 	.word	index@(__assertfail)
	.align		4
        /*0038*/ 	.word	index@(_ZN7cutlass13device_kernelIN5flash11enable_sm90INS1_16FlashAttnFwdSm90INS1_25CollectiveMainloopFwdSm90ILi2EN4cute5tupleIJNS5_1CILi1EEES8_S8_EEENS6_IJNS7_ILi192EEENS7_ILi128EEENS7_ILi64EEEEEELi64ENS_10bfloat16_tEfNS_4arch4Sm90ELb1ELb0ELb0ELb0ELb1ELb0ELb0ELb1ELb1ELb1ELb1ELb0EEENS1_21CollectiveEpilogueFwdINS6_IJSA_SC_SB_EEES9_SE_SG_Li384ELb0ELb1ELb1ELb0EEENS1_19SingleTileSchedulerILb0ELb1ELb1ELi192EEEEEEEEEvNT_6ParamsE)
	.align		4
        /*003c*/ 	.word	index@(__assertfail)
	.align		4
        /*0040*/ 	.word	index@(_ZN7cutlass13device_kernelIN5flash11enable_sm90INS1_16FlashAttnFwdSm90INS1_25CollectiveMainloopFwdSm90ILi2EN4cute5tupleIJNS5_1CILi1EEES8_S8_EEENS6_IJNS7_ILi192EEENS7_ILi128EEENS7_ILi64EEEEEELi64ENS_10bfloat16_tEfNS_4arch4Sm90ELb1ELb0ELb0ELb1ELb1ELb0ELb0ELb1ELb1ELb1ELb1ELb0EEENS1_21CollectiveEpilogueFwdINS6_IJSA_SC_SB_EEES9_SE_SG_Li384ELb1ELb1ELb1ELb0EEENS1_36VarlenDynamicPersistentTileSchedulerILi192ELi128ELi384ELi128ELb1ELb1ELb1ELb1ELb1ELb1EEEEEEEEEvNT_6ParamsE)
	.align		4
        /*0044*/ 	.word	index@(__assertfail)
	.align		4
        /*0048*/ 	.word	index@(_ZN7cutlass13device_kernelIN5flash11enable_sm90INS1_16FlashAttnFwdSm90INS1_25CollectiveMainloopFwdSm90ILi2EN4cute5tupleIJNS5_1CILi1EEES8_S8_EEENS6_IJNS7_ILi192EEENS7_ILi128EEENS7_ILi64EEEEEELi64ENS_10bfloat16_tEfNS_4arch4Sm90ELb1ELb0ELb0ELb1ELb1ELb1ELb0ELb1ELb1ELb1ELb1ELb0EEENS1_21CollectiveEpilogueFwdINS6_IJSA_SC_SB_EEES9_SE_SG_Li384ELb1ELb1ELb1ELb0EEENS1_36VarlenDynamicPersistentTileSchedulerILi192ELi128ELi384ELi128ELb1ELb1ELb1ELb1ELb1ELb1EEEEEEEEEvNT_6ParamsE)
	.align		4
        /*004c*/ 	.word	index@(__assertfail)
	.align		4
        /*0050*/ 	.word	0x00000000
	.align		4
        /*0054*/ 	.word	0xfffffffe
	.align		4
        /*0058*/ 	.word	0x00000000
	.align		4
        /*005c*/ 	.word	0xfffffffd
	.align		4
        /*0060*/ 	.word	0x00000000
	.align		4
        /*0064*/ 	.word	0xfffffffc


//--------------------- .nv.constant4             --------------------------
	.section	.nv.constant4,"a",@progbits
	.align	8
	.align		8
.nv.constant4:
        /*0000*/ 	.dword	__assertfail
	.align		8
        /*0008*/ 	.dword	__unnamed_1
	.align		8
        /*0010*/ 	.dword	__unnamed_2
	.align		8
        /*0018*/ 	.dword	__unnamed_3
	.align		8
        /*0020*/ 	.dword	__unnamed_4
	.align		8
        /*0028*/ 	.dword	__unnamed_5
	.align		8
        /*0030*/ 	.dword	_ZN77_INTERNAL_fecbdeca_41_flash_fwd_hdim64_bf16_paged_split_sm90_cu_c784774a_32204cuda3std3__45__cpo5beginE
	.align		8
        /*0038*/ 	.dword	_ZN77_INTERNAL_fecbdeca_41_flash_fwd_hdim64_bf16_paged_split_sm90_cu_c784774a_32204cuda3std3__45__cpo3endE
	.align		8
        /*0040*/ 	.dword	_ZN77_INTERNAL_fecbdeca_41_flash_fwd_hdim64_bf16_paged_split_sm90_cu_c784774a_32204cuda3std3__45__cpo6cbeginE
	.align		8
        /*0048*/ 	.dword	_ZN77_INTERNAL_fecbdeca_41_flash_fwd_hdim64_bf16_paged_split_sm90_cu_c784774a_32204cuda3std3__45__cpo4cendE
	.align		8
        /*0050*/ 	.dword	_ZN77_INTERNAL_fecbdeca_41_flash_fwd_hdim64_bf16_paged_split_sm90_cu_c784774a_32204cuda3std3__479_GLOBAL__N__fecbdeca_41_flash_fwd_hdim64_bf16_paged_split_sm90_cu_c784774a_32206ignoreE
	.align		8
        /*0058*/ 	.dword	_ZN77_INTERNAL_fecbdeca_41_flash_fwd_hdim64_bf16_paged_split_sm90_cu_c784774a_32204cuda3std3__419piecewise_constructE
	.align		8
        /*0060*/ 	.dword	_ZN77_INTERNAL_fecbdeca_41_flash_fwd_hdim64_bf16_paged_split_sm90_cu_c784774a_32204cuda3std3__48in_placeE
	.align		8
        /*0068*/ 	.dword	_ZN77_INTERNAL_fecbdeca_41_flash_fwd_hdim64_bf16_paged_split_sm90_cu_c784774a_32204cuda3std6ranges3__45__cpo4swapE
	.align		8
        /*0070*/ 	.dword	_ZN77_INTERNAL_fecbdeca_41_flash_fwd_hdim64_bf16_paged_split_sm90_cu_c784774a_32204cuda3std6ranges3__45__cpo9iter_moveE
	.align		8
        /*0078*/ 	.dword	_ZN77_INTERNAL_fecbdeca_41_flash_fwd_hdim64_bf16_paged_split_sm90_cu_c784774a_32204cute7productE
	.align		8
        /*0080*/ 	.dword	_ZN77_INTERNAL_fecbdeca_41_flash_fwd_hdim64_bf16_paged_split_sm90_cu_c784774a_32204cute1_E
	.align		8
        /*0088*/ 	.dword	$str$23
	.align		8
        /*0090*/ 	.dword	$str$24


//--------------------- .text._ZN7cutlass13device_kernelIN5flash11enable_sm90INS1_16FlashAttnFwdSm90INS1_25CollectiveMainloopFwdSm90ILi2EN4cute5tupleIJNS5_1CILi1EEES8_S8_EEENS6_IJNS7_ILi192EEENS7_ILi128EEENS7_ILi64EEEEEELi64ENS_10bfloat16_tEfNS_4arch4Sm90ELb0ELb0ELb0ELb0ELb1ELb0ELb0ELb1ELb1ELb1ELb1ELb0EEENS1_21CollectiveEpilogueFwdINS6_IJSA_SC_SB_EEES9_SE_SG_Li384ELb0ELb1ELb1ELb0EEENS1_19SingleTileSchedulerILb0ELb1ELb1ELi192EEEEEEEEEvNT_6ParamsE --------------------------
	.section	.text._ZN7cutlass13device_kernelIN5flash11enable_sm90INS1_16FlashAttnFwdSm90INS1_25CollectiveMainloopFwdSm90ILi2EN4cute5tupleIJNS5_1CILi1EEES8_S8_EEENS6_IJNS7_ILi192EEENS7_ILi128EEENS7_ILi64EEEEEELi64ENS_10bfloat16_tEfNS_4arch4Sm90ELb0ELb0ELb0ELb0ELb1ELb0ELb0ELb1ELb1ELb1ELb1ELb0EEENS1_21CollectiveEpilogueFwdINS6_IJSA_SC_SB_EEES9_SE_SG_Li384ELb0ELb1ELb1ELb0EEENS1_19SingleTileSchedulerILb0ELb1ELb1ELi192EEEEEEEEEvNT_6ParamsE,"ax",@progbits
	.align	128
.text._ZN7cutlass13device_kernelIN5flash11enable_sm90INS1_16FlashAttnFwdSm90INS1_25CollectiveMainloopFwdSm90ILi2EN4cute5tupleIJNS5_1CILi1EEES8_S8_EEENS6_IJNS7_ILi192EEENS7_ILi128EEENS7_ILi64EEEEEELi64ENS_10bfloat16_tEfNS_4arch4Sm90ELb0ELb0ELb0ELb0ELb1ELb0ELb0ELb1ELb1ELb1ELb1ELb0EEENS1_21CollectiveEpilogueFwdINS6_IJSA_SC_SB_EEES9_SE_SG_Li384ELb0ELb1ELb1ELb0EEENS1_19SingleTileSchedulerILb0ELb1ELb1ELi192EEEEEEEEEvNT_6ParamsE:
        .type           _ZN7cutlass13device_kernelIN5flash11enable_sm90INS1_16FlashAttnFwdSm90INS1_25CollectiveMainloopFwdSm90ILi2EN4cute5tupleIJNS5_1CILi1EEES8_S8_EEENS6_IJNS7_ILi192EEENS7_ILi128EEENS7_ILi64EEEEEELi64ENS_10bfloat16_tEfNS_4arch4Sm90ELb0ELb0ELb0ELb0ELb1ELb0ELb0ELb1ELb1ELb1ELb1ELb0EEENS1_21CollectiveEpilogueFwdINS6_IJSA_SC_SB_EEES9_SE_SG_Li384ELb0ELb1ELb1ELb0EEENS1_19SingleTileSchedulerILb0ELb1ELb1ELi192EEEEEEEEEvNT_6ParamsE,@function
        .size           _ZN7cutlass13device_kernelIN5flash11enable_sm90INS1_16FlashAttnFwdSm90INS1_25CollectiveMainloopFwdSm90ILi2EN4cute5tupleIJNS5_1CILi1EEES8_S8_EEENS6_IJNS7_ILi192EEENS7_ILi128EEENS7_ILi64EEEEEELi64ENS_10bfloat16_tEfNS_4arch4Sm90ELb0ELb0ELb0ELb0ELb1ELb0ELb0ELb1ELb1ELb1ELb1ELb0EEENS1_21CollectiveEpilogueFwdINS6_IJSA_SC_SB_EEES9_SE_SG_Li384ELb0ELb1ELb1ELb0EEENS1_19SingleTileSchedulerILb0ELb1ELb1ELi192EEEEEEEEEvNT_6ParamsE,(.L_x_3166 - _ZN7cutlass13device_kernelIN5flash11enable_sm90INS1_16FlashAttnFwdSm90INS1_25CollectiveMainloopFwdSm90ILi2EN4cute5tupleIJNS5_1CILi1EEES8_S8_EEENS6_IJNS7_ILi192EEENS7_ILi128EEENS7_ILi64EEEEEELi64ENS_10bfloat16_tEfNS_4arch4Sm90ELb0ELb0ELb0ELb0ELb1ELb0ELb0ELb1ELb1ELb1ELb1ELb0EEENS1_21CollectiveEpilogueFwdINS6_IJSA_SC_SB_EEES9_SE_SG_Li384ELb0ELb1ELb1ELb0EEENS1_19SingleTileSchedulerILb0ELb1ELb1ELi192EEEEEEEEEvNT_6ParamsE)
        .other          _ZN7cutlass13device_kernelIN5flash11enable_sm90INS1_16FlashAttnFwdSm90INS1_25CollectiveMainloopFwdSm90ILi2EN4cute5tupleIJNS5_1CILi1EEES8_S8_EEENS6_IJNS7_ILi192EEENS7_ILi128EEENS7_ILi64EEEEEELi64ENS_10bfloat16_tEfNS_4arch4Sm90ELb0ELb0ELb0ELb0ELb1ELb0ELb0ELb1ELb1ELb1ELb1ELb0EEENS1_21CollectiveEpilogueFwdINS6_IJSA_SC_SB_EEES9_SE_SG_Li384ELb0ELb1ELb1ELb0EEENS1_19SingleTileSchedulerILb0ELb1ELb1ELi192EEEEEEEEEvNT_6ParamsE,@"STO_CUDA_ENTRY STV_DEFAULT"
_ZN7cutlass13device_kernelIN5flash11enable_sm90INS1_16FlashAttnFwdSm90INS1_25CollectiveMainloopFwdSm90ILi2EN4cute5tupleIJNS5_1CILi1EEES8_S8_EEENS6_IJNS7_ILi192EEENS7_ILi128EEENS7_ILi64EEEEEELi64ENS_10bfloat16_tEfNS_4arch4Sm90ELb0ELb0ELb0ELb0ELb1ELb0ELb0ELb1ELb1ELb1ELb1ELb0EEENS1_21CollectiveEpilogueFwdINS6_IJSA_SC_SB_EEES9_SE_SG_Li384ELb0ELb1ELb1ELb0EEENS1_19SingleTileSchedulerILb0ELb1ELb1ELi192EEEEEEEEEvNT_6ParamsE:
[----:B------:R-:W0:Y:S02]  /*0000*/  LDC R1, c[0x0][0x28] ;  /* 0x00000a00ff017b82 */ /* 0x000e240000000800 */
[----:B0-----:R-:W-:Y:S01]  /*0010*/  VIADD R1, R1, 0xfffffff8 ;  /* 0xfffffff801017836 */ /* 0x001fe20000000000 */
[----:B------:R-:W0:Y:S01]  /*0020*/  S2R R22, SR_TID.X ;  /* 0x0000000000167919 */ /* 0x000e220000002100 */
[----:B------:R-:W-:Y:S01]  /*0030*/  ELECT P0, URZ, PT ;  /* 0x00000000003f782f */ /* 0x000fe20003800000 */
[----:B------:R-:W-:Y:S01]  /*0040*/  UMOV UR4, 0x80 ;  /* 0x0000008000047882 */ /* 0x000fe20000000000 */
[----:B------:R-:W-:Y:S01]  /*0050*/  UMOV UR7, 0x180 ;  /* 0x0000018000077882 */ /* 0x000fe20000000000 */
[--C-:B0-----:R-:W-:Y:S02]  /*0060*/  SHF.R.U32.HI R0, RZ, 0x5, R22.reuse ;  /* 0x00000005ff007819 */ /* 0x101fe40000011616 */
[----:B------:R-:W-:-:S03]  /*0070*/  SHF.R.U32.HI R16, RZ, 0x7, R22 ;  /* 0x00000007ff107819 */ /* 0x000fc60000011616 */
[----:B------:R-:W0:Y:S04]  /*0080*/  SHFL.IDX PT, R2, R0, RZ, 0x1f ;  /* 0x00001fff00027589 */ /* 0x000e2800000e0000 */
[----:B------:R1:W2:Y:S01]  /*0090*/  SHFL.IDX PT, R3, R16, RZ, 0x1f ;  /* 0x00001fff10037589 */ /* 0x0002a200000e0000 */
[C---:B0-----:R-:W-:Y:S02]  /*00a0*/  ISETP.NE.OR P0, PT, R2.reuse, RZ, !P0 ;  /* 0x000000ff0200720c */ /* 0x041fe40004705670 */
[----:B------:R-:W-:-:S11]  /*00b0*/  ISETP.NE.AND P1, PT, R2, RZ, PT ;  /* 0x000000ff0200720c */ /* 0x000fd60003f25270 */
[----:B------:R-:W-:Y:S01]  /*00c0*/  VOTEU.ALL UP0, P0 ;  /* 0x00000000003f7886 */ /* 0x000fe20000000000 */
[----:B------:R-:W-:-:S04]  /*00d0*/  VOTEU.ALL UP1, P0 ;  /* 0x00000000003f7886 */ /* 0x000fc80000020000 */
[----:B------:R-:W0:Y:S01]  /*00e0*/  @!UP0 S2UR UR8, SR_CgaCtaId ;  /* 0x00000000000889c3 */ /* 0x000e220000008800 */
[----:B------:R-:W-:Y:S01]  /*00f0*/  @!UP0 UMOV UR6, 0x400 ;  /* 0x0000040000068882 */ /* 0x000fe20000000000 */
[----:B------:R-:W-:-:S04]  /*0100*/  @!UP0 UIADD3 UR4, -UR4, 0x100000, URZ ;  /* 0x0010000004048890 */ /* 0x000fc8000fffe13f */
[----:B------:R-:W-:Y:S02]  /*0110*/  @!UP0 USHF.L.U32 UR5, UR4, 0xb, URZ ;  /* 0x0000000b04058899 */ /* 0x000fe4000800063f */
[----:B------:R-:W-:Y:S02]  /*0120*/  @!UP0 USHF.L.U32 UR4, UR4, 0x1, URZ ;  /* 0x0000000104048899 */ /* 0x000fe4000800063f */
[----:B0-----:R-:W-:Y:S02]  /*0130*/  @!UP0 ULEA UR8, UR8, UR6, 0x18 ;  /* 0x0000000608088291 */ /* 0x001fe4000f8ec03f */
[----:B------:R-:W-:-:S04]  /*0140*/  @!UP0 UIADD3 UR6, -UR7, 0x100000, URZ ;  /* 0x0010000007068890 */ /* 0x000fc8000fffe13f */
[----:B------:R-:W-:Y:S02]  /*0150*/  @!UP0 USHF.L.U32 UR7, UR6, 0xb, URZ ;  /* 0x0000000b06078899 */ /* 0x000fe4000800063f */
[----:B------:R-:W-:Y:S01]  /*0160*/  @!UP0 USHF.L.U32 UR6, UR6, 0x1, URZ ;  /* 0x0000000106068899 */ /* 0x000fe2000800063f */
[----:B------:R-:W-:-:S05]  /*0170*/  VOTEU.ALL UP0, P0 ;  /* 0x00000000003f7886 */ /* 0x000fca0000000000 */
[----:B------:R1:W0:Y:S06]  /*0180*/  @!UP0 SYNCS.EXCH.64 URZ, [UR8+0x16800], UR4 ;  /* 0x01680004083f85b2 */ /* 0x00022c0008000100 */
[----:B------:R1:W3:Y:S02]  /*0190*/  @!UP1 SYNCS.EXCH.64 URZ, [UR8+0x16820], UR6 ;  /* 0x01682006083f95b2 */ /* 0x0002e40008000100 */
[----:B-12---:R-:W-:Y:S05]  /*01a0*/  @P1 BRA `(.L_x_0) ;  /* 0x0000000000481947 */ /* 0x006fea0003800000 */
[----:B------:R-:W1:Y:S01]  /*01b0*/  S2UR UR5, SR_CgaCtaId ;  /* 0x00000000000579c3 */ /* 0x000e620000008800 */
[----:B------:R-:W-:Y:S01]  /*01c0*/  UMOV UR4, 0x400 ;  /* 0x0000040000047882 */ /* 0x000fe20000000000 */
[----:B------:R-:W-:Y:S01]  /*01d0*/  UMOV UR6, 0x80 ;  /* 0x0000008000067882 */ /* 0x000fe20000000000 */
[----:B------:R-:W-:Y:S01]  /*01e0*/  UMOV UR7, 0x180 ;  /* 0x0000018000077882 */ /* 0x000fe20000000000 */
[----:B------:R-:W-:Y:S01]  /*01f0*/  ELECT P0, URZ, PT ;  /* 0x00000000003f782f */ /* 0x000fe20003800000 */
[----:B-1----:R-:W-:Y:S02]  /*0200*/  ULEA UR8, UR5, UR4, 0x18 ;  /* 0x0000000405087291 */ /* 0x002fe4000f8ec03f */
[----:B------:R-:W-:-:S04]  /*0210*/  UIADD3 UR4, -UR6, 0x100000, URZ ;  /* 0x0010000006047890 */ /* 0x000fc8000fffe13f */
[----:B------:R-:W-:Y:S02]  /*0220*/  USHF.L.U32 UR5, UR4, 0xb, URZ ;  /* 0x0000000b04057899 */ /* 0x000fe4000800063f */
[----:B------:R-:W-:Y:S02]  /*0230*/  USHF.L.U32 UR4, UR4, 0x1, URZ ;  /* 0x0000000104047899 */ /* 0x000fe4000800063f */
[----:B------:R-:W-:-:S04]  /*0240*/  UIADD3 UR6, -UR7, 0x100000, URZ ;  /* 0x0010000007067890 */ /* 0x000fc8000fffe13f */
[----:B------:R-:W-:Y:S02]  /*0250*/  USHF.L.U32 UR7, UR6, 0xb, URZ ;  /* 0x0000000b06077899 */ /* 0x000fe4000800063f */
[----:B------:R-:W-:Y:S01]  /*0260*/  USHF.L.U32 UR6, UR6, 0x1, URZ ;  /* 0x0000000106067899 */ /* 0x000fe2000800063f */
[----:B------:R-:W1:Y:S03]  /*0270*/  FENCE.VIEW.ASYNC.S ;  /* 0x00000000000073c6 */ /* 0x000e660000000000 */
[----:B-1----:R1:W2:Y:S08]  /*0280*/  SYNCS.EXCH.64 URZ, [UR8+0x16830], UR4 ;  /* 0x01683004083f75b2 */ /* 0x0022b00008000100 */
[----:B------:R1:W4:Y:S01]  /*0290*/  SYNCS.EXCH.64 URZ, [UR8+0x16840], UR6 ;  /* 0x01684006083f75b2 */ /* 0x0003220008000100 */
[----:B------:R1:W0:Y:S01]  /*02a0*/  SYNCS.EXCH.64 URZ, [UR8+0x16838], UR4 ;  /* 0x01683804083f75b2 */ /* 0x0002220008000100 */
[----:B------:R1:W0:Y:S01]  /*02b0*/  SYNCS.EXCH.64 URZ, [UR8+0x16848], UR6 ;  /* 0x01684806083f75b2 */ /* 0x0002220008000100 */
[----:B------:R-:W-:Y:S01]  /*02c0*/  NOP ;  /* 0x0000000000007918 */ /* 0x000fe20000000000 */
.L_x_0:
[----:B------:R-:W5:Y:S01]  /*02d0*/  SHFL.IDX PT, R2, R0, RZ, 0x1f ;  /* 0x00001fff00027589 */ /* 0x000f6200000e0000 */
[----:B------:R-:W-:Y:S01]  /*02e0*/  NOP ;  /* 0x0000000000007918 */ /* 0x000fe20000000000 */
[----:B-----5:R-:W-:-:S13]  /*02f0*/  ISETP.NE.AND P0, PT, R2, RZ, PT ;  /* 0x000000ff0200720c */ /* 0x020fda0003f05270 */
[----:B------:R-:W-:Y:S05]  /*0300*/  @P0 BRA `(.L_x_1) ;  /* 0x0000000000480947 */ /* 0x000fea0003800000 */
[----:B-1----:R-:W1:Y:S01]  /*0310*/  S2UR UR5, SR_CgaCtaId ;  /* 0x00000000000579c3 */ /* 0x002e620000008800 */
        /* <DEDUP_REMOVED lines=12> */
[----:B-1----:R1:W0:Y:S08]  /*03e0*/  SYNCS.EXCH.64 URZ, [UR8+0x16850], UR4 ;  /* 0x01685004083f75b2 */ /* 0x0022300008000100 */
[----:B------:R1:W0:Y:S01]  /*03f0*/  SYNCS.EXCH.64 URZ, [UR8+0x16860], UR6 ;  /* 0x01686006083f75b2 */ /* 0x0002220008000100 */
[----:B------:R1:W0:Y:S01]  /*0400*/  SYNCS.EXCH.64 URZ, [UR8+0x16858], UR4 ;  /* 0x01685804083f75b2 */ /* 0x0002220008000100 */
[----:B------:R1:W0:Y:S01]  /*0410*/  SYNCS.EXCH.64 URZ, [UR8+0x16868], UR6 ;  /* 0x01686806083f75b2 */ /* 0x0002220008000100 */
[----:B------:R-:W-:Y:S01]  /*0420*/  NOP ;  /* 0x0000000000007918 */ /* 0x000fe20000000000 */
.L_x_1:
[----:B------:R-:W5:Y:S01]  /*0430*/  SHFL.IDX PT, R2, R0, RZ, 0x1f ;  /* 0x00001fff00027589 */ /* 0x000f6200000e0000 */
[----:B------:R-:W-:Y:S01]  /*0440*/  NOP ;  /* 0x0000000000007918 */ /* 0x000fe20000000000 */
[----:B-----5:R-:W-:-:S13]  /*0450*/  ISETP.NE.AND P0, PT, R2, RZ, PT ;  /* 0x000000ff0200720c */ /* 0x020fda0003f05270 */
[----:B------:R-:W-:Y:S05]  /*0460*/  @P0 BRA `(.L_x_2) ;  /* 0x0000000000380947 */ /* 0x000fea0003800000 */
[----:B-1----:R-:W1:Y:S01]  /*0470*/  S2UR UR5, SR_CgaCtaId ;  /* 0x00000000000579c3 */ /* 0x002e620000008800 */
[----:B------:R-:W-:Y:S01]  /*0480*/  UMOV UR4, 0x400 ;  /* 0x0000040000047882 */ /* 0x000fe20000000000 */
[----:B------:R-:W-:Y:S01]  /*0490*/  UMOV UR7, 0x80 ;  /* 0x0000008000077882 */ /* 0x000fe20000000000 */
[----:B------:R-:W-:Y:S01]  /*04a0*/  ELECT P0, URZ, PT ;  /* 0x00000000003f782f */ /* 0x000fe20003800000 */
[----:B-1----:R-:W-:Y:S02]  /*04b0*/  ULEA UR6, UR5, UR4, 0x18 ;  /* 0x0000000405067291 */ /* 0x002fe4000f8ec03f */
[----:B------:R-:W-:-:S04]  /*04c0*/  UIADD3 UR4, -UR7, 0x100000, URZ ;  /* 0x0010000007047890 */ /* 0x000fc8000fffe13f */
[----:B------:R-:W-:Y:S02]  /*04d0*/  USHF.L.U32 UR5, UR4, 0xb, URZ ;  /* 0x0000000b04057899 */ /* 0x000fe4000800063f */
[----:B------:R-:W-:Y:S01]  /*04e0*/  USHF.L.U32 UR4, UR4, 0x1, URZ ;  /* 0x0000000104047899 */ /* 0x000fe2000800063f */
[----:B------:R-:W1:Y:S11]  /*04f0*/  FENCE.VIEW.ASYNC.S ;  /* 0x00000000000073c6 */ /* 0x000e760000000000 */
[----:B-1----:R1:W0:Y:S01]  /*0500*/  SYNCS.EXCH.64 URZ, [UR6+0x16870], UR4 ;  /* 0x01687004063f75b2 */ /* 0x0022220008000100 */
[----:B------:R1:W0:Y:S01]  /*0510*/  SYNCS.EXCH.64 URZ, [UR6+0x16880], UR4 ;  /* 0x01688004063f75b2 */ /* 0x0002220008000100 */
[----:B------:R1:W0:Y:S01]  /*0520*/  SYNCS.EXCH.64 URZ, [UR6+0x16878], UR4 ;  /* 0x01687804063f75b2 */ /* 0x0002220008000100 */
[----:B------:R1:W0:Y:S01]  /*0530*/  SYNCS.EXCH.64 URZ, [UR6+0x16888], UR4 ;  /* 0x01688804063f75b2 */ /* 0x0002220008000100 */
[----:B------:R-:W-:Y:S01]  /*0540*/  NOP ;  /* 0x0000000000007918 */ /* 0x000fe20000000000 */
.L_x_2:
        /* <DEDUP_REMOVED lines=22> */
.L_x_3:
[----:B------:R-:W5:Y:S01]  /*06b0*/  SHFL.IDX PT, R2, R0, RZ, 0x1f ;  /* 0x00001fff00027589 */ /* 0x000f6200000e0000 */
[----:B------:R-:W-:Y:S01]  /*06c0*/  R2UR UR9, R3 ;  /* 0x00000000030972ca */ /* 0x000fe200000e0000 */
        /* <DEDUP_REMOVED lines=21> */
.L_x_4:
[----:B------:R-:W-:Y:S01]  /*0820*/  UISETP.NE.AND UP0, UPT, UR9, URZ, UPT ;  /* 0x0000003f0900728c */ /* 0x000fe2000bf05270 */
[----:B------:R-:W-:Y:S01]  /*0830*/  NOP ;  /* 0x0000000000007918 */ /* 0x000fe20000000000 */
[----:B------:R-:W-:Y:S01]  /*0840*/  UMOV UR41, 0x1 ;  /* 0x0000000100297882 */ /* 0x000fe20000000000 */
[----:B------:R-:W-:Y:S01]  /*0850*/  ULDC.64 UR38, c[0x0][0x208] ;  /* 0x0000820000267ab9 */ /* 0x000fe20000000a00 */
[----:B------:R-:W-:Y:S01]  /*0860*/  USEL UR41, UR41, 0x2, !UP0 ;  /* 0x0000000229297887 */ /* 0x000fe2000c000000 */
[----:B------:R-:W-:Y:S01]  /*0870*/  BSSY B6, `(.L_x_5) ;  /* 0x00009dc000067945 */ /* 0x000fe20003800000 */
[----:B0-234-:R-:W-:Y:S01]  /*0880*/  BAR.SYNC.DEFER_BLOCKING 0x0 ;  /* 0x0000000000007b1d */ /* 0x01dfe20000010000 */
[----:B------:R-:W-:-:S13]  /*0890*/  PLOP3.LUT P0, PT, PT, PT, UP0, 0x80, 0x0 ;  /* 0x000000000000781c */ /* 0x000fda0003f0f008 */
[----:B------:R-:W-:Y:S05]  /*08a0*/  @!P0 BRA `(.L_x_6) ;  /* 0x0000006000788947 */ /* 0x000fea0003800000 */
.L_x_7:
[----:B------:R-:W-:-:S08]  /*08b0*/  NOP ;  /* 0x0000000000007918 */ /* 0x000fd00000000000 */
[----:B------:R-:W0:Y:S02]  /*08c0*/  USETMAXREG.TRY_ALLOC.CTAPOOL UP0, 0xa0 ;  /* 0x000000a0000079c8 */ /* 0x000e240008000600 */
[----:B0-----:R-:W-:-:S13]  /*08d0*/  PLOP3.LUT P0, PT, PT, PT, UP0, 0x80, 0x0 ;  /* 0x000000000000781c */ /* 0x001fda0003f0f008 */
[----:B------:R-:W-:Y:S05]  /*08e0*/  @!P0 BRA `(.L_x_7) ;  /* 0xfffffffc00f08947 */ /* 0x000fea000383ffff */
[----:B-1----:R-:W0:Y:S01]  /*08f0*/  S2UR UR6, SR_CTAID.Y ;  /* 0x00000000000679c3 */ /* 0x002e220000002600 */
[----:B------:R-:W-:Y:S01]  /*0900*/  LOP3.LUT R0, R22, 0xffffff80, RZ, 0xc0, !PT ;  /* 0xffffff8016007812 */ /* 0x000fe200078ec0ff */
[----:B------:R-:W-:Y:S02]  /*0910*/  ULDC UR7, c[0x0][0xc50] ;  /* 0x0003140000077ab9 */ /* 0x000fe40000000800 */
[----:B------:R-:W-:-:S04]  /*0920*/  UISETP.NE.AND UP0, UPT, UR7, 0x1, UPT ;  /* 0x000000010700788c */ /* 0x000fc8000bf05270 */
[----:B------:R-:W-:Y:S08]  /*0930*/  BAR.ARV 0x8, 0x200 ;  /* 0x0208000000007b1d */ /* 0x000ff00000002000 */
[----:B------:R-:W1:Y:S01]  /*0940*/  S2UR UR8, SR_CTAID.Z ;  /* 0x00000000000879c3 */ /* 0x000e620000002700 */
[----:B------:R-:W-:Y:S01]  /*0950*/  ISETP.NE.AND P0, PT, R0, 0x80, PT ;  /* 0x000000800000780c */ /* 0x000fe20003f05270 */
[----:B------:R-:W-:Y:S01]  /*0960*/  @UP0 ULDC UR4, c[0x0][0xc54] ;  /* 0x0003150000040ab9 */ /* 0x000fe20000000800 */
[----:B------:R-:W-:Y:S01]  /*0970*/  @UP0 ULDC UR9, c[0x0][0xc58] ;  /* 0x0003160000090ab9 */ /* 0x000fe20000000800 */
[----:B0-----:R-:W-:-:S10]  /*0980*/  UIMAD.WIDE.U32 UR4, UR6, UR4, URZ ;  /* 0x00000004060472a5 */ /* 0x001fd4000f8e003f */
[----:B------:R-:W-:Y:S06]  /*0990*/  @!P0 BAR.ARV 0x9, 0x100 ;  /* 0x0244000000008b1d */ /* 0x000fec0000002000 */
[----:B------:R-:W-:Y:S01]  /*09a0*/  UMOV UR36, UR6 ;  /* 0x0000000600247c82 */ /* 0x000fe20008000000 */
[----:B------:R-:W-:Y:S01]  /*09b0*/  @UP0 USHF.R.U32.HI UR36, URZ, UR9, UR5 ;  /* 0x000000093f240299 */ /* 0x000fe20008011605 */
[----:B-1----:R-:W-:-:S03]  /*09c0*/  ISETP.LE.AND P0, PT, RZ, UR8, PT ;  /* 0x00000008ff007c0c */ /* 0x002fc6000bf03270 */
[----:B------:R-:W-:-:S04]  /*09d0*/  UIADD3 UR4, -UR36, URZ, URZ ;  /* 0x0000003f24047290 */ /* 0x000fc8000fffe13f */
[----:B------:R-:W-:-:S06]  /*09e0*/  UIMAD UR7, UR7, UR4, UR6 ;  /* 0x00000004070772a4 */ /* 0x000fcc000f8e0206 */
[----:B------:R-:W-:Y:S06]  /*09f0*/  @!P0 BRA `(.L_x_8) ;  /* 0x0000009c000c8947 */ /* 0x000fec0003800000 */
[----:B------:R-:W-:Y:S01]  /*0a00*/  ULDC.64 UR4, c[0x0][0x418] ;  /* 0x0001060000047ab9 */ /* 0x000fe20000000a00 */
[----:B------:R-:W-:Y:S01]  /*0a10*/  ULDC UR42, c[0x0][0x424] ;  /* 0x00010900002a7ab9 */ /* 0x000fe20000000800 */
[----:B------:R-:W-:Y:S02]  /*0a20*/  UISETP.NE.U32.AND UP0, UPT, UR4, URZ, UPT ;  /* 0x0000003f0400728c */ /* 0x000fe4000bf05070 */
[----:B------:R-:W-:Y:S02]  /*0a30*/  ULOP3.LUT UR37, UR7, 0xffff, URZ, 0xc0, !UPT ;  /* 0x0000ffff07257892 */ /* 0x000fe4000f8ec03f */
[----:B------:R-:W-:Y:S01]  /*0a40*/  UISETP.NE.AND.EX UP0, UPT, UR5, URZ, UPT, UP0 ;  /* 0x0000003f0500728c */ /* 0x000fe2000bf05300 */
[----:B------:R-:W-:-:S03]  /*0a50*/  ULDC UR4, c[0x0][0x2f0] ;  /* 0x0000bc0000047ab9 */ /* 0x000fc60000000800 */
[----:B------:R-:W-:-:S04]  /*0a60*/  USEL UR42, UR42, 0x1, UP0 ;  /* 0x000000012a2a7887 */ /* 0x000fc80008000000 */
[----:B------:R-:W-:-:S04]  /*0a70*/  UIMAD UR42, UR42, UR4, URZ ;  /* 0x000000042a2a72a4 */ /* 0x000fc8000f8e023f */
[----:B------:R-:W-:Y:S02]  /*0a80*/  UISETP.GE.AND UP0, UPT, UR42, 0x1, UPT ;  /* 0x000000012a00788c */ /* 0x000fe4000bf06270 */
[----:B------:R-:W-:-:S04]  /*0a90*/  UIADD3 UR4, UR42, 0x7f, URZ ;  /* 0x0000007f2a047890 */ /* 0x000fc8000fffe03f */
[----:B------:R-:W-:Y:S01]  /*0aa0*/  PLOP3.LUT P0, PT, PT, PT, UP0, 0x80, 0x0 ;  /* 0x000000000000781c */ /* 0x000fe20003f0f008 */
[----:B------:R-:W-:-:S04]  /*0ab0*/  USHF.R.S32.HI UR5, URZ, 0x1f, UR4 ;  /* 0x0000001f3f057899 */ /* 0x000fc80008011404 */
[----:B------:R-:W-:-:S03]  /*0ac0*/  ULEA.HI UR5, UR5, UR4, URZ, 0x7 ;  /* 0x0000000405057291 */ /* 0x000fc6000f8f383f */
[----:B------:R-:W-:Y:S01]  /*0ad0*/  UMOV UR4, URZ ;  /* 0x0000003f00047c82 */ /* 0x000fe20008000000 */
[----:B------:R-:W-:-:S04]  /*0ae0*/  USHF.R.S32.HI UR6, URZ, 0x7, UR5 ;  /* 0x000000073f067899 */ /* 0x000fc80008011405 */
[----:B------:R-:W-:Y:S08]  /*0af0*/  @!P0 BRA `(.L_x_9) ;  /* 0x0000000000908947 */ /* 0x000ff00003800000 */
[----:B------:R-:W-:Y:S01]  /*0b00*/  USHF.R.U32.HI UR7, URZ, 0x10, UR7 ;  /* 0x000000103f077899 */ /* 0x000fe20008011607 */
[----:B------:R-:W-:-:S03]  /*0b10*/  UMOV UR4, URZ ;  /* 0x0000003f00047c82 */ /* 0x000fc60008000000 */
[----:B------:R-:W-:-:S11]  /*0b20*/  UISETP.NE.AND UP0, UPT, UR7, URZ, UPT ;  /* 0x0000003f0700728c */ /* 0x000fd6000bf05270 */
[----:B------:R-:W-:Y:S02]  /*0b30*/  @!UP0 ULDC UR7, c[0x0][0x9f0] ;  /* 0x00027c0000078ab9 */ /* 0x000fe40000000800 */
[----:B------:R-:W-:Y:S01]  /*0b40*/  IMAD.U32 R3, RZ, RZ, UR7 ;  /* 0x00000007ff037e24 */ /* 0x000fe2000f8e00ff */
[----:B------:R-:W-:-:S04]  /*0b50*/  UIADD3 UR8, UR6, -0x1, UR7 ;  /* 0xffffffff06087890 */ /* 0x000fc8000fffe007 */
[-C--:B------:R-:W-:Y:S02]  /*0b60*/  IABS R0, R3.reuse ;  /* 0x0000000300007213 */ /* 0x080fe40000000000 */
[----:B------:R-:W-:Y:S01]  /*0b70*/  IMAD.U32 R4, RZ, RZ, UR8 ;  /* 0x00000008ff047e24 */ /* 0x000fe2000f8e00ff */
[----:B------:R-:W-:Y:S01]  /*0b80*/  IABS R5, R3 ;  /* 0x0000000300057213 */ /* 0x000fe20000000000 */
[----:B------:R-:W-:Y:S01]  /*0b90*/  ULOP3.LUT UR8, UR8, UR7, URZ, 0x3c, !UPT ;  /* 0x0000000708087292 */ /* 0x000fe2000f8e3c3f */
[----:B------:R-:W-:Y:S02]  /*0ba0*/  R2UR UR11, R0 ;  /* 0x00000000000b72ca */ /* 0x000fe400000e0000 */
[----:B------:R-:W-:-:S05]  /*0bb0*/  IABS R4, R4 ;  /* 0x0000000400047213 */ /* 0x000fca0000000000 */
[----:B------:R-:W-:-:S05]  /*0bc0*/  IMAD.MOV.U32 R3, RZ, RZ, R4 ;  /* 0x000000ffff037224 */ /* 0x000fca00078e0004 */
[----:B------:R-:W-:Y:S01]  /*0bd0*/  R2UR UR10, R3 ;  /* 0x00000000030a72ca */ /* 0x000fe200000e0000 */
[----:B------:R-:W0:Y:S08]  /*0be0*/  I2F.RP R0, UR11 ;  /* 0x0000000b00007d06 */ /* 0x000e300008209400 */
[----:B0-----:R-:W0:Y:S02]  /*0bf0*/  MUFU.RCP R0, R0 ;  /* 0x0000000000007308 */ /* 0x001e240000001000 */
[----:B0-----:R-:W-:Y:S01]  /*0c00*/  VIADD R2, R0, 0xffffffe ;  /* 0x0ffffffe00027836 */ /* 0x001fe20000000000 */
[----:B------:R-:W-:-:S05]  /*0c10*/  IADD3 R0, RZ, -R5, RZ ;  /* 0x80000005ff007210 */ /* 0x000fca0007ffe0ff */
[----:B------:R-:W0:Y:S02]  /*0c20*/  F2I.FTZ.U32.TRUNC.NTZ R2, R2 ;  /* 0x0000000200027305 */ /* 0x000e24000021f000 */
[----:B0-----:R-:W-:-:S13]  /*0c30*/  R2UR UR5, R2 ;  /* 0x00000000020572ca */ /* 0x001fda00000e0000 */
[----:B------:R-:W-:-:S04]  /*0c40*/  UIADD3 UR9, URZ, -UR5, URZ ;  /* 0x800000053f097290 */ /* 0x000fc8000fffe03f */
[----:B------:R-:W-:-:S04]  /*0c50*/  UIMAD UR9, UR9, UR11, URZ ;  /* 0x0000000b090972a4 */ /* 0x000fc8000f8e023f */
[----:B------:R-:W-:-:S03]  /*0c60*/  UIMAD.WIDE.U32 UR4, UR5, UR9, UR4 ;  /* 0x00000009050472a5 */ /* 0x000fc6000f8e0004 */
[----:B------:R-:W-:Y:S01]  /*0c70*/  R2UR UR9, R0 ;  /* 0x00000000000972ca */ /* 0x000fe200000e0000 */
[----:B------:R-:W-:-:S12]  /*0c80*/  UIMAD.WIDE.U32 UR4, UR5, UR10, URZ ;  /* 0x0000000a050472a5 */ /* 0x000fd8000f8e003f */
[----:B------:R-:W-:-:S04]  /*0c90*/  UIMAD UR4, UR5, UR9, UR10 ;  /* 0x00000009050472a4 */ /* 0x000fc8000f8e020a */
[----:B------:R-:W-:-:S11]  /*0ca0*/  UISETP.GT.U32.AND UP0, UPT, UR11, UR4, UPT ;  /* 0x000000040b00728c */ /* 0x000fd6000bf04070 */
[----:B------:R-:W-:Y:S02]  /*0cb0*/  @!UP0 UIADD3 UR4, UR4, -UR11, URZ ;  /* 0x8000000b04048290 */ /* 0x000fe4000fffe03f */
[----:B------:R-:W-:Y:S02]  /*0cc0*/  @!UP0 UIADD3 UR5, UR5, 0x1, URZ ;  /* 0x0000000105058890 */ /* 0x000fe4000fffe03f */
[----:B------:R-:W-:Y:S02]  /*0cd0*/  UISETP.GE.U32.AND UP1, UPT, UR4, UR11, UPT ;  /* 0x0000000b0400728c */ /* 0x000fe4000bf26070 */
[----:B------:R-:W-:-:S09]  /*0ce0*/  UISETP.GE.AND UP0, UPT, UR8, URZ, UPT ;  /* 0x0000003f0800728c */ /* 0x000fd2000bf06270 */
[----:B------:R-:W-:Y:S02]  /*0cf0*/  @UP1 UIADD3 UR5, UR5, 0x1, URZ ;  /* 0x0000000105051890 */ /* 0x000fe4000fffe03f */
[----:B------:R-:W-:-:S05]  /*0d00*/  UISETP.NE.AND UP1, UPT, UR7, URZ, UPT ;  /* 0x0000003f0700728c */ /* 0x000fca000bf25270 */
[----:B------:R-:W-:Y:S02]  /*0d10*/  UMOV UR4, UR5 ;  /* 0x0000000500047c82 */ /* 0x000fe40008000000 */
[----:B------:R-:W-:-:S04]  /*0d20*/  @!UP0 UIADD3 UR4, -UR4, URZ, URZ ;  /* 0x0000003f04048290 */ /* 0x000fc8000fffe13f */
[----:B------:R-:W-:-:S12]  /*0d30*/  @!UP1 ULOP3.LUT UR4, URZ, UR7, URZ, 0x33, !UPT ;  /* 0x000000073f049292 */ /* 0x000fd8000f8e333f */
.L_x_9:
[----:B------:R-:W-:Y:S01]  /*0d40*/  UIMAD UR37, UR37, UR4, URZ ;  /* 0x00000004252572a4 */ /* 0x000fe2000f8e023f */
[----:B------:R-:W-:Y:S01]  /*0d50*/  IMAD.U32 R0, RZ, RZ, UR6 ;  /* 0x00000006ff007e24 */ /* 0x000fe2000f8e00ff */
[----:B------:R-:W-:Y:S01]  /*0d60*/  PLOP3.LUT P0, PT, PT, PT, PT, 0x80, 0x0 ;  /* 0x000000000000781c */ /* 0x000fe20003f0f070 */
[----:B------:R-:W-:Y:S01]  /*0d70*/  IMAD.U32 R3, RZ, RZ, UR4 ;  /* 0x00000004ff037e24 */ /* 0x000fe2000f8e00ff */
[----:B------:R-:W-:Y:S01]  /*0d80*/  CS2R R118, SRZ ;  /* 0x0000000000767805 */ /* 0x000fe2000001ff00 */
[----:B------:R-:W-:Y:S01]  /*0d90*/  VIADD R23, R22, 0xffffff80 ;  /* 0xffffff8016177836 */ /* 0x000fe20000000000 */
[----:B------:R-:W-:Y:S01]  /*0da0*/  CS2R R28, SRZ ;  /* 0x00000000001c7805 */ /* 0x000fe2000001ff00 */
[----:B------:R-:W-:Y:S01]  /*0db0*/  IMAD.MOV.U32 R17, RZ, RZ, RZ ;  /* 0x000000ffff117224 */ /* 0x000fe200078e00ff */
[----:B------:R-:W-:Y:S02]  /*0dc0*/  VIADDMNMX R0, R3, UR37, R0, PT ;  /* 0x0000002503007c46 */ /* 0x000fe4000b800100 */
[----:B------:R-:W-:-:S02]  /*0dd0*/  CS2R R30, SRZ ;  /* 0x00000000001e7805 */ /* 0x000fc4000001ff00 */
[----:B------:R-:W-:Y:S02]  /*0de0*/  CS2R R20, SRZ ;  /* 0x0000000000147805 */ /* 0x000fe4000001ff00 */
[----:B------:R-:W-:Y:S02]  /*0df0*/  CS2R R24, SRZ ;  /* 0x0000000000187805 */ /* 0x000fe4000001ff00 */
[----:B------:R-:W-:Y:S01]  /*0e00*/  R2UR UR43, R0 ;  /* 0x00000000002b72ca */ /* 0x000fe200000e0000 */
[----:B------:R-:W-:Y:S01]  /*0e10*/  IMAD.MOV.U32 R0, RZ, RZ, RZ ;  /* 0x000000ffff007224 */ /* 0x000fe200078e00ff */
[----:B------:R-:W-:Y:S02]  /*0e20*/  CS2R R14, SRZ ;  /* 0x00000000000e7805 */ /* 0x000fe4000001ff00 */
[----:B------:R-:W-:Y:S02]  /*0e30*/  CS2R R18, SRZ ;  /* 0x0000000000127805 */ /* 0x000fe4000001ff00 */
[----:B------:R-:W-:-:S02]  /*0e40*/  CS2R R10, SRZ ;  /* 0x00000000000a7805 */ /* 0x000fc4000001ff00 */
[----:B------:R-:W-:Y:S02]  /*0e50*/  CS2R R12, SRZ ;  /* 0x00000000000c7805 */ /* 0x000fe4000001ff00 */
[----:B------:R-:W-:Y:S02]  /*0e60*/  CS2R R6, SRZ ;  /* 0x0000000000067805 */ /* 0x000fe4000001ff00 */
[----:B------:R-:W-:Y:S02]  /*0e70*/  CS2R R8, SRZ ;  /* 0x0000000000087805 */ /* 0x000fe4000001ff00 */
[----:B------:R-:W-:Y:S02]  /*0e80*/  CS2R R4, SRZ ;  /* 0x0000000000047805 */ /* 0x000fe4000001ff00 */
[----:B------:R-:W-:Y:S02]  /*0e90*/  CS2R R32, SRZ ;  /* 0x0000000000207805 */ /* 0x000fe4000001ff00 */
[----:B------:R-:W-:-:S02]  /*0ea0*/  CS2R R2, SRZ ;  /* 0x0000000000027805 */ /* 0x000fc4000001ff00 */
[----:B------:R-:W-:Y:S02]  /*0eb0*/  CS2R R26, SRZ ;  /* 0x00000000001a7805 */ /* 0x000fe4000001ff00 */
[----:B------:R-:W-:Y:S01]  /*0ec0*/  CS2R R34, SRZ ;  /* 0x0000000000227805 */ /* 0x000fe2000001ff00 */
[----:B------:R-:W-:-:S06]  /*0ed0*/  UISETP.GT.AND UP0, UPT, UR43, UR37, UPT ;  /* 0x000000252b00728c */ /* 0x000fcc000bf04270 */
[----:B------:R-:W-:-:S13]  /*0ee0*/  PLOP3.LUT P1, PT, PT, PT, UP0, 0x80, 0x0 ;  /* 0x000000000000781c */ /* 0x000fda0003f2f008 */
[----:B------:R-:W-:Y:S05]  /*0ef0*/  @!P1 BRA `(.L_x_10) ;  /* 0x00000048002c9947 */ /* 0x000fea0003800000 */
[----:B------:R-:W-:Y:S01]  /*0f00*/  SHF.R.S32.HI R0, RZ, 0x1f, R23 ;  /* 0x0000001fff007819 */ /* 0x000fe20000011417 */
[----:B------:R-:W0:Y:S01]  /*0f10*/  S2UR UR6, SR_CgaCtaId ;  /* 0x00000000000679c3 */ /* 0x000e220000008800 */
[----:B------:R-:W-:Y:S02]  /*0f20*/  UMOV UR40, 0x400 ;  /* 0x0000040000287882 */ /* 0x000fe40000000000 */
[----:B------:R-:W-:-:S04]  /*0f30*/  LEA.HI R17, R0, R23, RZ, 0x7 ;  /* 0x0000001700117211 */ /* 0x000fc800078f38ff */
[----:B------:R-:W-:-:S06]  /*0f40*/  SHF.R.S32.HI R0, RZ, 0x7, R17 ;  /* 0x00000007ff007819 */ /* 0x000fcc0000011411 */
[----:B------:R-:W1:Y:S01]  /*0f50*/  SHFL.IDX PT, R0, R0, RZ, 0x1f ;  /* 0x00001fff00007589 */ /* 0x000e6200000e0000 */
[----:B0-----:R-:W-:Y:S01]  /*0f60*/  ULEA UR40, UR6, UR40, 0x18 ;  /* 0x0000002806287291 */ /* 0x001fe2000f8ec03f */
[----:B-1----:R-:W-:-:S13]  /*0f70*/  R2UR UR44, R0 ;  /* 0x00000000002c72ca */ /* 0x002fda00000e0000 */
[----:B------:R-:W-:Y:S02]  /*0f80*/  UIMAD.WIDE UR4, UR44, 0x55555556, URZ ;  /* 0x555555562c0478a5 */ /* 0x000fe4000f8e023f */
[----:B------:R-:W-:Y:S02]  /*0f90*/  UIADD3 UR4, UR40, 0x8400, URZ ;  /* 0x0000840028047890 */ /* 0x000fe4000fffe03f */
[----:B------:R-:W-:Y:S02]  /*0fa0*/  ULEA.HI UR5, UR5, UR5, URZ, 0x1 ;  /* 0x0000000505057291 */ /* 0x000fe4000f8f083f */
[----:B------:R-:W-:Y:S02]  /*0fb0*/  ULOP3.LUT UP0, URZ, UR4, 0x3ff, URZ, 0xc0, !UPT ;  /* 0x000003ff043f7892 */ /* 0x000fe4000f80c03f */
[----:B------:R-:W-:-:S04]  /*0fc0*/  UIMAD UR5, UR5, -0x3, UR44 ;  /* 0xfffffffd050578a4 */ /* 0x000fc8000f8e022c */
[----:B------:R-:W-:Y:S01]  /*0fd0*/  PLOP3.LUT P0, PT, PT, PT, UP0, 0x80, 0x0 ;  /* 0x000000000000781c */ /* 0x000fe20003f0f008 */
[----:B------:R-:W-:-:S04]  /*0fe0*/  ULEA UR5, UR5, UR4, 0xd ;  /* 0x0000000405057291 */ /* 0x000fc8000f8e683f */
[----:B------:R-:W-:-:S04]  /*0ff0*/  USHF.R.U32.HI UR5, URZ, 0x4, UR5 ;  /* 0x000000043f057899 */ /* 0x000fc80008011605 */
[----:B------:R-:W-:-:S04]  /*1000*/  ULOP3.LUT UR45, UR5, 0x3fff, URZ, 0xc0, !UPT ;  /* 0x00003fff052d7892 */ /* 0x000fc8000f8ec03f */
[----:B------:R-:W-:Y:S08]  /*1010*/  @!P0 BRA `(.L_x_11) ;  /* 0x0000000000408947 */ /* 0x000ff00003800000 */
[----:B------:R-:W-:Y:S01]  /*1020*/  MOV R0, 0x0 ;  /* 0x0000000000007802 */ /* 0x000fe20000000f00 */
[----:B------:R-:W-:Y:S01]  /*1030*/  ULDC.64 UR4, c[0x4][0x88] ;  /* 0x0100220000047ab9 */ /* 0x000fe20000000a00 */
[----:B------:R-:W-:Y:S01]  /*1040*/  ULDC.64 UR6, c[0x4][0x28] ;  /* 0x01000a0000067ab9 */ /* 0x000fe20000000a00 */
[----:B------:R-:W-:Y:S01]  /*1050*/  MOV R4, UR4 ;  /* 0x0000000400047c02 */ /* 0x000fe20008000f00 */
[----:B------:R0:W1:Y:S01]  /*1060*/  LDC.64 R2, c[0x4][R0] ;  /* 0x0100000000027b82 */ /* 0x0000620000000a00 */
[----:B------:R-:W-:Y:S01]  /*1070*/  IMAD.U32 R5, RZ, RZ, UR5 ;  /* 0x00000005ff057e24 */ /* 0x000fe2000f8e00ff */
[----:B------:R-:W-:Y:S01]  /*1080*/  ULDC.64 UR4, c[0x4][0x90] ;  /* 0x0100240000047ab9 */ /* 0x000fe20000000a00 */
[----:B------:R-:W-:Y:S01]  /*1090*/  IMAD.U32 R10, RZ, RZ, UR6 ;  /* 0x00000006ff0a7e24 */ /* 0x000fe2000f8e00ff */
[----:B------:R-:W-:Y:S01]  /*10a0*/  MOV R8, 0x70 ;  /* 0x0000007000087802 */ /* 0x000fe20000000f00 */
[----:B------:R-:W-:Y:S02]  /*10b0*/  IMAD.U32 R6, RZ, RZ, UR4 ;  /* 0x00000004ff067e24 */ /* 0x000fe4000f8e00ff */
[----:B------:R-:W-:-:S02]  /*10c0*/  IMAD.U32 R7, RZ, RZ, UR5 ;  /* 0x00000005ff077e24 */ /* 0x000fc4000f8e00ff */
[----:B------:R-:W-:Y:S02]  /*10d0*/  IMAD.U32 R11, RZ, RZ, UR7 ;  /* 0x00000007ff0b7e24 */ /* 0x000fe4000f8e00ff */
[----:B------:R-:W-:Y:S02]  /*10e0*/  IMAD.MOV.U32 R12, RZ, RZ, 0x1 ;  /* 0x00000001ff0c7424 */ /* 0x000fe400078e00ff */
[----:B0-----:R-:W-:-:S07]  /*10f0*/  IMAD.MOV.U32 R13, RZ, RZ, RZ ;  /* 0x000000ffff0d7224 */ /* 0x001fce00078e00ff */
[----:B------:R-:W-:-:S07]  /*1100*/  LEPC R20, `(.L_x_11) ;  /* 0x000000001014794e */ /* 0x000fce0000000000 */
[----:B-1----:R-:W-:Y:S05]  /*1110*/  CALL.ABS.NOINC R2 ;  /* 0x0000000002007343 */ /* 0x002fea0003c00000 */
.L_x_11:
[----:B------:R-:W-:-:S04]  /*1120*/  SHF.L.U32 R2, RZ, 0x1f, RZ ;  /* 0x0000001fff027819 */ /* 0x000fc800000006ff */
[----:B------:R-:W0:Y:S02]  /*1130*/  SYNCS.PHASECHK.TRANS64.TRYWAIT P0, [UR40+0x16800], R2 ;  /* 0x01680002ff0075a7 */ /* 0x000e240008000168 */
[----:B0-----:R-:W-:Y:S05]  /*1140*/  @!P0 BRA `(.L_x_12) ;  /* 0x0000009400408947 */ /* 0x001fea0003800000 */
.L_x_83:
[----:B------:R-:W-:-:S06]  /*1150*/  ULOP3.LUT UR4, UR41, 0x1, URZ, 0xfc, !UPT ;  /* 0x0000000129047892 */ /* 0x000fcc000f8efc3f */
[----:B------:R-:W-:-:S05]  /*1160*/  IMAD.U32 R0, RZ, RZ, UR4 ;  /* 0x00000004ff007e24 */ /* 0x000fca000f8e00ff */
[----:B------:R-:W-:-:S13]  /*1170*/  ISETP.NE.AND P0, PT, R0, 0x3, PT ;  /* 0x000000030000780c */ /* 0x000fda0003f05270 */
[----:B------:R-:W-:Y:S05]  /*1180*/  @!P0 BRA `(.L_x_13) ;  /* 0x0000000000048947 */ /* 0x000fea0003800000 */
[----:B------:R-:W-:Y:S01]  /*1190*/  BPT.TRAP 0x1 ;  /* 0x000000040000795c */ /* 0x000fe20000300000 */
.L_x_13:
[----:B------:R1:W2:Y:S01]  /*11a0*/  SYNCS.PHASECHK.TRANS64.TRYWAIT P1, [UR40+0x16830], R2 ;  /* 0x01683002ff0075a7 */ /* 0x0002a20008020168 */
[----:B------:R-:W-:Y:S05]  /*11b0*/  @!P0 BRA `(.L_x_14) ;  /* 0x0000000000048947 */ /* 0x000fea0003800000 */
[----:B------:R-:W-:Y:S01]  /*11c0*/  BPT.TRAP 0x1 ;  /* 0x000000040000795c */ /* 0x000fe20000300000 */
.L_x_14:
[----:B------:R-:W-:Y:S02]  /*11d0*/  IMAD.U32 R4, RZ, RZ, UR45 ;  /* 0x0000002dff047e24 */ /* 0x000fe4000f8e00ff */
[----:B------:R-:W-:Y:S01]  /*11e0*/  IMAD.MOV.U32 R0, RZ, RZ, RZ ;  /* 0x000000ffff007224 */ /* 0x000fe200078e00ff */
[----:B--2---:R-:W-:Y:S06]  /*11f0*/  @P1 BRA `(.L_x_15) ;  /* 0x0000000000081947 */ /* 0x004fec0003800000 */
[----:B------:R-:W2:Y:S02]  /*1200*/  SYNCS.PHASECHK.TRANS64.TRYWAIT P1, [UR40+0x16830], R2 ;  /* 0x01683002ff0075a7 */ /* 0x000ea40008020168 */
[----:B--2---:R-:W-:Y:S05]  /*1210*/  @!P1 BRA `(.L_x_16) ;  /* 0x0000009400249947 */ /* 0x004fea0003800000 */
.L_x_15:
[----:B------:R-:W-:Y:S05]  /*1220*/  WARPSYNC.ALL ;  /* 0x0000000000007948 */ /* 0x000fea0003800000 */
[----:B------:R-:W-:Y:S01]  /*1230*/  MOV R119, RZ ;  /* 0x000000ff00777202 */ /* 0x000fe20000000f00 */
[----:B0-----:R-:W-:Y:S01]  /*1240*/  IMAD.MOV.U32 R3, RZ, RZ, 0x40000040 ;  /* 0x40000040ff037424 */ /* 0x001fe200078e00ff */
[----:B-1----:R-:W-:Y:S01]  /*1250*/  LOP3.LUT R2, R4, 0x10000, RZ, 0xfc, !PT ;  /* 0x0001000004027812 */ /* 0x002fe200078efcff */
[----:B------:R-:W-:-:S03]  /*1260*/  UIADD3 UR4, UR40, 0xe400, URZ ;  /* 0x0000e40028047890 */ /* 0x000fc6000fffe03f */
[C---:B------:R-:W-:Y:S01]  /*1270*/  R2UR UR8, R2.reuse ;  /* 0x00000000020872ca */ /* 0x040fe200000e0000 */
[----:B------:R-:W-:Y:S01]  /*1280*/  WARPGROUP.ARRIVE ;  /* 0x00000000000079c5 */ /* 0x000fe20000000000 */
[----:B------:R-:W-:Y:S01]  /*1290*/  R2UR UR9, R3 ;  /* 0x00000000030972ca */ /* 0x000fe200000e0000 */
[----:B------:R-:W-:Y:S01]  /*12a0*/  USHF.R.U32.HI UR4, URZ, 0x4, UR4 ;  /* 0x000000043f047899 */ /* 0x000fe20008011604 */
[----:B------:R-:W-:Y:S01]  /*12b0*/  R2UR UR16, R2 ;  /* 0x00000000021072ca */ /* 0x000fe200000e0000 */
[----:B------:R-:W-:Y:S01]  /*12c0*/  UMOV UR11, 0x40000040 ;  /* 0x40000040000b7882 */ /* 0x000fe20000000000 */
[----:B------:R-:W-:Y:S01]  /*12d0*/  UMOV UR13, 0x40000040 ;  /* 0x40000040000d7882 */ /* 0x000fe20000000000 */
[----:B------:R-:W-:Y:S01]  /*12e0*/  ULOP3.LUT UR4, UR4, 0x3fff, URZ, 0xc0, !UPT ;  /* 0x00003fff04047892 */ /* 0x000fe2000f8ec03f */
[----:B------:R-:W0:Y:S01]  /*12f0*/  S2UR UR7, SR_CgaCtaId ;  /* 0x00000000000779c3 */ /* 0x000e220000008800 */
[----:B------:R-:W-:Y:S01]  /*1300*/  UMOV UR15, 0x40000040 ;  /* 0x40000040000f7882 */ /* 0x000fe20000000000 */
[----:B------:R-:W-:Y:S01]  /*1310*/  UMOV UR17, 0x40000040 ;  /* 0x4000004000117882 */ /* 0x000fe20000000000 */
[----:B------:R-:W-:Y:S01]  /*1320*/  ULOP3.LUT UR20, UR4, 0x10000, URZ, 0xfc, !UPT ;  /* 0x0001000004147892 */ /* 0x000fe2000f8efc3f */
[----:B------:R-:W-:-:S03]  /*1330*/  UMOV UR19, 0x40000040 ;  /* 0x4000004000137882 */ /* 0x000fc60000000000 */
[----:B------:R-:W-:Y:S02]  /*1340*/  UIADD3 UR14, UR20, 0x4, URZ ;  /* 0x00000004140e7890 */ /* 0x000fe4000fffe03f */
[----:B------:R-:W-:Y:S01]  /*1350*/  UIADD3 UR12, UR16, 0x4, URZ ;  /* 0x00000004100c7890 */ /* 0x000fe2000fffe03f */
[----:B------:R-:W-:Y:S01]  /*1360*/  UMOV UR10, UR20 ;  /* 0x00000014000a7c82 */ /* 0x000fe20008000000 */
[----:B------:R-:W-:Y:S01]  /*1370*/  UIADD3 UR18, UR20, 0x6, URZ ;  /* 0x0000000614127890 */ /* 0x000fe2000fffe03f */
[----:B------:R-:W-:Y:S01]  /*1380*/  HGMMA.64x128x16.F32.BF16 R24, gdesc[UR8], RZ, !UPT, gsb0 ;  /* 0x01e00000081879f0 */ /* 0x000fe2000c0018ff */
[----:B------:R-:W-:Y:S02]  /*1390*/  UIADD3 UR8, UR16, 0x2, URZ ;  /* 0x0000000210087890 */ /* 0x000fe4000fffe03f */
[----:B------:R-:W-:Y:S01]  /*13a0*/  UIADD3 UR10, UR20, 0x2, URZ ;  /* 0x00000002140a7890 */ /* 0x000fe2000fffe03f */
[----:B------:R-:W-:Y:S01]  /*13b0*/  UMOV UR9, 0x40000040 ;  /* 0x4000004000097882 */ /* 0x000fe20000000000 */
[----:B------:R-:W-:Y:S01]  /*13c0*/  UMOV UR11, 0x40000040 ;  /* 0x40000040000b7882 */ /* 0x000fe20000000000 */
[----:B------:R-:W-:Y:S01]  /*13d0*/  UIADD3 UR16, UR16, 0x6, URZ ;  /* 0x0000000610107890 */ /* 0x000fe2000fffe03f */
[----:B------:R-:W-:-:S02]  /*13e0*/  WARPGROUP.DEPBAR.LE gsb0, 0x0 ;  /* 0x00008000000079c5 */ /* 0x000fc40000010000 */
[----:B------:R-:W-:-:S06]  /*13f0*/  WARPGROUP.ARRIVE ;  /* 0x00000000000079c5 */ /* 0x000fcc0000000000 */
[----:B------:R-:W-:Y:S03]  /*1400*/  HGMMA.64x128x16.F32.BF16 R24, gdesc[UR8], R24, gsb0 ;  /* 0x01e00000081879f0 */ /* 0x000fe60008001818 */
[----:B------:R-:W-:Y:S02]  /*1410*/  WARPGROUP.DEPBAR.LE gsb0, 0x0 ;  /* 0x00008000000079c5 */ /* 0x000fe40000010000 */
[----:B------:R-:W-:-:S07]  /*1420*/  WARPGROUP.ARRIVE ;  /* 0x00000000000079c5 */ /* 0x000fce0000000000 */
[----:B------:R-:W-:Y:S03]  /*1430*/  HGMMA.64x128x16.F32.BF16 R24, gdesc[UR12], R24, gsb0 ;  /* 0x01e000000c1879f0 */ /* 0x000fe60008001818 */
[----:B------:R-:W-:Y:S02]  /*1440*/  WARPGROUP.DEPBAR.LE gsb0, 0x0 ;  /* 0x00008000000079c5 */ /* 0x000fe40000010000 */
[----:B------:R-:W-:-:S07]  /*1450*/  WARPGROUP.ARRIVE ;  /* 0x00000000000079c5 */ /* 0x000fce0000000000 */
[----:B------:R-:W-:Y:S03]  /*1460*/  HGMMA.64x128x16.F32.BF16 R24, gdesc[UR16], R24, gsb0 ;  /* 0x01e00000101879f0 */ /* 0x000fe60008001818 */
[----:B------:R-:W-:Y:S02]  /*1470*/  WARPGROUP.DEPBAR.LE gsb0, 0x0 ;  /* 0x00008000000079c5 */ /* 0x000fe40000010000 */
[----:B0-----:R-:W-:Y:S05]  /*1480*/  @!P0 BRA `(.L_x_17) ;  /* 0x0000000000048947 */ /* 0x001fea0003800000 */
[----:B------:R-:W-:Y:S01]  /*1490*/  BPT.TRAP 0x1 ;  /* 0x000000040000795c */ /* 0x000fe20000300000 */
.L_x_17:
[----:B------:R-:W-:Y:S01]  /*14a0*/  LOP3.LUT R4, R17, 0xffffff80, RZ, 0xc0, !PT ;  /* 0xffffff8011047812 */ /* 0x000fe200078ec0ff */
[----:B------:R-:W-:Y:S01]  /*14b0*/  IMAD.MOV.U32 R6, RZ, RZ, -0x2 ;  /* 0xfffffffeff067424 */ /* 0x000fe200078e00ff */
[----:B------:R-:W-:Y:S01]  /*14c0*/  P2R R8, PR, RZ, 0x1 ;  /* 0x00000001ff087803 */ /* 0x000fe20000000000 */
[----:B------:R-:W-:Y:S01]  /*14d0*/  ULDC UR4, c[0x0][0x988] ;  /* 0x0002620000047ab9 */ /* 0x000fe20000000800 */
[----:B------:R-:W-:Y:S01]  /*14e0*/  UIADD3 UR21, UR43, -0x2, URZ ;  /* 0xfffffffe2b157890 */ /* 0x000fe2000fffe03f */
[----:B------:R-:W-:Y:S01]  /*14f0*/  IMAD.IADD R4, R23, 0x1, -R4 ;  /* 0x0000000117047824 */ /* 0x000fe200078e0a04 */
[-C--:B------:R-:W-:Y:S01]  /*1500*/  MOV R110, R119.reuse ;  /* 0x00000077006e7202 */ /* 0x080fe20000000f00 */
[--C-:B------:R-:W-:Y:S01]  /*1510*/  IMAD.MOV.U32 R118, RZ, RZ, R119.reuse ;  /* 0x000000ffff767224 */ /* 0x100fe200078e0077 */
[----:B------:R-:W-:Y:S01]  /*1520*/  UISETP.GE.AND UP0, UPT, UR21, UR37, UPT ;  /* 0x000000251500728c */ /* 0x000fe2000bf06270 */
[--C-:B------:R-:W-:Y:S01]  /*1530*/  IMAD.MOV.U32 R116, RZ, RZ, R119.reuse ;  /* 0x000000ffff747224 */ /* 0x100fe200078e0077 */
[----:B------:R-:W-:Y:S01]  /*1540*/  SHF.R.S32.HI R5, RZ, 0x1f, R4 ;  /* 0x0000001fff057819 */ /* 0x000fe20000011404 */
[--C-:B------:R-:W-:Y:S01]  /*1550*/  IMAD.MOV.U32 R114, RZ, RZ, R119.reuse ;  /* 0x000000ffff727224 */ /* 0x100fe200078e0077 */
[-C--:B------:R-:W-:Y:S01]  /*1560*/  MOV R100, R119.reuse ;  /* 0x0000007700647202 */ /* 0x080fe20000000f00 */
[--C-:B------:R-:W-:Y:S01]  /*1570*/  IMAD.MOV.U32 R112, RZ, RZ, R119.reuse ;  /* 0x000000ffff707224 */ /* 0x100fe200078e0077 */
[----:B------:R-:W-:Y:S01]  /*1580*/  LEA.HI R5, R5, R4, RZ, 0x2 ;  /* 0x0000000405057211 */ /* 0x000fe200078f10ff */
[--C-:B------:R-:W-:Y:S01]  /*1590*/  IMAD.MOV.U32 R108, RZ, RZ, R119.reuse ;  /* 0x000000ffff6c7224 */ /* 0x100fe200078e0077 */
[----:B------:R-:W-:Y:S01]  /*15a0*/  MOV R90, R119 ;  /* 0x00000077005a7202 */ /* 0x000fe20000000f00 */
[--C-:B------:R-:W-:Y:S01]  /*15b0*/  IMAD.MOV.U32 R106, RZ, RZ, R119.reuse ;  /* 0x000000ffff6a7224 */ /* 0x100fe200078e0077 */
[----:B------:R-:W-:Y:S01]  /*15c0*/  LOP3.LUT R5, R5, 0x7ffffffc, RZ, 0xc0, !PT ;  /* 0x7ffffffc05057812 */ /* 0x000fe200078ec0ff */
[----:B------:R-:W-:-:S02]  /*15d0*/  IMAD.MOV.U32 R104, RZ, RZ, R119 ;  /* 0x000000ffff687224 */ /* 0x000fc400078e0077 */
[----:B------:R-:W-:Y:S02]  /*15e0*/  IMAD.MOV.U32 R102, RZ, RZ, R119 ;  /* 0x000000ffff667224 */ /* 0x000fe400078e0077 */
[----:B------:R-:W-:Y:S02]  /*15f0*/  IMAD.IADD R5, R4, 0x1, -R5 ;  /* 0x0000000104057824 */ /* 0x000fe400078e0a05 */
[--C-:B------:R-:W-:Y:S02]  /*1600*/  IMAD.MOV.U32 R98, RZ, RZ, R119.reuse ;  /* 0x000000ffff627224 */ /* 0x100fe400078e0077 */
[----:B------:R-:W-:Y:S02]  /*1610*/  IMAD R5, R5, R6, 0x80 ;  /* 0x0000008005057424 */ /* 0x000fe400078e0206 */
[----:B------:R-:W-:Y:S02]  /*1620*/  IMAD.U32 R6, RZ, RZ, UR43 ;  /* 0x0000002bff067e24 */ /* 0x000fe4000f8e00ff */
[--C-:B------:R-:W-:Y:S01]  /*1630*/  IMAD.MOV.U32 R96, RZ, RZ, R119.reuse ;  /* 0x000000ffff607224 */ /* 0x100fe200078e0077 */
[----:B------:R-:W-:Y:S01]  /*1640*/  IADD3 R5, R5, UR42, RZ ;  /* 0x0000002a05057c10 */ /* 0x000fe2000fffe0ff */
[----:B------:R-:W-:-:S02]  /*1650*/  IMAD.MOV.U32 R94, RZ, RZ, R119 ;  /* 0x000000ffff5e7224 */ /* 0x000fc400078e0077 */
[----:B------:R-:W-:Y:S02]  /*1660*/  IMAD.MOV.U32 R92, RZ, RZ, R119 ;  /* 0x000000ffff5c7224 */ /* 0x000fe400078e0077 */
[----:B------:R-:W-:Y:S02]  /*1670*/  IMAD R6, R6, -0x80, R5 ;  /* 0xffffff8006067824 */ /* 0x000fe400078e0205 */
[----:B------:R-:W-:-:S03]  /*1680*/  IMAD.MOV.U32 R88, RZ, RZ, R119 ;  /* 0x000000ffff587224 */ /* 0x000fc600078e0077 */
[C---:B------:R-:W-:Y:S02]  /*1690*/  ISETP.GT.AND P4, PT, R6.reuse, RZ, PT ;  /* 0x000000ff0600720c */ /* 0x040fe40003f84270 */
[C---:B------:R-:W-:Y:S02]  /*16a0*/  ISETP.GT.AND P3, PT, R6.reuse, 0x1, PT ;  /* 0x000000010600780c */ /* 0x040fe40003f64270 */
[----:B------:R-:W-:Y:S02]  /*16b0*/  ISETP.GT.AND P1, PT, R6, 0x8, PT ;  /* 0x000000080600780c */ /* 0x000fe40003f24270 */
[----:B------:R-:W-:Y:S02]  /*16c0*/  FSEL R26, R26, -INF , P4 ;  /* 0xff8000001a1a7808 */ /* 0x000fe40002000000 */
[----:B------:R-:W-:Y:S02]  /*16d0*/  FSEL R111, R27, -INF , P3 ;  /* 0xff8000001b6f7808 */ /* 0x000fe40001800000 */
[----:B------:R-:W-:-:S02]  /*16e0*/  ISETP.GT.AND P2, PT, R6, 0x9, PT ;  /* 0x000000090600780c */ /* 0x000fc40003f44270 */
[----:B------:R-:W-:Y:S02]  /*16f0*/  FSEL R113, R30, -INF , P1 ;  /* 0xff8000001e717808 */ /* 0x000fe40000800000 */
[----:B------:R-:W-:Y:S02]  /*1700*/  FMNMX.FTZ R4, R26, R111, !PT ;  /* 0x0000006f1a047209 */ /* 0x000fe40007810000 */
[C---:B------:R-:W-:Y:S02]  /*1710*/  ISETP.GT.AND P6, PT, R6.reuse, 0x10, PT ;  /* 0x000000100600780c */ /* 0x040fe40003fc4270 */
[----:B------:R-:W-:Y:S02]  /*1720*/  FSEL R109, R31, -INF , P2 ;  /* 0xff8000001f6d7808 */ /* 0x000fe40001000000 */
[----:B------:R-:W-:Y:S02]  /*1730*/  FMNMX.FTZ R4, R113, R4, !PT ;  /* 0x0000000471047209 */ /* 0x000fe40007810000 */
[----:B------:R-:W-:-:S02]  /*1740*/  ISETP.GT.AND P5, PT, R6, 0x11, PT ;  /* 0x000000110600780c */ /* 0x000fc40003fa4270 */
[----:B------:R-:W-:Y:S02]  /*1750*/  FSEL R107, R34, -INF , P6 ;  /* 0xff800000226b7808 */ /* 0x000fe40003000000 */
[----:B------:R-:W-:Y:S02]  /*1760*/  FMNMX.FTZ R4, R109, R4, !PT ;  /* 0x000000046d047209 */ /* 0x000fe40007810000 */
[----:B------:R-:W-:Y:S02]  /*1770*/  FSEL R9, R24, -INF , P4 ;  /* 0xff80000018097808 */ /* 0x000fe40002000000 */
[----:B------:R-:W-:Y:S02]  /*1780*/  ISETP.GT.AND P4, PT, R6, 0x18, PT ;  /* 0x000000180600780c */ /* 0x000fe40003f84270 */
[----:B------:R-:W-:Y:S02]  /*1790*/  FSEL R91, R35, -INF , P5 ;  /* 0xff800000235b7808 */ /* 0x000fe40002800000 */
[----:B------:R-:W-:-:S02]  /*17a0*/  FMNMX.FTZ R4, R107, R4, !PT ;  /* 0x000000046b047209 */ /* 0x000fc40007810000 */
[----:B------:R-:W-:Y:S02]  /*17b0*/  FSEL R25, R25, -INF , P3 ;  /* 0xff80000019197808 */ /* 0x000fe40001800000 */
[----:B------:R-:W-:Y:S02]  /*17c0*/  ISETP.GT.AND P3, PT, R6, 0x19, PT ;  /* 0x000000190600780c */ /* 0x000fe40003f64270 */
[----:B------:R-:W-:Y:S02]  /*17d0*/  FSEL R105, R38, -INF , P4 ;  /* 0xff80000026697808 */ /* 0x000fe40002000000 */
[----:B------:R-:W-:Y:S02]  /*17e0*/  FMNMX.FTZ R4, R91, R4, !PT ;  /* 0x000000045b047209 */ /* 0x000fe40007810000 */
[----:B------:R-:W-:Y:S02]  /*17f0*/  FSEL R11, R28, -INF , P1 ;  /* 0xff8000001c0b7808 */ /* 0x000fe40000800000 */
        /* <DEDUP_REMOVED lines=8> */
[C---:B------:R-:W-:Y:S02]  /*1880*/  ISETP.GT.AND P6, PT, R6.reuse, 0x28, PT ;  /* 0x000000280600780c */ /* 0x040fe40003fc4270 */
        /* <DEDUP_REMOVED lines=50> */
[----:B------:R-:W-:Y:S02]  /*1bb0*/  ISETP.GT.AND P0, PT, R6, 0x59, PT ;  /* 0x000000590600780c */ /* 0x000fe40003f04270 */
[----:B------:R-:W-:-:S02]  /*1bc0*/  FSEL R117, R70, -INF , P6 ;  /* 0xff80000046757808 */ /* 0x000fc40003000000 */
[----:B------:R-:W-:Y:S02]  /*1bd0*/  FMNMX.FTZ R4, R67, R4, !PT ;  /* 0x0000000443047209 */ /* 0x000fe40007810000 */
[----:B------:R-:W-:Y:S02]  /*1be0*/  FSEL R57, R57, -INF , P5 ;  /* 0xff80000039397808 */ /* 0x000fe40002800000 */
        /* <DEDUP_REMOVED lines=15> */
[----:B------:R-:W-:-:S02]  /*1ce0*/  FSEL R79, R79, -INF , P2 ;  /* 0xff8000004f4f7808 */ /* 0x000fc40001000000 */
[----:B------:R-:W-:Y:S02]  /*1cf0*/  FMNMX.FTZ R4, R129, R4, !PT ;  /* 0x0000000481047209 */ /* 0x000fe40007810000 */
[----:B------:R-:W-:Y:S02]  /*1d00*/  ISETP.GT.AND P3, PT, R6, 0x70, PT ;  /* 0x000000700600780c */ /* 0x000fe40003f64270 */
[----:B------:R-:W-:Y:S02]  /*1d10*/  FSEL R31, R60, -INF , P4 ;  /* 0xff8000003c1f7808 */ /* 0x000fe40002000000 */
[----:B------:R-:W-:Y:S02]  /*1d20*/  FSEL R131, R82, -INF , P3 ;  /* 0xff80000052837808 */ /* 0x000fe40001800000 */
[----:B------:R-:W-:Y:S02]  /*1d30*/  FMNMX.FTZ R4, R79, R4, !PT ;  /* 0x000000044f047209 */ /* 0x000fe40007810000 */
[----:B------:R-:W-:-:S02]  /*1d40*/  ISETP.GT.AND P4, PT, R6, 0x71, PT ;  /* 0x000000710600780c */ /* 0x000fc40003f84270 */
[----:B------:R-:W-:Y:S02]  /*1d50*/  FMNMX.FTZ R4, R131, R4, !PT ;  /* 0x0000000483047209 */ /* 0x000fe40007810000 */
[----:B------:R-:W-:Y:S02]  /*1d60*/  FSEL R133, R83, -INF , P4 ;  /* 0xff80000053857808 */ /* 0x000fe40002000000 */
[----:B------:R-:W-:Y:S02]  /*1d70*/  ISETP.GT.AND P5, PT, R6, 0x78, PT ;  /* 0x000000780600780c */ /* 0x000fe40003fa4270 */
[----:B------:R-:W-:Y:S02]  /*1d80*/  FMNMX.FTZ R4, R133, R4, !PT ;  /* 0x0000000485047209 */ /* 0x000fe40007810000 */
[----:B------:R-:W-:Y:S02]  /*1d90*/  FSEL R83, R86, -INF , P5 ;  /* 0xff80000056537808 */ /* 0x000fe40002800000 */
[----:B------:R-:W-:-:S02]  /*1da0*/  ISETP.GT.AND P6, PT, R6, 0x79, PT ;  /* 0x000000790600780c */ /* 0x000fc40003fc4270 */
[----:B------:R-:W-:Y:S02]  /*1db0*/  FMNMX.FTZ R4, R83, R4, !PT ;  /* 0x0000000453047209 */ /* 0x000fe40007810000 */
[----:B------:R-:W-:Y:S02]  /*1dc0*/  FSEL R135, R87, -INF , P6 ;  /* 0xff80000057877808 */ /* 0x000fe40003000000 */
[----:B------:R-:W-:Y:S02]  /*1dd0*/  P2R R14, PR, RZ, 0x8 ;  /* 0x00000008ff0e7803 */ /* 0x000fe40000000000 */
[----:B------:R-:W-:Y:S01]  /*1de0*/  FMNMX.FTZ R10, R135, R4, !PT ;  /* 0x00000004870a7209 */ /* 0x000fe20007810000 */
[----:B------:R-:W-:Y:S01]  /*1df0*/  IMAD.U32 R4, RZ, RZ, UR4 ;  /* 0x00000004ff047e24 */ /* 0x000fe2000f8e00ff */
[----:B------:R-:W-:Y:S01]  /*1e00*/  P2R R18, PR, RZ, 0x4 ;  /* 0x00000004ff127803 */ /* 0x000fe20000000000 */
[----:B------:R-:W-:Y:S01]  /*1e10*/  UIADD3 UR4, UR40, 0x16840, URZ ;  /* 0x0001684028047890 */ /* 0x000fe2000fffe03f */
[----:B------:R-:W-:Y:S01]  /*1e20*/  ISETP.GT.AND P2, PT, R6, 0x58, PT ;  /* 0x000000580600780c */ /* 0x000fe20003f44270 */
[----:B------:R-:W0:Y:S01]  /*1e30*/  SHFL.BFLY PT, R5, R10, 0x2, 0x1f ;  /* 0x0c401f000a057f89 */ /* 0x000e2200000e0000 */
[----:B------:R-:W-:Y:S01]  /*1e40*/  P2R R20, PR, RZ, 0x2 ;  /* 0x00000002ff147803 */ /* 0x000fe20000000000 */
[----:B------:R-:W-:Y:S01]  /*1e50*/  UPRMT UR4, UR7, 0x654, UR4 ;  /* 0x0000065407047896 */ /* 0x000fe20008000004 */
[----:B------:R-:W-:-:S02]  /*1e60*/  FSEL R39, R68, -INF , P2 ;  /* 0xff80000044277808 */ /* 0x000fc40001000000 */
[----:B------:R-:W-:Y:S02]  /*1e70*/  ISETP.NE.AND P2, PT, R18, RZ, PT ;  /* 0x000000ff1200720c */ /* 0x000fe40003f45270 */
[----:B------:R-:W-:Y:S02]  /*1e80*/  ISETP.GT.AND P1, PT, R6, 0x59, PT ;  /* 0x000000590600780c */ /* 0x000fe40003f24270 */
[----:B------:R-:W-:Y:S02]  /*1e90*/  P2R R24, PR, RZ, 0x1 ;  /* 0x00000001ff187803 */ /* 0x000fe40000000000 */
[----:B------:R-:W-:Y:S01]  /*1ea0*/  FSEL R69, R69, -INF , P1 ;  /* 0xff80000045457808 */ /* 0x000fe20000800000 */
[----:B------:R-:W-:Y:S01]  /*1eb0*/  SYNCS.ARRIVE.TRANS64.RED.A1T0 RZ, [UR4], RZ ;  /* 0x000000ffffff79a7 */ /* 0x000fe20008100404 */
[----:B------:R-:W-:Y:S01]  /*1ec0*/  ISETP.NE.AND P1, PT, R20, RZ, PT ;  /* 0x000000ff1400720c */ /* 0x000fe20003f25270 */
[----:B------:R-:W-:Y:S01]  /*1ed0*/  UMOV UR4, URZ ;  /* 0x0000003f00047c82 */ /* 0x000fe20008000000 */
[----:B------:R-:W-:-:S02]  /*1ee0*/  ISETP.GT.AND P0, PT, R6, 0x60, PT ;  /* 0x000000600600780c */ /* 0x000fc40003f04270 */
[----:B------:R-:W-:Y:S02]  /*1ef0*/  FSEL R77, R77, -INF , P2 ;  /* 0xff8000004d4d7808 */ /* 0x000fe40001000000 */
[----:B------:R-:W-:Y:S02]  /*1f00*/  FSEL R43, R72, -INF , P0 ;  /* 0xff800000482b7808 */ /* 0x000fe40000000000 */
[----:B------:R-:W-:Y:S02]  /*1f10*/  ISETP.NE.AND P0, PT, R24, RZ, PT ;  /* 0x000000ff1800720c */ /* 0x000fe40003f05270 */
[----:B------:R-:W-:Y:S02]  /*1f20*/  FSEL R81, R81, -INF , P4 ;  /* 0xff80000051517808 */ /* 0x000fe40002000000 */
[----:B0-----:R-:W-:Y:S02]  /*1f30*/  FMNMX.FTZ R12, R10, R5, !PT ;  /* 0x000000050a0c7209 */ /* 0x001fe40007810000 */
[----:B------:R-:W-:-:S02]  /*1f40*/  FMNMX.FTZ R10, R9, R25, !PT ;  /* 0x00000019090a7209 */ /* 0x000fc40007810000 */
[----:B------:R-:W-:Y:S01]  /*1f50*/  FSEL R73, R73, -INF , P0 ;  /* 0xff80000049497808 */ /* 0x000fe20000000000 */
[----:B------:R-:W0:Y:S01]  /*1f60*/  SHFL.BFLY PT, R5, R12, 0x1, 0x1f ;  /* 0x0c201f000c057f89 */ /* 0x000e2200000e0000 */
[----:B------:R-:W-:Y:S02]  /*1f70*/  FMNMX.FTZ R10, R11, R10, !PT ;  /* 0x0000000a0b0a7209 */ /* 0x000fe40007810000 */
[----:B------:R-:W-:Y:S02]  /*1f80*/  FSEL R85, R85, -INF , P6 ;  /* 0xff80000055557808 */ /* 0x000fe40003000000 */
[----:B------:R-:W-:Y:S02]  /*1f90*/  FMNMX.FTZ R10, R29, R10, !PT ;  /* 0x0000000a1d0a7209 */ /* 0x000fe40007810000 */
[----:B------:R-:W-:Y:S02]  /*1fa0*/  ISETP.NE.AND P0, PT, R8, RZ, PT ;  /* 0x000000ff0800720c */ /* 0x000fe40003f05270 */
[----:B------:R-:W-:-:S02]  /*1fb0*/  FMNMX.FTZ R10, R13, R10, !PT ;  /* 0x0000000a0d0a7209 */ /* 0x000fc40007810000 */
[----:B0-----:R-:W-:Y:S02]  /*1fc0*/  FMNMX.FTZ R5, R12, R5, !PT ;  /* 0x000000050c057209 */ /* 0x001fe40007810000 */
[----:B------:R-:W-:Y:S02]  /*1fd0*/  FMNMX.FTZ R12, R33, R10, !PT ;  /* 0x0000000a210c7209 */ /* 0x000fe40007810000 */
[C---:B------:R-:W-:Y:S01]  /*1fe0*/  FSETP.NEU.FTZ.AND P3, PT, R5.reuse, -INF , PT ;  /* 0xff8000000500780b */ /* 0x040fe20003f7d000 */
[----:B------:R-:W-:Y:S01]  /*1ff0*/  FMUL.FTZ R36, R5, R4 ;  /* 0x0000000405247220 */ /* 0x000fe20000410000 */
[----:B------:R-:W-:-:S04]  /*2000*/  FMNMX.FTZ R12, R15, R12, !PT ;  /* 0x0000000c0f0c7209 */ /* 0x000fc80007810000 */
[----:B------:R-:W-:Y:S02]  /*2010*/  FSEL R36, R36, RZ, P3 ;  /* 0x000000ff24247208 */ /* 0x000fe40001800000 */
[----:B------:R-:W-:Y:S02]  /*2020*/  ISETP.NE.AND P3, PT, R14, RZ, PT ;  /* 0x000000ff0e00720c */ /* 0x000fe40003f65270 */
[----:B------:R-:W-:Y:S01]  /*2030*/  FMNMX.FTZ R14, R37, R12, !PT ;  /* 0x0000000c250e7209 */ /* 0x000fe20007810000 */
[-CC-:B------:R-:W-:Y:S01]  /*2040*/  FFMA.FTZ R121, R26, R4.reuse, -R36.reuse ;  /* 0x000000041a797223 */ /* 0x180fe20000010824 */
[-CC-:B------:R-:W-:Y:S01]  /*2050*/  FFMA.FTZ R91, R91, R4.reuse, -R36.reuse ;  /* 0x000000045b5b7223 */ /* 0x180fe20000010824 */
[--C-:B------:R-:W-:Y:S01]  /*2060*/  FFMA.FTZ R87, R95, R4, -R36.reuse ;  /* 0x000000045f577223 */ /* 0x100fe20000010824 */
[----:B------:R-:W-:Y:S01]  /*2070*/  FMNMX.FTZ R14, R17, R14, !PT ;  /* 0x0000000e110e7209 */ /* 0x000fe20007810000 */
[-CC-:B------:R-:W-:Y:S01]  /*2080*/  FFMA.FTZ R97, R97, R4.reuse, -R36.reuse ;  /* 0x0000000461617223 */ /* 0x180fe20000010824 */
[----:B------:R0:W-:Y:S01]  /*2090*/  MUFU.EX2 R10, R91 ;  /* 0x0000005b000a7308 */ /* 0x0001e20000000800 */
[----:B------:R-:W-:Y:S01]  /*20a0*/  FSEL R95, R80, -INF , P3 ;  /* 0xff800000505f7808 */ /* 0x000fe20001800000 */
[--C-:B------:R-:W-:Y:S01]  /*20b0*/  FFMA.FTZ R137, R7, R4, -R36.reuse ;  /* 0x0000000407897223 */ /* 0x100fe20000010824 */
[----:B------:R-:W-:Y:S01]  /*20c0*/  FMNMX.FTZ R14, R41, R14, !PT ;  /* 0x0000000e290e7209 */ /* 0x000fe20007810000 */
[-CC-:B------:R-:W-:Y:S01]  /*20d0*/  FFMA.FTZ R6, R111, R4.reuse, -R36.reuse ;  /* 0x000000046f067223 */ /* 0x180fe20000010824 */
[-CC-:B------:R-:W-:Y:S01]  /*20e0*/  FFMA.FTZ R123, R113, R4.reuse, -R36.reuse ;  /* 0x00000004717b7223 */ /* 0x180fe20000010824 */
[--C-:B------:R-:W-:Y:S01]  /*20f0*/  FFMA.FTZ R8, R109, R4, -R36.reuse ;  /* 0x000000046d087223 */ /* 0x100fe20000010824 */
[----:B------:R-:W-:Y:S01]  /*2100*/  FMNMX.FTZ R14, R19, R14, !PT ;  /* 0x0000000e130e7209 */ /* 0x000fe20007810000 */
[----:B------:R-:W-:Y:S01]  /*2110*/  MUFU.EX2 R121, R121 ;  /* 0x0000007900797308 */ /* 0x000fe20000000800 */
[-CC-:B0-----:R-:W-:Y:S01]  /*2120*/  FFMA.FTZ R91, R93, R4.reuse, -R36.reuse ;  /* 0x000000045d5b7223 */ /* 0x181fe20000010824 */
[----:B------:R-:W-:Y:S01]  /*2130*/  FSEL R93, R76, -INF , P1 ;  /* 0xff8000004c5d7808 */ /* 0x000fe20000800000 */
[--C-:B------:R-:W-:Y:S01]  /*2140*/  FFMA.FTZ R125, R107, R4, -R36.reuse ;  /* 0x000000046b7d7223 */ /* 0x100fe20000010824 */
[----:B------:R-:W-:Y:S01]  /*2150*/  FMNMX.FTZ R18, R45, R14, !PT ;  /* 0x0000000e2d127209 */ /* 0x000fe20007810000 */
[-CC-:B------:R-:W-:Y:S01]  /*2160*/  FFMA.FTZ R105, R105, R4.reuse, -R36.reuse ;  /* 0x0000000469697223 */ /* 0x180fe20000010824 */
[-CC-:B------:R-:W-:Y:S01]  /*2170*/  FFMA.FTZ R103, R103, R4.reuse, -R36.reuse ;  /* 0x0000000467677223 */ /* 0x180fe20000010824 */
[--C-:B------:R-:W-:Y:S01]  /*2180*/  FFMA.FTZ R89, R89, R4, -R36.reuse ;  /* 0x0000000459597223 */ /* 0x100fe20000010824 */
[----:B------:R-:W-:Y:S01]  /*2190*/  FMNMX.FTZ R18, R21, R18, !PT ;  /* 0x0000001215127209 */ /* 0x000fe20007810000 */
[----:B------:R-:W0:Y:S01]  /*21a0*/  MUFU.EX2 R6, R6 ;  /* 0x0000000600067308 */ /* 0x000e220000000800 */
[-CC-:B------:R-:W-:Y:S01]  /*21b0*/  FFMA.FTZ R101, R101, R4.reuse, -R36.reuse ;  /* 0x0000000465657223 */ /* 0x180fe20000010824 */
[--C-:B------:R-:W-:Y:S01]  /*21c0*/  FFMA.FTZ R99, R99, R4, -R36.reuse ;  /* 0x0000000463637223 */ /* 0x100fe20000010824 */
[----:B------:R-:W-:Y:S01]  /*21d0*/  FMNMX.FTZ R18, R49, R18, !PT ;  /* 0x0000001231127209 */ /* 0x000fe20007810000 */
[-CC-:B------:R-:W-:Y:S01]  /*21e0*/  FFMA.FTZ R51, R51, R4.reuse, -R36.reuse ;  /* 0x0000000433337223 */ /* 0x180fe20000010824 */
[-CC-:B------:R-:W-:Y:S01]  /*21f0*/  FFMA.FTZ R55, R55, R4.reuse, -R36.reuse ;  /* 0x0000000437377223 */ /* 0x180fe20000010824 */
[--C-:B------:R-:W-:Y:S01]  /*2200*/  FFMA.FTZ R59, R59, R4, -R36.reuse ;  /* 0x000000043b3b7223 */ /* 0x100fe20000010824 */
[----:B------:R-:W-:Y:S01]  /*2210*/  FMNMX.FTZ R18, R23, R18, !PT ;  /* 0x0000001217127209 */ /* 0x000fe20007810000 */
[----:B------:R-:W-:Y:S01]  /*2220*/  MUFU.EX2 R123, R123 ;  /* 0x0000007b007b7308 */ /* 0x000fe20000000800 */
[-CC-:B------:R-:W-:Y:S01]  /*2230*/  FFMA.FTZ R139, R47, R4.reuse, -R36.reuse ;  /* 0x000000042f8b7223 */ /* 0x180fe20000010824 */
[--C-:B------:R-:W-:Y:S01]  /*2240*/  FFMA.FTZ R141, R115, R4, -R36.reuse ;  /* 0x00000004738d7223 */ /* 0x100fe20000010824 */
[----:B------:R-:W-:Y:S01]  /*2250*/  FMNMX.FTZ R20, R53, R18, !PT ;  /* 0x0000001235147209 */ /* 0x000fe20007810000 */
[-CC-:B------:R-:W-:Y:S01]  /*2260*/  FFMA.FTZ R30, R67, R4.reuse, -R36.reuse ;  /* 0x00000004431e7223 */ /* 0x180fe20000010824 */
[-CC-:B------:R-:W-:Y:S01]  /*2270*/  FFMA.FTZ R143, R117, R4.reuse, -R36.reuse ;  /* 0x00000004758f7223 */ /* 0x180fe20000010824 */
[----:B------:R-:W-:Y:S01]  /*2280*/  FFMA.FTZ R32, R71, R4, -R36 ;  /* 0x0000000447207223 */ /* 0x000fe20000010824 */
[----:B------:R-:W-:Y:S01]  /*2290*/  FMNMX.FTZ R20, R27, R20, !PT ;  /* 0x000000141b147209 */ /* 0x000fe20007810000 */
[----:B------:R-:W-:Y:S01]  /*22a0*/  MUFU.EX2 R8, R8 ;  /* 0x0000000800087308 */ /* 0x000fe20000000800 */
[----:B0-----:R-:W-:Y:S01]  /*22b0*/  FADD.FTZ R44, R121, R6 ;  /* 0x00000006792c7221 */ /* 0x001fe20000010000 */
[--C-:B------:R-:W-:Y:S01]  /*22c0*/  FFMA.FTZ R145, R127, R4, -R36.reuse ;  /* 0x000000047f917223 */ /* 0x100fe20000010824 */
[----:B------:R-:W-:Y:S01]  /*22d0*/  FMNMX.FTZ R20, R57, R20, !PT ;  /* 0x0000001439147209 */ /* 0x000fe20007810000 */
[-CC-:B------:R-:W-:Y:S01]  /*22e0*/  FFMA.FTZ R147, R129, R4.reuse, -R36.reuse ;  /* 0x0000000481937223 */ /* 0x180fe20000010824 */
[----:B------:R-:W-:Y:S01]  /*22f0*/  F2FP.BF16.F32.PACK_AB R121, R6, R121 ;  /* 0x000000790679723e */ /* 0x000fe200000010ff */
[--C-:B------:R-:W-:Y:S01]  /*2300*/  FFMA.FTZ R38, R79, R4, -R36.reuse ;  /* 0x000000044f267223 */ /* 0x100fe20000010824 */
[----:B------:R-:W-:Y:S01]  /*2310*/  FMNMX.FTZ R20, R31, R20, !PT ;  /* 0x000000141f147209 */ /* 0x000fe20007810000 */
[----:B------:R-:W-:Y:S01]  /*2320*/  MUFU.EX2 R125, R125 ;  /* 0x0000007d007d7308 */ /* 0x000fe20000000800 */
[-CC-:B------:R-:W-:Y:S01]  /*2330*/  FFMA.FTZ R149, R131, R4.reuse, -R36.reuse ;  /* 0x0000000483957223 */ /* 0x180fe20000010824 */
[--C-:B------:R-:W-:Y:S01]  /*2340*/  FFMA.FTZ R133, R133, R4, -R36.reuse ;  /* 0x0000000485857223 */ /* 0x100fe20000010824 */
[----:B------:R-:W-:Y:S01]  /*2350*/  FMNMX.FTZ R24, R61, R20, !PT ;  /* 0x000000143d187209 */ /* 0x000fe20007810000 */
[----:B------:R-:W-:Y:S01]  /*2360*/  FFMA.FTZ R151, R83, R4, -R36 ;  /* 0x0000000453977223 */ /* 0x000fe20000010824 */
[--C-:B------:R-:W-:Y:S01]  /*2370*/  IMAD.MOV.U32 R117, RZ, RZ, R119.reuse ;  /* 0x000000ffff757224 */ /* 0x100fe200078e0077 */
[----:B------:R-:W-:Y:S01]  /*2380*/  MOV R115, R119 ;  /* 0x0000007700737202 */ /* 0x000fe20000000f00 */
[--C-:B------:R-:W-:Y:S01]  /*2390*/  IMAD.MOV.U32 R113, RZ, RZ, R119.reuse ;  /* 0x000000ffff717224 */ /* 0x100fe200078e0077 */
[----:B------:R-:W-:Y:S01]  /*23a0*/  FMNMX.FTZ R24, R35, R24, !PT ;  /* 0x0000001823187209 */ /* 0x000fe20007810000 */
[----:B------:R0:W-:Y:S01]  /*23b0*/  MUFU.EX2 R12, R105 ;  /* 0x00000069000c7308 */ /* 0x0001e20000000800 */
[----:B------:R-:W-:-:S02]  /*23c0*/  IMAD.MOV.U32 R111, RZ, RZ, R119 ;  /* 0x000000ffff6f7224 */ /* 0x000fc400078e0077 */
[----:B------:R-:W-:Y:S01]  /*23d0*/  FMNMX.FTZ R24, R65, R24, !PT ;  /* 0x0000001841187209 */ /* 0x000fe20007810000 */
[--C-:B------:R-:W-:Y:S02]  /*23e0*/  IMAD.MOV.U32 R109, RZ, RZ, R119.reuse ;  /* 0x000000ffff6d7224 */ /* 0x100fe400078e0077 */
[----:B------:R-:W-:Y:S01]  /*23f0*/  IMAD.MOV.U32 R107, RZ, RZ, R119 ;  /* 0x000000ffff6b7224 */ /* 0x000fe200078e0077 */
[----:B------:R-:W-:Y:S01]  /*2400*/  FMNMX.FTZ R24, R39, R24, !PT ;  /* 0x0000001827187209 */ /* 0x000fe20007810000 */
[----:B------:R-:W1:Y:S01]  /*2410*/  MUFU.EX2 R87, R87 ;  /* 0x0000005700577308 */ /* 0x000e620000000800 */
[----:B0-----:R-:W-:Y:S02]  /*2420*/  MOV R105, R119 ;  /* 0x0000007700697202 */ /* 0x001fe40000000f00 */
[----:B------:R-:W-:-:S04]  /*2430*/  FMNMX.FTZ R26, R69, R24, !PT ;  /* 0x00000018451a7209 */ /* 0x000fc80007810000 */
[----:B------:R-:W-:Y:S01]  /*2440*/  FMNMX.FTZ R26, R43, R26, !PT ;  /* 0x0000001a2b1a7209 */ /* 0x000fe20007810000 */
[----:B------:R0:W-:Y:S03]  /*2450*/  MUFU.EX2 R24, R97 ;  /* 0x0000006100187308 */ /* 0x0001e60000000800 */
[----:B------:R-:W-:-:S04]  /*2460*/  FMNMX.FTZ R26, R73, R26, !PT ;  /* 0x0000001a491a7209 */ /* 0x000fc80007810000 */
[----:B------:R-:W-:Y:S01]  /*2470*/  FMNMX.FTZ R26, R93, R26, !PT ;  /* 0x0000001a5d1a7209 */ /* 0x000fe20007810000 */
[----:B------:R2:W-:Y:S01]  /*2480*/  MUFU.EX2 R14, R103 ;  /* 0x00000067000e7308 */ /* 0x0005e20000000800 */
[----:B0-----:R-:W-:Y:S02]  /*2490*/  FSEL R97, R84, -INF , P5 ;  /* 0xff80000054617808 */ /* 0x001fe40002800000 */
[----:B------:R-:W-:Y:S02]  /*24a0*/  FMNMX.FTZ R26, R77, R26, !PT ;  /* 0x0000001a4d1a7209 */ /* 0x000fe40007810000 */
[----:B-1----:R-:W-:Y:S02]  /*24b0*/  F2FP.BF16.F32.PACK_AB R127, R87, R12 ;  /* 0x0000000c577f723e */ /* 0x002fe400000010ff */
[----:B------:R-:W-:Y:S01]  /*24c0*/  FMNMX.FTZ R26, R95, R26, !PT ;  /* 0x0000001a5f1a7209 */ /* 0x000fe20007810000 */
[----:B------:R-:W0:Y:S01]  /*24d0*/  MUFU.EX2 R89, R89 ;  /* 0x0000005900597308 */ /* 0x000e220000000800 */
[----:B--2---:R-:W-:-:S02]  /*24e0*/  IMAD.MOV.U32 R103, RZ, RZ, R119 ;  /* 0x000000ffff677224 */ /* 0x004fc400078e0077 */
[----:B------:R-:W-:-:S04]  /*24f0*/  FMNMX.FTZ R28, R81, R26, !PT ;  /* 0x0000001a511c7209 */ /* 0x000fc80007810000 */
[----:B------:R-:W-:Y:S01]  /*2500*/  FMNMX.FTZ R28, R97, R28, !PT ;  /* 0x0000001c611c7209 */ /* 0x000fe20007810000 */
[----:B------:R1:W-:Y:S03]  /*2510*/  MUFU.EX2 R18, R101 ;  /* 0x0000006500127308 */ /* 0x0003e60000000800 */
[----:B------:R-:W-:Y:S01]  /*2520*/  FMNMX.FTZ R7, R85, R28, !PT ;  /* 0x0000001c55077209 */ /* 0x000fe20007810000 */
[----:B------:R-:W-:-:S04]  /*2530*/  FFMA.FTZ R28, R63, R4, -R36 ;  /* 0x000000043f1c7223 */ /* 0x000fc80000010824 */
[----:B------:R-:W2:Y:S01]  /*2540*/  SHFL.BFLY PT, R34, R7, 0x2, 0x1f ;  /* 0x0c401f0007227f89 */ /* 0x000ea200000e0000 */
[----:B------:R-:W3:Y:S01]  /*2550*/  MUFU.EX2 R91, R91 ;  /* 0x0000005b005b7308 */ /* 0x000ee20000000800 */
[----:B0-----:R-:W-:Y:S01]  /*2560*/  F2FP.BF16.F32.PACK_AB R129, R89, R14 ;  /* 0x0000000e5981723e */ /* 0x001fe200000010ff */
[----:B-1----:R-:W-:-:S06]  /*2570*/  IMAD.MOV.U32 R101, RZ, RZ, R119 ;  /* 0x000000ffff657224 */ /* 0x002fcc00078e0077 */
[----:B------:R0:W-:Y:S08]  /*2580*/  MUFU.EX2 R20, R99 ;  /* 0x0000006300147308 */ /* 0x0001f00000000800 */
[----:B------:R-:W-:Y:S01]  /*2590*/  MUFU.EX2 R51, R51 ;  /* 0x0000003300337308 */ /* 0x000fe20000000800 */
[----:B---3--:R-:W-:Y:S01]  /*25a0*/  F2FP.BF16.F32.PACK_AB R131, R91, R18 ;  /* 0x000000125b83723e */ /* 0x008fe200000010ff */
[----:B0-----:R-:W-:Y:S01]  /*25b0*/  IMAD.MOV.U32 R99, RZ, RZ, R119 ;  /* 0x000000ffff637224 */ /* 0x001fe200078e0077 */
[----:B--2---:R-:W-:-:S05]  /*25c0*/  FMNMX.FTZ R40, R7, R34, !PT ;  /* 0x0000002207287209 */ /* 0x004fca0007810000 */
[----:B------:R-:W0:Y:S01]  /*25d0*/  MUFU.EX2 R55, R55 ;  /* 0x0000003700377308 */ /* 0x000e220000000800 */
[-CC-:B------:R-:W-:Y:S01]  /*25e0*/  FFMA.FTZ R34, R75, R4.reuse, -R36.reuse ;  /* 0x000000044b227223 */ /* 0x180fe20000010824 */
[----:B------:R-:W-:Y:S01]  /*25f0*/  FFMA.FTZ R36, R135, R4, -R36 ;  /* 0x0000000487247223 */ /* 0x000fe20000010824 */
[----:B------:R-:W1:Y:S05]  /*2600*/  SHFL.BFLY PT, R7, R40, 0x1, 0x1f ;  /* 0x0c201f0028077f89 */ /* 0x000e6a00000e0000 */
[----:B------:R-:W-:Y:S08]  /*2610*/  MUFU.EX2 R137, R137 ;  /* 0x0000008900897308 */ /* 0x000ff00000000800 */
[----:B------:R-:W-:Y:S01]  /*2620*/  MUFU.EX2 R26, R59 ;  /* 0x0000003b001a7308 */ /* 0x000fe20000000800 */
[----:B0-----:R-:W-:-:S07]  /*2630*/  F2FP.BF16.F32.PACK_AB R135, R55, R24 ;  /* 0x000000183787723e */ /* 0x001fce00000010ff */
[----:B------:R-:W-:Y:S01]  /*2640*/  MUFU.EX2 R139, R139 ;  /* 0x0000008b008b7308 */ /* 0x000fe20000000800 */
[----:B-1----:R-:W-:-:S04]  /*2650*/  FMNMX.FTZ R7, R40, R7, !PT ;  /* 0x0000000728077209 */ /* 0x002fc80007810000 */
[C---:B------:R-:W-:Y:S01]  /*2660*/  FSETP.NEU.FTZ.AND P1, PT, R7.reuse, -INF , PT ;  /* 0xff8000000700780b */ /* 0x040fe20003f3d000 */
[----:B------:R-:W-:Y:S02]  /*2670*/  FMUL.FTZ R42, R7, R4 ;  /* 0x00000004072a7220 */ /* 0x000fe40000410000 */
[----:B------:R-:W-:Y:S03]  /*2680*/  MUFU.EX2 R28, R28 ;  /* 0x0000001c001c7308 */ /* 0x000fe60000000800 */
[----:B------:R-:W-:Y:S02]  /*2690*/  FSEL R42, R42, RZ, P1 ;  /* 0x000000ff2a2a7208 */ /* 0x000fe40000800000 */
[----:B------:R-:W-:-:S03]  /*26a0*/  PLOP3.LUT P1, PT, PT, PT, UP0, 0x80, 0x0 ;  /* 0x000000000000781c */ /* 0x000fc60003f2f008 */
[----:B------:R-:W-:Y:S01]  /*26b0*/  MUFU.EX2 R141, R141 ;  /* 0x0000008d008d7308 */ /* 0x000fe20000000800 */
[-CC-:B------:R-:W-:Y:S01]  /*26c0*/  FFMA.FTZ R120, R9, R4.reuse, -R42.reuse ;  /* 0x0000000409787223 */ /* 0x180fe2000001082a */
[-CC-:B------:R-:W-:Y:S01]  /*26d0*/  FFMA.FTZ R9, R25, R4.reuse, -R42.reuse ;  /* 0x0000000419097223 */ /* 0x180fe2000001082a */
[-C--:B------:R-:W-:Y:S01]  /*26e0*/  FFMA.FTZ R122, R11, R4.reuse, -R42 ;  /* 0x000000040b7a7223 */ /* 0x080fe2000001082a */
[----:B------:R-:W-:Y:S01]  /*26f0*/  FADD.FTZ R11, R123, R44 ;  /* 0x0000002c7b0b7221 */ /* 0x000fe20000010000 */
[-CC-:B------:R-:W-:Y:S01]  /*2700*/  FFMA.FTZ R25, R29, R4.reuse, -R42.reuse ;  /* 0x000000041d197223 */ /* 0x180fe2000001082a */
[-CC-:B------:R-:W-:Y:S01]  /*2710*/  FFMA.FTZ R124, R13, R4.reuse, -R42.reuse ;  /* 0x000000040d7c7223 */ /* 0x180fe2000001082a */
[-CC-:B------:R-:W-:Y:S01]  /*2720*/  FFMA.FTZ R13, R33, R4.reuse, -R42.reuse ;  /* 0x00000004210d7223 */ /* 0x180fe2000001082a */
[----:B------:R-:W-:Y:S01]  /*2730*/  MUFU.EX2 R120, R120 ;  /* 0x0000007800787308 */ /* 0x000fe20000000800 */
[----:B------:R-:W-:Y:S01]  /*2740*/  FADD.FTZ R44, R8, R11 ;  /* 0x0000000b082c7221 */ /* 0x000fe20000010000 */
[-CC-:B------:R-:W-:Y:S01]  /*2750*/  FFMA.FTZ R126, R15, R4.reuse, -R42.reuse ;  /* 0x000000040f7e7223 */ /* 0x180fe2000001082a */
[-CC-:B------:R-:W-:Y:S01]  /*2760*/  FFMA.FTZ R15, R37, R4.reuse, -R42.reuse ;  /* 0x00000004250f7223 */ /* 0x180fe2000001082a */
[-C--:B------:R-:W-:Y:S01]  /*2770*/  FFMA.FTZ R138, R31, R4.reuse, -R42 ;  /* 0x000000041f8a7223 */ /* 0x080fe2000001082a */
[----:B------:R-:W-:Y:S01]  /*2780*/  FADD.FTZ R11, R125, R44 ;  /* 0x0000002c7d0b7221 */ /* 0x000fe20000010000 */
[-CC-:B------:R-:W-:Y:S01]  /*2790*/  FFMA.FTZ R128, R17, R4.reuse, -R42.reuse ;  /* 0x0000000411807223 */ /* 0x180fe2000001082a */
[-CC-:B------:R-:W-:Y:S01]  /*27a0*/  FFMA.FTZ R17, R41, R4.reuse, -R42.reuse ;  /* 0x0000000429117223 */ /* 0x180fe2000001082a */
[----:B------:R-:W0:Y:S01]  /*27b0*/  MUFU.EX2 R9, R9 ;  /* 0x0000000900097308 */ /* 0x000e220000000800 */
[----:B------:R-:W-:Y:S01]  /*27c0*/  FADD.FTZ R11, R10, R11 ;  /* 0x0000000b0a0b7221 */ /* 0x000fe20000010000 */
[-CC-:B------:R-:W-:Y:S01]  /*27d0*/  FFMA.FTZ R130, R19, R4.reuse, -R42.reuse ;  /* 0x0000000413827223 */ /* 0x180fe2000001082a */
[-CC-:B------:R-:W-:Y:S01]  /*27e0*/  FFMA.FTZ R19, R45, R4.reuse, -R42.reuse ;  /* 0x000000042d137223 */ /* 0x180fe2000001082a */
[-CC-:B------:R-:W-:Y:S01]  /*27f0*/  FFMA.FTZ R132, R21, R4.reuse, -R42.reuse ;  /* 0x0000000415847223 */ /* 0x180fe2000001082a */
[----:B------:R-:W-:Y:S01]  /*2800*/  FADD.FTZ R44, R12, R11 ;  /* 0x0000000b0c2c7221 */ /* 0x000fe20000010000 */
[-CC-:B------:R-:W-:Y:S01]  /*2810*/  FFMA.FTZ R21, R49, R4.reuse, -R42.reuse ;  /* 0x0000000431157223 */ /* 0x180fe2000001082a */
[-C--:B------:R-:W-:Y:S01]  /*2820*/  FFMA.FTZ R134, R23, R4.reuse, -R42 ;  /* 0x0000000417867223 */ /* 0x080fe2000001082a */
[----:B------:R-:W1:Y:S01]  /*2830*/  MUFU.EX2 R122, R122 ;  /* 0x0000007a007a7308 */ /* 0x000e620000000800 */
[----:B------:R-:W-:Y:S01]  /*2840*/  FADD.FTZ R31, R87, R44 ;  /* 0x0000002c571f7221 */ /* 0x000fe20000010000 */
[-CC-:B------:R-:W-:Y:S01]  /*2850*/  FFMA.FTZ R23, R53, R4.reuse, -R42.reuse ;  /* 0x0000000435177223 */ /* 0x180fe2000001082a */
[-CC-:B------:R-:W-:Y:S01]  /*2860*/  FFMA.FTZ R136, R27, R4.reuse, -R42.reuse ;  /* 0x000000041b887223 */ /* 0x180fe2000001082a */
[-CC-:B------:R-:W-:Y:S01]  /*2870*/  FFMA.FTZ R27, R57, R4.reuse, -R42.reuse ;  /* 0x00000004391b7223 */ /* 0x180fe2000001082a */
[----:B------:R-:W-:Y:S01]  /*2880*/  FADD.FTZ R46, R14, R31 ;  /* 0x0000001f0e2e7221 */ /* 0x000fe20000010000 */
[-CC-:B------:R-:W-:Y:S01]  /*2890*/  FFMA.FTZ R29, R61, R4.reuse, -R42.reuse ;  /* 0x000000043d1d7223 */ /* 0x180fe2000001082a */
[-C--:B------:R-:W-:Y:S01]  /*28a0*/  FFMA.FTZ R140, R35, R4.reuse, -R42 ;  /* 0x00000004238c7223 */ /* 0x080fe2000001082a */
[----:B------:R-:W2:Y:S01]  /*28b0*/  MUFU.EX2 R25, R25 ;  /* 0x0000001900197308 */ /* 0x000ea20000000800 */
[----:B0-----:R-:W-:Y:S01]  /*28c0*/  FADD.FTZ R11, R120, R9 ;  /* 0x00000009780b7221 */ /* 0x001fe20000010000 */
[----:B------:R-:W-:Y:S01]  /*28d0*/  FADD.FTZ R31, R89, R46 ;  /* 0x0000002e591f7221 */ /* 0x000fe20000010000 */
[-CC-:B------:R-:W-:Y:S01]  /*28e0*/  FFMA.FTZ R142, R39, R4.reuse, -R42.reuse ;  /* 0x00000004278e7223 */ /* 0x180fe2000001082a */
[-CC-:B------:R-:W-:Y:S01]  /*28f0*/  FFMA.FTZ R69, R69, R4.reuse, -R42.reuse ;  /* 0x0000000445457223 */ /* 0x180fe2000001082a */
[----:B------:R-:W-:Y:S01]  /*2900*/  F2FP.BF16.F32.PACK_AB R123, R8, R123 ;  /* 0x0000007b087b723e */ /* 0x000fe200000010ff */
[----:B------:R-:W-:Y:S01]  /*2910*/  FADD.FTZ R46, R18, R31 ;  /* 0x0000001f122e7221 */ /* 0x000fe20000010000 */
[-C--:B------:R-:W-:Y:S01]  /*2920*/  FFMA.FTZ R31, R65, R4.reuse, -R42 ;  /* 0x00000004411f7223 */ /* 0x080fe2000001082a */
[----:B------:R-:W0:Y:S01]  /*2930*/  MUFU.EX2 R124, R124 ;  /* 0x0000007c007c7308 */ /* 0x000e220000000800 */
[----:B-1----:R-:W-:Y:S01]  /*2940*/  FADD.FTZ R44, R122, R11 ;  /* 0x0000000b7a2c7221 */ /* 0x002fe20000010000 */
[----:B------:R-:W-:Y:S01]  /*2950*/  FADD.FTZ R33, R91, R46 ;  /* 0x0000002e5b217221 */ /* 0x000fe20000010000 */
[-CC-:B------:R-:W-:Y:S01]  /*2960*/  FFMA.FTZ R43, R43, R4.reuse, -R42.reuse ;  /* 0x000000042b2b7223 */ /* 0x180fe2000001082a */
[-CC-:B------:R-:W-:Y:S01]  /*2970*/  FFMA.FTZ R73, R73, R4.reuse, -R42.reuse ;  /* 0x0000000449497223 */ /* 0x180fe2000001082a */
[-CC-:B------:R-:W-:Y:S01]  /*2980*/  FFMA.FTZ R93, R93, R4.reuse, -R42.reuse ;  /* 0x000000045d5d7223 */ /* 0x180fe2000001082a */
[----:B------:R-:W-:Y:S01]  /*2990*/  FADD.FTZ R46, R20, R33 ;  /* 0x00000021142e7221 */ /* 0x000fe20000010000 */
[-C--:B------:R-:W-:Y:S01]  /*29a0*/  FFMA.FTZ R77, R77, R4.reuse, -R42 ;  /* 0x000000044d4d7223 */ /* 0x080fe2000001082a */
[----:B------:R-:W1:Y:S01]  /*29b0*/  MUFU.EX2 R13, R13 ;  /* 0x0000000d000d7308 */ /* 0x000e620000000800 */
[----:B--2---:R-:W-:Y:S01]  /*29c0*/  FADD.FTZ R11, R25, R44 ;  /* 0x0000002c190b7221 */ /* 0x004fe20000010000 */
[----:B------:R-:W-:Y:S01]  /*29d0*/  FADD.FTZ R33, R51, R46 ;  /* 0x0000002e33217221 */ /* 0x000fe20000010000 */
[-CC-:B------:R-:W-:Y:S01]  /*29e0*/  FFMA.FTZ R95, R95, R4.reuse, -R42.reuse ;  /* 0x000000045f5f7223 */ /* 0x180fe2000001082a */
[-CC-:B------:R-:W-:Y:S01]  /*29f0*/  FFMA.FTZ R81, R81, R4.reuse, -R42.reuse ;  /* 0x0000000451517223 */ /* 0x180fe2000001082a */
[-CC-:B------:R-:W-:Y:S01]  /*2a00*/  FFMA.FTZ R97, R97, R4.reuse, -R42.reuse ;  /* 0x0000000461617223 */ /* 0x180fe2000001082a */
[----:B------:R-:W-:Y:S01]  /*2a10*/  FADD.FTZ R46, R24, R33 ;  /* 0x00000021182e7221 */ /* 0x000fe20000010000 */
[----:B------:R-:W-:Y:S01]  /*2a20*/  FFMA.FTZ R42, R85, R4, -R42 ;  /* 0x00000004552a7223 */ /* 0x000fe2000001082a */
[----:B------:R-:W2:Y:S01]  /*2a30*/  MUFU.EX2 R126, R126 ;  /* 0x0000007e007e7308 */ /* 0x000ea20000000800 */
[----:B0-----:R-:W-:Y:S01]  /*2a40*/  FADD.FTZ R44, R124, R11 ;  /* 0x0000000b7c2c7221 */ /* 0x001fe20000010000 */
[----:B------:R-:W-:Y:S01]  /*2a50*/  FADD.FTZ R46, R55, R46 ;  /* 0x0000002e372e7221 */ /* 0x000fe20000010000 */
[----:B------:R-:W-:Y:S01]  /*2a60*/  F2FP.BF16.F32.PACK_AB R120, R9, R120 ;  /* 0x000000780978723e */ /* 0x000fe200000010ff */
[----:B------:R-:W-:Y:S01]  /*2a70*/  IMAD.MOV.U32 R91, RZ, RZ, R119 ;  /* 0x000000ffff5b7224 */ /* 0x000fe200078e0077 */
[----:B------:R-:W-:Y:S01]  /*2a80*/  F2FP.BF16.F32.PACK_AB R125, R10, R125 ;  /* 0x0000007d0a7d723e */ /* 0x000fe200000010ff */
[----:B------:R-:W-:Y:S01]  /*2a90*/  FADD.FTZ R33, R137, R46 ;  /* 0x0000002e89217221 */ /* 0x000fe20000010000 */
[C---:B------:R-:W-:Y:S01]  /*2aa0*/  F2FP.BF16.F32.PACK_AB R137, R26.reuse, R137 ;  /* 0x000000891a89723e */ /* 0x040fe200000010ff */
[----:B------:R-:W0:Y:S01]  /*2ab0*/  MUFU.EX2 R15, R15 ;  /* 0x0000000f000f7308 */ /* 0x000e220000000800 */
[----:B-1----:R-:W-:Y:S01]  /*2ac0*/  FADD.FTZ R11, R13, R44 ;  /* 0x0000002c0d0b7221 */ /* 0x002fe20000010000 */
[----:B------:R-:W-:Y:S01]  /*2ad0*/  FADD.FTZ R46, R26, R33 ;  /* 0x000000211a2e7221 */ /* 0x000fe20000010000 */
[----:B------:R-:W-:Y:S01]  /*2ae0*/  F2FP.BF16.F32.PACK_AB R122, R25, R122 ;  /* 0x0000007a197a723e */ /* 0x000fe200000010ff */
[----:B------:R-:W-:Y:S01]  /*2af0*/  IMAD.MOV.U32 R89, RZ, RZ, R119 ;  /* 0x000000ffff597224 */ /* 0x000fe200078e0077 */
[----:B------:R-:W-:Y:S01]  /*2b00*/  F2FP.BF16.F32.PACK_AB R124, R13, R124 ;  /* 0x0000007c0d7c723e */ /* 0x000fe200000010ff */
[----:B------:R-:W-:Y:S01]  /*2b10*/  FADD.FTZ R33, R139, R46 ;  /* 0x0000002e8b217221 */ /* 0x000fe20000010000 */
[----:B------:R-:W-:Y:S01]  /*2b20*/  F2FP.BF16.F32.PACK_AB R139, R28, R139 ;  /* 0x0000008b1c8b723e */ /* 0x000fe200000010ff */
[----:B------:R-:W1:Y:S01]  /*2b30*/  MUFU.EX2 R128, R128 ;  /* 0x0000008000807308 */ /* 0x000e620000000800 */
[----:B--2---:R-:W-:Y:S01]  /*2b40*/  FADD.FTZ R44, R126, R11 ;  /* 0x0000000b7e2c7221 */ /* 0x004fe20000010000 */
[----:B------:R-:W-:-:S04]  /*2b50*/  FADD.FTZ R46, R28, R33 ;  /* 0x000000211c2e7221 */ /* 0x000fc80000010000 */
[----:B------:R-:W-:Y:S02]  /*2b60*/  FADD.FTZ R33, R141, R46 ;  /* 0x0000002e8d217221 */ /* 0x000fe40000010000 */
[----:B------:R-:W2:Y:S01]  /*2b70*/  MUFU.EX2 R17, R17 ;  /* 0x0000001100117308 */ /* 0x000ea20000000800 */
[C---:B0-----:R-:W-:Y:S01]  /*2b80*/  FADD.FTZ R11, R15.reuse, R44 ;  /* 0x0000002c0f0b7221 */ /* 0x041fe20000010000 */
[----:B------:R-:W-:-:S06]  /*2b90*/  F2FP.BF16.F32.PACK_AB R126, R15, R126 ;  /* 0x0000007e0f7e723e */ /* 0x000fcc00000010ff */
[----:B------:R-:W0:Y:S01]  /*2ba0*/  MUFU.EX2 R130, R130 ;  /* 0x0000008200827308 */ /* 0x000e220000000800 */
[----:B-1----:R-:W-:-:S07]  /*2bb0*/  FADD.FTZ R44, R128, R11 ;  /* 0x0000000b802c7221 */ /* 0x002fce0000010000 */
[----:B------:R-:W1:Y:S01]  /*2bc0*/  MUFU.EX2 R19, R19 ;  /* 0x0000001300137308 */ /* 0x000e620000000800 */
[C---:B--2---:R-:W-:Y:S01]  /*2bd0*/  FADD.FTZ R11, R17.reuse, R44 ;  /* 0x0000002c110b7221 */ /* 0x044fe20000010000 */
[----:B------:R-:W-:-:S06]  /*2be0*/  F2FP.BF16.F32.PACK_AB R128, R17, R128 ;  /* 0x000000801180723e */ /* 0x000fcc00000010ff */
[----:B------:R-:W2:Y:S01]  /*2bf0*/  MUFU.EX2 R132, R132 ;  /* 0x0000008400847308 */ /* 0x000ea20000000800 */
[----:B0-----:R-:W-:-:S07]  /*2c00*/  FADD.FTZ R44, R130, R11 ;  /* 0x0000000b822c7221 */ /* 0x001fce0000010000 */
[----:B------:R-:W0:Y:S01]  /*2c10*/  MUFU.EX2 R21, R21 ;  /* 0x0000001500157308 */ /* 0x000e220000000800 */
[C---:B-1----:R-:W-:Y:S01]  /*2c20*/  FADD.FTZ R11, R19.reuse, R44 ;  /* 0x0000002c130b7221 */ /* 0x042fe20000010000 */
[----:B------:R-:W-:-:S06]  /*2c30*/  F2FP.BF16.F32.PACK_AB R130, R19, R130 ;  /* 0x000000821382723e */ /* 0x000fcc00000010ff */
[----:B------:R-:W1:Y:S01]  /*2c40*/  MUFU.EX2 R134, R134 ;  /* 0x0000008600867308 */ /* 0x000e620000000800 */
[----:B--2---:R-:W-:-:S07]  /*2c50*/  FADD.FTZ R44, R132, R11 ;  /* 0x0000000b842c7221 */ /* 0x004fce0000010000 */
        /* <DEDUP_REMOVED lines=9> */
[C---:B0-----:R-:W-:Y:S01]  /*2cf0*/  FADD.FTZ R44, R30.reuse, R33 ;  /* 0x000000211e2c7221 */ /* 0x041fe20000010000 */
[----:B------:R-:W-:-:S06]  /*2d00*/  F2FP.BF16.F32.PACK_AB R141, R30, R141 ;  /* 0x0000008d1e8d723e */ /* 0x000fcc00000010ff */
[----:B------:R-:W0:Y:S01]  /*2d10*/  MUFU.EX2 R27, R27 ;  /* 0x0000001b001b7308 */ /* 0x000e220000000800 */
[----:B-1----:R-:W-:-:S07]  /*2d20*/  FADD.FTZ R6, R136, R11 ;  /* 0x0000000b88067221 */ /* 0x002fce0000010000 */
[----:B------:R-:W1:Y:S01]  /*2d30*/  MUFU.EX2 R32, R32 ;  /* 0x0000002000207308 */ /* 0x000e620000000800 */
[----:B--2---:R-:W-:-:S07]  /*2d40*/  FADD.FTZ R33, R143, R44 ;  /* 0x0000002c8f217221 */ /* 0x004fce0000010000 */
[----:B------:R-:W2:Y:S01]  /*2d50*/  MUFU.EX2 R138, R138 ;  /* 0x0000008a008a7308 */ /* 0x000ea20000000800 */
[C---:B0-----:R-:W-:Y:S01]  /*2d60*/  FADD.FTZ R11, R27.reuse, R6 ;  /* 0x000000061b0b7221 */ /* 0x041fe20000010000 */
[----:B------:R-:W-:-:S06]  /*2d70*/  F2FP.BF16.F32.PACK_AB R136, R27, R136 ;  /* 0x000000881b88723e */ /* 0x000fcc00000010ff */
[----:B------:R-:W0:Y:S01]  /*2d80*/  MUFU.EX2 R145, R145 ;  /* 0x0000009100917308 */ /* 0x000e220000000800 */
[C---:B-1----:R-:W-:Y:S01]  /*2d90*/  FADD.FTZ R8, R32.reuse, R33 ;  /* 0x0000002120087221 */ /* 0x042fe20000010000 */
[----:B------:R-:W-:-:S06]  /*2da0*/  F2FP.BF16.F32.PACK_AB R143, R32, R143 ;  /* 0x0000008f208f723e */ /* 0x000fcc00000010ff */
[----:B------:R-:W1:Y:S01]  /*2db0*/  MUFU.EX2 R29, R29 ;  /* 0x0000001d001d7308 */ /* 0x000e620000000800 */
[----:B--2---:R-:W-:-:S07]  /*2dc0*/  FADD.FTZ R6, R138, R11 ;  /* 0x0000000b8a067221 */ /* 0x004fce0000010000 */
[----:B------:R-:W2:Y:S01]  /*2dd0*/  MUFU.EX2 R34, R34 ;  /* 0x0000002200227308 */ /* 0x000ea20000000800 */
[----:B0-----:R-:W-:-:S07]  /*2de0*/  FADD.FTZ R33, R145, R8 ;  /* 0x0000000891217221 */ /* 0x001fce0000010000 */
[----:B------:R-:W0:Y:S01]  /*2df0*/  MUFU.EX2 R140, R140 ;  /* 0x0000008c008c7308 */ /* 0x000e220000000800 */
[C---:B-1----:R-:W-:Y:S01]  /*2e00*/  FADD.FTZ R11, R29.reuse, R6 ;  /* 0x000000061d0b7221 */ /* 0x042fe20000010000 */
[----:B------:R-:W-:-:S06]  /*2e10*/  F2FP.BF16.F32.PACK_AB R138, R29, R138 ;  /* 0x0000008a1d8a723e */ /* 0x000fcc00000010ff */
[----:B------:R-:W1:Y:S01]  /*2e20*/  MUFU.EX2 R147, R147 ;  /* 0x0000009300937308 */ /* 0x000e620000000800 */
[C---:B--2---:R-:W-:Y:S01]  /*2e30*/  FADD.FTZ R8, R34.reuse, R33 ;  /* 0x0000002122087221 */ /* 0x044fe20000010000 */
[----:B------:R-:W-:-:S06]  /*2e40*/  F2FP.BF16.F32.PACK_AB R145, R34, R145 ;  /* 0x000000912291723e */ /* 0x000fcc00000010ff */
[----:B------:R-:W2:Y:S01]  /*2e50*/  MUFU.EX2 R31, R31 ;  /* 0x0000001f001f7308 */ /* 0x000ea20000000800 */
[----:B0-----:R-:W-:-:S07]  /*2e60*/  FADD.FTZ R6, R140, R11 ;  /* 0x0000000b8c067221 */ /* 0x001fce0000010000 */
        /* <DEDUP_REMOVED lines=10> */
[----:B------:R1:W3:Y:S01]  /*2f10*/  MUFU.EX2 R40, R133 ;  /* 0x0000008500287308 */ /* 0x0002e20000000800 */
[----:B--2---:R-:W-:-:S07]  /*2f20*/  FADD.FTZ R11, R149, R8 ;  /* 0x00000008950b7221 */ /* 0x004fce0000010000 */
[----:B------:R-:W2:Y:S01]  /*2f30*/  MUFU.EX2 R43, R43 ;  /* 0x0000002b002b7308 */ /* 0x000ea20000000800 */
[----:B0-----:R-:W-:Y:S01]  /*2f40*/  FADD.FTZ R6, R69, R6 ;  /* 0x0000000645067221 */ /* 0x001fe20000010000 */
[----:B-1----:R-:W-:Y:S02]  /*2f50*/  F2FP.BF16.F32.PACK_AB R133, R51, R20 ;  /* 0x000000143385723e */ /* 0x002fe400000010ff */
[----:B------:R-:W-:-:S04]  /*2f60*/  F2FP.BF16.F32.PACK_AB R142, R69, R142 ;  /* 0x0000008e458e723e */ /* 0x000fc800000010ff */
[----:B------:R-:W0:Y:S01]  /*2f70*/  MUFU.EX2 R144, R73 ;  /* 0x0000004900907308 */ /* 0x000e220000000800 */
[C---:B---3--:R-:W-:Y:S01]  /*2f80*/  FADD.FTZ R8, R40.reuse, R11 ;  /* 0x0000000b28087221 */ /* 0x048fe20000010000 */
        /* <DEDUP_REMOVED lines=10> */
[----:B------:R-:W-:Y:S01]  /*3030*/  F2FP.BF16.F32.PACK_AB R146, R146, R93 ;  /* 0x0000005d9292723e */ /* 0x000fe200000010ff */
[----:B------:R-:W-:-:S05]  /*3040*/  IMAD.MOV.U32 R93, RZ, RZ, R119 ;  /* 0x000000ffff5d7224 */ /* 0x000fca00078e0077 */
[----:B------:R-:W2:Y:S01]  /*3050*/  MUFU.EX2 R151, R151 ;  /* 0x0000009700977308 */ /* 0x000ea20000000800 */
[----:B0-----:R-:W-:-:S07]  /*3060*/  FADD.FTZ R9, R95, R6 ;  /* 0x000000065f097221 */ /* 0x001fce0000010000 */
[----:B------:R-:W0:Y:S01]  /*3070*/  MUFU.EX2 R97, R97 ;  /* 0x0000006100617308 */ /* 0x000e220000000800 */
[C---:B-1----:R-:W-:Y:S01]  /*3080*/  FADD.FTZ R6, R148.reuse, R9 ;  /* 0x0000000994067221 */ /* 0x042fe20000010000 */
[----:B------:R-:W-:Y:S02]  /*3090*/  F2FP.BF16.F32.PACK_AB R148, R148, R95 ;  /* 0x0000005f9494723e */ /* 0x000fe400000010ff */
[----:B------:R-:W-:-:S04]  /*30a0*/  MOV R95, R119 ;  /* 0x00000077005f7202 */ /* 0x000fc80000000f00 */
[----:B------:R-:W1:Y:S01]  /*30b0*/  MUFU.EX2 R42, R42 ;  /* 0x0000002a002a7308 */ /* 0x000e620000000800 */
[----:B--2---:R-:W-:-:S07]  /*30c0*/  FADD.FTZ R33, R151, R8 ;  /* 0x0000000897217221 */ /* 0x004fce0000010000 */
[----:B------:R-:W2:Y:S01]  /*30d0*/  MUFU.EX2 R36, R36 ;  /* 0x0000002400247308 */ /* 0x000ea20000000800 */
[----:B0-----:R-:W-:Y:S01]  /*30e0*/  FADD.FTZ R9, R97, R6 ;  /* 0x0000000661097221 */ /* 0x001fe20000010000 */
[----:B-1----:R-:W-:-:S03]  /*30f0*/  F2FP.BF16.F32.PACK_AB R150, R42, R97 ;  /* 0x000000612a96723e */ /* 0x002fc600000010ff */
[----:B------:R-:W-:Y:S01]  /*3100*/  FADD.FTZ R9, R42, R9 ;  /* 0x000000092a097221 */ /* 0x000fe20000010000 */
[----:B------:R-:W-:Y:S02]  /*3110*/  IMAD.MOV.U32 R97, RZ, RZ, R119 ;  /* 0x000000ffff617224 */ /* 0x000fe400078e0077 */
[C---:B--2---:R-:W-:Y:S01]  /*3120*/  FADD.FTZ R11, R36.reuse, R33 ;  /* 0x00000021240b7221 */ /* 0x044fe20000010000 */
[----:B------:R-:W-:Y:S01]  /*3130*/  F2FP.BF16.F32.PACK_AB R151, R36, R151 ;  /* 0x000000972497723e */ /* 0x000fe200000010ff */
[----:B------:R-:W-:Y:S06]  /*3140*/  @!P1 BRA `(.L_x_18) ;  /* 0x0000001c009c9947 */ /* 0x000fec0003800000 */
[----:B------:R-:W-:Y:S01]  /*3150*/  IMAD.MOV.U32 R8, RZ, RZ, R5 ;  /* 0x000000ffff087224 */ /* 0x000fe200078e0005 */
[----:B------:R-:W-:Y:S01]  /*3160*/  CS2R R118, SRZ ;  /* 0x0000000000767805 */ /* 0x000fe2000001ff00 */
[----:B------:R-:W-:Y:S01]  /*3170*/  IMAD.MOV.U32 R6, RZ, RZ, R7 ;  /* 0x000000ffff067224 */ /* 0x000fe200078e0007 */
[----:B------:R-:W-:Y:S02]  /*3180*/  CS2R R116, SRZ ;  /* 0x0000000000747805 */ /* 0x000fe4000001ff00 */
[----:B------:R-:W-:Y:S02]  /*3190*/  CS2R R114, SRZ ;  /* 0x0000000000727805 */ /* 0x000fe4000001ff00 */
        /* <DEDUP_REMOVED lines=12> */
[----:B------:R-:W-:Y:S01]  /*3260*/  CS2R R88, SRZ ;  /* 0x0000000000587805 */ /* 0x000fe2000001ff00 */
[----:B------:R-:W-:Y:S01]  /*3270*/  UMOV UR6, URZ ;  /* 0x0000003f00067c82 */ /* 0x000fe20008000000 */
[----:B------:R-:W-:-:S05]  /*3280*/  UMOV UR5, URZ ;  /* 0x0000003f00057c82 */ /* 0x000fca0008000000 */
.L_x_29:
[----:B------:R-:W-:Y:S01]  /*3290*/  ISETP.NE.AND P2, PT, RZ, UR44, PT ;  /* 0x0000002cff007c0c */ /* 0x000fe2000bf45270 */
[----:B------:R-:W-:-:S04]  /*32a0*/  UISETP.NE.AND UP0, UPT, UR5, 0x1, UPT ;  /* 0x000000010500788c */ /* 0x000fc8000bf05270 */
[----:B------:R-:W-:-:S04]  /*32b0*/  USEL UR4, URZ, 0x1, UP0 ;  /* 0x000000013f047887 */ /* 0x000fc80008000000 */
[----:B------:R-:W-:-:S04]  /*32c0*/  ULOP3.LUT UR4, UR6, UR4, URZ, 0x3c, !UPT ;  /* 0x0000000406047292 */ /* 0x000fc8000f8e3c3f */
[----:B------:R-:W-:Y:S08]  /*32d0*/  @P2 BRA `(.L_x_19) ;  /* 0x0000000000382947 */ /* 0x000ff00003800000 */
[----:B------:R-:W-:Y:S05]  /*32e0*/  @!P0 BRA `(.L_x_20) ;  /* 0x0000000000048947 */ /* 0x000fea0003800000 */
[----:B------:R-:W-:Y:S01]  /*32f0*/  BPT.TRAP 0x1 ;  /* 0x000000040000795c */ /* 0x000fe20000300000 */
.L_x_20:
[----:B------:R-:W-:Y:S01]  /*3300*/  UIADD3 UR10, UR5, 0x1, URZ ;  /* 0x00000001050a7890 */ /* 0x000fe2000fffe03f */
[----:B------:R-:W-:-:S03]  /*3310*/  MOV R0, UR4 ;  /* 0x0000000400007c02 */ /* 0x000fc60008000f00 */
[----:B------:R-:W-:Y:S01]  /*3320*/  UISETP.NE.AND UP0, UPT, UR10, 0x2, UPT ;  /* 0x000000020a00788c */ /* 0x000fe2000bf05270 */
[----:B------:R-:W-:-:S03]  /*3330*/  SHF.L.U32 R0, R0, 0x1f, RZ ;  /* 0x0000001f00007819 */ /* 0x000fc600000006ff */
[----:B------:R-:W-:-:S04]  /*3340*/  USEL UR10, UR10, URZ, UP0 ;  /* 0x0000003f0a0a7287 */ /* 0x000fc80008000000 */
[----:B------:R-:W-:-:S09]  /*3350*/  ULEA UR10, UR10, UR40, 0x3 ;  /* 0x000000280a0a7291 */ /* 0x000fd2000f8e183f */
[----:B------:R0:W1:Y:S01]  /*3360*/  SYNCS.PHASECHK.TRANS64.TRYWAIT P1, [UR10+0x16830], R0 ;  /* 0x01683000ff0075a7 */ /* 0x000062000802014a */
[----:B------:R-:W-:Y:S05]  /*3370*/  @!P0 BRA `(.L_x_21) ;  /* 0x0000000000048947 */ /* 0x000fea0003800000 */
[----:B------:R-:W-:Y:S01]  /*3380*/  BPT.TRAP 0x1 ;  /* 0x000000040000795c */ /* 0x000fe20000300000 */
.L_x_21:
[----:B-1----:R-:W-:Y:S05]  /*3390*/  @P1 BRA `(.L_x_19) ;  /* 0x0000000000081947 */ /* 0x002fea0003800000 */
[----:B------:R-:W1:Y:S02]  /*33a0*/  SYNCS.PHASECHK.TRANS64.TRYWAIT P1, [UR10+0x16830], R0 ;  /* 0x01683000ff0075a7 */ /* 0x000e64000802014a */
[----:B-1----:R-:W-:Y:S05]  /*33b0*/  @!P1 BRA `(.L_x_22) ;  /* 0x0000007000d49947 */ /* 0x002fea0003800000 */
.L_x_19:
[----:B01----:R-:W-:Y:S01]  /*33c0*/  VIADD R0, R16, 0x8 ;  /* 0x0000000810007836 */ /* 0x003fe20000000000 */
[----:B------:R-:W-:Y:S01]  /*33d0*/  UIADD3 UR10, UR5, 0x1, URZ ;  /* 0x00000001050a7890 */ /* 0x000fe2000fffe03f */
[----:B------:R-:W-:Y:S01]  /*33e0*/  R2UR UR24, R2 ;  /* 0x00000000021872ca */ /* 0x000fe200000e0000 */
[----:B------:R-:W-:Y:S01]  /*33f0*/  UMOV UR27, 0x40000040 ;  /* 0x40000040001b7882 */ /* 0x000fe20000000000 */
[----:B------:R-:W-:Y:S01]  /*3400*/  R2UR UR25, R3 ;  /* 0x00000000031972ca */ /* 0x000fe200000e0000 */
[----:B------:R0:W-:Y:S01]  /*3410*/  BAR.SYNC.DEFER_BLOCKING R0, 0x100 ;  /* 0x000400000000751d */ /* 0x0001e20000010000 */
[----:B------:R-:W-:-:S04]  /*3420*/  UISETP.NE.AND UP0, UPT, UR10, 0x2, UPT ;  /* 0x000000020a00788c */ /* 0x000fc8000bf05270 */
[----:B------:R-:W-:Y:S01]  /*3430*/  USEL UR22, UR10, URZ, UP0 ;  /* 0x0000003f0a167287 */ /* 0x000fe20008000000 */
[----:B------:R-:W-:Y:S01]  /*3440*/  UMOV UR11, 0x40000040 ;  /* 0x40000040000b7882 */ /* 0x000fe20000000000 */
[----:B------:R-:W-:Y:S02]  /*3450*/  UMOV UR15, 0x40000040 ;  /* 0x40000040000f7882 */ /* 0x000fe40000000000 */
[----:B------:R-:W-:Y:S01]  /*3460*/  ULEA UR26, UR22, UR20, 0xa ;  /* 0x00000014161a7291 */ /* 0x000fe2000f8e503f */
[----:B------:R-:W-:Y:S01]  /*3470*/  UMOV UR19, 0x40000040 ;  /* 0x4000004000137882 */ /* 0x000fe20000000000 */
[----:B0-----:R-:W-:Y:S02]  /*3480*/  IMAD.U32 R0, RZ, RZ, UR22 ;  /* 0x00000016ff007e24 */ /* 0x001fe4000f8e00ff */
[----:B------:R-:W-:Y:S02]  /*3490*/  UIADD3 UR10, UR26, 0x2, URZ ;  /* 0x000000021a0a7890 */ /* 0x000fe4000fffe03f */
[----:B------:R-:W-:-:S02]  /*34a0*/  UIADD3 UR14, UR26, 0x4, URZ ;  /* 0x000000041a0e7890 */ /* 0x000fc4000fffe03f */
[----:B------:R-:W-:Y:S01]  /*34b0*/  UIADD3 UR18, UR26, 0x6, URZ ;  /* 0x000000061a127890 */ /* 0x000fe2000fffe03f */
[----:B------:R-:W-:-:S06]  /*34c0*/  WARPGROUP.ARRIVE ;  /* 0x00000000000079c5 */ /* 0x000fcc0000000000 */
[----:B------:R-:W-:Y:S03]  /*34d0*/  HGMMA.64x128x16.F32.BF16 R24, gdesc[UR24], RZ, !UPT, gsb0 ;  /* 0x01e00000181879f0 */ /* 0x000fe6000c0018ff */
[----:B------:R-:W-:Y:S02]  /*34e0*/  WARPGROUP.DEPBAR.LE gsb0, 0x0 ;  /* 0x00008000000079c5 */ /* 0x000fe40000010000 */
[----:B------:R-:W-:-:S07]  /*34f0*/  WARPGROUP.ARRIVE ;  /* 0x00000000000079c5 */ /* 0x000fce0000000000 */
        /* <DEDUP_REMOVED lines=8> */
[----:B------:R-:W-:Y:S05]  /*3580*/  @P2 BRA `(.L_x_23) ;  /* 0x00000000002c2947 */ /* 0x000fea0003800000 */
[----:B------:R-:W-:Y:S05]  /*3590*/  @!P0 BRA `(.L_x_24) ;  /* 0x0000000000048947 */ /* 0x000fea0003800000 */
[----:B------:R-:W-:Y:S01]  /*35a0*/  BPT.TRAP 0x1 ;  /* 0x000000040000795c */ /* 0x000fe20000300000 */
.L_x_24:
[----:B------:R-:W-:Y:S01]  /*35b0*/  ULEA UR10, UR5, UR40, 0x3 ;  /* 0x00000028050a7291 */ /* 0x000fe2000f8e183f */
[----:B------:R-:W-:-:S05]  /*35c0*/  IMAD.U32 R4, RZ, RZ, UR6 ;  /* 0x00000006ff047e24 */ /* 0x000fca000f8e00ff */
[----:B------:R-:W-:-:S04]  /*35d0*/  SHF.L.U32 R4, R4, 0x1f, RZ ;  /* 0x0000001f04047819 */ /* 0x000fc800000006ff */
[----:B------:R0:W1:Y:S01]  /*35e0*/  SYNCS.PHASECHK.TRANS64.TRYWAIT P1, [UR10+0x16850], R4 ;  /* 0x01685004ff0075a7 */ /* 0x000062000802014a */
[----:B------:R-:W-:Y:S05]  /*35f0*/  @!P0 BRA `(.L_x_25) ;  /* 0x0000000000048947 */ /* 0x000fea0003800000 */
[----:B------:R-:W-:Y:S01]  /*3600*/  BPT.TRAP 0x1 ;  /* 0x000000040000795c */ /* 0x000fe20000300000 */
.L_x_25:
[----:B-1----:R-:W-:Y:S05]  /*3610*/  @P1 BRA `(.L_x_23) ;  /* 0x0000000000081947 */ /* 0x002fea0003800000 */
[----:B------:R-:W1:Y:S02]  /*3620*/  SYNCS.PHASECHK.TRANS64.TRYWAIT P1, [UR10+0x16850], R4 ;  /* 0x01685004ff0075a7 */ /* 0x000e64000802014a */
[----:B-1----:R-:W-:Y:S05]  /*3630*/  @!P1 BRA `(.L_x_26) ;  /* 0x00000070004c9947 */ /* 0x002fea0003800000 */
.L_x_23:
[----:B------:R-:W-:Y:S01]  /*3640*/  UIADD3 UR6, UR40, 0x400, URZ ;  /* 0x0000040028067890 */ /* 0x000fe2000fffe03f */
[----:B------:R-:W-:Y:S01]  /*3650*/  WARPGROUP.ARRIVE ;  /* 0x00000000000079c5 */ /* 0x000fe20000000000 */
[----:B------:R-:W-:Y:S01]  /*3660*/  UMOV UR11, 0x40000040 ;  /* 0x40000040000b7882 */ /* 0x000fe20000000000 */
[----:B01----:R-:W-:Y:S01]  /*3670*/  VIADD R4, R16, 0x9 ;  /* 0x0000000910047836 */ /* 0x003fe20000000000 */
[----:B------:R-:W-:Y:S01]  /*3680*/  USHF.R.U32.HI UR6, URZ, 0x4, UR6 ;  /* 0x000000043f067899 */ /* 0x000fe20008011606 */
[----:B------:R-:W-:-:S03]  /*3690*/  ISETP.GE.U32.AND P1, PT, R22, 0x180, PT ;  /* 0x000001801600780c */ /* 0x000fc60003f26070 */
[----:B------:R-:W-:Y:S01]  /*36a0*/  ULOP3.LUT UR6, UR6, 0x3fff, URZ, 0xc0, !UPT ;  /* 0x00003fff06067892 */ /* 0x000fe2000f8ec03f */
[----:B------:R-:W-:-:S03]  /*36b0*/  SEL R4, R4, 0x9, !P1 ;  /* 0x0000000904047807 */ /* 0x000fc60004800000 */
[----:B------:R-:W-:-:S07]  /*36c0*/  ULEA UR6, UR5, UR6, 0xa ;  /* 0x0000000605067291 */ /* 0x000fce000f8e503f */
[----:B------:R-:W-:Y:S02]  /*36d0*/  UMOV UR10, UR6 ;  /* 0x00000006000a7c82 */ /* 0x000fe40008000000 */
[----:B------:R-:W-:Y:S01]  /*36e0*/  HGMMA.64x64x16.F32.BF16 R88, R120, gdesc[UR8].tnspB, R88, gsb0 ;  /* 0x40e0000878587df0 */ /* 0x000fe20008001858 */
[----:B------:R-:W-:Y:S01]  /*36f0*/  UIADD3 UR10, UR6, 0x80, URZ ;  /* 0x00000080060a7890 */ /* 0x000fe2000fffe03f */
[----:B------:R-:W-:Y:S01]  /*3700*/  UMOV UR11, 0x40000040 ;  /* 0x40000040000b7882 */ /* 0x000fe20000000000 */
[----:B------:R-:W-:Y:S02]  /*3710*/  WARPGROUP.DEPBAR.LE gsb0, 0x0 ;  /* 0x00008000000079c5 */ /* 0x000fe40000010000 */
[----:B------:R-:W-:-:S06]  /*3720*/  WARPGROUP.ARRIVE ;  /* 0x00000000000079c5 */ /* 0x000fcc0000000000 */
        /* <DEDUP_REMOVED lines=23> */
[----:B------:R-:W-:Y:S01]  /*38a0*/  UIADD3 UR6, UR6, 0x380, URZ ;  /* 0x0000038006067890 */ /* 0x000fe2000fffe03f */
[----:B------:R-:W-:Y:S02]  /*38b0*/  WARPGROUP.DEPBAR.LE gsb0, 0x0 ;  /* 0x00008000000079c5 */ /* 0x000fe40000010000 */
[----:B------:R-:W-:-:S06]  /*38c0*/  WARPGROUP.ARRIVE ;  /* 0x00000000000079c5 */ /* 0x000fcc0000000000 */
[----:B------:R-:W-:Y:S01]  /*38d0*/  HGMMA.64x64x16.F32.BF16 R88, R144, gdesc[UR8].tnspB, R88, gsb0 ;  /* 0x40e0000890587df0 */ /* 0x000fe20008001858 */
[----:B------:R-:W-:Y:S01]  /*38e0*/  UMOV UR10, UR6 ;  /* 0x00000006000a7c82 */ /* 0x000fe20008000000 */
[----:B------:R-:W-:Y:S01]  /*38f0*/  UMOV UR11, 0x40000040 ;  /* 0x40000040000b7882 */ /* 0x000fe20000000000 */
[----:B------:R-:W-:Y:S02]  /*3900*/  WARPGROUP.DEPBAR.LE gsb0, 0x0 ;  /* 0x00008000000079c5 */ /* 0x000fe40000010000 */
[----:B------:R-:W-:-:S06]  /*3910*/  WARPGROUP.ARRIVE ;  /* 0x00000000000079c5 */ /* 0x000fcc0000000000 */
[----:B------:R-:W-:Y:S03]  /*3920*/  HGMMA.64x64x16.F32.BF16 R88, R148, gdesc[UR8].tnspB, R88, gsb0 ;  /* 0x40e0000894587df0 */ /* 0x000fe60008001858 */
[----:B------:R-:W-:Y:S02]  /*3930*/  WARPGROUP.DEPBAR.LE gsb0, 0x0 ;  /* 0x00008000000079c5 */ /* 0x000fe40000010000 */
[----:B------:R0:W-:Y:S06]  /*3940*/  BAR.ARV R4, 0x100 ;  /* 0x000400040000751d */ /* 0x0001ec0000002000 */
[----:B------:R-:W-:Y:S05]  /*3950*/  @!P0 BRA `(.L_x_27) ;  /* 0x0000000000048947 */ /* 0x000fea0003800000 */
[----:B------:R-:W-:Y:S01]  /*3960*/  BPT.TRAP 0x1 ;  /* 0x000000040000795c */ /* 0x000fe20000300000 */
.L_x_27:
[----:B0-----:R-:W-:Y:S02]  /*3970*/  FMNMX.FTZ R4, R24, R6, !PT ;  /* 0x0000000618047209 */ /* 0x001fe40007810000 */
[----:B------:R-:W-:Y:S02]  /*3980*/  FMNMX.FTZ R10, R26, R8, !PT ;  /* 0x000000081a0a7209 */ /* 0x000fe40007810000 */
[----:B------:R-:W-:Y:S02]  /*3990*/  FMNMX.FTZ R5, R25, R4, !PT ;  /* 0x0000000419057209 */ /* 0x000fe40007810000 */
[----:B------:R-:W-:Y:S02]  /*39a0*/  FMNMX.FTZ R7, R27, R10, !PT ;  /* 0x0000000a1b077209 */ /* 0x000fe40007810000 */
[----:B------:R-:W-:Y:S02]  /*39b0*/  FMNMX.FTZ R4, R28, R5, !PT ;  /* 0x000000051c047209 */ /* 0x000fe40007810000 */
[----:B------:R-:W-:-:S02]  /*39c0*/  FMNMX.FTZ R10, R30, R7, !PT ;  /* 0x000000071e0a7209 */ /* 0x000fc40007810000 */
[----:B------:R-:W-:Y:S02]  /*39d0*/  FMNMX.FTZ R5, R29, R4, !PT ;  /* 0x000000041d057209 */ /* 0x000fe40007810000 */
        /* <DEDUP_REMOVED lines=56> */
[----:B------:R-:W-:Y:S01]  /*3d60*/  FMNMX.FTZ R10, R87, R10, !PT ;  /* 0x0000000a570a7209 */ /* 0x000fe20007810000 */
[----:B------:R-:W0:Y:S01]  /*3d70*/  LDC R4, c[0x0][0x988] ;  /* 0x00026200ff047b82 */ /* 0x000e220000000800 */
[----:B------:R-:W-:Y:S01]  /*3d80*/  R2UR UR6, R0 ;  /* 0x00000000000672ca */ /* 0x000fe200000e0000 */
[----:B------:R-:W1:Y:S04]  /*3d90*/  SHFL.BFLY PT, R5, R12, 0x2, 0x1f ;  /* 0x0c401f000c057f89 */ /* 0x000e6800000e0000 */
[----:B------:R-:W2:Y:S08]  /*3da0*/  SHFL.BFLY PT, R7, R10, 0x2, 0x1f ;  /* 0x0c401f000a077f89 */ /* 0x000eb000000e0000 */
[----:B------:R-:W-:-:S04]  /*3db0*/  ULEA UR6, UR6, UR40, 0x3 ;  /* 0x0000002806067291 */ /* 0x000fc8000f8e183f */
[----:B------:R-:W-:-:S04]  /*3dc0*/  UIADD3 UR6, UR6, 0x16840, URZ ;  /* 0x0001684006067890 */ /* 0x000fc8000fffe03f */
[----:B------:R-:W-:Y:S01]  /*3dd0*/  UPRMT UR6, UR7, 0x654, UR6 ;  /* 0x0000065407067896 */ /* 0x000fe20008000006 */
[----:B-1----:R-:W-:Y:S02]  /*3de0*/  FMNMX.FTZ R13, R12, R5, !PT ;  /* 0x000000050c0d7209 */ /* 0x002fe40007810000 */
[----:B--2---:R-:W-:-:S03]  /*3df0*/  FMNMX.FTZ R15, R10, R7, !PT ;  /* 0x000000070a0f7209 */ /* 0x004fc60007810000 */
[----:B------:R-:W1:Y:S03]  /*3e00*/  SHFL.BFLY PT, R14, R13, 0x1, 0x1f ;  /* 0x0c201f000d0e7f89 */ /* 0x000e6600000e0000 */
[----:B------:R-:W-:Y:S01]  /*3e10*/  SYNCS.ARRIVE.TRANS64.RED.A1T0 RZ, [UR6], RZ ;  /* 0x000000ffffff79a7 */ /* 0x000fe20008100406 */
[----:B------:R-:W2:Y:S01]  /*3e20*/  SHFL.BFLY PT, R18, R15, 0x1, 0x1f ;  /* 0x0c201f000f127f89 */ /* 0x000ea200000e0000 */
[----:B-1----:R-:W-:Y:S02]  /*3e30*/  FMNMX.FTZ R7, R13, R14, !PT ;  /* 0x0000000e0d077209 */ /* 0x002fe40007810000 */
[----:B--2---:R-:W-:-:S03]  /*3e40*/  FMNMX.FTZ R5, R15, R18, !PT ;  /* 0x000000120f057209 */ /* 0x004fc60007810000 */
[C---:B------:R-:W-:Y:S01]  /*3e50*/  FADD.FTZ R17, -R7.reuse, R6 ;  /* 0x0000000607117221 */ /* 0x040fe20000010100 */
[----:B0-----:R-:W-:-:S03]  /*3e60*/  FMUL.FTZ R121, R7, R4 ;  /* 0x0000000407797220 */ /* 0x001fc60000410000 */
[-C--:B------:R-:W-:Y:S01]  /*3e70*/  FMUL.FTZ R17, R17, R4.reuse ;  /* 0x0000000411117220 */ /* 0x080fe20000410000 */
[----:B------:R-:W-:Y:S01]  /*3e80*/  FADD.FTZ R19, -R5, R8 ;  /* 0x0000000805137221 */ /* 0x000fe20000010100 */
[-CC-:B------:R-:W-:Y:S01]  /*3e90*/  FFMA.FTZ R127, R37, R4.reuse, -R121.reuse ;  /* 0x00000004257f7223 */ /* 0x180fe20000010879 */
[-CC-:B------:R-:W-:Y:S01]  /*3ea0*/  FFMA.FTZ R37, R49, R4.reuse, -R121.reuse ;  /* 0x0000000431257223 */ /* 0x180fe20000010879 */
[-C--:B------:R-:W-:Y:S01]  /*3eb0*/  FMUL.FTZ R49, R5, R4.reuse ;  /* 0x0000000405317220 */ /* 0x080fe20000410000 */
[-CC-:B------:R-:W-:Y:S01]  /*3ec0*/  FFMA.FTZ R129, R41, R4.reuse, -R121.reuse ;  /* 0x0000000429817223 */ /* 0x180fe20000010879 */
[----:B------:R0:W-:Y:S01]  /*3ed0*/  MUFU.EX2 R8, R17 ;  /* 0x0000001100087308 */ /* 0x0001e20000000800 */
[-C--:B------:R-:W-:Y:S01]  /*3ee0*/  FMUL.FTZ R6, R19, R4.reuse ;  /* 0x0000000413067220 */ /* 0x080fe20000410000 */
[-CC-:B------:R-:W-:Y:S01]  /*3ef0*/  FFMA.FTZ R120, R25, R4.reuse, -R121.reuse ;  /* 0x0000000419787223 */ /* 0x180fe20000010879 */
        /* <DEDUP_REMOVED lines=23> */
[-CC-:B0-----:R-:W-:Y:S01]  /*4070*/  FFMA.FTZ R17, R77, R4.reuse, -R121.reuse ;  /* 0x000000044d117223 */ /* 0x181fe20000010879 */
[-CC-:B------:R-:W-:Y:S01]  /*4080*/  FFMA.FTZ R148, R80, R4.reuse, -R121.reuse ;  /* 0x0000000450947223 */ /* 0x180fe20000010879 */
[-CC-:B------:R-:W-:Y:S01]  /*4090*/  FFMA.FTZ R15, R81, R4.reuse, -R121.reuse ;  /* 0x00000004510f7223 */ /* 0x180fe20000010879 */
[-CC-:B------:R-:W-:Y:S01]  /*40a0*/  FFMA.FTZ R150, R84, R4.reuse, -R121.reuse ;  /* 0x0000000454967223 */ /* 0x180fe20000010879 */
[-C--:B------:R-:W-:Y:S01]  /*40b0*/  FFMA.FTZ R45, R85, R4.reuse, -R121 ;  /* 0x00000004552d7223 */ /* 0x080fe20000010879 */
[-CC-:B------:R-:W-:Y:S01]  /*40c0*/  FFMA.FTZ R121, R26, R4.reuse, -R49.reuse ;  /* 0x000000041a797223 */ /* 0x180fe20000010831 */
[-CC-:B------:R-:W-:Y:S01]  /*40d0*/  FFMA.FTZ R10, R27, R4.reuse, -R49.reuse ;  /* 0x000000041b0a7223 */ /* 0x180fe20000010831 */
[----:B------:R-:W0:Y:S01]  /*40e0*/  MUFU.EX2 R13, R13 ;  /* 0x0000000d000d7308 */ /* 0x000e220000000800 */
[-CC-:B------:R-:W-:Y:S01]  /*40f0*/  FFMA.FTZ R12, R30, R4.reuse, -R49.reuse ;  /* 0x000000041e0c7223 */ /* 0x180fe20000010831 */
[-CC-:B------:R-:W-:Y:S01]  /*4100*/  FFMA.FTZ R27, R31, R4.reuse, -R49.reuse ;  /* 0x000000041f1b7223 */ /* 0x180fe20000010831 */
[-CC-:B------:R-:W-:Y:S01]  /*4110*/  FFMA.FTZ R14, R34, R4.reuse, -R49.reuse ;  /* 0x00000004220e7223 */ /* 0x180fe20000010831 */
[-CC-:B------:R-:W-:Y:S01]  /*4120*/  FFMA.FTZ R31, R35, R4.reuse, -R49.reuse ;  /* 0x00000004231f7223 */ /* 0x180fe20000010831 */
[-CC-:B------:R-:W-:Y:S01]  /*4130*/  FFMA.FTZ R18, R38, R4.reuse, -R49.reuse ;  /* 0x0000000426127223 */ /* 0x180fe20000010831 */
[-CC-:B------:R-:W-:Y:S01]  /*4140*/  FFMA.FTZ R35, R39, R4.reuse, -R49.reuse ;  /* 0x0000000427237223 */ /* 0x180fe20000010831 */
[-CC-:B------:R-:W-:Y:S01]  /*4150*/  FFMA.FTZ R20, R42, R4.reuse, -R49.reuse ;  /* 0x000000042a147223 */ /* 0x180fe20000010831 */
[----:B------:R-:W-:Y:S01]  /*4160*/  MUFU.EX2 R6, R6 ;  /* 0x0000000600067308 */ /* 0x000fe20000000800 */
[-CC-:B------:R-:W-:Y:S01]  /*4170*/  FFMA.FTZ R39, R43, R4.reuse, -R49.reuse ;  /* 0x000000042b277223 */ /* 0x180fe20000010831 */
[-CC-:B------:R-:W-:Y:S01]  /*4180*/  FFMA.FTZ R131, R46, R4.reuse, -R49.reuse ;  /* 0x000000042e837223 */ /* 0x180fe20000010831 */
[-CC-:B------:R-:W-:Y:S01]  /*4190*/  FFMA.FTZ R24, R47, R4.reuse, -R49.reuse ;  /* 0x000000042f187223 */ /* 0x180fe20000010831 */
[-CC-:B------:R-:W-:Y:S01]  /*41a0*/  FFMA.FTZ R133, R50, R4.reuse, -R49.reuse ;  /* 0x0000000432857223 */ /* 0x180fe20000010831 */
[-CC-:B------:R-:W-:Y:S01]  /*41b0*/  FFMA.FTZ R26, R51, R4.reuse, -R49.reuse ;  /* 0x00000004331a7223 */ /* 0x180fe20000010831 */
[-CC-:B------:R-:W-:Y:S01]  /*41c0*/  FFMA.FTZ R135, R54, R4.reuse, -R49.reuse ;  /* 0x0000000436877223 */ /* 0x180fe20000010831 */
[-C--:B------:R-:W-:Y:S01]  /*41d0*/  FFMA.FTZ R28, R55, R4.reuse, -R49 ;  /* 0x00000004371c7223 */ /* 0x080fe20000010831 */
[----:B------:R-:W1:Y:S01]  /*41e0*/  MUFU.EX2 R121, R121 ;  /* 0x0000007900797308 */ /* 0x000e620000000800 */
[----:B0-----:R-:W-:Y:S01]  /*41f0*/  FFMA.FTZ R9, R8, R9, R13 ;  /* 0x0000000908097223 */ /* 0x001fe2000001000d */
[-CC-:B------:R-:W-:Y:S01]  /*4200*/  FFMA.FTZ R137, R58, R4.reuse, -R49.reuse ;  /* 0x000000043a897223 */ /* 0x180fe20000010831 */
[-CC-:B------:R-:W-:Y:S01]  /*4210*/  FFMA.FTZ R30, R59, R4.reuse, -R49.reuse ;  /* 0x000000043b1e7223 */ /* 0x180fe20000010831 */
[-CC-:B------:R-:W-:Y:S01]  /*4220*/  FFMA.FTZ R139, R62, R4.reuse, -R49.reuse ;  /* 0x000000043e8b7223 */ /* 0x180fe20000010831 */
[-CC-:B------:R-:W-:Y:S01]  /*4230*/  FFMA.FTZ R32, R63, R4.reuse, -R49.reuse ;  /* 0x000000043f207223 */ /* 0x180fe20000010831 */
[-CC-:B------:R-:W-:Y:S01]  /*4240*/  FFMA.FTZ R141, R66, R4.reuse, -R49.reuse ;  /* 0x00000004428d7223 */ /* 0x180fe20000010831 */
[-CC-:B------:R-:W-:Y:S01]  /*4250*/  FFMA.FTZ R143, R70, R4.reuse, -R49.reuse ;  /* 0x00000004468f7223 */ /* 0x180fe20000010831 */
[----:B------:R-:W0:Y:S01]  /*4260*/  MUFU.EX2 R120, R120 ;  /* 0x0000007800787308 */ /* 0x000e220000000800 */
[-CC-:B------:R-:W-:Y:S01]  /*4270*/  FFMA.FTZ R145, R74, R4.reuse, -R49.reuse ;  /* 0x000000044a917223 */ /* 0x180fe20000010831 */
[-CC-:B------:R-:W-:Y:S01]  /*4280*/  FFMA.FTZ R147, R78, R4.reuse, -R49.reuse ;  /* 0x000000044e937223 */ /* 0x180fe20000010831 */
[-CC-:B------:R-:W-:Y:S01]  /*4290*/  FFMA.FTZ R149, R82, R4.reuse, -R49.reuse ;  /* 0x0000000452957223 */ /* 0x180fe20000010831 */
[----:B------:R-:W-:-:S04]  /*42a0*/  FFMA.FTZ R86, R86, R4, -R49 ;  /* 0x0000000456567223 */ /* 0x000fc80000010831 */
[----:B------:R-:W2:Y:S01]  /*42b0*/  MUFU.EX2 R10, R10 ;  /* 0x0000000a000a7308 */ /* 0x000ea20000000800 */
[----:B-1----:R-:W-:-:S07]  /*42c0*/  FFMA.FTZ R11, R6, R11, R121 ;  /* 0x0000000b060b7223 */ /* 0x002fce0000010079 */
[----:B------:R-:W1:Y:S01]  /*42d0*/  MUFU.EX2 R122, R122 ;  /* 0x0000007a007a7308 */ /* 0x000e620000000800 */
[----:B0-----:R-:W-:-:S07]  /*42e0*/  FADD.FTZ R9, R120, R9 ;  /* 0x0000000978097221 */ /* 0x001fce0000010000 */
[----:B------:R-:W0:Y:S01]  /*42f0*/  MUFU.EX2 R12, R12 ;  /* 0x0000000c000c7308 */ /* 0x000e220000000800 */
[----:B--2---:R-:W-:-:S07]  /*4300*/  FADD.FTZ R11, R10, R11 ;  /* 0x0000000b0a0b7221 */ /* 0x004fce0000010000 */
[----:B------:R-:W2:Y:S01]  /*4310*/  MUFU.EX2 R123, R123 ;  /* 0x0000007b007b7308 */ /* 0x000ea20000000800 */
[----:B-1----:R-:W-:-:S07]  /*4320*/  FADD.FTZ R34, R122, R9 ;  /* 0x000000097a227221 */ /* 0x002fce0000010000 */
        /* <DEDUP_REMOVED lines=11> */
[----:B-1----:R-:W-:Y:S01]  /*43e0*/  FADD.FTZ R9, R125, R34 ;  /* 0x000000227d097221 */ /* 0x002fe20000010000 */
[----:B------:R-:W-:-:S06]  /*43f0*/  FFMA.FTZ R34, R67, R4, -R49 ;  /* 0x0000000443227223 */ /* 0x000fcc0000010831 */
        /* <DEDUP_REMOVED lines=15> */
[----:B--2---:R-:W-:Y:S01]  /*44f0*/  FADD.FTZ R9, R129, R36 ;  /* 0x0000002481097221 */ /* 0x004fe20000010000 */
[----:B------:R-:W-:-:S06]  /*4500*/  FFMA.FTZ R36, R71, R4, -R49 ;  /* 0x0000000447247223 */ /* 0x000fcc0000010831 */
        /* <DEDUP_REMOVED lines=47> */
[----:B0-----:R-:W-:Y:S01]  /*4800*/  FADD.FTZ R9, R141, R42 ;  /* 0x0000002a8d097221 */ /* 0x001fe20000010000 */
[-CC-:B------:R-:W-:Y:S01]  /*4810*/  FFMA.FTZ R42, R83, R4.reuse, -R49.reuse ;  /* 0x00000004532a7223 */ /* 0x180fe20000010831 */
[----:B------:R-:W-:-:S05]  /*4820*/  FFMA.FTZ R49, R87, R4, -R49 ;  /* 0x0000000457317223 */ /* 0x000fca0000010831 */
        /* <DEDUP_REMOVED lines=40> */
[----:B0-----:R-:W-:-:S03]  /*4ab0*/  FADD.FTZ R9, R45, R44 ;  /* 0x0000002c2d097221 */ /* 0x001fc60000010000 */
[----:B--2---:R-:W-:Y:S01]  /*4ac0*/  FADD.FTZ R11, R49, R11 ;  /* 0x0000000b310b7221 */ /* 0x004fe20000010000 */
[----:B------:R-:W-:Y:S06]  /*4ad0*/  @!P0 BRA `(.L_x_28) ;  /* 0x0000000000048947 */ /* 0x000fec0003800000 */
[----:B------:R-:W-:Y:S01]  /*4ae0*/  BPT.TRAP 0x1 ;  /* 0x000000040000795c */ /* 0x000fe20000300000 */
.L_x_28:
[----:B------:R-:W-:Y:S01]  /*4af0*/  ULEA UR5, UR5, UR40, 0x3 ;  /* 0x0000002805057291 */ /* 0x000fe2000f8e183f */
[----:B------:R-:W-:Y:S01]  /*4b00*/  F2FP.BF16.F32.PACK_AB R122, R123, R122 ;  /* 0x0000007a7b7a723e */ /* 0x000fe200000010ff */
[----:B------:R-:W-:Y:S01]  /*4b10*/  UISETP.GT.AND UP0, UPT, UR21, UR37, UPT ;  /* 0x000000251500728c */ /* 0x000fe2000bf04270 */
[----:B------:R-:W-:Y:S01]  /*4b20*/  F2FP.BF16.F32.PACK_AB R124, R125, R124 ;  /* 0x0000007c7d7c723e */ /* 0x000fe200000010ff */
[----:B------:R-:W-:Y:S01]  /*4b30*/  UIADD3 UR5, UR5, 0x16860, URZ ;  /* 0x0001686005057890 */ /* 0x000fe2000fffe03f */
[----:B------:R-:W-:Y:S01]  /*4b40*/  F2FP.BF16.F32.PACK_AB R126, R127, R126 ;  /* 0x0000007e7f7e723e */ /* 0x000fe200000010ff */
[----:B------:R-:W-:Y:S01]  /*4b50*/  UIADD3 UR10, UR21, -0x1, URZ ;  /* 0xffffffff150a7890 */ /* 0x000fe2000fffe03f */
[----:B------:R-:W-:Y:S01]  /*4b60*/  F2FP.BF16.F32.PACK_AB R128, R129, R128 ;  /* 0x000000808180723e */ /* 0x000fe200000010ff */
[----:B------:R-:W-:Y:S01]  /*4b70*/  UPRMT UR5, UR7, 0x654, UR5 ;  /* 0x0000065407057896 */ /* 0x000fe20008000005 */
[----:B------:R-:W-:Y:S01]  /*4b80*/  PLOP3.LUT P1, PT, PT, PT, UP0, 0x80, 0x0 ;  /* 0x000000000000781c */ /* 0x000fe20003f2f008 */
[----:B------:R-:W-:Y:S01]  /*4b90*/  UMOV UR6, UR4 ;  /* 0x0000000400067c82 */ /* 0x000fe20008000000 */
[-C--:B------:R-:W-:Y:S01]  /*4ba0*/  FMUL.FTZ R88, R88, R8.reuse ;  /* 0x0000000858587220 */ /* 0x080fe20000410000 */
[-C--:B------:R-:W-:Y:S01]  /*4bb0*/  FMUL.FTZ R89, R89, R8.reuse ;  /* 0x0000000859597220 */ /* 0x080fe20000410000 */
[----:B------:R-:W-:Y:S01]  /*4bc0*/  UMOV UR21, UR10 ;  /* 0x0000000a00157c82 */ /* 0x000fe20008000000 */
[-C--:B------:R-:W-:Y:S01]  /*4bd0*/  FMUL.FTZ R92, R92, R8.reuse ;  /* 0x000000085c5c7220 */ /* 0x080fe20000410000 */
[-C--:B------:R-:W-:Y:S01]  /*4be0*/  FMUL.FTZ R93, R93, R8.reuse ;  /* 0x000000085d5d7220 */ /* 0x080fe20000410000 */
[-C--:B------:R-:W-:Y:S01]  /*4bf0*/  FMUL.FTZ R96, R96, R8.reuse ;  /* 0x0000000860607220 */ /* 0x080fe20000410000 */
[----:B------:R-:W-:Y:S01]  /*4c00*/  SYNCS.ARRIVE.TRANS64.RED.A1T0 RZ, [UR5], RZ ;  /* 0x000000ffffff79a7 */ /* 0x000fe20008100405 */
[----:B------:R-:W-:Y:S01]  /*4c10*/  R2UR UR5, R0 ;  /* 0x00000000000572ca */ /* 0x000fe200000e0000 */
[-C--:B------:R-:W-:Y:S01]  /*4c20*/  FMUL.FTZ R97, R97, R8.reuse ;  /* 0x0000000861617220 */ /* 0x080fe20000410000 */
        /* <DEDUP_REMOVED lines=9> */
[----:B------:R-:W-:Y:S01]  /*4cc0*/  FMUL.FTZ R117, R117, R8 ;  /* 0x0000000875757220 */ /* 0x000fe20000410000 */
        /* <DEDUP_REMOVED lines=16> */
[----:B------:R-:W-:Y:S01]  /*4dd0*/  F2FP.BF16.F32.PACK_AB R120, R120, R13 ;  /* 0x0000000d7878723e */ /* 0x000fe200000010ff */
[----:B------:R-:W-:Y:S01]  /*4de0*/  IMAD.MOV.U32 R6, RZ, RZ, R7 ;  /* 0x000000ffff067224 */ /* 0x000fe200078e0007 */
[----:B------:R-:W-:-:S02]  /*4df0*/  F2FP.BF16.F32.PACK_AB R121, R10, R121 ;  /* 0x000000790a79723e */ /* 0x000fc400000010ff */
[----:B------:R-:W-:Y:S02]  /*4e00*/  F2FP.BF16.F32.PACK_AB R123, R27, R12 ;  /* 0x0000000c1b7b723e */ /* 0x000fe400000010ff */
[----:B------:R-:W-:Y:S02]  /*4e10*/  F2FP.BF16.F32.PACK_AB R125, R31, R14 ;  /* 0x0000000e1f7d723e */ /* 0x000fe400000010ff */
[----:B------:R-:W-:Y:S02]  /*4e20*/  F2FP.BF16.F32.PACK_AB R127, R35, R18 ;  /* 0x00000012237f723e */ /* 0x000fe400000010ff */
[----:B------:R-:W-:Y:S02]  /*4e30*/  F2FP.BF16.F32.PACK_AB R129, R39, R20 ;  /* 0x000000142781723e */ /* 0x000fe400000010ff */
[----:B------:R-:W-:Y:S02]  /*4e40*/  F2FP.BF16.F32.PACK_AB R130, R41, R130 ;  /* 0x000000822982723e */ /* 0x000fe400000010ff */
        /* <DEDUP_REMOVED lines=21> */
[----:B------:R-:W-:Y:S01]  /*4fa0*/  MOV R8, R5 ;  /* 0x0000000500087202 */ /* 0x000fe20000000f00 */
[----:B------:R-:W-:Y:S06]  /*4fb0*/  @P1 BRA `(.L_x_29) ;  /* 0xffffffe000b41947 */ /* 0x000fec000383ffff */
.L_x_18:
[----:B------:R-:W-:Y:S06]  /*4fc0*/  BAR.ARV 0x8, 0x200 ;  /* 0x0208000000007b1d */ /* 0x000fec0000002000 */
[----:B------:R-:W-:Y:S05]  /*4fd0*/  @!P0 BRA `(.L_x_30) ;  /* 0x0000000000048947 */ /* 0x000fea0003800000 */
[----:B------:R-:W-:Y:S01]  /*4fe0*/  BPT.TRAP 0x1 ;  /* 0x000000040000795c */ /* 0x000fe20000300000 */
.L_x_30:
[----:B------:R-:W-:Y:S01]  /*4ff0*/  R2UR UR5, R0 ;  /* 0x00000000000572ca */ /* 0x000fe200000e0000 */
[----:B------:R-:W-:-:S05]  /*5000*/  IMAD.U32 R2, RZ, RZ, UR4 ;  /* 0x00000004ff027e24 */ /* 0x000fca000f8e00ff */
[----:B------:R-:W-:-:S07]  /*5010*/  SHF.L.U32 R2, R2, 0x1f, RZ ;  /* 0x0000001f02027819 */ /* 0x000fce00000006ff */
[----:B------:R-:W-:-:S09]  /*5020*/  ULEA UR5, UR5, UR40, 0x3 ;  /* 0x0000002805057291 */ /* 0x000fd2000f8e183f */
[----:B------:R0:W1:Y:S01]  /*5030*/  SYNCS.PHASECHK.TRANS64.TRYWAIT P1, [UR5+0x16850], R2 ;  /* 0x01685002ff0075a7 */ /* 0x0000620008020145 */
[----:B------:R-:W-:Y:S05]  /*5040*/  @!P0 BRA `(.L_x_31) ;  /* 0x0000000000048947 */ /* 0x000fea0003800000 */
[----:B------:R-:W-:Y:S01]  /*5050*/  BPT.TRAP 0x1 ;  /* 0x000000040000795c */ /* 0x000fe20000300000 */
.L_x_31:
[----:B-1----:R-:W-:Y:S05]  /*5060*/  @P1 BRA `(.L_x_32) ;  /* 0x0000000000081947 */ /* 0x002fea0003800000 */
[----:B------:R-:W1:Y:S02]  /*5070*/  SYNCS.PHASECHK.TRANS64.TRYWAIT P1, [UR5+0x16850], R2 ;  /* 0x01685002ff0075a7 */ /* 0x000e640008020145 */
[----:B-1----:R-:W-:Y:S05]  /*5080*/  @!P1 BRA `(.L_x_33) ;  /* 0x0000005400d09947 */ /* 0x002fea0003800000 */
.L_x_32:
[----:B------:R-:W-:Y:S01]  /*5090*/  R2UR UR6, R0 ;  /* 0x00000000000672ca */ /* 0x000fe200000e0000 */
[----:B------:R-:W-:Y:S01]  /*50a0*/  UIADD3 UR40, UR40, 0x400, URZ ;  /* 0x0000040028287890 */ /* 0x000fe2000fffe03f */
[----:B------:R-:W-:Y:S01]  /*50b0*/  WARPGROUP.ARRIVE ;  /* 0x00000000000079c5 */ /* 0x000fe20000000000 */
[----:B------:R-:W-:Y:S01]  /*50c0*/  UMOV UR11, 0x40000040 ;  /* 0x40000040000b7882 */ /* 0x000fe20000000000 */
[----:B------:R-:W2:Y:S01]  /*50d0*/  SHFL.BFLY PT, R0, R9, 0x2, 0x1f ;  /* 0x0c401f0009007f89 */ /* 0x000ea200000e0000 */
[----:B------:R-:W-:Y:S01]  /*50e0*/  USHF.R.U32.HI UR40, URZ, 0x4, UR40 ;  /* 0x000000043f287899 */ /* 0x000fe20008011628 */
[----:B------:R-:W-:Y:S01]  /*50f0*/  IMAD.MOV.U32 R29, RZ, RZ, RZ ;  /* 0x000000ffff1d7224 */ /* 0x000fe200078e00ff */
[----:B------:R-:W-:Y:S01]  /*5100*/  MOV R17, 0xff800000 ;  /* 0xff80000000117802 */ /* 0x000fe20000000f00 */
[----:B01----:R-:W0:Y:S01]  /*5110*/  SHFL.BFLY PT, R2, R11, 0x2, 0x1f ;  /* 0x0c401f000b027f89 */ /* 0x003e2200000e0000 */
[----:B------:R-:W-:Y:S01]  /*5120*/  ULOP3.LUT UR4, UR40, 0x3fff, URZ, 0xc0, !UPT ;  /* 0x00003fff28047892 */ /* 0x000fe2000f8ec03f */
[----:B------:R-:W-:-:S03]  /*5130*/  IMAD.MOV.U32 R16, RZ, RZ, RZ ;  /* 0x000000ffff107224 */ /* 0x000fc600078e00ff */
[----:B------:R-:W-:-:S04]  /*5140*/  ULEA UR4, UR6, UR4, 0xa ;  /* 0x0000000406047291 */ /* 0x000fc8000f8e503f */
[----:B------:R-:W-:-:S03]  /*5150*/  UIADD3 UR6, UR4, 0x80, URZ ;  /* 0x0000008004067890 */ /* 0x000fc6000fffe03f */
[----:B------:R-:W-:Y:S02]  /*5160*/  UMOV UR10, UR4 ;  /* 0x00000004000a7c82 */ /* 0x000fe40008000000 */
[----:B------:R-:W-:Y:S01]  /*5170*/  HGMMA.64x64x16.F32.BF16 R88, R120, gdesc[UR8].tnspB, R88, gsb0 ;  /* 0x40e0000878587df0 */ /* 0x000fe20008001858 */
[----:B------:R-:W-:Y:S01]  /*5180*/  UMOV UR11, 0x40000040 ;  /* 0x40000040000b7882 */ /* 0x000fe20000000000 */
[----:B------:R-:W-:Y:S01]  /*5190*/  UMOV UR10, UR6 ;  /* 0x00000006000a7c82 */ /* 0x000fe20008000000 */
[----:B------:R-:W-:Y:S01]  /*51a0*/  UIADD3 UR6, UR4, 0x100, URZ ;  /* 0x0000010004067890 */ /* 0x000fe2000fffe03f */
[----:B--2---:R-:W-:Y:S01]  /*51b0*/  FADD.FTZ R0, R0, R9 ;  /* 0x0000000900007221 */ /* 0x004fe20000010000 */
[----:B0-----:R-:W-:-:S04]  /*51c0*/  FADD.FTZ R2, R2, R11 ;  /* 0x0000000b02027221 */ /* 0x001fc80000010000 */
[----:B------:R-:W0:Y:S04]  /*51d0*/  SHFL.BFLY PT, R3, R0, 0x1, 0x1f ;  /* 0x0c201f0000037f89 */ /* 0x000e2800000e0000 */
[----:B------:R-:W1:Y:S01]  /*51e0*/  SHFL.BFLY PT, R13, R2, 0x1, 0x1f ;  /* 0x0c201f00020d7f89 */ /* 0x000e6200000e0000 */
[----:B0-----:R-:W-:Y:S01]  /*51f0*/  FADD.FTZ R8, R0, R3 ;  /* 0x0000000300087221 */ /* 0x001fe20000010000 */
[----:B------:R-:W-:Y:S02]  /*5200*/  IMAD.MOV.U32 R0, RZ, RZ, -0x800000 ;  /* 0xff800000ff007424 */ /* 0x000fe400078e00ff */
[----:B-1----:R-:W-:Y:S02]  /*5210*/  FADD.FTZ R13, R2, R13 ;  /* 0x0000000d020d7221 */ /* 0x002fe40000010000 */
[----:B------:R-:W-:-:S03]  /*5220*/  FSETP.NE.FTZ.AND P1, PT, R8, RZ, PT ;  /* 0x000000ff0800720b */ /* 0x000fc60003f35000 */
[----:B------:R-:W-:-:S10]  /*5230*/  FSETP.NE.FTZ.AND P2, PT, R13, RZ, PT ;  /* 0x000000ff0d00720b */ /* 0x000fd40003f55000 */
[----:B------:R-:W0:Y:S01]  /*5240*/  @P1 MUFU.LG2 R3, R8 ;  /* 0x0000000800031308 */ /* 0x000e220000000c00 */
[C---:B------:R-:W-:Y:S02]  /*5250*/  @P1 FMUL.FTZ R2, R4.reuse, 0.69314718246459960938 ;  /* 0x3f31721804021820 */ /* 0x040fe40000410000 */
[----:B------:R-:W-:-:S05]  /*5260*/  @P2 FMUL.FTZ R9, R4, 0.69314718246459960938 ;  /* 0x3f31721804092820 */ /* 0x000fca0000410000 */
[----:B------:R-:W1:Y:S08]  /*5270*/  @P2 MUFU.LG2 R6, R13 ;  /* 0x0000000d00062308 */ /* 0x000e700000000c00 */
[----:B------:R2:W3:Y:S01]  /*5280*/  @P1 MUFU.RCP R29, R8 ;  /* 0x00000008001d1308 */ /* 0x0004e20000001000 */
[----:B0-----:R-:W-:-:S04]  /*5290*/  @P1 FMUL.FTZ R3, R3, 0.69314718246459960938 ;  /* 0x3f31721803031820 */ /* 0x001fc80000410000 */
[----:B------:R-:W-:-:S03]  /*52a0*/  @P1 FFMA.FTZ R17, R2, R7, R3 ;  /* 0x0000000702111223 */ /* 0x000fc60000010003 */
[----:B------:R2:W0:Y:S01]  /*52b0*/  @P2 MUFU.RCP R16, R13 ;  /* 0x0000000d00102308 */ /* 0x0004220000001000 */
[----:B------:R-:W-:Y:S02]  /*52c0*/  WARPGROUP.DEPBAR.LE gsb0, 0x0 ;  /* 0x00008000000079c5 */ /* 0x000fe40000010000 */
[----:B------:R-:W-:Y:S01]  /*52d0*/  WARPGROUP.ARRIVE ;  /* 0x00000000000079c5 */ /* 0x000fe20000000000 */
[----:B-1----:R-:W-:-:S04]  /*52e0*/  @P2 FMUL.FTZ R6, R6, 0.69314718246459960938 ;  /* 0x3f31721806062820 */ /* 0x002fc80000410000 */
[----:B------:R-:W-:Y:S01]  /*52f0*/  @P2 FFMA.FTZ R0, R9, R5, R6 ;  /* 0x0000000509002223 */ /* 0x000fe20000010006 */
[----:B------:R-:W-:Y:S01]  /*5300*/  HGMMA.64x64x16.F32.BF16 R88, R124, gdesc[UR8].tnspB, R88, gsb0 ;  /* 0x40e000087c587df0 */ /* 0x000fe20008001858 */
[----:B------:R-:W-:Y:S01]  /*5310*/  UMOV UR10, UR6 ;  /* 0x00000006000a7c82 */ /* 0x000fe20008000000 */
[----:B------:R-:W-:Y:S01]  /*5320*/  UMOV UR11, 0x40000040 ;  /* 0x40000040000b7882 */ /* 0x000fe20000000000 */
[----:B------:R-:W-:Y:S01]  /*5330*/  UIADD3 UR6, UR4, 0x180, URZ ;  /* 0x0000018004067890 */ /* 0x000fe2000fffe03f */
[----:B------:R-:W-:Y:S02]  /*5340*/  WARPGROUP.DEPBAR.LE gsb0, 0x0 ;  /* 0x00008000000079c5 */ /* 0x000fe40000010000 */
[----:B------:R-:W-:-:S06]  /*5350*/  WARPGROUP.ARRIVE ;  /* 0x00000000000079c5 */ /* 0x000fcc0000000000 */
        /* <DEDUP_REMOVED lines=15> */
[----:B------:R-:W-:Y:S02]  /*5450*/  UIADD3 UR6, UR4, 0x300, URZ ;  /* 0x0000030004067890 */ /* 0x000fe4000fffe03f */
        /* <DEDUP_REMOVED lines=15> */
[----:B0-23--:R-:W-:Y:S05]  /*5550*/  @!P0 BRA `(.L_x_34) ;  /* 0x0000000000048947 */ /* 0x00dfea0003800000 */
[----:B------:R-:W-:Y:S01]  /*5560*/  BPT.TRAP 0x1 ;  /* 0x000000040000795c */ /* 0x000fe20000300000 */
.L_x_34:
[----:B------:R-:W-:Y:S01]  /*5570*/  UIADD3 UR4, UR5, 0x16860, URZ ;  /* 0x0001686005047890 */ /* 0x000fe2000fffe03f */
[-C--:B------:R-:W-:Y:S01]  /*5580*/  FMUL.FTZ R34, R88, R29.reuse ;  /* 0x0000001d58227220 */ /* 0x080fe20000410000 */
[-C--:B------:R-:W-:Y:S01]  /*5590*/  FMUL.FTZ R35, R89, R29.reuse ;  /* 0x0000001d59237220 */ /* 0x080fe20000410000 */
[-C--:B------:R-:W-:Y:S01]  /*55a0*/  FMUL.FTZ R2, R92, R29.reuse ;  /* 0x0000001d5c027220 */ /* 0x080fe20000410000 */
[----:B------:R-:W-:Y:S01]  /*55b0*/  UPRMT UR4, UR7, 0x654, UR4 ;  /* 0x0000065407047896 */ /* 0x000fe20008000004 */
        /* <DEDUP_REMOVED lines=8> */
[----:B------:R-:W-:Y:S01]  /*5640*/  SYNCS.ARRIVE.TRANS64.RED.A1T0 RZ, [UR4], RZ ;  /* 0x000000ffffff79a7 */ /* 0x000fe20008100404 */
[-C--:B------:R-:W-:Y:S01]  /*5650*/  FMUL.FTZ R15, R109, R29.reuse ;  /* 0x0000001d6d0f7220 */ /* 0x080fe20000410000 */
[-C--:B------:R-:W-:Y:S01]  /*5660*/  FMUL.FTZ R20, R112, R29.reuse ;  /* 0x0000001d70147220 */ /* 0x080fe20000410000 */
[-C--:B------:R-:W-:Y:S01]  /*5670*/  FMUL.FTZ R21, R113, R29.reuse ;  /* 0x0000001d71157220 */ /* 0x080fe20000410000 */
[-C--:B------:R-:W-:Y:S01]  /*5680*/  FMUL.FTZ R28, R116, R29.reuse ;  /* 0x0000001d741c7220 */ /* 0x080fe20000410000 */
[----:B------:R-:W-:Y:S01]  /*5690*/  FMUL.FTZ R29, R117, R29 ;  /* 0x0000001d751d7220 */ /* 0x000fe20000410000 */
[----:B------:R-:W-:Y:S01]  /*56a0*/  PLOP3.LUT P0, PT, PT, PT, PT, 0x8, 0x0 ;  /* 0x000000000000781c */ /* 0x000fe20003f0e170 */
        /* <DEDUP_REMOVED lines=15> */
[----:B------:R-:W-:-:S07]  /*57a0*/  FMUL.FTZ R119, R119, R16 ;  /* 0x0000001077777220 */ /* 0x000fce0000410000 */
.L_x_10:
[----:B------:R-:W-:Y:S05]  /*57b0*/  @P0 BRA `(.L_x_35) ;  /* 0x0000000c00c80947 */ /* 0x000fea0003800000 */
[----:B------:R-:W-:Y:S01]  /*57c0*/  VIADD R37, R22, 0xffffff80 ;  /* 0xffffff8016257836 */ /* 0x000fe20000000000 */
[----:B------:R-:W0:Y:S01]  /*57d0*/  LDC R46, c[0x0][0xbe8] ;  /* 0x0002fa00ff2e7b82 */ /* 0x000e220000000800 */
[----:B------:R-:W1:Y:S01]  /*57e0*/  S2R R40, SR_CTAID.X ;  /* 0x0000000000287919 */ /* 0x000e620000002500 */
[----:B------:R-:W-:Y:S02]  /*57f0*/  USHF.R.S32.HI UR7, URZ, 0x1f, UR36 ;  /* 0x0000001f3f077899 */ /* 0x000fe40008011424 */
[----:B------:R-:W-:Y:S01]  /*5800*/  IMAD R44, RZ, RZ, -UR36 ;  /* 0x80000024ff2c7e24 */ /* 0x000fe2000f8e02ff */
[----:B------:R-:W-:Y:S01]  /*5810*/  SHF.R.S32.HI R36, RZ, 0x1f, R37 ;  /* 0x0000001fff247819 */ /* 0x000fe20000011425 */
[----:B------:R-:W-:Y:S01]  /*5820*/  ULDC.64 UR8, c[0x0][0xbd0] ;  /* 0x0002f40000087ab9 */ /* 0x000fe20000000a00 */
[----:B------:R-:W-:Y:S01]  /*5830*/  BSSY B0, `(.L_x_36) ;  /* 0x00000b6000007945 */ /* 0x000fe20003800000 */
[----:B------:R-:W-:Y:S01]  /*5840*/  UIMAD UR6, UR7, UR8, URZ ;  /* 0x00000008070672a4 */ /* 0x000fe2000f8e023f */
[CC--:B------:R-:W-:Y:S01]  /*5850*/  LEA.HI R16, R36.reuse, R37.reuse, RZ, 0x7 ;  /* 0x0000002524107211 */ /* 0x0c0fe200078f38ff */
[----:B------:R-:W2:Y:S01]  /*5860*/  S2UR UR12, SR_CTAID.Z ;  /* 0x00000000000c79c3 */ /* 0x000ea20000002700 */
[----:B------:R-:W-:Y:S01]  /*5870*/  LEA.HI R36, R36, R37, RZ, 0x2 ;  /* 0x0000002524247211 */ /* 0x000fe200078f10ff */
[----:B------:R-:W-:Y:S01]  /*5880*/  UIMAD.WIDE.U32 UR4, UR36, UR8, URZ ;  /* 0x00000008240472a5 */ /* 0x000fe2000f8e003f */
[----:B------:R-:W-:Y:S01]  /*5890*/  LOP3.LUT R22, R16, 0xffffff80, RZ, 0xc0, !PT ;  /* 0xffffff8010167812 */ /* 0x000fe200078ec0ff */
[----:B------:R-:W-:Y:S01]  /*58a0*/  UIMAD UR6, UR36, UR9, UR6 ;  /* 0x00000009240672a4 */ /* 0x000fe2000f8e0206 */
[----:B------:R-:W-:-:S02]  /*58b0*/  LOP3.LUT R36, R36, 0xfffffffc, RZ, 0xc0, !PT ;  /* 0xfffffffc24247812 */ /* 0x000fc400078ec0ff */
[----:B------:R-:W-:Y:S01]  /*58c0*/  SHF.R.S32.HI R39, RZ, 0x7, R16 ;  /* 0x00000007ff277819 */ /* 0x000fe20000011410 */
[C---:B------:R-:W-:Y:S01]  /*58d0*/  IMAD.IADD R52, R37.reuse, 0x1, -R22 ;  /* 0x0000000125347824 */ /* 0x040fe200078e0a16 */
[----:B------:R-:W3:Y:S01]  /*58e0*/  LDC.64 R42, c[0x0][0xbd8] ;  /* 0x0002f600ff2a7b82 */ /* 0x000ee20000000a00 */
[----:B------:R-:W-:Y:S01]  /*58f0*/  IMAD.IADD R36, R37, 0x1, -R36 ;  /* 0x0000000125247824 */ /* 0x000fe200078e0a24 */
[----:B------:R-:W-:Y:S01]  /*5900*/  UIADD3 UR6, UR5, UR6, URZ ;  /* 0x0000000605067290 */ /* 0x000fe2000fffe03f */
[----:B------:R-:W-:Y:S01]  /*5910*/  IMAD.HI R16, R39, 0x55555556, RZ ;  /* 0x5555555627107827 */ /* 0x000fe200078e02ff */
[----:B------:R-:W-:Y:S01]  /*5920*/  SHF.R.S32.HI R41, RZ, 0x1f, R52 ;  /* 0x0000001fff297819 */ /* 0x000fe20000011434 */
[----:B------:R-:W-:Y:S01]  /*5930*/  ULDC.64 UR8, c[0x0][0xb38] ;  /* 0x0002ce0000087ab9 */ /* 0x000fe20000000a00 */
[----:B0-----:R-:W-:Y:S01]  /*5940*/  ISETP.NE.AND P0, PT, R46, 0x1, PT ;  /* 0x000000012e00780c */ /* 0x001fe20003f05270 */
[----:B------:R-:W-:Y:S01]  /*5950*/  UIMAD UR7, UR7, UR8, URZ ;  /* 0x00000008070772a4 */ /* 0x000fe2000f8e023f */
[----:B------:R-:W-:Y:S01]  /*5960*/  LEA.HI R53, R41, R52, RZ, 0x2 ;  /* 0x0000003429357211 */ /* 0x000fe200078f10ff */
[----:B------:R-:W0:Y:S01]  /*5970*/  S2UR UR11, SR_CTAID.Y ;  /* 0x00000000000b79c3 */ /* 0x000e220000002600 */
[----:B------:R-:W-:-:S02]  /*5980*/  LEA.HI R37, R36, R36, RZ, 0x1 ;  /* 0x0000002424257211 */ /* 0x000fc400078f08ff */
[--C-:B------:R-:W-:Y:S02]  /*5990*/  SHF.R.S32.HI R22, RZ, 0x2, R53.reuse ;  /* 0x00000002ff167819 */ /* 0x100fe40000011435 */
[----:B------:R-:W-:Y:S01]  /*59a0*/  SHF.R.S32.HI R23, RZ, 0x1f, R53 ;  /* 0x0000001fff177819 */ /* 0x000fe20000011435 */
[----:B--2---:R-:W-:Y:S01]  /*59b0*/  USHF.R.S32.HI UR10, URZ, 0x1f, UR12 ;  /* 0x0000001f3f0a7899 */ /* 0x004fe2000801140c */
[----:B------:R-:W-:Y:S01]  /*59c0*/  LEA.HI R16, R16, R16, RZ, 0x1 ;  /* 0x0000001010107211 */ /* 0x000fe200078f08ff */
[----:B------:R-:W0:Y:S01]  /*59d0*/  LDC R47, c[0x0][0xc50] ;  /* 0x00031400ff2f7b82 */ /* 0x000e220000000800 */
[----:B------:R-:W-:Y:S02]  /*59e0*/  LEA.HI R23, R23, R22, RZ, 0x3 ;  /* 0x0000001617177211 */ /* 0x000fe400078f18ff */
[----:B------:R-:W-:Y:S01]  /*59f0*/  LOP3.LUT R37, R37, 0x1ffffffe, RZ, 0xc0, !PT ;  /* 0x1ffffffe25257812 */ /* 0x000fe200078ec0ff */
[----:B------:R-:W-:Y:S01]  /*5a00*/  IMAD R16, R16, -0x3, R39 ;  /* 0xfffffffd10107824 */ /* 0x000fe200078e0227 */
[----:B------:R-:W-:-:S02]  /*5a10*/  LOP3.LUT R23, R23, 0xfffffff8, RZ, 0xc0, !PT ;  /* 0xfffffff817177812 */ /* 0x000fc400078ec0ff */
[----:B------:R-:W-:Y:S01]  /*5a20*/  LOP3.LUT R53, R53, 0x7ffffffc, RZ, 0xc0, !PT ;  /* 0x7ffffffc35357812 */ /* 0x000fe200078ec0ff */
[----:B------:R-:W2:Y:S01]  /*5a30*/  @P0 LDC R38, c[0x0][0xbec] ;  /* 0x0002fb00ff260b82 */ /* 0x000ea20000000800 */
[----:B------:R-:W-:Y:S01]  /*5a40*/  IADD3 R23, R22, -R23, RZ ;  /* 0x8000001716177210 */ /* 0x000fe20007ffe0ff */
[----:B------:R-:W-:Y:S01]  /*5a50*/  IMAD.IADD R39, R36, 0x1, -R37 ;  /* 0x0000000124277824 */ /* 0x000fe200078e0a25 */
[----:B------:R-:W-:Y:S01]  /*5a60*/  LEA.HI R22, R41, R52, RZ, 0x5 ;  /* 0x0000003429167211 */ /* 0x000fe200078f28ff */
[----:B---3--:R-:W-:-:S03]  /*5a70*/  IMAD R36, R42, UR10, RZ ;  /* 0x0000000a2a247c24 */ /* 0x008fc6000f8e02ff */
[----:B------:R-:W-:Y:S01]  /*5a80*/  SHF.R.S32.HI R22, RZ, 0x5, R22 ;  /* 0x00000005ff167819 */ /* 0x000fe20000011416 */
[----:B------:R-:W3:Y:S01]  /*5a90*/  LDC.64 R48, c[0x0][0xb40] ;  /* 0x0002d000ff307b82 */ /* 0x000ee20000000a00 */
[----:B------:R-:W-:-:S03]  /*5aa0*/  IMAD R43, R43, UR12, R36 ;  /* 0x0000000c2b2b7c24 */ /* 0x000fc6000f8e0224 */
[----:B------:R-:W-:Y:S02]  /*5ab0*/  IMAD R37, R22, 0x10, R23 ;  /* 0x0000001016257824 */ /* 0x000fe400078e0217 */
[----:B------:R-:W-:Y:S01]  /*5ac0*/  IMAD.U32 R23, RZ, RZ, UR5 ;  /* 0x00000005ff177e24 */ /* 0x000fe2000f8e00ff */
[----:B------:R-:W-:Y:S01]  /*5ad0*/  MOV R23, UR6 ;  /* 0x0000000600177c02 */ /* 0x000fe20008000f00 */
[----:B------:R-:W4:Y:S01]  /*5ae0*/  @P0 LDC R50, c[0x0][0xbec] ;  /* 0x0002fb00ff320b82 */ /* 0x000f220000000800 */
[----:B------:R-:W-:Y:S01]  /*5af0*/  IMAD R16, R16, 0x40, R37 ;  /* 0x0000004010107824 */ /* 0x000fe200078e0225 */
[----:B------:R-:W-:Y:S01]  /*5b00*/  UIMAD UR6, UR36, UR9, UR7 ;  /* 0x00000009240672a4 */ /* 0x000fe2000f8e0207 */
[----:B------:R-:W-:Y:S01]  /*5b10*/  IMAD.U32 R22, RZ, RZ, UR4 ;  /* 0x00000004ff167e24 */ /* 0x000fe2000f8e00ff */
[----:B------:R-:W-:Y:S01]  /*5b20*/  UIMAD.WIDE.U32 UR4, UR36, UR8, URZ ;  /* 0x00000008240472a5 */ /* 0x000fe2000f8e003f */
[----:B------:R-:W-:Y:S02]  /*5b30*/  IMAD R39, R39, 0x8, R16 ;  /* 0x0000000827277824 */ /* 0x000fe400078e0210 */
[----:B0-----:R-:W-:Y:S01]  /*5b40*/  IMAD R51, R47, R44, UR11 ;  /* 0x0000000b2f337e24 */ /* 0x001fe2000f8e022c */
[----:B------:R-:W0:Y:S01]  /*5b50*/  @P0 LDC R45, c[0x0][0xbf0] ;  /* 0x0002fc00ff2d0b82 */ /* 0x000e220000000800 */
[----:B------:R-:W-:Y:S01]  /*5b60*/  UIADD3 UR6, UR5, UR6, URZ ;  /* 0x0000000605067290 */ /* 0x000fe2000fffe03f */
[----:B-1----:R-:W-:Y:S01]  /*5b70*/  IMAD R39, R40, 0xc0, R39 ;  /* 0x000000c028277824 */ /* 0x002fe200078e0227 */
[----:B------:R-:W-:Y:S01]  /*5b80*/  ULDC.64 UR8, c[0x0][0xb28] ;  /* 0x0002ca0000087ab9 */ /* 0x000fe20000000a00 */
[----:B------:R-:W-:Y:S01]  /*5b90*/  IMAD.WIDE.U32 R22, R42, UR12, R22 ;  /* 0x0000000c2a167c25 */ /* 0x000fe2000f8e0016 */
[----:B------:R-:W-:-:S03]  /*5ba0*/  SHF.R.S32.HI R44, RZ, 0x1f, R51 ;  /* 0x0000001fff2c7819 */ /* 0x000fc60000011433 */
[----:B------:R-:W1:Y:S01]  /*5bb0*/  @P0 LDC R55, c[0x0][0xbf0] ;  /* 0x0002fc00ff370b82 */ /* 0x000e620000000800 */
[----:B------:R-:W-:Y:S01]  /*5bc0*/  IMAD.U32 R37, RZ, RZ, UR5 ;  /* 0x00000005ff257e24 */ /* 0x000fe2000f8e00ff */
[----:B------:R-:W-:Y:S01]  /*5bd0*/  MOV R37, UR6 ;  /* 0x0000000600257c02 */ /* 0x000fe20008000f00 */
[----:B--2---:R-:W-:Y:S01]  /*5be0*/  @P0 IMAD.HI.U32 R38, R39, R38, RZ ;  /* 0x0000002627260227 */ /* 0x004fe200078e00ff */
[----:B------:R-:W-:-:S03]  /*5bf0*/  ULDC.64 UR6, c[0x0][0xb48] ;  /* 0x0002d20000067ab9 */ /* 0x000fc60000000a00 */
[----:B------:R-:W-:Y:S01]  /*5c00*/  IMAD.U32 R36, RZ, RZ, UR4 ;  /* 0x00000004ff247e24 */ /* 0x000fe2000f8e00ff */
[----:B------:R-:W-:Y:S01]  /*5c10*/  ULDC.64 UR4, c[0x0][0xbe0] ;  /* 0x0002f80000047ab9 */ /* 0x000fe20000000a00 */
[----:B---3--:R-:W-:Y:S02]  /*5c20*/  IMAD R42, R48, UR10, RZ ;  /* 0x0000000a302a7c24 */ /* 0x008fe4000f8e02ff */
[----:B------:R-:W-:Y:S02]  /*5c30*/  IMAD.IADD R23, R23, 0x1, R43 ;  /* 0x0000000117177824 */ /* 0x000fe400078e022b */
[----:B----4-:R-:W-:-:S04]  /*5c40*/  @P0 IMAD.HI.U32 R50, R39, R50, RZ ;  /* 0x0000003227320227 */ /* 0x010fc800078e00ff */
[----:B------:R-:W-:Y:S01]  /*5c50*/  IMAD.MOV.U32 R41, RZ, RZ, R39 ;  /* 0x000000ffff297224 */ /* 0x000fe200078e0027 */
[----:B0-----:R-:W-:Y:S01]  /*5c60*/  @P0 SHF.R.U32.HI R41, RZ, R45, R38 ;  /* 0x0000002dff290219 */ /* 0x001fe20000011626 */
[----:B------:R-:W-:Y:S02]  /*5c70*/  IMAD R45, R49, UR12, R42 ;  /* 0x0000000c312d7c24 */ /* 0x000fe4000f8e022a */
[----:B------:R-:W-:-:S04]  /*5c80*/  IMAD.WIDE.U32 R36, R48, UR12, R36 ;  /* 0x0000000c30247c25 */ /* 0x000fc8000f8e0024 */
[----:B------:R-:W-:Y:S01]  /*5c90*/  IMAD.MOV.U32 R43, RZ, RZ, R39 ;  /* 0x000000ffff2b7224 */ /* 0x000fe200078e0027 */
[----:B-1----:R-:W-:Y:S01]  /*5ca0*/  @P0 SHF.R.U32.HI R43, RZ, R55, R50 ;  /* 0x00000037ff2b0219 */ /* 0x002fe20000011632 */
[----:B------:R-:W-:Y:S01]  /*5cb0*/  IMAD R38, R44, UR4, RZ ;  /* 0x000000042c267c24 */ /* 0x000fe2000f8e02ff */
[----:B------:R-:W-:Y:S01]  /*5cc0*/  IADD3 R37, R37, R45, RZ ;  /* 0x0000002d25257210 */ /* 0x000fe20007ffe0ff */
[----:B------:R-:W-:Y:S01]  /*5cd0*/  IMAD.WIDE.U32 R22, R51, UR4, R22 ;  /* 0x0000000433167c25 */ /* 0x000fe2000f8e0016 */
[----:B------:R-:W-:-:S03]  /*5ce0*/  SHF.R.S32.HI R45, RZ, 0x1f, R41 ;  /* 0x0000001fff2d7819 */ /* 0x000fc60000011429 */
[----:B------:R-:W-:Y:S01]  /*5cf0*/  IMAD R42, R51, UR5, R38 ;  /* 0x00000005332a7c24 */ /* 0x000fe2000f8e0226 */
[----:B------:R-:W-:Y:S01]  /*5d00*/  BAR.SYNC.DEFER_BLOCKING 0x1, 0x180 ;  /* 0x0046000000007b1d */ /* 0x000fe20000010000 */
[----:B------:R-:W-:Y:S01]  /*5d10*/  IMAD R44, R44, UR6, RZ ;  /* 0x000000062c2c7c24 */ /* 0x000fe2000f8e02ff */
[----:B------:R-:W-:Y:S01]  /*5d20*/  IADD3 R22, P0, R41, R22, RZ ;  /* 0x0000001629167210 */ /* 0x000fe20007f1e0ff */
[----:B------:R-:W-:Y:S01]  /*5d30*/  IMAD.MOV R41, RZ, RZ, -R41 ;  /* 0x000000ffff297224 */ /* 0x000fe200078e0a29 */
[--C-:B------:R-:W-:Y:S01]  /*5d40*/  SHF.R.S32.HI R38, RZ, 0x1f, R43.reuse ;  /* 0x0000001fff267819 */ /* 0x100fe2000001142b */
[----:B------:R-:W-:Y:S01]  /*5d50*/  IMAD R47, R51, UR7, R44 ;  /* 0x00000007332f7c24 */ /* 0x000fe2000f8e022c */
[----:B------:R-:W-:Y:S01]  /*5d60*/  ULDC.64 UR4, c[0x0][0xb30] ;  /* 0x0002cc0000047ab9 */ /* 0x000fe20000000a00 */
[----:B------:R-:W-:Y:S01]  /*5d70*/  IMAD.MOV R44, RZ, RZ, -R43 ;  /* 0x000000ffff2c7224 */ /* 0x000fe200078e0a2b */
[----:B------:R-:W-:Y:S01]  /*5d80*/  IADD3.X R23, R45, R23, R42, P0, !PT ;  /* 0x000000172d177210 */ /* 0x000fe200007fe42a */
[----:B------:R-:W-:-:S02]  /*5d90*/  IMAD R38, R38, UR4, RZ ;  /* 0x0000000426267c24 */ /* 0x000fc4000f8e02ff */
[----:B------:R-:W-:Y:S02]  /*5da0*/  IMAD R41, R46, R41, R39 ;  /* 0x000000292e297224 */ /* 0x000fe400078e0227 */
[----:B------:R-:W-:Y:S01]  /*5db0*/  IMAD.WIDE.U32 R36, R51, UR6, R36 ;  /* 0x0000000633247c25 */ /* 0x000fe2000f8e0024 */
[----:B------:R-:W-:-:S03]  /*5dc0*/  ULDC.64 UR6, c[0x0][0xbc8] ;  /* 0x0002f20000067ab9 */ /* 0x000fc60000000a00 */
[----:B------:R-:W-:Y:S02]  /*5dd0*/  IMAD R39, R46, R44, R39 ;  /* 0x0000002c2e277224 */ /* 0x000fe400078e0227 */
[----:B------:R-:W-:Y:S01]  /*5de0*/  IMAD R45, R43, UR5, R38 ;  /* 0x000000052b2d7c24 */ /* 0x000fe2000f8e0226 */
[----:B------:R-:W-:Y:S01]  /*5df0*/  SHF.R.S32.HI R38, RZ, 0x1f, R41 ;  /* 0x0000001fff267819 */ /* 0x000fe20000011429 */
[----:B------:R-:W-:Y:S01]  /*5e00*/  IMAD.IADD R37, R37, 0x1, R47 ;  /* 0x0000000125257824 */ /* 0x000fe200078e022f */
[----:B------:R-:W-:Y:S01]  /*5e10*/  SHF.R.S32.HI R42, RZ, 0x1f, R39 ;  /* 0x0000001fff2a7819 */ /* 0x000fe20000011427 */
[----:B------:R-:W0:Y:S01]  /*5e20*/  S2UR UR5, SR_CgaCtaId ;  /* 0x00000000000579c3 */ /* 0x000e220000008800 */
[----:B------:R-:W-:-:S04]  /*5e30*/  IMAD.WIDE.U32 R22, R41, UR6, R22 ;  /* 0x0000000629167c25 */ /* 0x000fc8000f8e0016 */
[----:B------:R-:W-:Y:S01]  /*5e40*/  IMAD.WIDE.U32 R36, R43, UR4, R36 ;  /* 0x000000042b247c25 */ /* 0x000fe2000f8e0024 */
[----:B------:R-:W-:-:S03]  /*5e50*/  UMOV UR4, 0x400 ;  /* 0x0000040000047882 */ /* 0x000fc60000000000 */
[----:B------:R-:W-:Y:S02]  /*5e60*/  IMAD R38, R38, UR6, RZ ;  /* 0x0000000626267c24 */ /* 0x000fe4000f8e02ff */
[----:B------:R-:W-:Y:S02]  /*5e70*/  IMAD.IADD R37, R37, 0x1, R45 ;  /* 0x0000000125257824 */ /* 0x000fe400078e022d */
[----:B------:R-:W-:Y:S02]  /*5e80*/  IMAD R42, R42, UR8, RZ ;  /* 0x000000082a2a7c24 */ /* 0x000fe4000f8e02ff */
[----:B------:R-:W-:Y:S01]  /*5e90*/  IMAD R43, R41, UR7, R38 ;  /* 0x00000007292b7c24 */ /* 0x000fe2000f8e0226 */
[----:B------:R-:W-:Y:S01]  /*5ea0*/  ULDC.64 UR6, c[0x0][0xba8] ;  /* 0x0002ea0000067ab9 */ /* 0x000fe20000000a00 */
[C---:B------:R-:W-:Y:S01]  /*5eb0*/  IMAD R41, R39.reuse, UR9, R42 ;  /* 0x0000000927297c24 */ /* 0x040fe2000f8e022a */
[----:B------:R-:W-:Y:S01]  /*5ec0*/  LEA R38, P0, R22, UR6, 0x2 ;  /* 0x0000000616267c11 */ /* 0x000fe2000f8010ff */
[----:B------:R-:W-:Y:S01]  /*5ed0*/  IMAD.WIDE.U32 R36, R39, UR8, R36 ;  /* 0x0000000827247c25 */ /* 0x000fe2000f8e0024 */
[----:B------:R-:W-:Y:S01]  /*5ee0*/  IADD3 R39, R23, R43, RZ ;  /* 0x0000002b17277210 */ /* 0x000fe20007ffe0ff */
[----:B------:R-:W-:Y:S01]  /*5ef0*/  ULDC.64 UR8, c[0x0][0xb00] ;  /* 0x0002c00000087ab9 */ /* 0x000fe20000000a00 */
[----:B------:R-:W-:Y:S01]  /*5f00*/  ULDC UR6, c[0x0][0xa88] ;  /* 0x0002a20000067ab9 */ /* 0x000fe20000000800 */
[----:B------:R-:W-:Y:S01]  /*5f10*/  IMAD.IADD R23, R37, 0x1, R41 ;  /* 0x0000000125177824 */ /* 0x000fe200078e0229 */
[----:B------:R-:W-:Y:S01]  /*5f20*/  LEA R48, P1, R36, UR8, 0x2 ;  /* 0x0000000824307c11 */ /* 0x000fe2000f8210ff */
[----:B------:R-:W-:Y:S01]  /*5f30*/  IMAD R16, R40, 0xc0, R16 ;  /* 0x000000c028107824 */ /* 0x000fe200078e0210 */
[----:B------:R-:W-:Y:S01]  /*5f40*/  LEA.HI.X R39, R22, UR7, R39, 0x2, P0 ;  /* 0x0000000716277c11 */ /* 0x000fe200080f1427 */
[----:B0-----:R-:W-:Y:S01]  /*5f50*/  ULEA UR4, UR5, UR4, 0x18 ;  /* 0x0000000405047291 */ /* 0x001fe2000f8ec03f */
[----:B------:R-:W-:Y:S01]  /*5f60*/  LEA.HI.X R50, R36, UR9, R23, 0x2, P1 ;  /* 0x0000000924327c11 */ /* 0x000fe200088f1417 */
[----:B------:R-:W-:Y:S01]  /*5f70*/  SHFL.IDX PT, R22, R38, RZ, 0x1c1f ;  /* 0x001c1fff26167589 */ /* 0x000fe200000e0000 */
[----:B------:R-:W-:Y:S01]  /*5f80*/  IMAD R45, R46, UR6, RZ ;  /* 0x000000062e2d7c24 */ /* 0x000fe2000f8e02ff */
[----:B------:R-:W-:Y:S01]  /*5f90*/  LOP3.LUT P0, RZ, R52, 0x3, RZ, 0xc0, !PT ;  /* 0x0000000334ff7812 */ /* 0x000fe2000780c0ff */
[C---:B------:R-:W-:Y:S01]  /*5fa0*/  VIADD R44, R16.reuse, 0x8 ;  /* 0x00000008102c7836 */ /* 0x040fe20000000000 */
[----:B------:R-:W0:Y:S01]  /*5fb0*/  SHFL.IDX PT, R23, R39, RZ, 0x1c1f ;  /* 0x001c1fff27177589 */ /* 0x000e2200000e0000 */
[----:B------:R-:W-:Y:S01]  /*5fc0*/  UIADD3 UR4, UR4, 0x16820, URZ ;  /* 0x0001682004047890 */ /* 0x000fe2000fffe03f */
[-C--:B------:R-:W-:Y:S01]  /*5fd0*/  ISETP.GE.OR P1, PT, R16, R45.reuse, P0 ;  /* 0x0000002d1000720c */ /* 0x080fe20000726670 */
[----:B------:R-:W-:Y:S01]  /*5fe0*/  IMAD.IADD R47, R52, 0x1, -R53 ;  /* 0x00000001342f7824 */ /* 0x000fe200078e0a35 */
[----:B------:R-:W-:Y:S01]  /*5ff0*/  SHFL.IDX PT, R36, R38, 0x1, 0x1c1f ;  /* 0x003c1f0026247f89 */ /* 0x000fe200000e0000 */
[-C--:B------:R-:W-:Y:S01]  /*6000*/  ISETP.GE.OR P0, PT, R44, R45.reuse, P0 ;  /* 0x0000002d2c00720c */ /* 0x080fe20000706670 */
[----:B------:R-:W-:Y:S01]  /*6010*/  UPRMT UR4, URZ, 0x654, UR4 ;  /* 0x000006543f047896 */ /* 0x000fe20008000004 */
[----:B------:R-:W-:Y:S01]  /*6020*/  ISETP.GE.AND P2, PT, R16, R45, PT ;  /* 0x0000002d1000720c */ /* 0x000fe20003f46270 */
[----:B------:R-:W1:Y:S01]  /*6030*/  SHFL.IDX PT, R37, R39, 0x1, 0x1c1f ;  /* 0x003c1f0027257f89 */ /* 0x000e6200000e0000 */
[----:B------:R-:W-:-:S03]  /*6040*/  IMAD.SHL.U32 R47, R47, 0x2, RZ ;  /* 0x000000022f2f7824 */ /* 0x000fc600078e00ff */
[----:B------:R2:W3:Y:S03]  /*6050*/  SHFL.IDX PT, R42, R48, RZ, 0x1c1f ;  /* 0x001c1fff302a7589 */ /* 0x0004e600000e0000 */
[----:B------:R-:W-:Y:S01]  /*6060*/  SYNCS.ARRIVE.TRANS64.RED.A1T0 RZ, [UR4], RZ ;  /* 0x000000ffffff79a7 */ /* 0x000fe20008100404 */
[----:B------:R2:W4:Y:S04]  /*6070*/  SHFL.IDX PT, R43, R50, RZ, 0x1c1f ;  /* 0x001c1fff322b7589 */ /* 0x00052800000e0000 */
[----:B0-----:R2:W-:Y:S04]  /*6080*/  @!P1 ST.E desc[UR38][R22.64], R17 ;  /* 0x0000001116009985 */ /* 0x0015e8000c101926 */
[----:B-1----:R2:W-:Y:S01]  /*6090*/  @!P0 ST.E desc[UR38][R36.64], R0 ;  /* 0x0000000024008985 */ /* 0x0025e2000c101926 */
[----:B------:R-:W-:Y:S05]  /*60a0*/  @P2 BRA `(.L_x_37) ;  /* 0x0000000000b82947 */ /* 0x000fea0003800000 */
[----:B------:R-:W-:Y:S01]  /*60b0*/  ULDC UR4, c[0x0][0xac8] ;  /* 0x0002b20000047ab9 */ /* 0x000fe20000000800 */
[C---:B--2---:R-:W-:Y:S01]  /*60c0*/  IADD3 R0, R47.reuse, 0x8, RZ ;  /* 0x000000082f007810 */ /* 0x044fe20007ffe0ff */
[C---:B------:R-:W-:Y:S01]  /*60d0*/  VIADD R22, R47.reuse, 0x10 ;  /* 0x000000102f167836 */ /* 0x040fe20000000000 */
[C---:B------:R-:W-:Y:S01]  /*60e0*/  ISETP.GE.AND P0, PT, R47.reuse, UR4, PT ;  /* 0x000000042f007c0c */ /* 0x040fe2000bf06270 */
[C---:B------:R-:W-:Y:S01]  /*60f0*/  VIADD R23, R47.reuse, 0x18 ;  /* 0x000000182f177836 */ /* 0x040fe20000000000 */
[C---:B------:R-:W-:Y:S01]  /*6100*/  IADD3 R38, R47.reuse, 0x30, RZ ;  /* 0x000000302f267810 */ /* 0x040fe20007ffe0ff */
[C---:B------:R-:W-:Y:S01]  /*6110*/  VIADD R36, R47.reuse, 0x20 ;  /* 0x000000202f247836 */ /* 0x040fe20000000000 */
[----:B------:R-:W-:Y:S01]  /*6120*/  ISETP.GE.AND P1, PT, R22, UR4, PT ;  /* 0x0000000416007c0c */ /* 0x000fe2000bf26270 */
[----:B------:R-:W-:Y:S01]  /*6130*/  VIADD R37, R47, 0x28 ;  /* 0x000000282f257836 */ /* 0x000fe20000000000 */
[----:B------:R-:W-:Y:S01]  /*6140*/  ISETP.GE.AND P2, PT, R23, UR4, PT ;  /* 0x0000000417007c0c */ /* 0x000fe2000bf46270 */
[----:B------:R-:W-:Y:S01]  /*6150*/  VIADD R39, R47, 0x38 ;  /* 0x000000382f277836 */ /* 0x000fe20000000000 */
[----:B------:R-:W-:-:S02]  /*6160*/  ISETP.GE.AND P3, PT, R36, UR4, PT ;  /* 0x0000000424007c0c */ /* 0x000fc4000bf66270 */
[----:B------:R-:W-:Y:S02]  /*6170*/  ISETP.GE.AND P4, PT, R37, UR4, PT ;  /* 0x0000000425007c0c */ /* 0x000fe4000bf86270 */
[----:B------:R-:W-:Y:S01]  /*6180*/  ISETP.GE.AND P5, PT, R38, UR4, PT ;  /* 0x0000000426007c0c */ /* 0x000fe2000bfa6270 */
[----:B---34-:R-:W-:Y:S01]  /*6190*/  @!P0 IMAD.WIDE R16, R47, 0x4, R42 ;  /* 0x000000042f108825 */ /* 0x018fe200078e022a */
[----:B------:R-:W-:-:S03]  /*61a0*/  ISETP.GE.AND P6, PT, R39, UR4, PT ;  /* 0x0000000427007c0c */ /* 0x000fc6000bfc6270 */
[----:B------:R-:W-:Y:S01]  /*61b0*/  @!P1 LEA.HI R22, R22, R22, RZ, 0x1 ;  /* 0x0000001616169211 */ /* 0x000fe200078f08ff */
[----:B------:R0:W-:Y:S01]  /*61c0*/  @!P0 ST.E.64 desc[UR38][R16.64], R34 ;  /* 0x0000002210008985 */ /* 0x0001e2000c101b26 */
[----:B------:R-:W-:Y:S02]  /*61d0*/  ISETP.GE.AND P0, PT, R0, UR4, PT ;  /* 0x0000000400007c0c */ /* 0x000fe4000bf06270 */
[----:B------:R-:W-:-:S04]  /*61e0*/  @!P3 LEA.HI R36, R36, R36, RZ, 0x1 ;  /* 0x000000242424b211 */ /* 0x000fc800078f08ff */
[----:B------:R-:W-:Y:S02]  /*61f0*/  @!P5 LEA.HI R38, R38, R38, RZ, 0x1 ;  /* 0x000000262626d211 */ /* 0x000fe400078f08ff */
[----:B------:R-:W-:Y:S02]  /*6200*/  @!P6 LEA.HI R40, R39, R39, RZ, 0x1 ;  /* 0x000000272728e211 */ /* 0x000fe400078f08ff */
[----:B------:R-:W-:Y:S02]  /*6210*/  @!P5 LOP3.LUT R41, R38, 0xfffffffe, RZ, 0xc0, !PT ;  /* 0xfffffffe2629d812 */ /* 0x000fe400078ec0ff */
[----:B------:R-:W-:Y:S02]  /*6220*/  @!P6 LOP3.LUT R49, R40, 0xfffffffe, RZ, 0xc0, !PT ;  /* 0xfffffffe2831e812 */ /* 0x000fe400078ec0ff */
[----:B------:R-:W-:Y:S01]  /*6230*/  @!P0 LEA.HI R0, R0, R0, RZ, 0x1 ;  /* 0x0000000000008211 */ /* 0x000fe200078f08ff */
[----:B------:R-:W-:Y:S01]  /*6240*/  @!P5 IMAD.WIDE R40, R41, 0x4, R42 ;  /* 0x000000042928d825 */ /* 0x000fe200078e022a */
[----:B0-----:R-:W-:-:S02]  /*6250*/  @!P2 LEA.HI R16, R23, R23, RZ, 0x1 ;  /* 0x000000171710a211 */ /* 0x001fc400078f08ff */
[----:B------:R-:W-:Y:S02]  /*6260*/  @!P4 LEA.HI R34, R37, R37, RZ, 0x1 ;  /* 0x000000252522c211 */ /* 0x000fe400078f08ff */
[----:B------:R-:W-:Y:S02]  /*6270*/  @!P0 LOP3.LUT R17, R0, 0xfffffffe, RZ, 0xc0, !PT ;  /* 0xfffffffe00118812 */ /* 0x000fe400078ec0ff */
[----:B------:R-:W-:Y:S02]  /*6280*/  @!P1 LOP3.LUT R23, R22, 0xfffffffe, RZ, 0xc0, !PT ;  /* 0xfffffffe16179812 */ /* 0x000fe400078ec0ff */
[----:B------:R-:W-:Y:S01]  /*6290*/  @!P2 LOP3.LUT R35, R16, 0xfffffffe, RZ, 0xc0, !PT ;  /* 0xfffffffe1023a812 */ /* 0x000fe200078ec0ff */
[--C-:B------:R-:W-:Y:S01]  /*62a0*/  @!P0 IMAD.WIDE R16, R17, 0x4, R42.reuse ;  /* 0x0000000411108825 */ /* 0x100fe200078e022a */
[----:B------:R-:W-:Y:S02]  /*62b0*/  @!P3 LOP3.LUT R37, R36, 0xfffffffe, RZ, 0xc0, !PT ;  /* 0xfffffffe2425b812 */ /* 0x000fe400078ec0ff */
[----:B------:R-:W-:Y:S01]  /*62c0*/  @!P4 LOP3.LUT R39, R34, 0xfffffffe, RZ, 0xc0, !PT ;  /* 0xfffffffe2227c812 */ /* 0x000fe200078ec0ff */
[--C-:B------:R-:W-:Y:S01]  /*62d0*/  @!P1 IMAD.WIDE R22, R23, 0x4, R42.reuse ;  /* 0x0000000417169825 */ /* 0x100fe200078e022a */
[----:B------:R0:W-:Y:S03]  /*62e0*/  @!P0 ST.E.64 desc[UR38][R16.64], R2 ;  /* 0x0000000210008985 */ /* 0x0001e6000c101b26 */
[--C-:B------:R-:W-:Y:S01]  /*62f0*/  @!P2 IMAD.WIDE R34, R35, 0x4, R42.reuse ;  /* 0x000000042322a825 */ /* 0x100fe200078e022a */
[----:B------:R0:W-:Y:S03]  /*6300*/  @!P1 ST.E.64 desc[UR38][R22.64], R4 ;  /* 0x0000000416009985 */ /* 0x0001e6000c101b26 */
[--C-:B------:R-:W-:Y:S01]  /*6310*/  @!P3 IMAD.WIDE R36, R37, 0x4, R42.reuse ;  /* 0x000000042524b825 */ /* 0x100fe200078e022a */
[----:B------:R0:W-:Y:S03]  /*6320*/  @!P2 ST.E.64 desc[UR38][R34.64], R6 ;  /* 0x000000062200a985 */ /* 0x0001e6000c101b26 */
[--C-:B------:R-:W-:Y:S01]  /*6330*/  @!P4 IMAD.WIDE R38, R39, 0x4, R42.reuse ;  /* 0x000000042726c825 */ /* 0x100fe200078e022a */
[----:B------:R0:W-:Y:S03]  /*6340*/  @!P3 ST.E.64 desc[UR38][R36.64], R10 ;  /* 0x0000000a2400b985 */ /* 0x0001e6000c101b26 */
[----:B------:R-:W-:Y:S01]  /*6350*/  @!P6 IMAD.WIDE R42, R49, 0x4, R42 ;  /* 0x00000004312ae825 */ /* 0x000fe200078e022a */
[----:B------:R0:W-:Y:S04]  /*6360*/  @!P4 ST.E.64 desc[UR38][R38.64], R14 ;  /* 0x0000000e2600c985 */ /* 0x0001e8000c101b26 */
[----:B------:R0:W-:Y:S04]  /*6370*/  @!P5 ST.E.64 desc[UR38][R40.64], R20 ;  /* 0x000000142800d985 */ /* 0x0001e8000c101b26 */
[----:B------:R0:W-:Y:S02]  /*6380*/  @!P6 ST.E.64 desc[UR38][R42.64], R28 ;  /* 0x0000001c2a00e985 */ /* 0x0001e4000c101b26 */
.L_x_37:
[----:B------:R-:W-:Y:S05]  /*6390*/  BSYNC B0 ;  /* 0x0000000000007941 */ /* 0x000fea0003800000 */
.L_x_36:
[----:B------:R-:W-:Y:S01]  /*63a0*/  ISETP.GE.AND P0, PT, R44, R45, PT ;  /* 0x0000002d2c00720c */ /* 0x000fe20003f06270 */
[----:B0-2---:R1:W2:Y:S04]  /*63b0*/  SHFL.IDX PT, R17, R50, 0x1, 0x1c1f ;  /* 0x003c1f0032117f89 */ /* 0x0052a800000e0000 */
[----:B------:R1:W0:Y:S08]  /*63c0*/  SHFL.IDX PT, R16, R48, 0x1, 0x1c1f ;  /* 0x003c1f0030107f89 */ /* 0x00023000000e0000 */
[----:B-1----:R-:W-:Y:S05]  /*63d0*/  @P0 BRA `(.L_x_8) ;  /* 0x0000004000940947 */ /* 0x002fea0003800000 */
[C---:B------:R-:W-:Y:S01]  /*63e0*/  VIADD R0, R47.reuse, 0x8 ;  /* 0x000000082f007836 */ /* 0x040fe20000000000 */
[----:B------:R-:W-:Y:S01]  /*63f0*/  ULDC UR4, c[0x0][0xac8] ;  /* 0x0002b20000047ab9 */ /* 0x000fe20000000800 */
[C---:B------:R-:W-:Y:S01]  /*6400*/  VIADD R6, R47.reuse, 0x10 ;  /* 0x000000102f067836 */ /* 0x040fe20000000000 */
[C---:B------:R-:W-:Y:S01]  /*6410*/  IADD3 R10, R47.reuse, 0x20, RZ ;  /* 0x000000202f0a7810 */ /* 0x040fe20007ffe0ff */
[C---:B------:R-:W-:Y:S01]  /*6420*/  VIADD R7, R47.reuse, 0x18 ;  /* 0x000000182f077836 */ /* 0x040fe20000000000 */
[----:B------:R-:W-:Y:S01]  /*6430*/  ISETP.GE.AND P1, PT, R0, UR4, PT ;  /* 0x0000000400007c0c */ /* 0x000fe2000bf26270 */
[C---:B------:R-:W-:Y:S01]  /*6440*/  VIADD R11, R47.reuse, 0x28 ;  /* 0x000000282f0b7836 */ /* 0x040fe20000000000 */
[----:B------:R-:W-:Y:S01]  /*6450*/  ISETP.GE.AND P2, PT, R6, UR4, PT ;  /* 0x0000000406007c0c */ /* 0x000fe2000bf46270 */
[----:B------:R-:W-:Y:S01]  /*6460*/  VIADD R15, R47, 0x30 ;  /* 0x000000302f0f7836 */ /* 0x000fe20000000000 */
[----:B------:R-:W-:Y:S02]  /*6470*/  ISETP.GE.AND P3, PT, R7, UR4, PT ;  /* 0x0000000407007c0c */ /* 0x000fe4000bf66270 */
[----:B------:R-:W-:-:S02]  /*6480*/  ISETP.GE.AND P4, PT, R10, UR4, PT ;  /* 0x000000040a007c0c */ /* 0x000fc4000bf86270 */
[----:B------:R-:W-:Y:S02]  /*6490*/  ISETP.GE.AND P0, PT, R47, UR4, PT ;  /* 0x000000042f007c0c */ /* 0x000fe4000bf06270 */
[----:B------:R-:W-:Y:S02]  /*64a0*/  ISETP.GE.AND P5, PT, R11, UR4, PT ;  /* 0x000000040b007c0c */ /* 0x000fe4000bfa6270 */
[----:B------:R-:W-:Y:S02]  /*64b0*/  ISETP.GE.AND P6, PT, R15, UR4, PT ;  /* 0x000000040f007c0c */ /* 0x000fe4000bfc6270 */
[----:B------:R-:W-:Y:S02]  /*64c0*/  @!P1 LEA.HI R0, R0, R0, RZ, 0x1 ;  /* 0x0000000000009211 */ /* 0x000fe400078f08ff */
[----:B------:R-:W-:Y:S02]  /*64d0*/  @!P2 LEA.HI R6, R6, R6, RZ, 0x1 ;  /* 0x000000060606a211 */ /* 0x000fe400078f08ff */
[----:B------:R-:W-:-:S02]  /*64e0*/  @!P1 LOP3.LUT R5, R0, 0xfffffffe, RZ, 0xc0, !PT ;  /* 0xfffffffe00059812 */ /* 0x000fc400078ec0ff */
[----:B------:R-:W-:Y:S01]  /*64f0*/  @!P3 LEA.HI R0, R7, R7, RZ, 0x1 ;  /* 0x000000070700b211 */ /* 0x000fe200078f08ff */
[--C-:B0-2---:R-:W-:Y:S01]  /*6500*/  @!P0 IMAD.WIDE R2, R47, 0x4, R16.reuse ;  /* 0x000000042f028825 */ /* 0x105fe200078e0210 */
[----:B------:R-:W-:Y:S02]  /*6510*/  @!P4 LEA.HI R10, R10, R10, RZ, 0x1 ;  /* 0x0000000a0a0ac211 */ /* 0x000fe400078f08ff */
[----:B------:R-:W-:Y:S01]  /*6520*/  @!P5 LEA.HI R14, R11, R11, RZ, 0x1 ;  /* 0x0000000b0b0ed211 */ /* 0x000fe200078f08ff */
[----:B------:R-:W-:Y:S01]  /*6530*/  @!P1 IMAD.WIDE R4, R5, 0x4, R16 ;  /* 0x0000000405049825 */ /* 0x000fe200078e0210 */
[----:B------:R-:W-:Y:S01]  /*6540*/  @!P6 LEA.HI R20, R15, R15, RZ, 0x1 ;  /* 0x0000000f0f14e211 */ /* 0x000fe200078f08ff */
[----:B------:R0:W-:Y:S01]  /*6550*/  @!P0 ST.E.64 desc[UR38][R2.64], R26 ;  /* 0x0000001a02008985 */ /* 0x0001e2000c101b26 */
[----:B------:R-:W-:Y:S01]  /*6560*/  @!P2 LOP3.LUT R7, R6, 0xfffffffe, RZ, 0xc0, !PT ;  /* 0xfffffffe0607a812 */ /* 0x000fe200078ec0ff */
[----:B------:R-:W-:Y:S01]  /*6570*/  VIADD R47, R47, 0x38 ;  /* 0x000000382f2f7836 */ /* 0x000fe20000000000 */
[----:B------:R-:W-:Y:S01]  /*6580*/  @!P3 LOP3.LUT R11, R0, 0xfffffffe, RZ, 0xc0, !PT ;  /* 0xfffffffe000bb812 */ /* 0x000fe200078ec0ff */
[----:B------:R1:W-:Y:S01]  /*6590*/  @!P1 ST.E.64 desc[UR38][R4.64], R32 ;  /* 0x0000002004009985 */ /* 0x0003e2000c101b26 */
[----:B------:R-:W-:-:S02]  /*65a0*/  @!P4 LOP3.LUT R15, R10, 0xfffffffe, RZ, 0xc0, !PT ;  /* 0xfffffffe0a0fc812 */ /* 0x000fc400078ec0ff */
[----:B------:R-:W-:Y:S02]  /*65b0*/  @!P5 LOP3.LUT R21, R14, 0xfffffffe, RZ, 0xc0, !PT ;  /* 0xfffffffe0e15d812 */ /* 0x000fe400078ec0ff */
[----:B------:R-:W-:Y:S02]  /*65c0*/  @!P6 LOP3.LUT R23, R20, 0xfffffffe, RZ, 0xc0, !PT ;  /* 0xfffffffe1417e812 */ /* 0x000fe400078ec0ff */
[----:B------:R-:W-:Y:S01]  /*65d0*/  ISETP.GE.AND P0, PT, R47, UR4, PT ;  /* 0x000000042f007c0c */ /* 0x000fe2000bf06270 */
[----:B0-----:R-:W-:-:S04]  /*65e0*/  @!P2 IMAD.WIDE R2, R7, 0x4, R16 ;  /* 0x000000040702a825 */ /* 0x001fc800078e0210 */
[--C-:B-1----:R-:W-:Y:S01]  /*65f0*/  @!P3 IMAD.WIDE R4, R11, 0x4, R16.reuse ;  /* 0x000000040b04b825 */ /* 0x102fe200078e0210 */
[----:B------:R1:W-:Y:S03]  /*6600*/  @!P2 ST.E.64 desc[UR38][R2.64], R8 ;  /* 0x000000080200a985 */ /* 0x0003e6000c101b26 */
[--C-:B------:R-:W-:Y:S01]  /*6610*/  @!P4 IMAD.WIDE R6, R15, 0x4, R16.reuse ;  /* 0x000000040f06c825 */ /* 0x100fe200078e0210 */
[----:B------:R1:W-:Y:S03]  /*6620*/  @!P3 ST.E.64 desc[UR38][R4.64], R12 ;  /* 0x0000000c0400b985 */ /* 0x0003e6000c101b26 */
[--C-:B------:R-:W-:Y:S01]  /*6630*/  @!P5 IMAD.WIDE R10, R21, 0x4, R16.reuse ;  /* 0x00000004150ad825 */ /* 0x100fe200078e0210 */
[----:B------:R1:W-:Y:S03]  /*6640*/  @!P4 ST.E.64 desc[UR38][R6.64], R18 ;  /* 0x000000120600c985 */ /* 0x0003e6000c101b26 */
[----:B------:R-:W-:Y:S01]  /*6650*/  @!P6 IMAD.WIDE R14, R23, 0x4, R16 ;  /* 0x00000004170ee825 */ /* 0x000fe200078e0210 */
[----:B------:R1:W-:Y:S04]  /*6660*/  @!P5 ST.E.64 desc[UR38][R10.64], R24 ;  /* 0x000000180a00d985 */ /* 0x0003e8000c101b26 */
[----:B------:R1:W-:Y:S01]  /*6670*/  @!P6 ST.E.64 desc[UR38][R14.64], R30 ;  /* 0x0000001e0e00e985 */ /* 0x0003e2000c101b26 */
[----:B------:R-:W-:Y:S05]  /*6680*/  @P0 BRA `(.L_x_8) ;  /* 0x0000003c00e80947 */ /* 0x000fea0003800000 */
[----:B------:R-:W-:-:S04]  /*6690*/  LEA.HI R47, R47, R47, RZ, 0x1 ;  /* 0x0000002f2f2f7211 */ /* 0x000fc800078f08ff */
[----:B-1----:R-:W-:-:S05]  /*66a0*/  LOP3.LUT R3, R47, 0xfffffffe, RZ, 0xc0, !PT ;  /* 0xfffffffe2f037812 */ /* 0x002fca00078ec0ff */
[----:B------:R-:W-:-:S05]  /*66b0*/  IMAD.WIDE R2, R3, 0x4, R16 ;  /* 0x0000000403027825 */ /* 0x000fca00078e0210 */
[----:B------:R0:W-:Y:S01]  /*66c0*/  ST.E.64 desc[UR38][R2.64], R118 ;  /* 0x0000007602007985 */ /* 0x0001e2000c101b26 */
[----:B------:R-:W-:Y:S05]  /*66d0*/  BRA `(.L_x_8) ;  /* 0x0000003c00d47947 */ /* 0x000fea0003800000 */
.L_x_35:
[----:B------:R-:W-:-:S05]  /*66e0*/  VIADD R0, R22, 0xffffff80 ;  /* 0xffffff8016007836 */ /* 0x000fca0000000000 */
[----:B------:R-:W-:-:S13]  /*66f0*/  ISETP.GT.AND P0, PT, R0, 0xbf, PT ;  /* 0x000000bf0000780c */ /* 0x000fda0003f04270 */
[----:B------:R-:W-:Y:S05]  /*6700*/  @P0 BRA `(.L_x_8) ;  /* 0x0000003c00c80947 */ /* 0x000fea0003800000 */
[----:B------:R-:W0:Y:S01]  /*6710*/  S2R R3, SR_CTAID.X ;  /* 0x0000000000037919 */ /* 0x000e220000002500 */
[----:B------:R-:W1:Y:S01]  /*6720*/  LDC R4, c[0x0][0xbe8] ;  /* 0x0002fa00ff047b82 */ /* 0x000e620000000800 */
[----:B------:R-:W-:Y:S01]  /*6730*/  ULDC UR4, c[0x0][0xa88] ;  /* 0x0002a20000047ab9 */ /* 0x000fe20000000800 */
[----:B0-----:R-:W-:Y:S02]  /*6740*/  IMAD R22, R3, 0xc0, R22 ;  /* 0x000000c003167824 */ /* 0x001fe400078e0216 */
[----:B-1----:R-:W-:-:S03]  /*6750*/  IMAD R3, R4, UR4, RZ ;  /* 0x0000000404037c24 */ /* 0x002fc6000f8e02ff */
[----:B------:R-:W-:-:S04]  /*6760*/  IADD3 R22, R22, -0x80, RZ ;  /* 0xffffff8016167810 */ /* 0x000fc80007ffe0ff */
[----:B------:R-:W-:-:S13]  /*6770*/  ISETP.GE.AND P0, PT, R22, R3, PT ;  /* 0x000000031600720c */ /* 0x000fda0003f06270 */
[----:B------:R-:W-:Y:S05]  /*6780*/  @P0 BRA `(.L_x_8) ;  /* 0x0000003c00a80947 */ /* 0x000fea0003800000 */
[----:B------:R-:W-:Y:S01]  /*6790*/  ISETP.NE.AND P0, PT, R4, 0x1, PT ;  /* 0x000000010400780c */ /* 0x000fe20003f05270 */
[----:B------:R-:W0:Y:S01]  /*67a0*/  S2UR UR7, SR_CTAID.Z ;  /* 0x00000000000779c3 */ /* 0x000e220000002700 */
[----:B------:R-:W-:Y:S02]  /*67b0*/  USHF.R.S32.HI UR6, URZ, 0x1f, UR36 ;  /* 0x0000001f3f067899 */ /* 0x000fe40008011424 */
[----:B------:R-:W-:Y:S01]  /*67c0*/  IADD3 R6, RZ, -UR36, RZ ;  /* 0x80000024ff067c10 */ /* 0x000fe2000fffe0ff */
[----:B------:R-:W-:Y:S01]  /*67d0*/  ULDC.64 UR8, c[0x0][0xbd0] ;  /* 0x0002f40000087ab9 */ /* 0x000fe20000000a00 */
[----:B------:R-:W-:Y:S01]  /*67e0*/  IMAD.MOV.U32 R5, RZ, RZ, R22 ;  /* 0x000000ffff057224 */ /* 0x000fe200078e0016 */
[----:B------:R-:W-:Y:S02]  /*67f0*/  UIMAD UR6, UR6, UR8, URZ ;  /* 0x00000008060672a4 */ /* 0x000fe4000f8e023f */
[----:B------:R-:W-:Y:S01]  /*6800*/  UIMAD.WIDE.U32 UR4, UR36, UR8, URZ ;  /* 0x00000008240472a5 */ /* 0x000fe2000f8e003f */
[----:B------:R-:W1:Y:S01]  /*6810*/  LDC.64 R12, c[0x0][0xbd8] ;  /* 0x0002f600ff0c7b82 */ /* 0x000e620000000a00 */
[----:B------:R-:W-:-:S04]  /*6820*/  UIMAD UR6, UR36, UR9, UR6 ;  /* 0x00000009240672a4 */ /* 0x000fc8000f8e0206 */
[----:B------:R-:W-:Y:S02]  /*6830*/  UIADD3 UR6, UR5, UR6, URZ ;  /* 0x0000000605067290 */ /* 0x000fe4000fffe03f */
[----:B------:R-:W-:Y:S01]  /*6840*/  IMAD.U32 R3, RZ, RZ, UR5 ;  /* 0x00000005ff037e24 */ /* 0x000fe2000f8e00ff */
[----:B------:R-:W2:Y:S01]  /*6850*/  @P0 LDC R9, c[0x0][0xbec] ;  /* 0x0002fb00ff090b82 */ /* 0x000ea20000000800 */
[----:B------:R-:W-:Y:S01]  /*6860*/  IMAD.U32 R2, RZ, RZ, UR4 ;  /* 0x00000004ff027e24 */ /* 0x000fe2000f8e00ff */
[----:B------:R-:W-:Y:S01]  /*6870*/  ULDC.64 UR4, c[0x0][0xbe0] ;  /* 0x0002f80000047ab9 */ /* 0x000fe20000000a00 */
[----:B------:R-:W-:-:S05]  /*6880*/  IMAD.U32 R3, RZ, RZ, UR6 ;  /* 0x00000006ff037e24 */ /* 0x000fca000f8e00ff */
[----:B------:R-:W3:Y:S01]  /*6890*/  S2UR UR10, SR_CTAID.Y ;  /* 0x00000000000a79c3 */ /* 0x000ee20000002600 */
[----:B0-----:R-:W-:-:S07]  /*68a0*/  USHF.R.S32.HI UR8, URZ, 0x1f, UR7 ;  /* 0x0000001f3f087899 */ /* 0x001fce0008011407 */
[----:B------:R-:W3:Y:S01]  /*68b0*/  LDC R7, c[0x0][0xc50] ;  /* 0x00031400ff077b82 */ /* 0x000ee20000000800 */
[C---:B-1----:R-:W-:Y:S02]  /*68c0*/  IMAD R8, R12.reuse, UR8, RZ ;  /* 0x000000080c087c24 */ /* 0x042fe4000f8e02ff */
[----:B------:R-:W-:-:S04]  /*68d0*/  IMAD.WIDE.U32 R2, R12, UR7, R2 ;  /* 0x000000070c027c25 */ /* 0x000fc8000f8e0002 */
[----:B------:R-:W-:Y:S01]  /*68e0*/  IMAD R13, R13, UR7, R8 ;  /* 0x000000070d0d7c24 */ /* 0x000fe2000f8e0208 */
[----:B------:R-:W0:Y:S01]  /*68f0*/  @P0 LDC R11, c[0x0][0xbf0] ;  /* 0x0002fc00ff0b0b82 */ /* 0x000e220000000800 */
[----:B--2---:R-:W-:-:S04]  /*6900*/  @P0 IMAD.HI.U32 R0, R22, R9, RZ ;  /* 0x0000000916000227 */ /* 0x004fc800078e00ff */
[----:B------:R-:W-:Y:S02]  /*6910*/  IMAD.IADD R3, R13, 0x1, R3 ;  /* 0x000000010d037824 */ /* 0x000fe400078e0203 */
[----:B---3--:R-:W-:-:S04]  /*6920*/  IMAD R9, R7, R6, UR10 ;  /* 0x0000000a07097e24 */ /* 0x008fc8000f8e0206 */
[----:B------:R-:W-:Y:S01]  /*6930*/  IMAD.WIDE.U32 R2, R9, UR4, R2 ;  /* 0x0000000409027c25 */ /* 0x000fe2000f8e0002 */
[----:B0-----:R-:W-:Y:S02]  /*6940*/  @P0 SHF.R.U32.HI R5, RZ, R11, R0 ;  /* 0x0000000bff050219 */ /* 0x001fe40000011600 */
[----:B------:R-:W-:Y:S02]  /*6950*/  SHF.R.S32.HI R0, RZ, 0x1f, R9 ;  /* 0x0000001fff007819 */ /* 0x000fe40000011409 */
[----:B------:R-:W-:Y:S01]  /*6960*/  IADD3 R2, P0, R5, R2, RZ ;  /* 0x0000000205027210 */ /* 0x000fe20007f1e0ff */
[----:B------:R-:W-:Y:S02]  /*6970*/  IMAD.MOV R7, RZ, RZ, -R5 ;  /* 0x000000ffff077224 */ /* 0x000fe400078e0a05 */
[----:B------:R-:W-:Y:S02]  /*6980*/  IMAD R0, R0, UR4, RZ ;  /* 0x0000000400007c24 */ /* 0x000fe4000f8e02ff */
[----:B------:R-:W-:-:S02]  /*6990*/  IMAD R7, R4, R7, R22 ;  /* 0x0000000704077224 */ /* 0x000fc400078e0216 */
[----:B------:R-:W-:Y:S01]  /*69a0*/  IMAD R4, R9, UR5, R0 ;  /* 0x0000000509047c24 */ /* 0x000fe2000f8e0200 */
[----:B------:R-:W-:Y:S01]  /*69b0*/  SHF.R.S32.HI R9, RZ, 0x1f, R5 ;  /* 0x0000001fff097819 */ /* 0x000fe20000011405 */
[----:B------:R-:W-:Y:S01]  /*69c0*/  ULDC.64 UR4, c[0x0][0xbc8] ;  /* 0x0002f20000047ab9 */ /* 0x000fe20000000a00 */
[----:B------:R-:W-:Y:S02]  /*69d0*/  SHF.R.S32.HI R0, RZ, 0x1f, R7 ;  /* 0x0000001fff007819 */ /* 0x000fe40000011407 */
[----:B------:R-:W-:-:S03]  /*69e0*/  IADD3.X R3, R9, R3, R4, P0, !PT ;  /* 0x0000000309037210 */ /* 0x000fc600007fe404 */
[----:B------:R-:W-:Y:S02]  /*69f0*/  IMAD R0, R0, UR4, RZ ;  /* 0x0000000400007c24 */ /* 0x000fe4000f8e02ff */
[----:B------:R-:W-:-:S04]  /*6a00*/  IMAD.WIDE.U32 R2, R7, UR4, R2 ;  /* 0x0000000407027c25 */ /* 0x000fc8000f8e0002 */
[----:B------:R-:W-:Y:S01]  /*6a10*/  IMAD R5, R7, UR5, R0 ;  /* 0x0000000507057c24 */ /* 0x000fe2000f8e0200 */
[----:B------:R-:W-:Y:S02]  /*6a20*/  ULDC.64 UR4, c[0x0][0xba8] ;  /* 0x0002ea0000047ab9 */ /* 0x000fe40000000a00 */
[----:B------:R-:W-:Y:S01]  /*6a30*/  LEA R4, P0, R2, UR4, 0x2 ;  /* 0x0000000402047c11 */ /* 0x000fe2000f8010ff */
[----:B------:R-:W-:-:S05]  /*6a40*/  IMAD.IADD R3, R3, 0x1, R5 ;  /* 0x0000000103037824 */ /* 0x000fca00078e0205 */
[----:B------:R-:W-:Y:S01]  /*6a50*/  LEA.HI.X R5, R2, UR5, R3, 0x2, P0 ;  /* 0x0000000502057c11 */ /* 0x000fe200080f1403 */
[----:B------:R-:W-:-:S05]  /*6a60*/  IMAD.MOV.U32 R3, RZ, RZ, -0x800000 ;  /* 0xff800000ff037424 */ /* 0x000fca00078e00ff */
[----:B------:R0:W-:Y:S01]  /*6a70*/  STG.E desc[UR38][R4.64], R3 ;  /* 0x0000000304007986 */ /* 0x0001e2000c101926 */
[----:B------:R-:W-:Y:S05]  /*6a80*/  BRA `(.L_x_8) ;  /* 0x0000003800e87947 */ /* 0x000fea0003800000 */
.L_x_6:
[----:B------:R-:W-:-:S08]  /*6a90*/  NOP ;  /* 0x0000000000007918 */ /* 0x000fd00000000000 */
[----:B------:R-:W0:-:S00]  /*6aa0*/  USETMAXREG.DEALLOC.CTAPOOL 0x20 ;  /* 0x00000020000079c8 */ /* 0x000e0000080e0500 */
[----:B0-----:R-:W-:Y:S01]  /*6ab0*/  LOP3.LUT R17, R0, 0x3, RZ, 0xc0, !PT ;  /* 0x0000000300117812 */ /* 0x001fe200078ec0ff */
[----:B------:R-:W0:Y:S05]  /*6ac0*/  S2R R24, SR_CTAID.Z ;  /* 0x0000000000187919 */ /* 0x000e2a0000002700 */
[----:B-1----:R-:W1:Y:S01]  /*6ad0*/  S2UR UR6, SR_CTAID.Y ;  /* 0x00000000000679c3 */ /* 0x002e620000002600 */
[----:B------:R-:W2:Y:S02]  /*6ae0*/  SHFL.IDX PT, R0, R17, RZ, 0x1f ;  /* 0x00001fff11007589 */ /* 0x000ea400000e0000 */
[----:B--2---:R-:W-:-:S13]  /*6af0*/  ISETP.NE.AND P0, PT, R0, RZ, PT ;  /* 0x000000ff0000720c */ /* 0x004fda0003f05270 */
[----:B01----:R-:W-:Y:S05]  /*6b00*/  @!P0 BRA `(.L_x_38) ;  /* 0x0000000000288947 */ /* 0x003fea0003800000 */
[----:B------:R-:W-:Y:S01]  /*6b10*/  ULDC UR7, c[0x0][0xc50] ;  /* 0x0003140000077ab9 */ /* 0x000fe20000000800 */
[----:B------:R-:W-:Y:S01]  /*6b20*/  UMOV UR42, UR6 ;  /* 0x00000006002a7c82 */ /* 0x000fe20008000000 */
[----:B------:R-:W-:-:S06]  /*6b30*/  UISETP.NE.AND UP0, UPT, UR7, 0x1, UPT ;  /* 0x000000010700788c */ /* 0x000fcc000bf05270 */
[----:B------:R-:W-:-:S13]  /*6b40*/  PLOP3.LUT P0, PT, PT, PT, UP0, 0x80, 0x0 ;  /* 0x000000000000781c */ /* 0x000fda0003f0f008 */
[----:B------:R-:W-:Y:S05]  /*6b50*/  @!P0 BRA `(.L_x_39) ;  /* 0x0000000000308947 */ /* 0x000fea0003800000 */
[----:B------:R-:W-:Y:S01]  /*6b60*/  ULDC UR4, c[0x0][0xc54] ;  /* 0x0003150000047ab9 */ /* 0x000fe20000000800 */
[----:B------:R-:W-:Y:S01]  /*6b70*/  ULDC UR42, c[0x0][0xc58] ;  /* 0x00031600002a7ab9 */ /* 0x000fe20000000800 */
[----:B------:R-:W-:-:S04]  /*6b80*/  UIMAD.WIDE.U32 UR4, UR6, UR4, URZ ;  /* 0x00000004060472a5 */ /* 0x000fc8000f8e003f */
[----:B------:R-:W-:Y:S01]  /*6b90*/  USHF.R.U32.HI UR42, URZ, UR42, UR5 ;  /* 0x0000002a3f2a7299 */ /* 0x000fe20008011605 */
[----:B------:R-:W-:Y:S11]  /*6ba0*/  BRA `(.L_x_39) ;  /* 0x00000000001c7947 */ /* 0x000ff60003800000 */
.L_x_38:
[----:B------:R-:W-:Y:S01]  /*6bb0*/  ULDC UR7, c[0x0][0xc50] ;  /* 0x0003140000077ab9 */ /* 0x000fe20000000800 */
[----:B------:R-:W-:Y:S01]  /*6bc0*/  UMOV UR42, UR6 ;  /* 0x00000006002a7c82 */ /* 0x000fe20008000000 */
[----:B------:R-:W-:-:S11]  /*6bd0*/  UISETP.NE.AND UP0, UPT, UR7, 0x1, UPT ;  /* 0x000000010700788c */ /* 0x000fd6000bf05270 */
[----:B------:R-:W-:Y:S01]  /*6be0*/  @UP0 ULDC UR4, c[0x0][0xc54] ;  /* 0x0003150000040ab9 */ /* 0x000fe20000000800 */
[----:B------:R-:W-:Y:S01]  /*6bf0*/  @UP0 ULDC UR8, c[0x0][0xc58] ;  /* 0x0003160000080ab9 */ /* 0x000fe20000000800 */
[----:B------:R-:W-:-:S04]  /*6c00*/  UIMAD.WIDE.U32 UR4, UR6, UR4, URZ ;  /* 0x00000004060472a5 */ /* 0x000fc8000f8e003f */
[----:B------:R-:W-:-:S12]  /*6c10*/  @UP0 USHF.R.U32.HI UR42, URZ, UR8, UR5 ;  /* 0x000000083f2a0299 */ /* 0x000fd80008011605 */
.L_x_39:
[----:B------:R-:W-:Y:S01]  /*6c20*/  ISETP.GE.AND P0, PT, R24, RZ, PT ;  /* 0x000000ff1800720c */ /* 0x000fe20003f06270 */
[----:B------:R-:W-:Y:S01]  /*6c30*/  UIADD3 UR4, -UR42, URZ, URZ ;  /* 0x0000003f2a047290 */ /* 0x000fe2000fffe13f */
[----:B------:R-:W-:Y:S01]  /*6c40*/  MOV R0, 0x1 ;  /* 0x0000000100007802 */ /* 0x000fe20000000f00 */
[----:B------:R-:W-:Y:S02]  /*6c50*/  IMAD.MOV.U32 R2, RZ, RZ, RZ ;  /* 0x000000ffff027224 */ /* 0x000fe400078e00ff */
[----:B------:R-:W-:Y:S01]  /*6c60*/  UIMAD UR4, UR7, UR4, UR6 ;  /* 0x00000004070472a4 */ /* 0x000fe2000f8e0206 */
[----:B------:R-:W-:-:S07]  /*6c70*/  IMAD.MOV.U32 R10, RZ, RZ, 0x1 ;  /* 0x00000001ff0a7424 */ /* 0x000fce00078e00ff */
[----:B------:R-:W-:Y:S05]  /*6c80*/  @!P0 BRA `(.L_x_40) ;  /* 0x0000003400a88947 */ /* 0x000fea0003800000 */
[----:B------:R-:W0:Y:S01]  /*6c90*/  LDC.64 R2, c[0x0][0xa28] ;  /* 0x00028a00ff027b82 */ /* 0x000e220000000a00 */
[----:B------:R-:W-:Y:S01]  /*6ca0*/  ULDC.64 UR6, c[0x0][0x418] ;  /* 0x0001060000067ab9 */ /* 0x000fe20000000a00 */
[----:B------:R-:W-:Y:S01]  /*6cb0*/  ULDC UR5, c[0x0][0x424] ;  /* 0x0001090000057ab9 */ /* 0x000fe20000000800 */
[----:B------:R-:W-:Y:S01]  /*6cc0*/  ULDC UR43, c[0x0][0x2f0] ;  /* 0x0000bc00002b7ab9 */ /* 0x000fe20000000800 */
[----:B------:R-:W-:Y:S01]  /*6cd0*/  IMAD.MOV.U32 R19, RZ, RZ, RZ ;  /* 0x000000ffff137224 */ /* 0x000fe200078e00ff */
[----:B0-----:R-:W-:-:S04]  /*6ce0*/  ISETP.NE.U32.AND P0, PT, R2, RZ, PT ;  /* 0x000000ff0200720c */ /* 0x001fc80003f05070 */
[----:B------:R-:W-:Y:S01]  /*6cf0*/  ISETP.NE.AND.EX P0, PT, R3, RZ, PT, P0 ;  /* 0x000000ff0300720c */ /* 0x000fe20003f05300 */
[----:B------:R-:W-:-:S12]  /*6d00*/  UISETP.NE.U32.AND UP0, UPT, UR6, URZ, UPT ;  /* 0x0000003f0600728c */ /* 0x000fd8000bf05070 */
[----:B------:R-:W0:Y:S01]  /*6d10*/  @P0 LDC.64 R2, c[0x0][0xa28] ;  /* 0x00028a00ff020b82 */ /* 0x000e220000000a00 */
[----:B------:R-:W-:-:S04]  /*6d20*/  UISETP.NE.AND.EX UP0, UPT, UR7, URZ, UPT, UP0 ;  /* 0x0000003f0700728c */ /* 0x000fc8000bf05300 */
[----:B------:R-:W-:-:S04]  /*6d30*/  USEL UR5, UR5, 0x1, UP0 ;  /* 0x0000000105057887 */ /* 0x000fc80008000000 */
[----:B------:R-:W-:-:S04]  /*6d40*/  UIMAD UR43, UR5, UR43, URZ ;  /* 0x0000002b052b72a4 */ /* 0x000fc8000f8e023f */
[----:B------:R-:W-:Y:S02]  /*6d50*/  UISETP.GE.AND UP0, UPT, UR43, 0x1, UPT ;  /* 0x000000012b00788c */ /* 0x000fe4000bf06270 */
[----:B------:R-:W-:Y:S01]  /*6d60*/  UIADD3 UR5, UR43, 0x7f, URZ ;  /* 0x0000007f2b057890 */ /* 0x000fe2000fffe03f */
[----:B0-----:R-:W-:-:S05]  /*6d70*/  @P0 IMAD.WIDE R2, R24, 0x4, R2 ;  /* 0x0000000418020825 */ /* 0x001fca00078e0202 */
[----:B------:R0:W5:Y:S01]  /*6d80*/  @P0 LDG.E R19, desc[UR38][R2.64] ;  /* 0x0000002602130981 */ /* 0x000162000c1e1900 */
[----:B------:R-:W-:Y:S01]  /*6d90*/  PLOP3.LUT P0, PT, PT, PT, UP0, 0x80, 0x0 ;  /* 0x000000000000781c */ /* 0x000fe20003f0f008 */
[----:B------:R-:W-:Y:S02]  /*6da0*/  USHF.R.S32.HI UR6, URZ, 0x1f, UR5 ;  /* 0x0000001f3f067899 */ /* 0x000fe40008011405 */
[----:B------:R-:W-:Y:S02]  /*6db0*/  ULOP3.LUT UR47, UR4, 0xffff, URZ, 0xc0, !UPT ;  /* 0x0000ffff042f7892 */ /* 0x000fe4000f8ec03f */
[----:B------:R-:W-:Y:S01]  /*6dc0*/  ULEA.HI UR6, UR6, UR5, URZ, 0x7 ;  /* 0x0000000506067291 */ /* 0x000fe2000f8f383f */
[----:B------:R-:W-:-:S03]  /*6dd0*/  UMOV UR40, URZ ;  /* 0x0000003f00287c82 */ /* 0x000fc60008000000 */
[----:B------:R-:W-:-:S04]  /*6de0*/  USHF.R.S32.HI UR44, URZ, 0x7, UR6 ;  /* 0x000000073f2c7899 */ /* 0x000fc80008011406 */
[----:B0-----:R-:W-:Y:S08]  /*6df0*/  @!P0 BRA `(.L_x_41) ;  /* 0x0000000000848947 */ /* 0x001ff00003800000 */
[----:B------:R-:W-:-:S03]  /*6e00*/  USHF.R.U32.HI UR6, URZ, 0x10, UR4 ;  /* 0x000000103f067899 */ /* 0x000fc60008011604 */
[----:B------:R-:W-:Y:S01]  /*6e10*/  UMOV UR4, URZ ;  /* 0x0000003f00047c82 */ /* 0x000fe20008000000 */
[----:B------:R-:W-:-:S11]  /*6e20*/  UISETP.NE.AND UP0, UPT, UR6, URZ, UPT ;  /* 0x0000003f0600728c */ /* 0x000fd6000bf05270 */
[----:B------:R-:W-:Y:S02]  /*6e30*/  @!UP0 ULDC UR6, c[0x0][0x9f0] ;  /* 0x00027c0000068ab9 */ /* 0x000fe40000000800 */
[----:B------:R-:W-:Y:S01]  /*6e40*/  IABS R2, UR6 ;  /* 0x0000000600027c13 */ /* 0x000fe20008000000 */
[----:B------:R-:W-:Y:S02]  /*6e50*/  UIADD3 UR7, UR44, -0x1, UR6 ;  /* 0xffffffff2c077890 */ /* 0x000fe4000fffe006 */
[----:B------:R-:W-:Y:S02]  /*6e60*/  IABS R5, UR6 ;  /* 0x0000000600057c13 */ /* 0x000fe40008000000 */
[----:B------:R-:W-:Y:S02]  /*6e70*/  R2UR UR10, R2 ;  /* 0x00000000020a72ca */ /* 0x000fe400000e0000 */
[----:B------:R-:W-:Y:S01]  /*6e80*/  IABS R4, UR7 ;  /* 0x0000000700047c13 */ /* 0x000fe20008000000 */
[----:B------:R-:W-:-:S03]  /*6e90*/  ULOP3.LUT UR7, UR7, UR6, URZ, 0x3c, !UPT ;  /* 0x0000000607077292 */ /* 0x000fc6000f8e3c3f */
[----:B------:R-:W-:-:S07]  /*6ea0*/  R2UR UR9, R4 ;  /* 0x00000000040972ca */ /* 0x000fce00000e0000 */
        /* <DEDUP_REMOVED lines=18> */
[----:B------:R-:W-:Y:S02]  /*6fd0*/  UISETP.NE.AND UP1, UPT, UR6, URZ, UPT ;  /* 0x0000003f0600728c */ /* 0x000fe4000bf25270 */
[----:B------:R-:W-:-:S09]  /*6fe0*/  @!UP0 UIADD3 UR5, -UR5, URZ, URZ ;  /* 0x0000003f05058290 */ /* 0x000fd2000fffe13f */
[----:B------:R-:W-:-:S07]  /*6ff0*/  @!UP1 ULOP3.LUT UR5, URZ, UR6, URZ, 0x33, !UPT ;  /* 0x000000063f059292 */ /* 0x000fce000f8e333f */
[----:B------:R-:W-:-:S05]  /*7000*/  UMOV UR40, UR5 ;  /* 0x0000000500287c82 */ /* 0x000fca0008000000 */
.L_x_41:
[----:B------:R-:W-:Y:S02]  /*7010*/  UIMAD UR48, UR47, UR40, URZ ;  /* 0x000000282f3072a4 */ /* 0x000fe4000f8e023f */
[----:B------:R-:W-:Y:S02]  /*7020*/  IMAD.U32 R3, RZ, RZ, UR40 ;  /* 0x00000028ff037e24 */ /* 0x000fe4000f8e00ff */
[----:B------:R-:W-:Y:S02]  /*7030*/  IMAD.MOV.U32 R10, RZ, RZ, 0x1 ;  /* 0x00000001ff0a7424 */ /* 0x000fe400078e00ff */
[----:B------:R-:W-:-:S05]  /*7040*/  IMAD.U32 R2, RZ, RZ, UR48 ;  /* 0x00000030ff027e24 */ /* 0x000fca000f8e00ff */
[----:B------:R-:W-:-:S04]  /*7050*/  VIADDMNMX R2, R2, R3, UR44, PT ;  /* 0x0000002c02027e46 */ /* 0x000fc8000b800103 */
[----:B------:R-:W-:Y:S01]  /*7060*/  R2UR UR49, R2 ;  /* 0x00000000023172ca */ /* 0x000fe200000e0000 */
[----:B------:R-:W-:-:S12]  /*7070*/  IMAD.MOV.U32 R2, RZ, RZ, RZ ;  /* 0x000000ffff027224 */ /* 0x000fd800078e00ff */
[----:B------:R-:W-:-:S06]  /*7080*/  UISETP.GT.AND UP0, UPT, UR49, UR48, UPT ;  /* 0x000000303100728c */ /* 0x000fcc000bf04270 */
[----:B------:R-:W-:-:S13]  /*7090*/  PLOP3.LUT P0, PT, PT, PT, UP0, 0x80, 0x0 ;  /* 0x000000000000781c */ /* 0x000fda0003f0f008 */
[----:B------:R-:W-:Y:S05]  /*70a0*/  @!P0 BRA `(.L_x_40) ;  /* 0x0000003000a08947 */ /* 0x000fea0003800000 */
[----:B------:R-:W0:Y:S01]  /*70b0*/  S2UR UR4, SR_CgaCtaId ;  /* 0x00000000000479c3 */ /* 0x000e220000008800 */
[----:B------:R-:W-:Y:S02]  /*70c0*/  UMOV UR45, 0x400 ;  /* 0x00000400002d7882 */ /* 0x000fe40000000000 */
[----:B0-----:R-:W-:-:S04]  /*70d0*/  ULEA UR45, UR4, UR45, 0x18 ;  /* 0x0000002d042d7291 */ /* 0x001fc8000f8ec03f */
[----:B------:R-:W-:-:S04]  /*70e0*/  UIADD3 UR4, UR45, 0xe400, URZ ;  /* 0x0000e4002d047890 */ /* 0x000fc8000fffe03f */
[----:B------:R-:W-:-:S06]  /*70f0*/  ULOP3.LUT UP0, URZ, UR4, 0x3ff, URZ, 0xc0, !UPT ;  /* 0x000003ff043f7892 */ /* 0x000fcc000f80c03f */
[----:B------:R-:W-:-:S13]  /*7100*/  PLOP3.LUT P0, PT, PT, PT, UP0, 0x80, 0x0 ;  /* 0x000000000000781c */ /* 0x000fda0003f0f008 */
[----:B------:R-:W-:Y:S05]  /*7110*/  @!P0 BRA `(.L_x_42) ;  /* 0x0000000000408947 */ /* 0x000fea0003800000 */
[----:B------:R-:W-:Y:S01]  /*7120*/  MOV R2, 0x0 ;  /* 0x0000000000027802 */ /* 0x000fe20000000f00 */
[----:B------:R-:W-:Y:S01]  /*7130*/  ULDC.64 UR4, c[0x4][0x88] ;  /* 0x0100220000047ab9 */ /* 0x000fe20000000a00 */
[----:B------:R-:W-:Y:S01]  /*7140*/  ULDC.64 UR6, c[0x4][0x90] ;  /* 0x0100240000067ab9 */ /* 0x000fe20000000a00 */
[----:B------:R-:W-:Y:S01]  /*7150*/  MOV R4, UR4 ;  /* 0x0000000400047c02 */ /* 0x000fe20008000f00 */
[----:B------:R-:W-:Y:S01]  /*7160*/  IMAD.U32 R5, RZ, RZ, UR5 ;  /* 0x00000005ff057e24 */ /* 0x000fe2000f8e00ff */
[----:B------:R-:W-:Y:S01]  /*7170*/  ULDC.64 UR4, c[0x4][0x8] ;  /* 0x0100020000047ab9 */ /* 0x000fe20000000a00 */
[----:B------:R-:W0:Y:S01]  /*7180*/  LDC.64 R2, c[0x4][R2] ;  /* 0x0100000002027b82 */ /* 0x000e220000000a00 */
[----:B------:R-:W-:Y:S01]  /*7190*/  IMAD.U32 R6, RZ, RZ, UR6 ;  /* 0x00000006ff067e24 */ /* 0x000fe2000f8e00ff */
[----:B------:R-:W-:Y:S01]  /*71a0*/  MOV R11, UR5 ;  /* 0x00000005000b7c02 */ /* 0x000fe20008000f00 */
[----:B------:R-:W-:Y:S02]  /*71b0*/  IMAD.U32 R7, RZ, RZ, UR7 ;  /* 0x00000007ff077e24 */ /* 0x000fe4000f8e00ff */
[----:B------:R-:W-:-:S02]  /*71c0*/  IMAD.U32 R10, RZ, RZ, UR4 ;  /* 0x00000004ff0a7e24 */ /* 0x000fc4000f8e00ff */
[----:B------:R-:W-:Y:S02]  /*71d0*/  IMAD.MOV.U32 R8, RZ, RZ, 0x70 ;  /* 0x00000070ff087424 */ /* 0x000fe400078e00ff */
[----:B------:R-:W-:Y:S02]  /*71e0*/  IMAD.MOV.U32 R12, RZ, RZ, 0x1 ;  /* 0x00000001ff0c7424 */ /* 0x000fe400078e00ff */
[----:B------:R-:W-:-:S07]  /*71f0*/  IMAD.MOV.U32 R13, RZ, RZ, RZ ;  /* 0x000000ffff0d7224 */ /* 0x000fce00078e00ff */
[----:B------:R-:W-:-:S07]  /*7200*/  LEPC R20, `(.L_x_42) ;  /* 0x000000001014794e */ /* 0x000fce0000000000 */
[----:B0----5:R-:W-:Y:S05]  /*7210*/  CALL.ABS.NOINC R2 ;  /* 0x0000000002007343 */ /* 0x021fea0003c00000 */
.L_x_42:
[----:B------:R-:W-:-:S04]  /*7220*/  UIADD3 UR4, UR45, 0x400, URZ ;  /* 0x000004002d047890 */ /* 0x000fc8000fffe03f */
[----:B------:R-:W-:-:S06]  /*7230*/  ULOP3.LUT UP0, URZ, UR4, 0x3ff, URZ, 0xc0, !UPT ;  /* 0x000003ff043f7892 */ /* 0x000fcc000f80c03f */
[----:B------:R-:W-:-:S13]  /*7240*/  PLOP3.LUT P0, PT, PT, PT, UP0, 0x80, 0x0 ;  /* 0x000000000000781c */ /* 0x000fda0003f0f008 */
[----:B------:R-:W-:Y:S05]  /*7250*/  @!P0 BRA `(.L_x_43) ;  /* 0x00000000007c8947 */ /* 0x000fea0003800000 */
[----:B------:R-:W-:Y:S01]  /*7260*/  MOV R16, 0x0 ;  /* 0x0000000000107802 */ /* 0x000fe20000000f00 */
[----:B------:R-:W-:Y:S01]  /*7270*/  ULDC.64 UR4, c[0x4][0x88] ;  /* 0x0100220000047ab9 */ /* 0x000fe20000000a00 */
[----:B------:R-:W-:Y:S01]  /*7280*/  ULDC.64 UR6, c[0x4][0x90] ;  /* 0x0100240000067ab9 */ /* 0x000fe20000000a00 */
[----:B------:R-:W-:Y:S01]  /*7290*/  IMAD.U32 R4, RZ, RZ, UR4 ;  /* 0x00000004ff047e24 */ /* 0x000fe2000f8e00ff */
[----:B------:R0:W1:Y:S01]  /*72a0*/  LDC.64 R2, c[0x4][R16] ;  /* 0x0100000010027b82 */ /* 0x0000620000000a00 */
[----:B------:R-:W-:Y:S01]  /*72b0*/  MOV R5, UR5 ;  /* 0x0000000500057c02 */ /* 0x000fe20008000f00 */
        /* <DEDUP_REMOVED lines=9> */
[----:B-1---5:R-:W-:Y:S05]  /*7350*/  CALL.ABS.NOINC R2 ;  /* 0x0000000002007343 */ /* 0x022fea0003c00000 */
.L_x_44:
[----:B------:R0:W1:Y:S01]  /*7360*/  LDC.64 R2, c[0x4][R16] ;  /* 0x0100000010027b82 */ /* 0x0000620000000a00 */
[----:B------:R-:W-:Y:S01]  /*7370*/  ULDC.64 UR4, c[0x4][0x88] ;  /* 0x0100220000047ab9 */ /* 0x000fe20000000a00 */
[----:B------:R-:W-:Y:S01]  /*7380*/  ULDC.64 UR6, c[0x4][0x90] ;  /* 0x0100240000067ab9 */ /* 0x000fe20000000a00 */
[----:B------:R-:W-:Y:S01]  /*7390*/  IMAD.U32 R4, RZ, RZ, UR4 ;  /* 0x00000004ff047e24 */ /* 0x000fe2000f8e00ff */
[----:B------:R-:W-:Y:S01]  /*73a0*/  MOV R6, UR6 ;  /* 0x0000000600067c02 */ /* 0x000fe20008000f00 */
[----:B------:R-:W-:Y:S01]  /*73b0*/  IMAD.U32 R5, RZ, RZ, UR5 ;  /* 0x00000005ff057e24 */ /* 0x000fe2000f8e00ff */
[----:B------:R-:W-:Y:S01]  /*73c0*/  ULDC.64 UR4, c[0x4][0x18] ;  /* 0x0100060000047ab9 */ /* 0x000fe20000000a00 */
[----:B------:R-:W-:Y:S01]  /*73d0*/  IMAD.U32 R7, RZ, RZ, UR7 ;  /* 0x00000007ff077e24 */ /* 0x000fe2000f8e00ff */
[----:B------:R-:W-:Y:S01]  /*73e0*/  MOV R12, 0x1 ;  /* 0x00000001000c7802 */ /* 0x000fe20000000f00 */
[----:B------:R-:W-:Y:S02]  /*73f0*/  IMAD.U32 R10, RZ, RZ, UR4 ;  /* 0x00000004ff0a7e24 */ /* 0x000fe4000f8e00ff */
[----:B------:R-:W-:-:S02]  /*7400*/  IMAD.U32 R11, RZ, RZ, UR5 ;  /* 0x00000005ff0b7e24 */ /* 0x000fc4000f8e00ff */
[----:B------:R-:W-:Y:S02]  /*7410*/  IMAD.MOV.U32 R8, RZ, RZ, 0x70 ;  /* 0x00000070ff087424 */ /* 0x000fe400078e00ff */
[----:B0-----:R-:W-:-:S07]  /*7420*/  IMAD.MOV.U32 R13, RZ, RZ, RZ ;  /* 0x000000ffff0d7224 */ /* 0x001fce00078e00ff */
[----:B------:R-:W-:-:S07]  /*7430*/  LEPC R20, `(.L_x_43) ;  /* 0x000000001014794e */ /* 0x000fce0000000000 */
[----:B-1----:R-:W-:Y:S05]  /*7440*/  CALL.ABS.NOINC R2 ;  /* 0x0000000002007343 */ /* 0x002fea0003c00000 */
.L_x_43:
[----:B------:R-:W0:Y:S01]  /*7450*/  LDC.64 R2, c[0x0][0x9f8] ;  /* 0x00027e00ff027b82 */ /* 0x000e220000000a00 */
[----:B------:R-:W-:-:S07]  /*7460*/  IMAD.MOV.U32 R28, RZ, RZ, R24 ;  /* 0x000000ffff1c7224 */ /* 0x000fce00078e0018 */
[----:B------:R-:W1:Y:S01]  /*7470*/  LDC R16, c[0x0][0x430] ;  /* 0x00010c00ff107b82 */ /* 0x000e620000000800 */
[----:B0-----:R-:W-:-:S04]  /*7480*/  ISETP.NE.U32.AND P0, PT, R2, RZ, PT ;  /* 0x000000ff0200720c */ /* 0x001fc80003f05070 */
[----:B------:R-:W-:-:S13]  /*7490*/  ISETP.NE.AND.EX P0, PT, R3, RZ, PT, P0 ;  /* 0x000000ff0300720c */ /* 0x000fda0003f05300 */
[----:B------:R-:W0:Y:S02]  /*74a0*/  @P0 LDC.64 R2, c[0x0][0x9f8] ;  /* 0x00027e00ff020b82 */ /* 0x000e240000000a00 */
[----:B0-----:R-:W-:-:S05]  /*74b0*/  @P0 IMAD.WIDE R2, R24, 0x4, R2 ;  /* 0x0000000418020825 */ /* 0x001fca00078e0202 */
[----:B------:R0:W2:Y:S01]  /*74c0*/  @P0 LDG.E R28, desc[UR38][R2.64] ;  /* 0x00000026021c0981 */ /* 0x0000a2000c1e1900 */
[----:B------:R-:W-:Y:S01]  /*74d0*/  IMAD.U32 R0, RZ, RZ, UR49 ;  /* 0x00000031ff007e24 */ /* 0x000fe2000f8e00ff */
[C---:B------:R-:W-:Y:S01]  /*74e0*/  LOP3.LUT R20, R22.reuse, 0x7f, RZ, 0xc0, !PT ;  /* 0x0000007f16147812 */ /* 0x040fe200078ec0ff */
[----:B------:R-:W-:Y:S01]  /*74f0*/  IMAD.SHL.U32 R23, R22, 0x10, RZ ;  /* 0x0000001016177824 */ /* 0x000fe200078e00ff */
[----:B-1----:R-:W-:Y:S02]  /*7500*/  ISETP.NE.AND P1, PT, R16, 0x1, PT ;  /* 0x000000011000780c */ /* 0x002fe40003f25270 */
[----:B------:R-:W-:Y:S02]  /*7510*/  IADD3 R0, R0, -0x1, RZ ;  /* 0xffffffff00007810 */ /* 0x000fe40007ffe0ff */
[----:B------:R-:W-:Y:S02]  /*7520*/  SHF.R.U32.HI R4, RZ, 0x3, R20 ;  /* 0x00000003ff047819 */ /* 0x000fe40000011614 */
[----:B------:R-:W-:-:S02]  /*7530*/  LOP3.LUT R23, R23, 0x70, RZ, 0xc0, !PT ;  /* 0x0000007017177812 */ /* 0x000fc400078ec0ff */
[----:B------:R-:W-:Y:S01]  /*7540*/  LOP3.LUT R29, R29, 0xfffffffb, RZ, 0xc0, !PT ;  /* 0xfffffffb1d1d7812 */ /* 0x000fe200078ec0ff */
[----:B------:R-:W-:-:S04]  /*7550*/  IMAD R4, R0, 0x80, R4 ;  /* 0x0000008000047824 */ /* 0x000fc800078e0204 */
[----:B------:R-:W-:Y:S01]  /*7560*/  IMAD.IADD R4, R23, 0x1, R4 ;  /* 0x0000000117047824 */ /* 0x000fe200078e0204 */
[----:B0-----:R-:W0:Y:S01]  /*7570*/  @P1 LDC R2, c[0x0][0x434] ;  /* 0x00010d00ff021b82 */ /* 0x001e220000000800 */
[----:B------:R-:W-:Y:S02]  /*7580*/  @P1 LOP3.LUT R29, R29, 0x4, RZ, 0xfc, !PT ;  /* 0x000000041d1d1812 */ /* 0x000fe400078efcff */
[C---:B-----5:R-:W-:Y:S01]  /*7590*/  IMAD.IADD R7, R4.reuse, 0x1, R19 ;  /* 0x0000000104077824 */ /* 0x060fe200078e0213 */
[----:B------:R-:W-:-:S03]  /*75a0*/  ISETP.GE.AND P0, PT, R4, UR43, PT ;  /* 0x0000002b04007c0c */ /* 0x000fc6000bf06270 */
[----:B------:R-:W-:Y:S01]  /*75b0*/  IMAD.MOV.U32 R10, RZ, RZ, R7 ;  /* 0x000000ffff0a7224 */ /* 0x000fe200078e0007 */
[----:B------:R-:W1:Y:S09]  /*75c0*/  @P1 LDC R3, c[0x0][0x438] ;  /* 0x00010e00ff031b82 */ /* 0x000e720000000800 */
[----:B------:R-:W3:Y:S01]  /*75d0*/  @!P0 LDC.64 R8, c[0x0][0x428] ;  /* 0x00010a00ff088b82 */ /* 0x000ee20000000a00 */
[----:B0-----:R-:W-:-:S07]  /*75e0*/  @P1 IMAD.HI.U32 R2, R7, R2, RZ ;  /* 0x0000000207021227 */ /* 0x001fce00078e00ff */
[----:B------:R-:W0:Y:S01]  /*75f0*/  @!P0 LDC.64 R4, c[0x0][0x418] ;  /* 0x00010600ff048b82 */ /* 0x000e220000000a00 */
[----:B-1----:R-:W-:-:S04]  /*7600*/  @P1 SHF.R.U32.HI R10, RZ, R3, R2 ;  /* 0x00000003ff0a1219 */ /* 0x002fc80000011602 */
[----:B------:R-:W-:Y:S02]  /*7610*/  @!P0 SHF.R.S32.HI R3, RZ, 0x1f, R10 ;  /* 0x0000001fff038819 */ /* 0x000fe4000001140a */
[----:B--2---:R-:W-:-:S05]  /*7620*/  SHF.R.S32.HI R6, RZ, 0x1f, R28 ;  /* 0x0000001fff067819 */ /* 0x004fca000001141c */
[----:B---3--:R-:W-:Y:S01]  /*7630*/  @!P0 IMAD R2, R6, R8, RZ ;  /* 0x0000000806028224 */ /* 0x008fe200078e02ff */
[----:B------:R1:W-:Y:S03]  /*7640*/  STL [R1], R6 ;  /* 0x0000000601007387 */ /* 0x0003e60000100800 */
[----:B------:R-:W-:Y:S01]  /*7650*/  @!P0 IMAD R9, R28, R9, R2 ;  /* 0x000000091c098224 */ /* 0x000fe200078e0202 */
[----:B------:R-:W-:-:S05]  /*7660*/  @!P0 MOV R2, R10 ;  /* 0x0000000a00028202 */ /* 0x000fca0000000f00 */
[----:B------:R-:W-:-:S04]  /*7670*/  @!P0 IMAD.WIDE.U32 R2, R28, R8, R2 ;  /* 0x000000081c028225 */ /* 0x000fc800078e0002 */
[----:B------:R-:W-:Y:S01]  /*7680*/  @!P0 IMAD.IADD R3, R3, 0x1, R9 ;  /* 0x0000000103038824 */ /* 0x000fe200078e0209 */
[----:B0-----:R-:W-:Y:S01]  /*7690*/  @!P0 LEA R4, P1, R2, R4, 0x2 ;  /* 0x0000000402048211 */ /* 0x001fe200078210ff */
[----:B-1----:R-:W-:-:S03]  /*76a0*/  IMAD.MOV.U32 R6, RZ, RZ, RZ ;  /* 0x000000ffff067224 */ /* 0x002fc600078e00ff */
[----:B------:R-:W-:-:S05]  /*76b0*/  @!P0 LEA.HI.X R5, R2, R5, R3, 0x2, P1 ;  /* 0x0000000502058211 */ /* 0x000fca00008f1403 */
[----:B------:R0:W5:Y:S01]  /*76c0*/  @!P0 LDG.E R6, desc[UR38][R4.64] ;  /* 0x0000002604068981 */ /* 0x000162000c1e1900 */
[----:B------:R-:W-:-:S03]  /*76d0*/  UMOV UR4, 0xffffffff ;  /* 0xffffffff00047882 */ /* 0x000fc60000000000 */
[----:B------:R-:W-:Y:S05]  /*76e0*/  BRA.DIV UR4, `(.L_x_45) ;  /* 0x0000003204507947 */ /* 0x000fea000b800000 */
.L_x_85:
[----:B------:R-:W-:Y:S01]  /*76f0*/  ULOP3.LUT UR4, UR41, 0x2, URZ, 0xfc, !UPT ;  /* 0x0000000229047892 */ /* 0x000fe2000f8efc3f */
[----:B------:R-:W-:Y:S01]  /*7700*/  IMAD.MOV R2, RZ, RZ, -R10 ;  /* 0x000000ffff027224 */ /* 0x000fe200078e0a0a */
[----:B------:R-:W-:Y:S01]  /*7710*/  MOV R27, UR42 ;  /* 0x0000002a001b7c02 */ /* 0x000fe20008000f00 */
[----:B------:R-:W-:Y:S01]  /*7720*/  IMAD.SHL.U32 R8, R22, 0x8, RZ ;  /* 0x0000000816087824 */ /* 0x000fe200078e00ff */
[----:B------:R-:W-:Y:S01]  /*7730*/  LOP3.LUT R29, R29, 0xfffffffd, RZ, 0xc0, !PT ;  /* 0xfffffffd1d1d7812 */ /* 0x000fe200078ec0ff */
[----:B0-----:R-:W-:Y:S01]  /*7740*/  IMAD R5, R16, R2, R7 ;  /* 0x0000000210057224 */ /* 0x001fe200078e0207 */
[----:B------:R-:W-:Y:S01]  /*7750*/  SHF.R.S32.HI R27, RZ, 0x1f, R27 ;  /* 0x0000001fff1b7819 */ /* 0x000fe2000001141b */
[----:B------:R-:W-:Y:S01]  /*7760*/  IMAD.U32 R3, RZ, RZ, UR4 ;  /* 0x00000004ff037e24 */ /* 0x000fe2000f8e00ff */
[----:B------:R-:W-:Y:S01]  /*7770*/  LOP3.LUT R16, R8, 0x38, RZ, 0xc0, !PT ;  /* 0x0000003808107812 */ /* 0x000fe200078ec0ff */
[----:B------:R-:W-:-:S03]  /*7780*/  IMAD.MOV.U32 R26, RZ, RZ, R0 ;  /* 0x000000ffff1a7224 */ /* 0x000fc600078e0000 */
[----:B------:R-:W-:-:S13]  /*7790*/  ISETP.NE.AND P0, PT, R3, 0x3, PT ;  /* 0x000000030300780c */ /* 0x000fda0003f05270 */
[----:B------:R-:W-:Y:S01]  /*77a0*/  @P0 LOP3.LUT R29, R29, 0x2, RZ, 0xfc, !PT ;  /* 0x000000021d1d0812 */ /* 0x000fe200078efcff */
[----:B------:R-:W-:Y:S06]  /*77b0*/  @!P0 BRA `(.L_x_46) ;  /* 0x0000000000048947 */ /* 0x000fec0003800000 */
[----:B------:R-:W-:Y:S01]  /*77c0*/  BPT.TRAP 0x1 ;  /* 0x000000040000795c */ /* 0x000fe20000300000 */
.L_x_46:
[----:B------:R-:W-:Y:S01]  /*77d0*/  SHF.R.S32.HI R7, RZ, 0x1f, R5 ;  /* 0x0000001fff077819 */ /* 0x000fe20000011405 */
[----:B------:R-:W-:Y:S01]  /*77e0*/  ULDC.64 UR4, c[0x0][0x328] ;  /* 0x0000ca0000047ab9 */ /* 0x000fe20000000a00 */
[----:B-----5:R-:W-:Y:S02]  /*77f0*/  SHF.R.S32.HI R4, RZ, 0x1f, R6 ;  /* 0x0000001fff047819 */ /* 0x020fe40000011406 */
[----:B------:R-:W-:Y:S01]  /*7800*/  R2UR UR6, R27 ;  /* 0x000000001b0672ca */ /* 0x000fe200000e0000 */
[----:B------:R-:W-:-:S04]  /*7810*/  IMAD R2, R7, UR4, RZ ;  /* 0x0000000407027c24 */ /* 0x000fc8000f8e02ff */
[C---:B------:R-:W-:Y:S02]  /*7820*/  IMAD R9, R5.reuse, UR5, R2 ;  /* 0x0000000505097c24 */ /* 0x040fe4000f8e0202 */
[----:B------:R-:W-:Y:S01]  /*7830*/  IMAD.WIDE.U32 R2, R5, UR4, RZ ;  /* 0x0000000405027c25 */ /* 0x000fe2000f8e00ff */
[----:B------:R-:W-:-:S03]  /*7840*/  ULDC.64 UR4, c[0x0][0x338] ;  /* 0x0000ce0000047ab9 */ /* 0x000fc60000000a00 */
[----:B------:R-:W-:Y:S02]  /*7850*/  IMAD.IADD R3, R3, 0x1, R9 ;  /* 0x0000000103037824 */ /* 0x000fe400078e0209 */
[----:B------:R-:W-:Y:S02]  /*7860*/  IMAD.MOV.U32 R9, RZ, RZ, 0x1 ;  /* 0x00000001ff097424 */ /* 0x000fe400078e00ff */
[----:B------:R-:W-:Y:S02]  /*7870*/  IMAD R11, R4, UR4, RZ ;  /* 0x00000004040b7c24 */ /* 0x000fe4000f8e02ff */
[----:B------:R-:W-:Y:S01]  /*7880*/  IMAD.WIDE.U32 R2, R6, UR4, R2 ;  /* 0x0000000406027c25 */ /* 0x000fe2000f8e0002 */
[----:B------:R-:W-:-:S03]  /*7890*/  SHF.L.U32 R9, R9, 0x1f, RZ ;  /* 0x0000001f09097819 */ /* 0x000fc600000006ff */
[----:B------:R-:W-:Y:S01]  /*78a0*/  IMAD R11, R6, UR5, R11 ;  /* 0x00000005060b7c24 */ /* 0x000fe2000f8e020b */
[----:B------:R-:W0:Y:S01]  /*78b0*/  SYNCS.PHASECHK.TRANS64.TRYWAIT P0, [UR45+0x16840], R9 ;  /* 0x01684009ff0075a7 */ /* 0x000e22000800016d */
[----:B------:R-:W-:-:S03]  /*78c0*/  ULDC.64 UR4, c[0x0][0x330] ;  /* 0x0000cc0000047ab9 */ /* 0x000fc60000000a00 */
[----:B------:R-:W-:Y:S01]  /*78d0*/  IADD3 R3, R3, R11, RZ ;  /* 0x0000000b03037210 */ /* 0x000fe20007ffe0ff */
[----:B------:R-:W-:Y:S01]  /*78e0*/  IMAD.U32 R11, RZ, RZ, UR4 ;  /* 0x00000004ff0b7e24 */ /* 0x000fe2000f8e00ff */
[----:B------:R-:W-:-:S03]  /*78f0*/  UIMAD UR4, UR6, UR4, URZ ;  /* 0x00000004060472a4 */ /* 0x000fc6000f8e023f */
[----:B------:R-:W-:Y:S01]  /*7900*/  IMAD.WIDE.U32 R2, R11, UR42, R2 ;  /* 0x0000002a0b027c25 */ /* 0x000fe2000f8e0002 */
[----:B------:R-:W-:Y:S01]  /*7910*/  UIMAD UR4, UR42, UR5, UR4 ;  /* 0x000000052a0472a4 */ /* 0x000fe2000f8e0204 */
[----:B------:R-:W-:Y:S02]  /*7920*/  ULDC.64 UR6, c[0x0][0x318] ;  /* 0x0000c60000067ab9 */ /* 0x000fe40000000a00 */
[----:B------:R-:W-:-:S03]  /*7930*/  LEA R17, P1, R2, UR6, 0x1 ;  /* 0x0000000602117c11 */ /* 0x000fc6000f8208ff */
[----:B------:R-:W-:-:S05]  /*7940*/  VIADD R3, R3, UR4 ;  /* 0x0000000403037c36 */ /* 0x000fca0008000000 */
[----:B------:R-:W-:Y:S01]  /*7950*/  LEA.HI.X R18, R2, UR7, R3, 0x1, P1 ;  /* 0x0000000702127c11 */ /* 0x000fe200088f0c03 */
[----:B0-----:R-:W-:Y:S06]  /*7960*/  @!P0 BRA `(.L_x_47) ;  /* 0x0000002c00d08947 */ /* 0x001fec0003800000 */
.L_x_86:
[----:B------:R-:W-:Y:S01]  /*7970*/  ULDC.64 UR4, c[0x0][0x300] ;  /* 0x0000c00000047ab9 */ /* 0x000fe20000000a00 */
[----:B------:R-:W-:Y:S01]  /*7980*/  R2UR UR6, R27 ;  /* 0x000000001b0672ca */ /* 0x000fe200000e0000 */
[----:B0-----:R-:W-:Y:S01]  /*7990*/  IMAD R2, R7, UR4, RZ ;  /* 0x0000000407027c24 */ /* 0x001fe2000f8e02ff */
[----:B------:R-:W-:Y:S02]  /*79a0*/  SHF.R.U32.HI R10, RZ, 0x3, R20 ;  /* 0x00000003ff0a7819 */ /* 0x000fe40000011614 */
[----:B------:R-:W-:Y:S01]  /*79b0*/  LOP3.LUT R29, R29, 0xfffffffe, RZ, 0xc0, !PT ;  /* 0xfffffffe1d1d7812 */ /* 0x000fe200078ec0ff */
[C---:B------:R-:W-:Y:S02]  /*79c0*/  IMAD R7, R5.reuse, UR5, R2 ;  /* 0x0000000505077c24 */ /* 0x040fe4000f8e0202 */
[----:B------:R-:W-:Y:S01]  /*79d0*/  IMAD.WIDE.U32 R2, R5, UR4, RZ ;  /* 0x0000000405027c25 */ /* 0x000fe2000f8e00ff */
[----:B------:R-:W-:-:S03]  /*79e0*/  ULDC.64 UR4, c[0x0][0x310] ;  /* 0x0000c40000047ab9 */ /* 0x000fc60000000a00 */
[----:B------:R-:W-:Y:S02]  /*79f0*/  IMAD.IADD R3, R3, 0x1, R7 ;  /* 0x0000000103037824 */ /* 0x000fe400078e0207 */
[----:B------:R-:W-:Y:S02]  /*7a00*/  IMAD R5, R4, UR4, RZ ;  /* 0x0000000404057c24 */ /* 0x000fe4000f8e02ff */
[----:B------:R-:W-:-:S04]  /*7a10*/  IMAD.WIDE.U32 R2, R6, UR4, R2 ;  /* 0x0000000406027c25 */ /* 0x000fc8000f8e0002 */
[----:B------:R-:W-:Y:S01]  /*7a20*/  IMAD R5, R6, UR5, R5 ;  /* 0x0000000506057c24 */ /* 0x000fe2000f8e0205 */
[----:B------:R-:W-:Y:S01]  /*7a30*/  ULDC.64 UR4, c[0x0][0x308] ;  /* 0x0000c20000047ab9 */ /* 0x000fe20000000a00 */
[----:B------:R-:W-:Y:S02]  /*7a40*/  IMAD.MOV.U32 R7, RZ, RZ, -0x80 ;  /* 0xffffff80ff077424 */ /* 0x000fe400078e00ff */
[----:B------:R-:W-:Y:S01]  /*7a50*/  IMAD.IADD R3, R3, 0x1, R5 ;  /* 0x0000000103037824 */ /* 0x000fe200078e0205 */
[----:B------:R-:W-:Y:S01]  /*7a60*/  MOV R5, UR4 ;  /* 0x0000000400057c02 */ /* 0x000fe20008000f00 */
[----:B------:R-:W-:Y:S01]  /*7a70*/  UIMAD UR4, UR6, UR4, URZ ;  /* 0x00000004060472a4 */ /* 0x000fe2000f8e023f */
[----:B------:R-:W-:Y:S02]  /*7a80*/  IMAD R6, R0, R7, UR43 ;  /* 0x0000002b00067e24 */ /* 0x000fe4000f8e0207 */
[----:B------:R-:W-:Y:S01]  /*7a90*/  ULDC.64 UR6, c[0x0][0x2e8] ;  /* 0x0000ba0000067ab9 */ /* 0x000fe20000000a00 */
[----:B------:R-:W-:-:S02]  /*7aa0*/  UIMAD UR4, UR42, UR5, UR4 ;  /* 0x000000052a0472a4 */ /* 0x000fc4000f8e0204 */
[----:B------:R-:W-:Y:S01]  /*7ab0*/  IMAD.WIDE.U32 R2, R5, UR42, R2 ;  /* 0x0000002a05027c25 */ /* 0x000fe2000f8e0002 */
[----:B------:R-:W-:-:S03]  /*7ac0*/  LOP3.LUT R5, R8, 0x1c0, RZ, 0xc0, !PT ;  /* 0x000001c008057812 */ /* 0x000fc600078ec0ff */
[----:B------:R-:W-:Y:S01]  /*7ad0*/  VIADD R3, R3, UR4 ;  /* 0x0000000403037c36 */ /* 0x000fe20008000000 */
[----:B------:R-:W-:Y:S01]  /*7ae0*/  ULDC UR4, c[0x0][0x2f4] ;  /* 0x0000bd0000047ab9 */ /* 0x000fe20000000800 */
[----:B------:R-:W-:Y:S02]  /*7af0*/  LEA R0, P0, R2, UR6, 0x1 ;  /* 0x0000000602007c11 */ /* 0x000fe4000f8008ff */
[----:B------:R-:W-:Y:S01]  /*7b00*/  ISETP.GE.AND P3, PT, R16, UR4, PT ;  /* 0x0000000410007c0c */ /* 0x000fe2000bf66270 */
[----:B------:R-:W-:Y:S01]  /*7b10*/  UMOV UR4, 0xffffffff ;  /* 0xffffffff00047882 */ /* 0x000fe20000000000 */
[----:B------:R-:W-:Y:S02]  /*7b20*/  LOP3.LUT R5, R5, 0x38, R8, 0xf8, !PT ;  /* 0x0000003805057812 */ /* 0x000fe400078ef808 */
[----:B------:R-:W-:Y:S02]  /*7b30*/  LEA.HI.X R4, R2, UR7, R3, 0x1, P0 ;  /* 0x0000000702047c11 */ /* 0x000fe400080f0c03 */
[----:B------:R-:W-:Y:S01]  /*7b40*/  LOP3.LUT R3, R5, 0x38, R22, 0x78, !PT ;  /* 0x0000003805037812 */ /* 0x000fe200078e7816 */
[----:B------:R-:W-:-:S02]  /*7b50*/  IMAD.IADD R5, R6, 0x1, -R10 ;  /* 0x0000000106057824 */ /* 0x000fc400078e0a0a */
[----:B------:R-:W-:-:S03]  /*7b60*/  IMAD.SHL.U32 R22, R20, 0x8, RZ ;  /* 0x0000000814167824 */ /* 0x000fc600078e00ff */
[----:B------:R-:W-:Y:S02]  /*7b70*/  ISETP.GE.AND P0, PT, R5, 0x1, PT ;  /* 0x000000010500780c */ /* 0x000fe40003f06270 */
[----:B------:R-:W-:Y:S02]  /*7b80*/  LOP3.LUT R22, R3, 0x200, R22, 0xf8, !PT ;  /* 0x0000020003167812 */ /* 0x000fe400078ef816 */
[----:B------:R-:W-:Y:S01]  /*7b90*/  @P3 LOP3.LUT R29, R29, 0x1, RZ, 0xfc, !PT ;  /* 0x000000011d1d3812 */ /* 0x000fe200078efcff */
[----:B------:R-:W-:Y:S08]  /*7ba0*/  BRA.DIV UR4, `(.L_x_48) ;  /* 0x0000002e04587947 */ /* 0x000ff0000b800000 */
[----:B------:R-:W0:Y:S01]  /*7bb0*/  SHFL.IDX PT, R14, R0, RZ, 0x181f ;  /* 0x00181fff000e7589 */ /* 0x000e2200000e0000 */
[----:B------:R-:W-:-:S03]  /*7bc0*/  @P0 LEA R9, R22, UR45, 0x1 ;  /* 0x0000002d16090c11 */ /* 0x000fc6000f8e08ff */
[----:B------:R-:W1:Y:S04]  /*7bd0*/  SHFL.IDX PT, R2, R4, RZ, 0x181f ;  /* 0x00181fff04027589 */ /* 0x000e6800000e0000 */
[----:B------:R-:W-:Y:S04]  /*7be0*/  SHFL.IDX PT, R7, R4, 0x1, 0x181f ;  /* 0x00381f0004077f89 */ /* 0x000fe800000e0000 */
[----:B------:R-:W-:Y:S04]  /*7bf0*/  SHFL.IDX PT, R21, R0, 0x2, 0x181f ;  /* 0x00581f0000157f89 */ /* 0x000fe800000e0000 */
[----:B------:R-:W-:Y:S01]  /*7c00*/  SHFL.IDX PT, R6, R4, 0x2, 0x181f ;  /* 0x00581f0004067f89 */ /* 0x000fe200000e0000 */
[----:B0-----:R-:W-:-:S04]  /*7c10*/  @P0 LEA R14, P1, R16, R14, 0x1 ;  /* 0x0000000e100e0211 */ /* 0x001fc800078208ff */
[----:B-1----:R-:W-:Y:S01]  /*7c20*/  @P0 IADD3.X R3, RZ, R2, RZ, P1, !PT ;  /* 0x00000002ff030210 */ /* 0x002fe20000ffe4ff */
[----:B------:R-:W-:Y:S01]  /*7c30*/  @P0 IMAD.MOV.U32 R2, RZ, RZ, R14 ;  /* 0x000000ffff020224 */ /* 0x000fe200078e000e */
[C---:B------:R-:W-:Y:S01]  /*7c40*/  ISETP.GE.AND P1, PT, R5.reuse, 0x21, PT ;  /* 0x000000210500780c */ /* 0x040fe20003f26270 */
[----:B------:R-:W0:Y:S04]  /*7c50*/  SHFL.IDX PT, R14, R0, 0x1, 0x181f ;  /* 0x00381f00000e7f89 */ /* 0x000e2800000e0000 */
[----:B------:R1:W-:Y:S01]  /*7c60*/  @P0 LDGSTS.E.BYPASS.LTC128B.128 [R9+0xe400], desc[UR38][R2.64], !P3 ;  /* 0x0e40000002090fae */ /* 0x0003e2000d901d66 */
[----:B------:R-:W-:-:S03]  /*7c70*/  ISETP.GE.AND P0, PT, R5, 0x11, PT ;  /* 0x000000110500780c */ /* 0x000fc60003f06270 */
[----:B-1----:R-:W-:Y:S10]  /*7c80*/  SHFL.IDX PT, R9, R0, 0x4, 0x181f ;  /* 0x00981f0000097f89 */ /* 0x002ff400000e0000 */
[----:B------:R-:W-:-:S02]  /*7c90*/  @P0 LEA R25, R22, UR45, 0x1 ;  /* 0x0000002d16190c11 */ /* 0x000fc4000f8e08ff */
[C---:B0-----:R-:W-:Y:S02]  /*7ca0*/  @P0 LEA R2, P2, R16.reuse, R14, 0x1 ;  /* 0x0000000e10020211 */ /* 0x041fe400078408ff */
[----:B------:R-:W0:Y:S03]  /*7cb0*/  SHFL.IDX PT, R14, R0, 0x3, 0x181f ;  /* 0x00781f00000e7f89 */ /* 0x000e2600000e0000 */
[----:B------:R-:W-:Y:S02]  /*7cc0*/  @P0 IMAD.X R3, RZ, RZ, R7, P2 ;  /* 0x000000ffff030224 */ /* 0x000fe400010e0607 */
[----:B------:R-:W1:Y:S04]  /*7cd0*/  SHFL.IDX PT, R7, R4, 0x3, 0x181f ;  /* 0x00781f0004077f89 */ /* 0x000e6800000e0000 */
[----:B------:R2:W-:Y:S02]  /*7ce0*/  @P0 LDGSTS.E.BYPASS.LTC128B.128 [R25+0xec00], desc[UR38][R2.64], !P3 ;  /* 0x0ec0000002190fae */ /* 0x0005e4000d901d66 */
[----:B--2---:R-:W-:-:S02]  /*7cf0*/  @P1 LEA R2, P0, R16, R21, 0x1 ;  /* 0x0000001510021211 */ /* 0x004fc400078008ff */
[----:B------:R-:W-:-:S03]  /*7d00*/  @P1 LEA R21, R22, UR45, 0x1 ;  /* 0x0000002d16151c11 */ /* 0x000fc6000f8e08ff */
[----:B------:R-:W-:Y:S01]  /*7d10*/  @P1 IMAD.X R3, RZ, RZ, R6, P0 ;  /* 0x000000ffff031224 */ /* 0x000fe200000e0606 */
[C---:B------:R-:W-:Y:S01]  /*7d20*/  ISETP.GE.AND P0, PT, R5.reuse, 0x31, PT ;  /* 0x000000310500780c */ /* 0x040fe20003f06270 */
[----:B------:R-:W2:Y:S04]  /*7d30*/  SHFL.IDX PT, R6, R4, 0x4, 0x181f ;  /* 0x00981f0004067f89 */ /* 0x000ea800000e0000 */
[----:B------:R0:W-:Y:S01]  /*7d40*/  @P1 LDGSTS.E.BYPASS.LTC128B.128 [R21+0xf400], desc[UR38][R2.64], !P3 ;  /* 0x0f40000002151fae */ /* 0x0001e2000d901d66 */
[----:B------:R-:W-:-:S07]  /*7d50*/  ISETP.GE.AND P1, PT, R5, 0x41, PT ;  /* 0x000000410500780c */ /* 0x000fce0003f26270 */
[----:B------:R-:W-:Y:S02]  /*7d60*/  @P0 LEA R25, R22, UR45, 0x1 ;  /* 0x0000002d16190c11 */ /* 0x000fe4000f8e08ff */
[----:B0-----:R-:W-:Y:S02]  /*7d70*/  @P0 LEA R2, P2, R16, R14, 0x1 ;  /* 0x0000000e10020211 */ /* 0x001fe400078408ff */
[----:B------:R-:W0:Y:S02]  /*7d80*/  SHFL.IDX PT, R14, R0, 0x5, 0x181f ;  /* 0x00b81f00000e7f89 */ /* 0x000e2400000e0000 */
[----:B------:R-:W-:Y:S01]  /*7d90*/  @P1 LEA R21, R22, UR45, 0x1 ;  /* 0x0000002d16151c11 */ /* 0x000fe2000f8e08ff */
[----:B-1----:R-:W-:Y:S02]  /*7da0*/  @P0 IMAD.X R3, RZ, RZ, R7, P2 ;  /* 0x000000ffff030224 */ /* 0x002fe400010e0607 */
[----:B------:R-:W1:Y:S04]  /*7db0*/  SHFL.IDX PT, R7, R4, 0x5, 0x181f ;  /* 0x00b81f0004077f89 */ /* 0x000e6800000e0000 */
[----:B------:R3:W-:Y:S02]  /*7dc0*/  @P0 LDGSTS.E.BYPASS.LTC128B.128 [R25+0xfc00], desc[UR38][R2.64], !P3 ;  /* 0x0fc0000002190fae */ /* 0x0007e4000d901d66 */
[----:B---3--:R-:W-:-:S02]  /*7dd0*/  @P1 LEA R2, P0, R16, R9, 0x1 ;  /* 0x0000000910021211 */ /* 0x008fc400078008ff */
[----:B------:R-:W3:Y:S02]  /*7de0*/  SHFL.IDX PT, R9, R0, 0x6, 0x181f ;  /* 0x00d81f0000097f89 */ /* 0x000ee400000e0000 */
[----:B--2---:R-:W-:Y:S02]  /*7df0*/  @P1 IADD3.X R3, RZ, R6, RZ, P0, !PT ;  /* 0x00000006ff031210 */ /* 0x004fe400007fe4ff */
[C---:B------:R-:W-:Y:S01]  /*7e00*/  ISETP.GE.AND P0, PT, R5.reuse, 0x51, PT ;  /* 0x000000510500780c */ /* 0x040fe20003f06270 */
[----:B------:R-:W2:Y:S04]  /*7e10*/  SHFL.IDX PT, R6, R4, 0x6, 0x181f ;  /* 0x00d81f0004067f89 */ /* 0x000ea800000e0000 */
[----:B------:R0:W-:Y:S01]  /*7e20*/  @P1 LDGSTS.E.BYPASS.LTC128B.128 [R21+0x10400], desc[UR38][R2.64], !P3 ;  /* 0x1040000002151fae */ /* 0x0001e2000d901d66 */
[----:B------:R-:W-:-:S03]  /*7e30*/  ISETP.GE.AND P1, PT, R5, 0x61, PT ;  /* 0x000000610500780c */ /* 0x000fc60003f26270 */
[----:B------:R-:W4:Y:S04]  /*7e40*/  SHFL.IDX PT, R4, R4, 0x7, 0x181f ;  /* 0x00f81f0004047f89 */ /* 0x000f2800000e0000 */
[----:B0-----:R-:W-:Y:S02]  /*7e50*/  @P0 LEA R2, P2, R16, R14, 0x1 ;  /* 0x0000000e10020211 */ /* 0x001fe400078408ff */
[----:B------:R0:W0:Y:S03]  /*7e60*/  SHFL.IDX PT, R14, R0, 0x7, 0x181f ;  /* 0x00f81f00000e7f89 */ /* 0x00002600000e0000 */
[----:B-1----:R-:W-:Y:S01]  /*7e70*/  @P0 IMAD.X R3, RZ, RZ, R7, P2 ;  /* 0x000000ffff030224 */ /* 0x002fe200010e0607 */
[----:B------:R-:W-:-:S05]  /*7e80*/  @P0 LEA R7, R22, UR45, 0x1 ;  /* 0x0000002d16070c11 */ /* 0x000fca000f8e08ff */
[----:B------:R3:W-:Y:S02]  /*7e90*/  @P0 LDGSTS.E.BYPASS.LTC128B.128 [R7+0x10c00], desc[UR38][R2.64], !P3 ;  /* 0x10c0000002070fae */ /* 0x0007e4000d901d66 */
[----:B---3--:R-:W-:Y:S02]  /*7ea0*/  @P1 LEA R2, P0, R16, R9, 0x1 ;  /* 0x0000000910021211 */ /* 0x008fe400078008ff */
[----:B------:R-:W-:-:S03]  /*7eb0*/  @P1 LEA R9, R22, UR45, 0x1 ;  /* 0x0000002d16091c11 */ /* 0x000fc6000f8e08ff */
[----:B--2---:R-:W-:-:S05]  /*7ec0*/  @P1 IMAD.X R3, RZ, RZ, R6, P0 ;  /* 0x000000ffff031224 */ /* 0x004fca00000e0606 */
[----:B0---4-:R1:W-:Y:S03]  /*7ed0*/  @P1 LDGSTS.E.BYPASS.LTC128B.128 [R9+0x11400], desc[UR38][R2.64], !P3 ;  /* 0x1140000002091fae */ /* 0x0113e6000d901d66 */
.L_x_104:
[----:B------:R-:W-:-:S13]  /*7ee0*/  ISETP.GE.AND P0, PT, R5, 0x71, PT ;  /* 0x000000710500780c */ /* 0x000fda0003f06270 */
[----:B-1----:R-:W-:Y:S02]  /*7ef0*/  @P0 LEA R2, P1, R16, R14, 0x1 ;  /* 0x0000000e10020211 */ /* 0x002fe400078208ff */
[----:B------:R-:W-:-:S03]  /*7f00*/  @P0 LEA R5, R22, UR45, 0x1 ;  /* 0x0000002d16050c11 */ /* 0x000fc6000f8e08ff */
[----:B------:R-:W-:-:S05]  /*7f10*/  @P0 IMAD.X R3, RZ, RZ, R4, P1 ;  /* 0x000000ffff030224 */ /* 0x000fca00008e0604 */
[----:B------:R-:W-:Y:S01]  /*7f20*/  @!PT LDS RZ, [RZ] ;  /* 0x00000000fffff984 */ /* 0x000fe20000000800 */
[----:B------:R-:W-:Y:S01]  /*7f30*/  @!PT LDS RZ, [RZ] ;  /* 0x00000000fffff984 */ /* 0x000fe20000000800 */
[----:B------:R-:W-:Y:S01]  /*7f40*/  @!PT LDS RZ, [RZ] ;  /* 0x00000000fffff984 */ /* 0x000fe20000000800 */
[----:B------:R0:W-:Y:S01]  /*7f50*/  @P0 LDGSTS.E.BYPASS.LTC128B.128 [R5+0x11c00], desc[UR38][R2.64], !P3 ;  /* 0x11c0000002050fae */ /* 0x0001e2000d901d66 */
[----:B------:R-:W-:Y:S01]  /*7f60*/  NOP ;  /* 0x0000000000007918 */ /* 0x000fe20000000000 */
[----:B------:R-:W-:Y:S02]  /*7f70*/  SYNCS.ARRIVE.TRANS64.RED.A0T1 RZ, [UR45+0x16830], RZ ;  /* 0x016830ffffff79a7 */ /* 0x000fe4000820042d */
[----:B------:R-:W-:Y:S01]  /*7f80*/  ARRIVES.LDGSTSBAR.64.TRANSCNT [UR45+0x16830] ;  /* 0x01683000ff0079b0 */ /* 0x000fe20008000aad */
[----:B------:R-:W-:Y:S01]  /*7f90*/  NOP ;  /* 0x0000000000007918 */ /* 0x000fe20000000000 */
[----:B------:R-:W-:-:S06]  /*7fa0*/  ULOP3.LUT UR4, UR41, 0x2, URZ, 0xfc, !UPT ;  /* 0x0000000229047892 */ /* 0x000fcc000f8efc3f */
[----:B------:R-:W-:-:S05]  /*7fb0*/  IMAD.U32 R6, RZ, RZ, UR4 ;  /* 0x00000004ff067e24 */ /* 0x000fca000f8e00ff */
[----:B------:R-:W-:-:S13]  /*7fc0*/  ISETP.NE.AND P2, PT, R6, 0x3, PT ;  /* 0x000000030600780c */ /* 0x000fda0003f45270 */
[----:B0-----:R-:W-:Y:S05]  /*7fd0*/  @!P2 BRA `(.L_x_49) ;  /* 0x000000000004a947 */ /* 0x001fea0003800000 */
[----:B------:R-:W-:Y:S01]  /*7fe0*/  BPT.TRAP 0x1 ;  /* 0x000000040000795c */ /* 0x000fe20000300000 */
.L_x_49:
[----:B------:R-:W-:Y:S01]  /*7ff0*/  SYNCS.ARRIVE.TRANS64.A1T0 RZ, [UR45+0x16830], RZ ;  /* 0x016830ffffff79a7 */ /* 0x000fe2000810002d */
[----:B------:R-:W-:Y:S05]  /*8000*/  WARPSYNC.ALL ;  /* 0x0000000000007948 */ /* 0x000fea0003800000 */
[----:B------:R-:W-:Y:S01]  /*8010*/  UIADD3 UR5, UR45, 0x8400, URZ ;  /* 0x000084002d057890 */ /* 0x000fe2000fffe03f */
[----:B------:R-:W-:Y:S01]  /*8020*/  R2UR UR4, R27 ;  /* 0x000000001b0472ca */ /* 0x000fe200000e0000 */
[----:B------:R-:W-:Y:S01]  /*8030*/  ULDC.64 UR6, c[0x0][0x2d8] ;  /* 0x0000b60000067ab9 */ /* 0x000fe20000000a00 */
[----:B------:R-:W-:Y:S01]  /*8040*/  SHF.R.S32.HI R25, RZ, 0x1f, R24 ;  /* 0x0000001fff197819 */ /* 0x000fe20000011418 */
[----:B------:R-:W-:Y:S02]  /*8050*/  ULOP3.LUT UP0, URZ, UR5, 0x3ff, URZ, 0xc0, !UPT ;  /* 0x000003ff053f7892 */ /* 0x000fe4000f80c03f */
[----:B------:R-:W-:Y:S01]  /*8060*/  UIMAD.WIDE.U32 UR36, UR42, UR6, URZ ;  /* 0x000000062a2472a5 */ /* 0x000fe2000f8e003f */
[----:B------:R-:W-:Y:S03]  /*8070*/  BAR.SYNC.DEFER_BLOCKING 0x8, 0x200 ;  /* 0x0208000000007b1d */ /* 0x000fe60000010000 */
[----:B------:R-:W-:-:S04]  /*8080*/  PLOP3.LUT P0, PT, PT, PT, UP0, 0x80, 0x0 ;  /* 0x000000000000781c */ /* 0x000fc80003f0f008 */
[----:B------:R-:W-:-:S04]  /*8090*/  UIMAD UR4, UR4, UR6, URZ ;  /* 0x00000006040472a4 */ /* 0x000fc8000f8e023f */
[----:B------:R-:W-:-:S04]  /*80a0*/  UIMAD UR4, UR42, UR7, UR4 ;  /* 0x000000072a0472a4 */ /* 0x000fc8000f8e0204 */
[----:B------:R-:W-:Y:S01]  /*80b0*/  UIADD3 UR46, UR37, UR4, URZ ;  /* 0x00000004252e7290 */ /* 0x000fe2000fffe03f */
[----:B------:R-:W-:Y:S11]  /*80c0*/  @!P0 BRA `(.L_x_50) ;  /* 0x0000000000408947 */ /* 0x000ff60003800000 */
[----:B------:R-:W-:Y:S01]  /*80d0*/  MOV R2, 0x0 ;  /* 0x0000000000027802 */ /* 0x000fe20000000f00 */
[----:B------:R-:W-:Y:S01]  /*80e0*/  ULDC.64 UR6, c[0x4][0x88] ;  /* 0x0100220000067ab9 */ /* 0x000fe20000000a00 */
[----:B------:R-:W-:Y:S01]  /*80f0*/  ULDC.64 UR8, c[0x4][0x90] ;  /* 0x0100240000087ab9 */ /* 0x000fe20000000a00 */
[----:B------:R-:W-:Y:S01]  /*8100*/  ULDC.64 UR4, c[0x4][0x20] ;  /* 0x0100080000047ab9 */ /* 0x000fe20000000a00 */
[----:B------:R-:W-:Y:S01]  /*8110*/  MOV R4, UR6 ;  /* 0x0000000600047c02 */ /* 0x000fe20008000f00 */
[----:B------:R-:W-:Y:S01]  /*8120*/  IMAD.U32 R5, RZ, RZ, UR7 ;  /* 0x00000007ff057e24 */ /* 0x000fe2000f8e00ff */
        /* <DEDUP_REMOVED lines=9> */
[----:B0-----:R-:W-:Y:S05]  /*81c0*/  CALL.ABS.NOINC R2 ;  /* 0x0000000002007343 */ /* 0x001fea0003c00000 */
.L_x_50:
[----:B------:R-:W0:Y:S01]  /*81d0*/  LDC R9, c[0x0][0x448] ;  /* 0x00011200ff097b82 */ /* 0x000e220000000800 */
[----:B------:R-:W1:Y:S01]  /*81e0*/  S2R R20, SR_TID.X ;  /* 0x0000000000147919 */ /* 0x000e620000002100 */
[----:B------:R-:W-:Y:S01]  /*81f0*/  IMAD.U32 R4, RZ, RZ, UR36 ;  /* 0x00000024ff047e24 */ /* 0x000fe2000f8e00ff */
[----:B------:R-:W-:Y:S01]  /*8200*/  ULDC.64 UR4, c[0x0][0x2e0] ;  /* 0x0000b80000047ab9 */ /* 0x000fe20000000a00 */
[----:B------:R-:W-:Y:S01]  /*8210*/  ULDC.64 UR6, c[0x0][0x2c8] ;  /* 0x0000b20000067ab9 */ /* 0x000fe20000000a00 */
[----:B------:R-:W2:Y:S01]  /*8220*/  S2R R2, SR_CTAID.X ;  /* 0x0000000000027919 */ /* 0x000ea20000002500 */
[----:B------:R-:W-:Y:S01]  /*8230*/  IMAD R25, R25, UR4, RZ ;  /* 0x0000000419197c24 */ /* 0x000fe2000f8e02ff */
[----:B------:R-:W-:-:S03]  /*8240*/  ULDC.64 UR8, c[0x0][0x280] ;  /* 0x0000a00000087ab9 */ /* 0x000fc60000000a00 */
[----:B------:R-:W-:Y:S01]  /*8250*/  IMAD R25, R24, UR5, R25 ;  /* 0x0000000518197c24 */ /* 0x000fe2000f8e0219 */
[----:B0-----:R-:W-:Y:S02]  /*8260*/  ISETP.NE.AND P0, PT, R9, 0x1, PT ;  /* 0x000000010900780c */ /* 0x001fe40003f05270 */
[----:B-1----:R-:W-:-:S11]  /*8270*/  LOP3.LUT R20, R20, 0x7f, RZ, 0xc0, !PT ;  /* 0x0000007f14147812 */ /* 0x002fd600078ec0ff */
[----:B------:R-:W0:Y:S01]  /*8280*/  @P0 LDC R3, c[0x0][0x44c] ;  /* 0x00011300ff030b82 */ /* 0x000e220000000800 */
[----:B------:R-:W-:-:S05]  /*8290*/  SHF.R.U32.HI R20, RZ, 0x3, R20 ;  /* 0x00000003ff147819 */ /* 0x000fca0000011614 */
[----:B------:R-:W-:Y:S02]  /*82a0*/  IMAD.IADD R0, R23, 0x1, R20 ;  /* 0x0000000117007824 */ /* 0x000fe400078e0214 */
[----:B------:R-:W1:Y:S02]  /*82b0*/  @P0 LDC R5, c[0x0][0x450] ;  /* 0x00011400ff050b82 */ /* 0x000e640000000800 */
[----:B--2---:R-:W-:-:S05]  /*82c0*/  IMAD R0, R2, 0xc0, R0 ;  /* 0x000000c002007824 */ /* 0x004fca00078e0200 */
[----:B------:R-:W-:Y:S01]  /*82d0*/  MOV R7, R0 ;  /* 0x0000000000077202 */ /* 0x000fe20000000f00 */
[----:B------:R-:W2:Y:S01]  /*82e0*/  @P0 LDC R6, c[0x0][0x44c] ;  /* 0x00011300ff060b82 */ /* 0x000ea20000000800 */
[----:B0-----:R-:W-:-:S04]  /*82f0*/  @P0 IMAD.HI.U32 R2, R0, R3, RZ ;  /* 0x0000000300020227 */ /* 0x001fc800078e00ff */
[----:B------:R-:W-:Y:S01]  /*8300*/  IMAD.U32 R3, RZ, RZ, UR46 ;  /* 0x0000002eff037e24 */ /* 0x000fe2000f8e00ff */
[----:B-1----:R-:W-:Y:S01]  /*8310*/  @P0 SHF.R.U32.HI R7, RZ, R5, R2 ;  /* 0x00000005ff070219 */ /* 0x002fe20000011602 */
[----:B------:R-:W-:Y:S02]  /*8320*/  IMAD.MOV.U32 R2, RZ, RZ, R4 ;  /* 0x000000ffff027224 */ /* 0x000fe400078e0004 */
[----:B------:R-:W-:Y:S01]  /*8330*/  IMAD.U32 R5, RZ, RZ, UR37 ;  /* 0x00000025ff057e24 */ /* 0x000fe2000f8e00ff */
[----:B------:R-:W-:Y:S01]  /*8340*/  SHF.R.S32.HI R4, RZ, 0x1f, R7 ;  /* 0x0000001fff047819 */ /* 0x000fe20000011407 */
[----:B------:R-:W-:Y:S01]  /*8350*/  IMAD.WIDE.U32 R2, R24, UR4, R2 ;  /* 0x0000000418027c25 */ /* 0x000fe2000f8e0002 */
[----:B------:R-:W-:Y:S01]  /*8360*/  ULDC.64 UR4, c[0x0][0x2d0] ;  /* 0x0000b40000047ab9 */ /* 0x000fe20000000a00 */
[----:B------:R-:W0:Y:S02]  /*8370*/  S2R R24, SR_CTAID.X ;  /* 0x0000000000187919 */ /* 0x000e240000002500 */
[----:B------:R-:W-:Y:S01]  /*8380*/  IMAD R4, R4, UR4, RZ ;  /* 0x0000000404047c24 */ /* 0x000fe2000f8e02ff */
[----:B------:R-:W-:Y:S01]  /*8390*/  IADD3 R3, R3, R25, RZ ;  /* 0x0000001903037210 */ /* 0x000fe20007ffe0ff */
[----:B------:R-:W-:-:S02]  /*83a0*/  IMAD.MOV R8, RZ, RZ, -R7 ;  /* 0x000000ffff087224 */ /* 0x000fc400078e0a07 */
[C---:B------:R-:W-:Y:S02]  /*83b0*/  IMAD R11, R7.reuse, UR5, R4 ;  /* 0x00000005070b7c24 */ /* 0x040fe4000f8e0204 */
[----:B------:R-:W-:Y:S02]  /*83c0*/  IMAD.WIDE.U32 R4, R7, UR4, R2 ;  /* 0x0000000407047c25 */ /* 0x000fe4000f8e0002 */
[----:B------:R-:W1:Y:S02]  /*83d0*/  @P0 LDC R7, c[0x0][0x450] ;  /* 0x00011400ff070b82 */ /* 0x000e640000000800 */
[----:B------:R-:W-:Y:S02]  /*83e0*/  IMAD.IADD R5, R5, 0x1, R11 ;  /* 0x0000000105057824 */ /* 0x000fe400078e020b */
[----:B------:R-:W-:Y:S02]  /*83f0*/  IMAD R11, R9, R8, R0 ;  /* 0x00000008090b7224 */ /* 0x000fe400078e0200 */
[----:B------:R-:W-:-:S02]  /*8400*/  VIADD R0, R0, 0x80 ;  /* 0x0000008000007836 */ /* 0x000fc40000000000 */
[----:B------:R-:W-:Y:S01]  /*8410*/  IMAD.WIDE.U32 R4, R11, UR6, R4 ;  /* 0x000000060b047c25 */ /* 0x000fe2000f8e0004 */
[----:B------:R-:W-:-:S03]  /*8420*/  SHF.R.S32.HI R8, RZ, 0x1f, R11 ;  /* 0x0000001fff087819 */ /* 0x000fc6000001140b */
[----:B--2---:R-:W-:-:S04]  /*8430*/  @P0 IMAD.HI.U32 R6, R0, R6, RZ ;  /* 0x0000000600060227 */ /* 0x004fc800078e00ff */
[----:B------:R-:W-:-:S04]  /*8440*/  IMAD R8, R8, UR6, RZ ;  /* 0x0000000608087c24 */ /* 0x000fc8000f8e02ff */
[----:B------:R-:W-:Y:S02]  /*8450*/  IMAD R13, R11, UR7, R8 ;  /* 0x000000070b0d7c24 */ /* 0x000fe4000f8e0208 */
[----:B------:R-:W-:Y:S01]  /*8460*/  IMAD.MOV.U32 R11, RZ, RZ, R0 ;  /* 0x000000ffff0b7224 */ /* 0x000fe200078e0000 */
[----:B-1----:R-:W-:Y:S02]  /*8470*/  @P0 SHF.R.U32.HI R11, RZ, R7, R6 ;  /* 0x00000007ff0b0219 */ /* 0x002fe40000011606 */
[----:B------:R-:W-:Y:S02]  /*8480*/  IADD3 R13, R5, R13, RZ ;  /* 0x0000000d050d7210 */ /* 0x000fe40007ffe0ff */
[C---:B------:R-:W-:Y:S01]  /*8490*/  LEA R5, P0, R4.reuse, UR8, 0x1 ;  /* 0x0000000804057c11 */ /* 0x040fe2000f8008ff */
[----:B------:R-:W-:Y:S02]  /*84a0*/  IMAD.MOV R7, RZ, RZ, -R11 ;  /* 0x000000ffff077224 */ /* 0x000fe400078e0a0b */
[----:B------:R-:W-:Y:S01]  /*84b0*/  IMAD.WIDE.U32 R2, R11, UR4, R2 ;  /* 0x000000040b027c25 */ /* 0x000fe2000f8e0002 */
[----:B------:R-:W-:-:S02]  /*84c0*/  LEA.HI.X R8, R4, UR9, R13, 0x1, P0 ;  /* 0x0000000904087c11 */ /* 0x000fc400080f0c0d */
[----:B------:R-:W-:Y:S01]  /*84d0*/  SHF.R.S32.HI R4, RZ, 0x1f, R11 ;  /* 0x0000001fff047819 */ /* 0x000fe2000001140b */
[----:B------:R-:W-:-:S04]  /*84e0*/  IMAD R7, R9, R7, R0 ;  /* 0x0000000709077224 */ /* 0x000fc800078e0200 */
[----:B------:R-:W-:Y:S01]  /*84f0*/  IMAD R4, R4, UR4, RZ ;  /* 0x0000000404047c24 */ /* 0x000fe2000f8e02ff */
[----:B------:R-:W-:Y:S01]  /*8500*/  SHF.R.S32.HI R0, RZ, 0x1f, R7 ;  /* 0x0000001fff007819 */ /* 0x000fe20000011407 */
[----:B------:R-:W-:Y:S02]  /*8510*/  ULDC UR4, c[0x0][0x2b8] ;  /* 0x0000ae0000047ab9 */ /* 0x000fe40000000800 */
[----:B------:R-:W-:Y:S01]  /*8520*/  IMAD R11, R11, UR5, R4 ;  /* 0x000000050b0b7c24 */ /* 0x000fe2000f8e0204 */
[----:B------:R-:W-:Y:S01]  /*8530*/  ISETP.GE.AND P0, PT, R16, UR4, PT ;  /* 0x0000000410007c0c */ /* 0x000fe2000bf06270 */
[----:B------:R-:W-:Y:S01]  /*8540*/  IMAD R0, R0, UR6, RZ ;  /* 0x0000000600007c24 */ /* 0x000fe2000f8e02ff */
[----:B------:R-:W-:Y:S01]  /*8550*/  UMOV UR4, 0xffffffff ;  /* 0xffffffff00047882 */ /* 0x000fe20000000000 */
[----:B------:R-:W-:Y:S02]  /*8560*/  IMAD.IADD R3, R3, 0x1, R11 ;  /* 0x0000000103037824 */ /* 0x000fe400078e020b */
[----:B------:R-:W-:-:S02]  /*8570*/  IMAD R11, R7, UR7, R0 ;  /* 0x00000007070b7c24 */ /* 0x000fc4000f8e0200 */
[----:B------:R-:W-:-:S04]  /*8580*/  IMAD.WIDE.U32 R2, R7, UR6, R2 ;  /* 0x0000000607027c25 */ /* 0x000fc8000f8e0002 */
[----:B------:R-:W-:Y:S01]  /*8590*/  IMAD.IADD R7, R3, 0x1, R11 ;  /* 0x0000000103077824 */ /* 0x000fe200078e020b */
[----:B------:R-:W-:-:S04]  /*85a0*/  LEA R0, P1, R2, UR8, 0x1 ;  /* 0x0000000802007c11 */ /* 0x000fc8000f8208ff */
[----:B------:R-:W-:Y:S01]  /*85b0*/  LEA.HI.X R7, R2, UR9, R7, 0x1, P1 ;  /* 0x0000000902077c11 */ /* 0x000fe200088f0c07 */
[----:B0-----:R-:W-:Y:S08]  /*85c0*/  BRA.DIV UR4, `(.L_x_51) ;  /* 0x0000002e041c7947 */ /* 0x001ff0000b800000 */
[----:B------:R-:W0:Y:S01]  /*85d0*/  S2R R2, SR_TID.X ;  /* 0x0000000000027919 */ /* 0x000e220000002100 */
[----:B------:R-:W-:Y:S02]  /*85e0*/  ULDC UR4, c[0x0][0x288] ;  /* 0x0000a20000047ab9 */ /* 0x000fe40000000800 */
[----:B------:R-:W-:Y:S01]  /*85f0*/  IMAD R4, R9, UR4, RZ ;  /* 0x0000000409047c24 */ /* 0x000fe2000f8e02ff */
[----:B------:R-:W1:Y:S04]  /*8600*/  SHFL.IDX PT, R14, R5, RZ, 0x181f ;  /* 0x00181fff050e7589 */ /* 0x000e6800000e0000 */
[----:B------:R-:W-:Y:S04]  /*8610*/  SHFL.IDX PT, R21, R5, 0x1, 0x181f ;  /* 0x00381f0005157f89 */ /* 0x000fe800000e0000 */
[----:B------:R-:W-:Y:S01]  /*8620*/  SHFL.IDX PT, R10, R8, 0x1, 0x181f ;  /* 0x00381f00080a7f89 */ /* 0x000fe200000e0000 */
[----:B0-----:R-:W-:-:S04]  /*8630*/  LOP3.LUT R2, R2, 0x7f, RZ, 0xc0, !PT ;  /* 0x0000007f02027812 */ /* 0x001fc800078ec0ff */
[----:B------:R-:W-:-:S05]  /*8640*/  SHF.R.U32.HI R2, RZ, 0x3, R2 ;  /* 0x00000003ff027819 */ /* 0x000fca0000011602 */
[----:B------:R-:W-:Y:S02]  /*8650*/  IMAD R6, R24, 0xc0, R2 ;  /* 0x000000c018067824 */ /* 0x000fe400078e0202 */
[----:B------:R-:W0:Y:S02]  /*8660*/  SHFL.IDX PT, R2, R8, RZ, 0x181f ;  /* 0x00181fff08027589 */ /* 0x000e2400000e0000 */
[C---:B------:R-:W-:Y:S01]  /*8670*/  VIADD R9, R6.reuse, 0x10 ;  /* 0x0000001006097836 */ /* 0x040fe20000000000 */
[C---:B------:R-:W-:Y:S01]  /*8680*/  ISETP.GE.AND P1, PT, R6.reuse, R4, PT ;  /* 0x000000040600720c */ /* 0x040fe20003f26270 */
[----:B------:R-:W-:-:S03]  /*8690*/  VIADD R11, R6, 0x20 ;  /* 0x00000020060b7836 */ /* 0x000fc60000000000 */
[----:B------:R-:W-:Y:S02]  /*86a0*/  ISETP.GE.AND P3, PT, R9, R4, PT ;  /* 0x000000040900720c */ /* 0x000fe40003f66270 */
[----:B------:R-:W-:Y:S07]  /*86b0*/  SHFL.IDX PT, R9, R8, 0x2, 0x181f ;  /* 0x00581f0008097f89 */ /* 0x000fee00000e0000 */
[----:B-1----:R-:W-:Y:S02]  /*86c0*/  @!P1 LEA R14, P2, R16, R14, 0x1 ;  /* 0x0000000e100e9211 */ /* 0x002fe400078408ff */
[----:B------:R-:W-:-:S03]  /*86d0*/  @!P1 LEA R25, R22, UR45, 0x1 ;  /* 0x0000002d16199c11 */ /* 0x000fc6000f8e08ff */
[----:B0-----:R-:W-:Y:S01]  /*86e0*/  @!P1 IMAD.X R3, RZ, RZ, R2, P2 ;  /* 0x000000ffff039224 */ /* 0x001fe200010e0602 */
[----:B------:R-:W-:Y:S02]  /*86f0*/  @!P1 MOV R2, R14 ;  /* 0x0000000e00029202 */ /* 0x000fe40000000f00 */
[----:B------:R-:W0:Y:S04]  /*8700*/  SHFL.IDX PT, R14, R5, 0x2, 0x181f ;  /* 0x00581f00050e7f89 */ /* 0x000e2800000e0000 */
[----:B------:R1:W-:Y:S01]  /*8710*/  @!P1 LDGSTS.E.BYPASS.LTC128B.128 [R25+0x8400], desc[UR38][R2.64], !P0 ;  /* 0x0840000002199fae */ /* 0x0003e2000c101d66 */
[----:B------:R-:W-:Y:S01]  /*8720*/  ISETP.GE.AND P1, PT, R11, R4, PT ;  /* 0x000000040b00720c */ /* 0x000fe20003f26270 */
[----:B------:R-:W-:Y:S01]  /*8730*/  VIADD R11, R6, 0x40 ;  /* 0x00000040060b7836 */ /* 0x000fe20000000000 */
[----:B-1----:R-:W-:-:S02]  /*8740*/  @!P3 LEA R2, P2, R16, R21, 0x1 ;  /* 0x000000151002b211 */ /* 0x002fc400078408ff */
[C---:B------:R-:W-:Y:S01]  /*8750*/  @!P3 LEA R25, R22.reuse, UR45, 0x1 ;  /* 0x0000002d1619bc11 */ /* 0x040fe2000f8e08ff */
[----:B------:R-:W1:Y:S08]  /*8760*/  SHFL.IDX PT, R21, R5, 0x3, 0x181f ;  /* 0x00781f0005157f89 */ /* 0x000e7000000e0000 */
[----:B------:R-:W-:Y:S01]  /*8770*/  @!P1 LEA R20, R22, UR45, 0x1 ;  /* 0x0000002d16149c11 */ /* 0x000fe2000f8e08ff */
[----:B------:R-:W-:-:S02]  /*8780*/  @!P3 IMAD.X R3, RZ, RZ, R10, P2 ;  /* 0x000000ffff03b224 */ /* 0x000fc400010e060a */
[----:B------:R-:W2:Y:S04]  /*8790*/  SHFL.IDX PT, R10, R8, 0x3, 0x181f ;  /* 0x00781f00080a7f89 */ /* 0x000ea800000e0000 */
[----:B------:R0:W-:Y:S02]  /*87a0*/  @!P3 LDGSTS.E.BYPASS.LTC128B.128 [R25+0x8c00], desc[UR38][R2.64], !P0 ;  /* 0x08c000000219bfae */ /* 0x0001e4000c101d66 */
[----:B0-----:R-:W-:Y:S02]  /*87b0*/  @!P1 LEA R2, P2, R16, R14, 0x1 ;  /* 0x0000000e10029211 */ /* 0x001fe400078408ff */
[----:B------:R-:W0:Y:S03]  /*87c0*/  SHFL.IDX PT, R14, R5, 0x4, 0x181f ;  /* 0x00981f00050e7f89 */ /* 0x000e2600000e0000 */
[----:B------:R-:W-:Y:S01]  /*87d0*/  @!P1 IMAD.X R3, RZ, RZ, R9, P2 ;  /* 0x000000ffff039224 */ /* 0x000fe200010e0609 */
[----:B------:R-:W-:-:S04]  /*87e0*/  IADD3 R9, R6, 0x30, RZ ;  /* 0x0000003006097810 */ /* 0x000fc80007ffe0ff */
[-C--:B------:R-:W-:Y:S01]  /*87f0*/  ISETP.GE.AND P3, PT, R9, R4.reuse, PT ;  /* 0x000000040900720c */ /* 0x080fe20003f66270 */
[----:B------:R1:W-:Y:S01]  /*8800*/  @!P1 LDGSTS.E.BYPASS.LTC128B.128 [R20+0x9400], desc[UR38][R2.64], !P0 ;  /* 0x0940000002149fae */ /* 0x0003e2000c101d66 */
[----:B------:R-:W-:Y:S02]  /*8810*/  ISETP.GE.AND P1, PT, R11, R4, PT ;  /* 0x000000040b00720c */ /* 0x000fe40003f26270 */
[----:B------:R-:W-:Y:S01]  /*8820*/  IADD3 R11, R6, 0x60, RZ ;  /* 0x00000060060b7810 */ /* 0x000fe20007ffe0ff */
[----:B------:R-:W3:Y:S08]  /*8830*/  SHFL.IDX PT, R9, R8, 0x4, 0x181f ;  /* 0x00981f0008097f89 */ /* 0x000ef000000e0000 */
[----:B-1----:R-:W-:-:S02]  /*8840*/  @!P3 LEA R2, P2, R16, R21, 0x1 ;  /* 0x000000151002b211 */ /* 0x002fc400078408ff */
[C---:B------:R-:W-:Y:S01]  /*8850*/  @!P3 LEA R25, R22.reuse, UR45, 0x1 ;  /* 0x0000002d1619bc11 */ /* 0x040fe2000f8e08ff */
[----:B------:R-:W1:Y:S01]  /*8860*/  SHFL.IDX PT, R21, R5, 0x5, 0x181f ;  /* 0x00b81f0005157f89 */ /* 0x000e6200000e0000 */
[----:B------:R-:W-:Y:S01]  /*8870*/  @!P1 LEA R20, R22, UR45, 0x1 ;  /* 0x0000002d16149c11 */ /* 0x000fe2000f8e08ff */
[----:B--2---:R-:W-:Y:S02]  /*8880*/  @!P3 IMAD.X R3, RZ, RZ, R10, P2 ;  /* 0x000000ffff03b224 */ /* 0x004fe400010e060a */
[----:B------:R-:W2:Y:S04]  /*8890*/  SHFL.IDX PT, R10, R8, 0x5, 0x181f ;  /* 0x00b81f00080a7f89 */ /* 0x000ea800000e0000 */
[----:B------:R0:W-:Y:S02]  /*88a0*/  @!P3 LDGSTS.E.BYPASS.LTC128B.128 [R25+0x9c00], desc[UR38][R2.64], !P0 ;  /* 0x09c000000219bfae */ /* 0x0001e4000c101d66 */
[----:B0-----:R-:W-:-:S02]  /*88b0*/  @!P1 LEA R2, P2, R16, R14, 0x1 ;  /* 0x0000000e10029211 */ /* 0x001fc400078408ff */
[----:B------:R-:W0:Y:S03]  /*88c0*/  SHFL.IDX PT, R14, R5, 0x6, 0x181f ;  /* 0x00d81f00050e7f89 */ /* 0x000e2600000e0000 */
[----:B---3--:R-:W-:Y:S02]  /*88d0*/  @!P1 IMAD.X R3, RZ, RZ, R9, P2 ;  /* 0x000000ffff039224 */ /* 0x008fe400010e0609 */
[----:B------:R-:W-:-:S03]  /*88e0*/  VIADD R9, R6, 0x50 ;  /* 0x0000005006097836 */ /* 0x000fc60000000000 */
[----:B------:R1:W-:Y:S01]  /*88f0*/  @!P1 LDGSTS.E.BYPASS.LTC128B.128 [R20+0xa400], desc[UR38][R2.64], !P0 ;  /* 0x0a40000002149fae */ /* 0x0003e2000c101d66 */
[-C--:B------:R-:W-:Y:S01]  /*8900*/  ISETP.GE.AND P1, PT, R11, R4.reuse, PT ;  /* 0x000000040b00720c */ /* 0x080fe20003f26270 */
[----:B------:R-:W-:Y:S01]  /*8910*/  VIADD R11, R6, 0x80 ;  /* 0x00000080060b7836 */ /* 0x000fe20000000000 */
[----:B------:R-:W-:Y:S02]  /*8920*/  ISETP.GE.AND P3, PT, R9, R4, PT ;  /* 0x000000040900720c */ /* 0x000fe40003f66270 */
[----:B------:R-:W3:Y:S04]  /*8930*/  SHFL.IDX PT, R9, R8, 0x6, 0x181f ;  /* 0x00d81f0008097f89 */ /* 0x000ee800000e0000 */
[----:B------:R-:W-:Y:S07]  /*8940*/  SHFL.IDX PT, R8, R8, 0x7, 0x181f ;  /* 0x00f81f0008087f89 */ /* 0x000fee00000e0000 */
[----:B-1----:R-:W-:-:S02]  /*8950*/  @!P3 LEA R2, P2, R16, R21, 0x1 ;  /* 0x000000151002b211 */ /* 0x002fc400078408ff */
[C---:B------:R-:W-:Y:S01]  /*8960*/  @!P3 LEA R25, R22.reuse, UR45, 0x1 ;  /* 0x0000002d1619bc11 */ /* 0x040fe2000f8e08ff */
[----:B------:R-:W-:Y:S02]  /*8970*/  SHFL.IDX PT, R21, R0, RZ, 0x181f ;  /* 0x00181fff00157589 */ /* 0x000fe400000e0000 */
[----:B--2---:R-:W-:Y:S01]  /*8980*/  @!P3 IMAD.X R3, RZ, RZ, R10, P2 ;  /* 0x000000ffff03b224 */ /* 0x004fe200010e060a */
[----:B------:R-:W-:-:S04]  /*8990*/  @!P1 LEA R10, R22, UR45, 0x1 ;  /* 0x0000002d160a9c11 */ /* 0x000fc8000f8e08ff */
[----:B------:R0:W-:Y:S02]  /*89a0*/  @!P3 LDGSTS.E.BYPASS.LTC128B.128 [R25+0xac00], desc[UR38][R2.64], !P0 ;  /* 0x0ac000000219bfae */ /* 0x0001e4000c101d66 */
[----:B0-----:R-:W-:Y:S02]  /*89b0*/  @!P1 LEA R2, P2, R16, R14, 0x1 ;  /* 0x0000000e10029211 */ /* 0x001fe400078408ff */
[----:B------:R0:W1:Y:S03]  /*89c0*/  SHFL.IDX PT, R14, R5, 0x7, 0x181f ;  /* 0x00f81f00050e7f89 */ /* 0x00006600000e0000 */
[----:B---3--:R-:W-:Y:S02]  /*89d0*/  @!P1 IMAD.X R3, RZ, RZ, R9, P2 ;  /* 0x000000ffff039224 */ /* 0x008fe400010e0609 */
[----:B------:R-:W-:-:S03]  /*89e0*/  VIADD R9, R6, 0x70 ;  /* 0x0000007006097836 */ /* 0x000fc60000000000 */
[----:B------:R1:W-:Y:S01]  /*89f0*/  @!P1 LDGSTS.E.BYPASS.LTC128B.128 [R10+0xb400], desc[UR38][R2.64], !P0 ;  /* 0x0b400000020a9fae */ /* 0x0003e2000c101d66 */
[-C--:B------:R-:W-:Y:S01]  /*8a00*/  ISETP.GE.AND P1, PT, R11, R4.reuse, PT ;  /* 0x000000040b00720c */ /* 0x080fe20003f26270 */
[C---:B0-----:R-:W-:Y:S01]  /*8a10*/  VIADD R5, R6.reuse, 0x90 ;  /* 0x0000009006057836 */ /* 0x041fe20000000000 */
[----:B------:R-:W-:Y:S01]  /*8a20*/  ISETP.GE.AND P3, PT, R9, R4, PT ;  /* 0x000000040900720c */ /* 0x000fe20003f66270 */
[----:B------:R-:W-:Y:S01]  /*8a30*/  VIADD R11, R6, 0xa0 ;  /* 0x000000a0060b7836 */ /* 0x000fe20000000000 */
[----:B------:R-:W0:Y:S11]  /*8a40*/  SHFL.IDX PT, R9, R7, RZ, 0x181f ;  /* 0x00181fff07097589 */ /* 0x000e3600000e0000 */
[----:B-1----:R-:W-:-:S02]  /*8a50*/  @!P3 LEA R2, P2, R16, R14, 0x1 ;  /* 0x0000000e1002b211 */ /* 0x002fc400078408ff */
[----:B------:R-:W-:Y:S01]  /*8a60*/  @!P3 LEA R25, R22, UR45, 0x1 ;  /* 0x0000002d1619bc11 */ /* 0x000fe2000f8e08ff */
[----:B------:R-:W-:Y:S01]  /*8a70*/  SHFL.IDX PT, R14, R0, 0x2, 0x181f ;  /* 0x00581f00000e7f89 */ /* 0x000fe200000e0000 */
[----:B------:R-:W-:-:S03]  /*8a80*/  @!P3 IADD3.X R3, RZ, R8, RZ, P2, !PT ;  /* 0x00000008ff03b210 */ /* 0x000fc600017fe4ff */
[----:B------:R-:W-:Y:S04]  /*8a90*/  SHFL.IDX PT, R8, R7, 0x1, 0x181f ;  /* 0x00381f0007087f89 */ /* 0x000fe800000e0000 */
[----:B------:R1:W-:Y:S01]  /*8aa0*/  @!P3 LDGSTS.E.BYPASS.LTC128B.128 [R25+0xbc00], desc[UR38][R2.64], !P0 ;  /* 0x0bc000000219bfae */ /* 0x0003e2000c101d66 */
[----:B------:R-:W-:-:S03]  /*8ab0*/  ISETP.GE.AND P3, PT, R5, R4, PT ;  /* 0x000000040500720c */ /* 0x000fc60003f66270 */
[----:B------:R-:W-:Y:S04]  /*8ac0*/  SHFL.IDX PT, R5, R7, 0x2, 0x181f ;  /* 0x00581f0007057f89 */ /* 0x000fe800000e0000 */
[----:B------:R-:W-:Y:S01]  /*8ad0*/  SHFL.IDX PT, R7, R7, 0x3, 0x181f ;  /* 0x00781f0007077f89 */ /* 0x000fe200000e0000 */
[----:B-1----:R-:W-:Y:S02]  /*8ae0*/  @!P1 LEA R2, P2, R16, R21, 0x1 ;  /* 0x0000001510029211 */ /* 0x002fe400078408ff */
[----:B------:R-:W-:-:S03]  /*8af0*/  @!P1 LEA R21, R22, UR45, 0x1 ;  /* 0x0000002d16159c11 */ /* 0x000fc6000f8e08ff */
[----:B0-----:R-:W-:Y:S02]  /*8b00*/  @!P1 IMAD.X R3, RZ, RZ, R9, P2 ;  /* 0x000000ffff039224 */ /* 0x001fe400010e0609 */
[----:B------:R-:W0:Y:S04]  /*8b10*/  SHFL.IDX PT, R9, R0, 0x1, 0x181f ;  /* 0x00381f0000097f89 */ /* 0x000e2800000e0000 */
[----:B------:R0:W-:Y:S01]  /*8b20*/  @!P1 LDGSTS.E.BYPASS.LTC128B.128 [R21+0xc400], desc[UR38][R2.64], !P0 ;  /* 0x0c40000002159fae */ /* 0x0001e2000c101d66 */
[----:B------:R-:W-:Y:S02]  /*8b30*/  ISETP.GE.AND P1, PT, R11, R4, PT ;  /* 0x000000040b00720c */ /* 0x000fe40003f26270 */
[----:B0-----:R-:W-:Y:S02]  /*8b40*/  @!P3 LEA R2, P2, R16, R9, 0x1 ;  /* 0x000000091002b211 */ /* 0x001fe400078408ff */
[----:B------:R-:W-:-:S03]  /*8b50*/  @!P3 LEA R9, R22, UR45, 0x1 ;  /* 0x0000002d1609bc11 */ /* 0x000fc6000f8e08ff */
[----:B------:R-:W-:-:S05]  /*8b60*/  @!P3 IMAD.X R3, RZ, RZ, R8, P2 ;  /* 0x000000ffff03b224 */ /* 0x000fca00010e0608 */
[----:B------:R0:W-:Y:S02]  /*8b70*/  @!P3 LDGSTS.E.BYPASS.LTC128B.128 [R9+0xcc00], desc[UR38][R2.64], !P0 ;  /* 0x0cc000000209bfae */ /* 0x0001e4000c101d66 */
[----:B0-----:R-:W-:Y:S02]  /*8b80*/  @!P1 LEA R2, P2, R16, R14, 0x1 ;  /* 0x0000000e10029211 */ /* 0x001fe400078408ff */
[----:B------:R0:W1:Y:S02]  /*8b90*/  SHFL.IDX PT, R14, R0, 0x3, 0x181f ;  /* 0x00781f00000e7f89 */ /* 0x00006400000e0000 */
[----:B------:R-:W-:Y:S02]  /*8ba0*/  @!P1 IADD3.X R3, RZ, R5, RZ, P2, !PT ;  /* 0x00000005ff039210 */ /* 0x000fe400017fe4ff */
[----:B------:R-:W-:-:S05]  /*8bb0*/  @!P1 LEA R5, R22, UR45, 0x1 ;  /* 0x0000002d16059c11 */ /* 0x000fca000f8e08ff */
[----:B------:R0:W-:Y:S02]  /*8bc0*/  @!P1 LDGSTS.E.BYPASS.LTC128B.128 [R5+0xd400], desc[UR38][R2.64], !P0 ;  /* 0x0d40000002059fae */ /* 0x0001e4000c101d66 */
.L_x_129:
[----:B0-----:R-:W-:Y:S02]  /*8bd0*/  VIADD R3, R6, 0xb0 ;  /* 0x000000b006037836 */ /* 0x001fe40000000000 */
[----:B------:R-:W-:-:S03]  /*8be0*/  IMAD.MOV.U32 R0, RZ, RZ, 0x1 ;  /* 0x00000001ff007424 */ /* 0x000fc600078e00ff */
[----:B------:R-:W-:Y:S02]  /*8bf0*/  ISETP.GE.AND P1, PT, R3, R4, PT ;  /* 0x000000040300720c */ /* 0x000fe40003f26270 */
[----:B------:R-:W-:-:S11]  /*8c00*/  SHF.L.U32 R0, R0, 0x1f, RZ ;  /* 0x0000001f00007819 */ /* 0x000fd600000006ff */
[----:B-1----:R-:W-:Y:S02]  /*8c10*/  @!P1 LEA R2, P2, R16, R14, 0x1 ;  /* 0x0000000e10029211 */ /* 0x002fe400078408ff */
[----:B------:R-:W-:-:S03]  /*8c20*/  @!P1 LEA R5, R22, UR45, 0x1 ;  /* 0x0000002d16059c11 */ /* 0x000fc6000f8e08ff */
[----:B------:R-:W-:-:S05]  /*8c30*/  @!P1 IMAD.X R3, RZ, RZ, R7, P2 ;  /* 0x000000ffff039224 */ /* 0x000fca00010e0607 */
[----:B------:R-:W-:Y:S01]  /*8c40*/  @!PT LDS RZ, [RZ] ;  /* 0x00000000fffff984 */ /* 0x000fe20000000800 */
[----:B------:R-:W-:Y:S01]  /*8c50*/  @!PT LDS RZ, [RZ] ;  /* 0x00000000fffff984 */ /* 0x000fe20000000800 */
[----:B------:R-:W-:Y:S01]  /*8c60*/  @!PT LDS RZ, [RZ] ;  /* 0x00000000fffff984 */ /* 0x000fe20000000800 */
[----:B------:R0:W-:Y:S01]  /*8c70*/  @!P1 LDGSTS.E.BYPASS.LTC128B.128 [R5+0xdc00], desc[UR38][R2.64], !P0 ;  /* 0x0dc0000002059fae */ /* 0x0001e2000c101d66 */
[----:B------:R-:W-:Y:S01]  /*8c80*/  NOP ;  /* 0x0000000000007918 */ /* 0x000fe20000000000 */
[----:B------:R-:W-:Y:S02]  /*8c90*/  SYNCS.ARRIVE.TRANS64.RED.A0T1 RZ, [UR45+0x16800], RZ ;  /* 0x016800ffffff79a7 */ /* 0x000fe4000820042d */
[----:B------:R-:W-:Y:S01]  /*8ca0*/  ARRIVES.LDGSTSBAR.64.TRANSCNT [UR45+0x16800] ;  /* 0x01680000ff0079b0 */ /* 0x000fe20008000aad */
[----:B------:R-:W-:Y:S01]  /*8cb0*/  NOP ;  /* 0x0000000000007918 */ /* 0x000fe20000000000 */
[----:B------:R-:W-:Y:S01]  /*8cc0*/  SYNCS.ARRIVE.TRANS64.A1T0 RZ, [UR45+0x16800], RZ ;  /* 0x016800ffffff79a7 */ /* 0x000fe2000810002d */
[----:B------:R-:W1:Y:S02]  /*8cd0*/  SYNCS.PHASECHK.TRANS64.TRYWAIT P0, [UR45+0x16820], R0 ;  /* 0x01682000ff0075a7 */ /* 0x000e64000800016d */
[----:B01----:R-:W-:Y:S05]  /*8ce0*/  @!P0 BRA `(.L_x_52) ;  /* 0x0000003000ec8947 */ /* 0x003fea0003800000 */
.L_x_130:
[----:B------:R-:W-:Y:S01]  /*8cf0*/  UIADD3 UR4, UR49, -0x2, URZ ;  /* 0xfffffffe31047890 */ /* 0x000fe2000fffe03f */
[----:B------:R-:W-:Y:S01]  /*8d00*/  IMAD.MOV.U32 R24, RZ, RZ, 0x1 ;  /* 0x00000001ff187424 */ /* 0x000fe200078e00ff */
[----:B------:R-:W-:Y:S02]  /*8d10*/  MOV R20, RZ ;  /* 0x000000ff00147202 */ /* 0x000fe40000000f00 */
[----:B------:R-:W-:-:S06]  /*8d20*/  UISETP.GE.AND UP0, UPT, UR4, UR48, UPT ;  /* 0x000000300400728c */ /* 0x000fcc000bf06270 */
[----:B------:R-:W-:-:S13]  /*8d30*/  PLOP3.LUT P0, PT, PT, PT, UP0, 0x80, 0x0 ;  /* 0x000000000000781c */ /* 0x000fda0003f0f008 */
[----:B------:R-:W-:Y:S05]  /*8d40*/  @!P0 BRA `(.L_x_53) ;  /* 0x0000000c00f88947 */ /* 0x000fea0003800000 */
[----:B------:R-:W1:Y:S01]  /*8d50*/  S2R R2, SR_TID.X ;  /* 0x0000000000027919 */ /* 0x000e620000002100 */
[----:B------:R-:W-:Y:S01]  /*8d60*/  UIADD3 UR4, UR47, 0x1, URZ ;  /* 0x000000012f047890 */ /* 0x000fe2000fffe03f */
[----:B0-----:R-:W-:Y:S01]  /*8d70*/  LOP3.LUT R3, RZ, UR44, RZ, 0x33, !PT ;  /* 0x0000002cff037c12 */ /* 0x001fe2000f8e33ff */
[----:B------:R-:W-:Y:S01]  /*8d80*/  IMAD.SHL.U32 R4, R16, 0x2, RZ ;  /* 0x0000000210047824 */ /* 0x000fe200078e00ff */
[----:B------:R-:W-:Y:S01]  /*8d90*/  BSSY B0, `(.L_x_53) ;  /* 0x00000f9000007945 */ /* 0x000fe20003800000 */
[----:B------:R-:W-:Y:S01]  /*8da0*/  UIMAD UR4, UR4, UR40, URZ ;  /* 0x00000028040472a4 */ /* 0x000fe2000f8e023f */
[----:B------:R-:W-:Y:S01]  /*8db0*/  IMAD.MOV.U32 R21, RZ, RZ, 0x1 ;  /* 0x00000001ff157424 */ /* 0x000fe200078e00ff */
[----:B------:R-:W-:-:S04]  /*8dc0*/  MOV R8, RZ ;  /* 0x000000ff00087202 */ /* 0x000fc80000000f00 */
[----:B------:R-:W-:Y:S01]  /*8dd0*/  LOP3.LUT R0, RZ, UR4, RZ, 0x33, !PT ;  /* 0x00000004ff007c12 */ /* 0x000fe2000f8e33ff */
[----:B------:R-:W-:Y:S02]  /*8de0*/  ULDC UR4, c[0x0][0x2f4] ;  /* 0x0000bd0000047ab9 */ /* 0x000fe40000000800 */
[----:B------:R-:W-:Y:S02]  /*8df0*/  ISETP.GE.AND P1, PT, R16, UR4, PT ;  /* 0x0000000410007c0c */ /* 0x000fe4000bf26270 */
[----:B------:R-:W-:-:S04]  /*8e00*/  VIMNMX R3, R0, R3, !PT ;  /* 0x0000000300037248 */ /* 0x000fc80007fe0100 */
[----:B------:R-:W-:Y:S02]  /*8e10*/  IADD3 R26, -R3, -0x2, RZ ;  /* 0xfffffffe031a7810 */ /* 0x000fe40007ffe1ff */
[----:B-1----:R-:W-:-:S04]  /*8e20*/  LOP3.LUT R2, R2, 0x7f, RZ, 0xc0, !PT ;  /* 0x0000007f02027812 */ /* 0x002fc800078ec0ff */
[----:B------:R-:W-:-:S04]  /*8e30*/  SHF.R.U32.HI R2, RZ, 0x3, R2 ;  /* 0x00000003ff027819 */ /* 0x000fc80000011602 */
[----:B------:R-:W-:Y:S02]  /*8e40*/  IADD3 R19, R23, R19, R2 ;  /* 0x0000001317137210 */ /* 0x000fe40007ffe002 */
[----:B------:R-:W-:-:S03]  /*8e50*/  IADD3 R0, -R2, UR43, RZ ;  /* 0x0000002b02007c10 */ /* 0x000fc6000fffe1ff */
[----:B------:R-:W-:Y:S02]  /*8e60*/  VIADD R2, R19, 0xfffffe80 ;  /* 0xfffffe8013027836 */ /* 0x000fe40000000000 */
[C---:B------:R-:W-:Y:S02]  /*8e70*/  IMAD R4, R3.reuse, 0x80, R0 ;  /* 0x0000008003047824 */ /* 0x040fe400078e0200 */
[----:B------:R-:W-:Y:S02]  /*8e80*/  IMAD R0, R3, -0x80, R2 ;  /* 0xffffff8003007824 */ /* 0x000fe400078e0202 */
[----:B------:R-:W-:-:S07]  /*8e90*/  VIADD R4, R4, 0x100 ;  /* 0x0000010004047836 */ /* 0x000fce0000000000 */
.L_x_66:
[----:B------:R-:W2:Y:S01]  /*8ea0*/  LDL R6, [R1] ;  /* 0x0000000001067983 */ /* 0x000ea20000100800 */
[----:B------:R-:W0:Y:S01]  /*8eb0*/  LDC R2, c[0x0][0x430] ;  /* 0x00010c00ff027b82 */ /* 0x000e220000000800 */
[----:B------:R-:W-:Y:S01]  /*8ec0*/  IMAD.MOV.U32 R9, RZ, RZ, R0 ;  /* 0x000000ffff097224 */ /* 0x000fe200078e0000 */
[----:B------:R-:W-:Y:S01]  /*8ed0*/  ULDC.64 UR4, c[0x0][0x428] ;  /* 0x00010a0000047ab9 */ /* 0x000fe20000000a00 */
[----:B0-----:R-:W-:-:S13]  /*8ee0*/  ISETP.NE.AND P0, PT, R2, 0x1, PT ;  /* 0x000000010200780c */ /* 0x001fda0003f05270 */
[----:B------:R-:W0:Y:S08]  /*8ef0*/  @P0 LDC R3, c[0x0][0x434] ;  /* 0x00010d00ff030b82 */ /* 0x000e300000000800 */
[----:B------:R-:W1:Y:S01]  /*8f00*/  @P0 LDC R5, c[0x0][0x438] ;  /* 0x00010e00ff050b82 */ /* 0x000e620000000800 */
[----:B0-----:R-:W-:-:S05]  /*8f10*/  @P0 IMAD.HI.U32 R2, R0, R3, RZ ;  /* 0x0000000300020227 */ /* 0x001fca00078e00ff */
[----:B-1----:R-:W-:-:S04]  /*8f20*/  @P0 SHF.R.U32.HI R9, RZ, R5, R2 ;  /* 0x00000005ff090219 */ /* 0x002fc80000011602 */
[--C-:B------:R-:W-:Y:S01]  /*8f30*/  SHF.R.S32.HI R3, RZ, 0x1f, R9.reuse ;  /* 0x0000001fff037819 */ /* 0x100fe20000011409 */
[----:B------:R-:W-:-:S04]  /*8f40*/  IMAD.MOV.U32 R2, RZ, RZ, R9 ;  /* 0x000000ffff027224 */ /* 0x000fc800078e0009 */
[----:B------:R-:W-:-:S04]  /*8f50*/  IMAD.WIDE.U32 R2, R28, UR4, R2 ;  /* 0x000000041c027c25 */ /* 0x000fc8000f8e0002 */
[----:B--2---:R-:W-:-:S04]  /*8f60*/  IMAD R5, R6, UR4, RZ ;  /* 0x0000000406057c24 */ /* 0x004fc8000f8e02ff */
[----:B------:R-:W-:Y:S01]  /*8f70*/  IMAD R5, R28, UR5, R5 ;  /* 0x000000051c057c24 */ /* 0x000fe2000f8e0205 */
[----:B------:R-:W-:Y:S02]  /*8f80*/  ULDC.64 UR4, c[0x0][0x418] ;  /* 0x0001060000047ab9 */ /* 0x000fe40000000a00 */
[----:B------:R-:W-:Y:S01]  /*8f90*/  LEA R6, P0, R2, UR4, 0x2 ;  /* 0x0000000402067c11 */ /* 0x000fe2000f8010ff */
[----:B------:R-:W-:-:S05]  /*8fa0*/  IMAD.IADD R3, R5, 0x1, R3 ;  /* 0x0000000105037824 */ /* 0x000fca00078e0203 */
[----:B------:R-:W-:-:S05]  /*8fb0*/  LEA.HI.X R7, R2, UR5, R3, 0x2, P0 ;  /* 0x0000000502077c11 */ /* 0x000fca00080f1403 */
[----:B------:R-:W2:Y:S01]  /*8fc0*/  LDG.E R5, desc[UR38][R6.64] ;  /* 0x0000002606057981 */ /* 0x000ea2000c1e1900 */
[----:B------:R-:W-:-:S06]  /*8fd0*/  ULOP3.LUT UR6, UR41, 0x2, URZ, 0xfc, !UPT ;  /* 0x0000000229067892 */ /* 0x000fcc000f8efc3f */
[----:B------:R-:W-:Y:S01]  /*8fe0*/  MOV R10, UR6 ;  /* 0x00000006000a7c02 */ /* 0x000fe20008000f00 */
[----:B------:R-:W-:-:S03]  /*8ff0*/  VIADD R20, R8, 0x1 ;  /* 0x0000000108147836 */ /* 0x000fc60000000000 */
[----:B------:R-:W-:Y:S02]  /*9000*/  ISETP.NE.AND P2, PT, R10, 0x3, PT ;  /* 0x000000030a00780c */ /* 0x000fe40003f45270 */
[----:B------:R-:W-:-:S04]  /*9010*/  ISETP.NE.AND P0, PT, R20, 0x2, PT ;  /* 0x000000021400780c */ /* 0x000fc80003f05270 */
[----:B------:R-:W-:Y:S02]  /*9020*/  SEL R24, RZ, 0x1, P0 ;  /* 0x00000001ff187807 */ /* 0x000fe40000000000 */
[----:B------:R-:W-:Y:S02]  /*9030*/  SEL R20, R20, RZ, P0 ;  /* 0x000000ff14147207 */ /* 0x000fe40000000000 */
[----:B------:R-:W-:Y:S02]  /*9040*/  LOP3.LUT R24, R21, R24, RZ, 0x3c, !PT ;  /* 0x0000001815187212 */ /* 0x000fe400078e3cff */
[----:B--2---:R-:W-:Y:S01]  /*9050*/  SHF.R.S32.HI R25, RZ, 0x1f, R5 ;  /* 0x0000001fff197819 */ /* 0x004fe20000011405 */
[----:B------:R-:W-:Y:S06]  /*9060*/  @!P2 BRA `(.L_x_54) ;  /* 0x000000000004a947 */ /* 0x000fec0003800000 */
[----:B------:R-:W-:Y:S01]  /*9070*/  BPT.TRAP 0x1 ;  /* 0x000000040000795c */ /* 0x000fe20000300000 */
.L_x_54:
[----:B------:R-:W-:Y:S01]  /*9080*/  LEA R7, R20, UR45, 0x3 ;  /* 0x0000002d14077c11 */ /* 0x000fe2000f8e18ff */
[----:B------:R-:W-:Y:S01]  /*9090*/  BSSY B1, `(.L_x_55) ;  /* 0x0000004000017945 */ /* 0x000fe20003800000 */
[----:B------:R-:W-:-:S04]  /*90a0*/  SHF.L.U32 R2, R24, 0x1f, RZ ;  /* 0x0000001f18027819 */ /* 0x000fc800000006ff */
[----:B------:R-:W0:Y:S02]  /*90b0*/  SYNCS.PHASECHK.TRANS64.TRYWAIT P0, [R7+URZ+0x16840], R2 ;  /* 0x01684002070075a7 */ /* 0x000e24000800017f */
[----:B0-----:R-:W-:Y:S05]  /*90c0*/  @!P0 BRA `(.L_x_56) ;  /* 0x00000030000c8947 */ /* 0x001fea0003800000 */
.L_x_131:
[----:B------:R-:W-:Y:S05]  /*90d0*/  BSYNC B1 ;  /* 0x0000000000017941 */ /* 0x000fea0003800000 */
.L_x_55:
[----:B------:R-:W-:Y:S01]  /*90e0*/  ULDC UR4, c[0x0][0x430] ;  /* 0x00010c0000047ab9 */ /* 0x000fe20000000800 */
[----:B------:R-:W-:Y:S01]  /*90f0*/  R2UR UR6, R27 ;  /* 0x000000001b0672ca */ /* 0x000fe200000e0000 */
[----:B------:R-:W-:Y:S01]  /*9100*/  UIADD3 UR4, -UR4, URZ, URZ ;  /* 0x0000003f04047290 */ /* 0x000fe2000fffe13f */
[----:B------:R-:W-:-:S05]  /*9110*/  LOP3.LUT P2, RZ, R29, 0x1, RZ, 0xc0, !PT ;  /* 0x000000011dff7812 */ /* 0x000fca000784c0ff */
[----:B------:R-:W-:Y:S01]  /*9120*/  IMAD R6, R9, UR4, R0 ;  /* 0x0000000409067c24 */ /* 0x000fe2000f8e0200 */
[----:B------:R-:W-:-:S04]  /*9130*/  ULDC.64 UR4, c[0x0][0x300] ;  /* 0x0000c00000047ab9 */ /* 0x000fc80000000a00 */
[----:B------:R-:W-:-:S05]  /*9140*/  SHF.R.S32.HI R23, RZ, 0x1f, R6 ;  /* 0x0000001fff177819 */ /* 0x000fca0000011406 */
[----:B------:R-:W-:-:S04]  /*9150*/  IMAD R3, R23, UR4, RZ ;  /* 0x0000000417037c24 */ /* 0x000fc8000f8e02ff */
[C---:B------:R-:W-:Y:S02]  /*9160*/  IMAD R9, R6.reuse, UR5, R3 ;  /* 0x0000000506097c24 */ /* 0x040fe4000f8e0203 */
[----:B0-----:R-:W-:Y:S01]  /*9170*/  IMAD.WIDE.U32 R2, R6, UR4, RZ ;  /* 0x0000000406027c25 */ /* 0x001fe2000f8e00ff */
[----:B------:R-:W-:-:S03]  /*9180*/  ULDC.64 UR4, c[0x0][0x310] ;  /* 0x0000c40000047ab9 */ /* 0x000fc60000000a00 */
[----:B------:R-:W-:Y:S02]  /*9190*/  IMAD.IADD R3, R3, 0x1, R9 ;  /* 0x0000000103037824 */ /* 0x000fe400078e0209 */
[----:B------:R-:W-:Y:S02]  /*91a0*/  IMAD R10, R25, UR4, RZ ;  /* 0x00000004190a7c24 */ /* 0x000fe4000f8e02ff */
[----:B------:R-:W-:-:S04]  /*91b0*/  IMAD.WIDE.U32 R2, R5, UR4, R2 ;  /* 0x0000000405027c25 */ /* 0x000fc8000f8e0002 */
[----:B------:R-:W-:Y:S01]  /*91c0*/  IMAD R9, R5, UR5, R10 ;  /* 0x0000000505097c24 */ /* 0x000fe2000f8e020a */
[----:B------:R-:W-:-:S03]  /*91d0*/  ULDC.64 UR4, c[0x0][0x308] ;  /* 0x0000c20000047ab9 */ /* 0x000fc60000000a00 */
[----:B------:R-:W-:Y:S02]  /*91e0*/  IMAD.IADD R3, R3, 0x1, R9 ;  /* 0x0000000103037824 */ /* 0x000fe400078e0209 */
[----:B------:R-:W-:Y:S01]  /*91f0*/  IMAD.U32 R9, RZ, RZ, UR4 ;  /* 0x00000004ff097e24 */ /* 0x000fe2000f8e00ff */
[----:B------:R-:W-:-:S03]  /*9200*/  UIMAD UR4, UR6, UR4, URZ ;  /* 0x00000004060472a4 */ /* 0x000fc6000f8e023f */
[----:B------:R-:W-:Y:S01]  /*9210*/  IMAD.WIDE.U32 R2, R9, UR42, R2 ;  /* 0x0000002a09027c25 */ /* 0x000fe2000f8e0002 */
[----:B------:R-:W-:Y:S01]  /*9220*/  UIMAD UR4, UR42, UR5, UR4 ;  /* 0x000000052a0472a4 */ /* 0x000fe2000f8e0204 */
[----:B------:R-:W-:Y:S02]  /*9230*/  ULDC.64 UR6, c[0x0][0x2e8] ;  /* 0x0000ba0000067ab9 */ /* 0x000fe40000000a00 */
[----:B------:R-:W-:Y:S01]  /*9240*/  IMAD R9, R20, 0x2000, R22 ;  /* 0x0000200014097824 */ /* 0x000fe200078e0216 */
[----:B------:R-:W-:Y:S02]  /*9250*/  LEA R10, P0, R2, UR6, 0x1 ;  /* 0x00000006020a7c11 */ /* 0x000fe4000f8008ff */
[----:B------:R-:W-:Y:S01]  /*9260*/  IADD3 R19, R3, UR4, RZ ;  /* 0x0000000403137c10 */ /* 0x000fe2000fffe0ff */
[----:B------:R-:W-:-:S03]  /*9270*/  UMOV UR4, 0xffffffff ;  /* 0xffffffff00047882 */ /* 0x000fc60000000000 */
[----:B------:R-:W-:Y:S01]  /*9280*/  LEA.HI.X R19, R2, UR7, R19, 0x1, P0 ;  /* 0x0000000702137c11 */ /* 0x000fe200080f0c13 */
[----:B------:R-:W-:Y:S06]  /*9290*/  BRA.DIV UR4, `(.L_x_57) ;  /* 0x0000002e04ac7947 */ /* 0x000fec000b800000 */
[----:B------:R-:W0:Y:S01]  /*92a0*/  SHFL.IDX PT, R2, R10, RZ, 0x181f ;  /* 0x00181fff0a027589 */ /* 0x000e2200000e0000 */
[----:B------:R-:W-:Y:S01]  /*92b0*/  IMAD.SHL.U32 R11, R16, 0x2, RZ ;  /* 0x00000002100b7824 */ /* 0x000fe200078e00ff */
[----:B------:R-:W-:Y:S02]  /*92c0*/  LEA R9, R9, UR45, 0x1 ;  /* 0x0000002d09097c11 */ /* 0x000fe4000f8e08ff */
[----:B------:R-:W1:Y:S04]  /*92d0*/  SHFL.IDX PT, R3, R19, RZ, 0x181f ;  /* 0x00181fff13037589 */ /* 0x000e6800000e0000 */
[----:B------:R-:W-:Y:S01]  /*92e0*/  SHFL.IDX PT, R14, R10, 0x7, 0x181f ;  /* 0x00f81f000a0e7f89 */ /* 0x000fe200000e0000 */
[----:B0-----:R-:W-:-:S05]  /*92f0*/  IADD3 R2, P0, R2, R11, RZ ;  /* 0x0000000b02027210 */ /* 0x001fca0007f1e0ff */
[----:B-1----:R-:W-:-:S05]  /*9300*/  IMAD.X R3, RZ, RZ, R3, P0 ;  /* 0x000000ffff037224 */ /* 0x002fca00000e0603 */
[----:B------:R0:W-:Y:S04]  /*9310*/  LDGSTS.E.BYPASS.LTC128B.128 [R9+0xe400], desc[UR38][R2.64], !P2 ;  /* 0x0e40000002097fae */ /* 0x0001e8000d101d66 */
[----:B0-----:R-:W0:Y:S04]  /*9320*/  SHFL.IDX PT, R2, R10, 0x1, 0x181f ;  /* 0x00381f000a027f89 */ /* 0x001e2800000e0000 */
[----:B------:R-:W1:Y:S01]  /*9330*/  SHFL.IDX PT, R3, R19, 0x1, 0x181f ;  /* 0x00381f0013037f89 */ /* 0x000e6200000e0000 */
[----:B0-----:R-:W-:-:S05]  /*9340*/  IADD3 R2, P0, R2, R11, RZ ;  /* 0x0000000b02027210 */ /* 0x001fca0007f1e0ff */
[----:B-1----:R-:W-:-:S05]  /*9350*/  IMAD.X R3, RZ, RZ, R3, P0 ;  /* 0x000000ffff037224 */ /* 0x002fca00000e0603 */
[----:B------:R0:W-:Y:S04]  /*9360*/  LDGSTS.E.BYPASS.LTC128B.128 [R9+0xec00], desc[UR38][R2.64], !P2 ;  /* 0x0ec0000002097fae */ /* 0x0001e8000d101d66 */
[----:B0-----:R-:W0:Y:S04]  /*9370*/  SHFL.IDX PT, R2, R10, 0x2, 0x181f ;  /* 0x00581f000a027f89 */ /* 0x001e2800000e0000 */
[----:B------:R-:W1:Y:S01]  /*9380*/  SHFL.IDX PT, R3, R19, 0x2, 0x181f ;  /* 0x00581f0013037f89 */ /* 0x000e6200000e0000 */
[----:B0-----:R-:W-:-:S04]  /*9390*/  IADD3 R2, P0, R2, R11, RZ ;  /* 0x0000000b02027210 */ /* 0x001fc80007f1e0ff */
[----:B-1----:R-:W-:-:S05]  /*93a0*/  IADD3.X R3, RZ, R3, RZ, P0, !PT ;  /* 0x00000003ff037210 */ /* 0x002fca00007fe4ff */
        /* <DEDUP_REMOVED lines=17> */
[----:B------:R-:W1:Y:S04]  /*94c0*/  SHFL.IDX PT, R3, R19, 0x6, 0x181f ;  /* 0x00d81f0013037f89 */ /* 0x000e6800000e0000 */
[----:B------:R-:W2:Y:S01]  /*94d0*/  SHFL.IDX PT, R19, R19, 0x7, 0x181f ;  /* 0x00f81f0013137f89 */ /* 0x000ea200000e0000 */
[----:B0-----:R-:W-:-:S05]  /*94e0*/  IADD3 R2, P0, R2, R11, RZ ;  /* 0x0000000b02027210 */ /* 0x001fca0007f1e0ff */
[----:B-1----:R-:W-:-:S05]  /*94f0*/  IMAD.X R3, RZ, RZ, R3, P0 ;  /* 0x000000ffff037224 */ /* 0x002fca00000e0603 */
[----:B--2---:R0:W-:Y:S03]  /*9500*/  LDGSTS.E.BYPASS.LTC128B.128 [R9+0x11400], desc[UR38][R2.64], !P2 ;  /* 0x1140000002097fae */ /* 0x0041e6000d101d66 */
.L_x_149:
[----:B0-----:R-:W-:-:S04]  /*9510*/  SHF.L.U32 R2, R16, 0x1, RZ ;  /* 0x0000000110027819 */ /* 0x001fc800000006ff */
[----:B------:R-:W-:-:S05]  /*9520*/  IADD3 R2, P0, R14, R2, RZ ;  /* 0x000000020e027210 */ /* 0x000fca0007f1e0ff */
[----:B------:R-:W-:Y:S01]  /*9530*/  IMAD.X R3, RZ, RZ, R19, P0 ;  /* 0x000000ffff037224 */ /* 0x000fe200000e0613 */
[----:B------:R-:W-:-:S04]  /*9540*/  PLOP3.LUT P0, PT, PT, PT, PT, 0x80, 0x0 ;  /* 0x000000000000781c */ /* 0x000fc80003f0f070 */
[----:B------:R-:W-:Y:S01]  /*9550*/  @!PT LDS RZ, [RZ] ;  /* 0x00000000fffff984 */ /* 0x000fe20000000800 */
[----:B------:R-:W-:Y:S01]  /*9560*/  @!PT LDS RZ, [RZ] ;  /* 0x00000000fffff984 */ /* 0x000fe20000000800 */
[----:B------:R-:W-:Y:S01]  /*9570*/  @!PT LDS RZ, [RZ] ;  /* 0x00000000fffff984 */ /* 0x000fe20000000800 */
[----:B------:R0:W-:Y:S01]  /*9580*/  LDGSTS.E.BYPASS.LTC128B.128 [R9+0x11c00], desc[UR38][R2.64], !P2 ;  /* 0x11c0000002097fae */ /* 0x0001e2000d101d66 */
[----:B------:R-:W-:-:S08]  /*9590*/  NOP ;  /* 0x0000000000007918 */ /* 0x000fd00000000000 */
.L_x_58:
[----:B------:R-:W-:Y:S02]  /*95a0*/  PLOP3.LUT P2, PT, P2, P0, PT, 0xa2, 0x0 ;  /* 0x000000000000781c */ /* 0x000fe40001741472 */
[----:B------:R-:W-:-:S08]  /*95b0*/  @P0 R2UR P2, UR4, R7 ;  /* 0x00000000070402ca */ /* 0x000fd00000040000 */
[----:B------:R-:W-:-:S05]  /*95c0*/  @P0 PLOP3.LUT P0, PT, P2, PT, PT, 0x80, 0x0 ;  /* 0x000000000000081c */ /* 0x000fca000170f070 */
[----:B------:R-:W-:Y:S01]  /*95d0*/  @!P2 SYNCS.ARRIVE.TRANS64.RED.A0T1 RZ, [UR4+0x16830], RZ ;  /* 0x016830ffffffa9a7 */ /* 0x000fe20008200404 */
[----:B------:R-:W-:Y:S07]  /*95e0*/  @!P2 ARRIVES.LDGSTSBAR.64.TRANSCNT [UR4+0x16830] ;  /* 0x01683000ff00a9b0 */ /* 0x000fee0008000a84 */
[----:B------:R-:W-:Y:S05]  /*95f0*/  @P0 BRA.U.ANY `(.L_x_58) ;  /* 0xfffffffd00e80947 */ /* 0x000fea000393ffff */
[----:B------:R-:W-:Y:S01]  /*9600*/  NOP ;  /* 0x0000000000007918 */ /* 0x000fe20000000000 */
[----:B------:R-:W-:-:S06]  /*9610*/  ULOP3.LUT UR5, UR41, 0x2, URZ, 0xfc, !UPT ;  /* 0x0000000229057892 */ /* 0x000fcc000f8efc3f */
[----:B0-----:R-:W-:-:S05]  /*9620*/  IMAD.U32 R2, RZ, RZ, UR5 ;  /* 0x00000005ff027e24 */ /* 0x001fca000f8e00ff */
[----:B------:R-:W-:-:S13]  /*9630*/  ISETP.NE.AND P3, PT, R2, 0x3, PT ;  /* 0x000000030200780c */ /* 0x000fda0003f65270 */
[----:B------:R-:W-:Y:S05]  /*9640*/  @!P3 BRA `(.L_x_59) ;  /* 0x000000000004b947 */ /* 0x000fea0003800000 */
[----:B------:R-:W-:Y:S01]  /*9650*/  BPT.TRAP 0x1 ;  /* 0x000000040000795c */ /* 0x000fe20000300000 */
.L_x_59:
[----:B------:R0:W-:Y:S01]  /*9660*/  SYNCS.ARRIVE.TRANS64.A1T0 RZ, [R7+URZ+0x16830], RZ ;  /* 0x016830ff07ff79a7 */ /* 0x0001e2000810003f */
[----:B------:R-:W-:Y:S05]  /*9670*/  @!P3 BRA `(.L_x_60) ;  /* 0x000000000004b947 */ /* 0x000fea0003800000 */
[----:B------:R-:W-:Y:S01]  /*9680*/  BPT.TRAP 0x1 ;  /* 0x000000040000795c */ /* 0x000fe20000300000 */
.L_x_60:
[----:B------:R-:W-:Y:S01]  /*9690*/  SHF.L.U32 R2, R21, 0x1f, RZ ;  /* 0x0000001f15027819 */ /* 0x000fe200000006ff */
[----:B------:R-:W-:Y:S01]  /*96a0*/  BSSY B1, `(.L_x_61) ;  /* 0x0000004000017945 */ /* 0x000fe20003800000 */
[----:B0-----:R-:W-:-:S04]  /*96b0*/  LEA R7, R8, UR45, 0x3 ;  /* 0x0000002d08077c11 */ /* 0x001fc8000f8e18ff */
[----:B------:R-:W0:Y:S02]  /*96c0*/  SYNCS.PHASECHK.TRANS64.TRYWAIT P0, [R7+URZ+0x16860], R2 ;  /* 0x01686002070075a7 */ /* 0x000e24000800017f */
[----:B0-----:R-:W-:Y:S05]  /*96d0*/  @!P0 BRA `(.L_x_62) ;  /* 0x0000003000fc8947 */ /* 0x001fea0003800000 */
.L_x_150:
[----:B------:R-:W-:Y:S05]  /*96e0*/  BSYNC B1 ;  /* 0x0000000000017941 */ /* 0x000fea0003800000 */
.L_x_61:
[----:B------:R-:W-:Y:S01]  /*96f0*/  UMOV UR4, 0xffffffff ;  /* 0xffffffff00047882 */ /* 0x000fe20000000000 */
[----:B------:R-:W-:Y:S02]  /*9700*/  IMAD R8, R8, 0x2000, R22 ;  /* 0x0000200008087824 */ /* 0x000fe400078e0216 */
[----:B------:R-:W-:Y:S01]  /*9710*/  IMAD.SHL.U32 R19, R16, 0x2, RZ ;  /* 0x0000000210137824 */ /* 0x000fe200078e00ff */
[----:B------:R-:W-:Y:S06]  /*9720*/  BRA.DIV UR4, `(.L_x_63) ;  /* 0x0000003204fc7947 */ /* 0x000fec000b800000 */
[----:B------:R-:W0:Y:S01]  /*9730*/  SHFL.IDX PT, R14, R17, RZ, 0x181f ;  /* 0x00181fff110e7589 */ /* 0x000e2200000e0000 */
[----:B------:R-:W-:Y:S02]  /*9740*/  ISETP.LT.OR P0, PT, R4, 0x1, P1 ;  /* 0x000000010400780c */ /* 0x000fe40000f01670 */
[----:B------:R-:W-:Y:S01]  /*9750*/  LEA R8, R8, UR45, 0x1 ;  /* 0x0000002d08087c11 */ /* 0x000fe2000f8e08ff */
[----:B------:R-:W1:Y:S04]  /*9760*/  SHFL.IDX PT, R3, R18, RZ, 0x181f ;  /* 0x00181fff12037589 */ /* 0x000e6800000e0000 */
[----:B------:R-:W2:Y:S04]  /*9770*/  SHFL.IDX PT, R11, R17, 0x1, 0x181f ;  /* 0x00381f00110b7f89 */ /* 0x000ea800000e0000 */
[----:B------:R-:W3:Y:S04]  /*9780*/  SHFL.IDX PT, R9, R18, 0x1, 0x181f ;  /* 0x00381f0012097f89 */ /* 0x000ee800000e0000 */
[----:B------:R-:W4:Y:S04]  /*9790*/  SHFL.IDX PT, R12, R17, 0x2, 0x181f ;  /* 0x00581f00110c7f89 */ /* 0x000f2800000e0000 */
[----:B------:R-:W5:Y:S01]  /*97a0*/  SHFL.IDX PT, R10, R18, 0x2, 0x181f ;  /* 0x00581f00120a7f89 */ /* 0x000f6200000e0000 */
[----:B0-----:R-:W-:-:S03]  /*97b0*/  IADD3 R2, P2, R14, R19, RZ ;  /* 0x000000130e027210 */ /* 0x001fc60007f5e0ff */
[----:B------:R-:W-:Y:S01]  /*97c0*/  SHFL.IDX PT, R14, R17, 0x7, 0x181f ;  /* 0x00f81f00110e7f89 */ /* 0x000fe200000e0000 */
[----:B-1----:R-:W-:-:S05]  /*97d0*/  IADD3.X R3, RZ, R3, RZ, P2, !PT ;  /* 0x00000003ff037210 */ /* 0x002fca00017fe4ff */
[----:B------:R2:W-:Y:S01]  /*97e0*/  LDGSTS.E.BYPASS.LTC128B.128 [R8+0x400], desc[UR38][R2.64], !P0 ;  /* 0x0040000002087fae */ /* 0x0005e2000c101d66 */
[C---:B------:R-:W-:Y:S02]  /*97f0*/  ISETP.LT.OR P0, PT, R4.reuse, 0x11, P1 ;  /* 0x000000110400780c */ /* 0x040fe40000f01670 */
[----:B--2---:R-:W-:Y:S02]  /*9800*/  IADD3 R2, P2, R11, R19, RZ ;  /* 0x000000130b027210 */ /* 0x004fe40007f5e0ff */
[----:B------:R-:W0:Y:S03]  /*9810*/  SHFL.IDX PT, R11, R17, 0x3, 0x181f ;  /* 0x00781f00110b7f89 */ /* 0x000e2600000e0000 */
[----:B---3--:R-:W-:Y:S02]  /*9820*/  IMAD.X R3, RZ, RZ, R9, P2 ;  /* 0x000000ffff037224 */ /* 0x008fe400010e0609 */
[----:B------:R-:W1:Y:S04]  /*9830*/  SHFL.IDX PT, R9, R18, 0x3, 0x181f ;  /* 0x00781f0012097f89 */ /* 0x000e6800000e0000 */
[----:B------:R4:W-:Y:S01]  /*9840*/  LDGSTS.E.BYPASS.LTC128B.128 [R8+0xc00], desc[UR38][R2.64], !P0 ;  /* 0x00c0000002087fae */ /* 0x0009e2000c101d66 */
[----:B------:R-:W-:-:S02]  /*9850*/  ISETP.LT.OR P0, PT, R4, 0x21, P1 ;  /* 0x000000210400780c */ /* 0x000fc40000f01670 */
[----:B----4-:R-:W-:Y:S02]  /*9860*/  IADD3 R2, P2, R12, R19, RZ ;  /* 0x000000130c027210 */ /* 0x010fe40007f5e0ff */
[----:B------:R-:W2:Y:S03]  /*9870*/  SHFL.IDX PT, R12, R17, 0x4, 0x181f ;  /* 0x00981f00110c7f89 */ /* 0x000ea600000e0000 */
[----:B-----5:R-:W-:Y:S02]  /*9880*/  IMAD.X R3, RZ, RZ, R10, P2 ;  /* 0x000000ffff037224 */ /* 0x020fe400010e060a */
[----:B------:R-:W3:Y:S04]  /*9890*/  SHFL.IDX PT, R10, R18, 0x4, 0x181f ;  /* 0x00981f00120a7f89 */ /* 0x000ee800000e0000 */
[----:B------:R0:W-:Y:S01]  /*98a0*/  LDGSTS.E.BYPASS.LTC128B.128 [R8+0x1400], desc[UR38][R2.64], !P0 ;  /* 0x0140000002087fae */ /* 0x0001e2000c101d66 */
[----:B------:R-:W-:-:S02]  /*98b0*/  ISETP.LT.OR P0, PT, R4, 0x31, P1 ;  /* 0x000000310400780c */ /* 0x000fc40000f01670 */
[----:B0-----:R-:W-:Y:S02]  /*98c0*/  IADD3 R2, P2, R11, R19, RZ ;  /* 0x000000130b027210 */ /* 0x001fe40007f5e0ff */
[----:B------:R-:W0:Y:S03]  /*98d0*/  SHFL.IDX PT, R11, R17, 0x5, 0x181f ;  /* 0x00b81f00110b7f89 */ /* 0x000e2600000e0000 */
[----:B-1----:R-:W-:Y:S02]  /*98e0*/  IMAD.X R3, RZ, RZ, R9, P2 ;  /* 0x000000ffff037224 */ /* 0x002fe400010e0609 */
[----:B------:R-:W1:Y:S04]  /*98f0*/  SHFL.IDX PT, R9, R18, 0x5, 0x181f ;  /* 0x00b81f0012097f89 */ /* 0x000e6800000e0000 */
[----:B------:R2:W-:Y:S01]  /*9900*/  LDGSTS.E.BYPASS.LTC128B.128 [R8+0x1c00], desc[UR38][R2.64], !P0 ;  /* 0x01c0000002087fae */ /* 0x0005e2000c101d66 */
[----:B------:R-:W-:-:S02]  /*9910*/  ISETP.LT.OR P0, PT, R4, 0x41, P1 ;  /* 0x000000410400780c */ /* 0x000fc40000f01670 */
[----:B--2---:R-:W-:Y:S02]  /*9920*/  IADD3 R2, P2, R12, R19, RZ ;  /* 0x000000130c027210 */ /* 0x004fe40007f5e0ff */
[----:B------:R-:W2:Y:S03]  /*9930*/  SHFL.IDX PT, R12, R17, 0x6, 0x181f ;  /* 0x00d81f00110c7f89 */ /* 0x000ea600000e0000 */
[----:B---3--:R-:W-:Y:S02]  /*9940*/  IMAD.X R3, RZ, RZ, R10, P2 ;  /* 0x000000ffff037224 */ /* 0x008fe400010e060a */
[----:B------:R-:W3:Y:S04]  /*9950*/  SHFL.IDX PT, R10, R18, 0x6, 0x181f ;  /* 0x00d81f00120a7f89 */ /* 0x000ee800000e0000 */
[----:B------:R0:W-:Y:S01]  /*9960*/  LDGSTS.E.BYPASS.LTC128B.128 [R8+0x2400], desc[UR38][R2.64], !P0 ;  /* 0x0240000002087fae */ /* 0x0001e2000c101d66 */
[----:B------:R-:W-:-:S03]  /*9970*/  ISETP.LT.OR P0, PT, R4, 0x51, P1 ;  /* 0x000000510400780c */ /* 0x000fc60000f01670 */
[----:B------:R-:W4:Y:S01]  /*9980*/  SHFL.IDX PT, R18, R18, 0x7, 0x181f ;  /* 0x00f81f0012127f89 */ /* 0x000f2200000e0000 */
[----:B0-----:R-:W-:-:S04]  /*9990*/  IADD3 R2, P2, R11, R19, RZ ;  /* 0x000000130b027210 */ /* 0x001fc80007f5e0ff */
[----:B-1----:R-:W-:-:S05]  /*99a0*/  IADD3.X R3, RZ, R9, RZ, P2, !PT ;  /* 0x00000009ff037210 */ /* 0x002fca00017fe4ff */
[----:B------:R2:W-:Y:S01]  /*99b0*/  LDGSTS.E.BYPASS.LTC128B.128 [R8+0x2c00], desc[UR38][R2.64], !P0 ;  /* 0x02c0000002087fae */ /* 0x0005e2000c101d66 */
[----:B------:R-:W-:Y:S02]  /*99c0*/  ISETP.LT.OR P0, PT, R4, 0x61, P1 ;  /* 0x000000610400780c */ /* 0x000fe40000f01670 */
[----:B--2---:R-:W-:-:S05]  /*99d0*/  IADD3 R2, P2, R12, R19, RZ ;  /* 0x000000130c027210 */ /* 0x004fca0007f5e0ff */
[----:B---3--:R-:W-:-:S06]  /*99e0*/  IMAD.X R3, RZ, RZ, R10, P2 ;  /* 0x000000ffff037224 */ /* 0x008fcc00010e060a */
[----:B----4-:R0:W-:Y:S02]  /*99f0*/  LDGSTS.E.BYPASS.LTC128B.128 [R8+0x3400], desc[UR38][R2.64], !P0 ;  /* 0x0340000002087fae */ /* 0x0101e4000c101d66 */
.L_x_168:
[----:B------:R-:W-:Y:S01]  /*9a00*/  ISETP.LT.OR P0, PT, R4, 0x71, P1 ;  /* 0x000000710400780c */ /* 0x000fe20000f01670 */
[----:B------:R-:W-:Y:S01]  /*9a10*/  ULDC.64 UR4, c[0x0][0x328] ;  /* 0x0000ca0000047ab9 */ /* 0x000fe20000000a00 */
[----:B0-----:R-:W-:Y:S01]  /*9a20*/  IADD3 R2, P2, R14, R19, RZ ;  /* 0x000000130e027210 */ /* 0x001fe20007f5e0ff */
[----:B------:R-:W-:-:S04]  /*9a30*/  IMAD R23, R23, UR4, RZ ;  /* 0x0000000417177c24 */ /* 0x000fc8000f8e02ff */
[----:B------:R-:W-:Y:S02]  /*9a40*/  IMAD.X R3, RZ, RZ, R18, P2 ;  /* 0x000000ffff037224 */ /* 0x000fe400010e0612 */
[----:B------:R-:W-:-:S04]  /*9a50*/  IMAD R23, R6, UR5, R23 ;  /* 0x0000000506177c24 */ /* 0x000fc8000f8e0217 */
[----:B------:R-:W-:Y:S01]  /*9a60*/  @!PT LDS RZ, [RZ] ;  /* 0x00000000fffff984 */ /* 0x000fe20000000800 */
[----:B------:R-:W-:Y:S01]  /*9a70*/  @!PT LDS RZ, [RZ] ;  /* 0x00000000fffff984 */ /* 0x000fe20000000800 */
[----:B------:R-:W-:Y:S01]  /*9a80*/  @!PT LDS RZ, [RZ] ;  /* 0x00000000fffff984 */ /* 0x000fe20000000800 */
[----:B------:R0:W-:Y:S01]  /*9a90*/  LDGSTS.E.BYPASS.LTC128B.128 [R8+0x3c00], desc[UR38][R2.64], !P0 ;  /* 0x03c0000002087fae */ /* 0x0001e2000c101d66 */
[----:B------:R-:W-:Y:S01]  /*9aa0*/  PLOP3.LUT P0, PT, PT, PT, PT, 0x80, 0x0 ;  /* 0x000000000000781c */ /* 0x000fe20003f0f070 */
[----:B------:R-:W-:Y:S01]  /*9ab0*/  NOP ;  /* 0x0000000000007918 */ /* 0x000fe20000000000 */
[----:B0-----:R-:W-:Y:S01]  /*9ac0*/  IMAD.WIDE.U32 R2, R6, UR4, RZ ;  /* 0x0000000406027c25 */ /* 0x001fe2000f8e00ff */
[----:B------:R-:W-:-:S03]  /*9ad0*/  ULDC.64 UR4, c[0x0][0x338] ;  /* 0x0000ce0000047ab9 */ /* 0x000fc60000000a00 */
[----:B------:R-:W-:Y:S02]  /*9ae0*/  IMAD.IADD R3, R3, 0x1, R23 ;  /* 0x0000000103037824 */ /* 0x000fe400078e0217 */
[----:B------:R-:W-:Y:S02]  /*9af0*/  IMAD R6, R25, UR4, RZ ;  /* 0x0000000419067c24 */ /* 0x000fe4000f8e02ff */
[----:B------:R-:W-:-:S04]  /*9b00*/  IMAD.WIDE.U32 R2, R5, UR4, R2 ;  /* 0x0000000405027c25 */ /* 0x000fc8000f8e0002 */
[----:B------:R-:W-:-:S04]  /*9b10*/  IMAD R9, R5, UR5, R6 ;  /* 0x0000000505097c24 */ /* 0x000fc8000f8e0206 */
[----:B------:R-:W-:-:S07]  /*9b20*/  IMAD.IADD R19, R3, 0x1, R9 ;  /* 0x0000000103137824 */ /* 0x000fce00078e0209 */
.L_x_64:
        /* <DEDUP_REMOVED lines=8> */
[----:B------:R-:W-:-:S04]  /*9bb0*/  MOV R5, UR5 ;  /* 0x0000000500057c02 */ /* 0x000fc80008000f00 */
[----:B------:R-:W-:-:S13]  /*9bc0*/  ISETP.NE.AND P3, PT, R5, 0x3, PT ;  /* 0x000000030500780c */ /* 0x000fda0003f65270 */
[----:B------:R-:W-:Y:S05]  /*9bd0*/  @!P3 BRA `(.L_x_65) ;  /* 0x000000000004b947 */ /* 0x000fea0003800000 */
[----:B------:R-:W-:Y:S01]  /*9be0*/  BPT.TRAP 0x1 ;  /* 0x000000040000795c */ /* 0x000fe20000300000 */
.L_x_65:
[----:B------:R-:W-:Y:S01]  /*9bf0*/  R2UR UR4, R27 ;  /* 0x000000001b0472ca */ /* 0x000fe200000e0000 */
[----:B------:R-:W-:Y:S01]  /*9c00*/  ULDC.64 UR6, c[0x0][0x330] ;  /* 0x0000cc0000067ab9 */ /* 0x000fe20000000a00 */
[----:B------:R-:W-:Y:S01]  /*9c10*/  VIADD R26, R26, 0xffffffff ;  /* 0xffffffff1a1a7836 */ /* 0x000fe20000000000 */
[----:B------:R0:W-:Y:S01]  /*9c20*/  SYNCS.ARRIVE.TRANS64.A1T0 RZ, [R7+URZ+0x16850], RZ ;  /* 0x016850ff07ff79a7 */ /* 0x0001e2000810003f */
[----:B------:R-:W-:Y:S01]  /*9c30*/  IMAD.U32 R3, RZ, RZ, UR6 ;  /* 0x00000006ff037e24 */ /* 0x000fe2000f8e00ff */
[----:B------:R-:W-:Y:S01]  /*9c40*/  IADD3 R4, R4, 0x80, RZ ;  /* 0x0000008004047810 */ /* 0x000fe20007ffe0ff */
[----:B------:R-:W-:Y:S01]  /*9c50*/  IMAD.MOV.U32 R18, RZ, RZ, R2 ;  /* 0x000000ffff127224 */ /* 0x000fe200078e0002 */
[----:B------:R-:W-:Y:S01]  /*9c60*/  ISETP.GT.AND P0, PT, R26, UR48, PT ;  /* 0x000000301a007c0c */ /* 0x000fe2000bf04270 */
[----:B------:R-:W-:Y:S02]  /*9c70*/  VIADD R0, R0, 0xffffff80 ;  /* 0xffffff8000007836 */ /* 0x000fe40000000000 */
[----:B------:R-:W-:-:S03]  /*9c80*/  IMAD.WIDE.U32 R18, R3, UR42, R18 ;  /* 0x0000002a03127c25 */ /* 0x000fc6000f8e0012 */
[----:B------:R-:W-:Y:S01]  /*9c90*/  UIMAD UR4, UR4, UR6, URZ ;  /* 0x00000006040472a4 */ /* 0x000fe2000f8e023f */
[----:B------:R-:W-:Y:S02]  /*9ca0*/  IMAD.MOV.U32 R8, RZ, RZ, R20 ;  /* 0x000000ffff087224 */ /* 0x000fe400078e0014 */
[----:B------:R-:W-:Y:S01]  /*9cb0*/  IMAD.MOV.U32 R21, RZ, RZ, R24 ;  /* 0x000000ffff157224 */ /* 0x000fe200078e0018 */
[----:B------:R-:W-:-:S03]  /*9cc0*/  UIMAD UR4, UR42, UR7, UR4 ;  /* 0x000000072a0472a4 */ /* 0x000fc6000f8e0204 */
[----:B------:R-:W-:Y:S02]  /*9cd0*/  ULDC.64 UR6, c[0x0][0x318] ;  /* 0x0000c60000067ab9 */ /* 0x000fe40000000a00 */
[----:B------:R-:W-:Y:S01]  /*9ce0*/  LEA R17, P2, R18, UR6, 0x1 ;  /* 0x0000000612117c11 */ /* 0x000fe2000f8408ff */
[----:B------:R-:W-:-:S05]  /*9cf0*/  VIADD R3, R19, UR4 ;  /* 0x0000000413037c36 */ /* 0x000fca0008000000 */
[----:B------:R-:W-:Y:S01]  /*9d00*/  LEA.HI.X R18, R18, UR7, R3, 0x1, P2 ;  /* 0x0000000712127c11 */ /* 0x000fe200090f0c03 */
[----:B0-----:R-:W-:Y:S06]  /*9d10*/  @P0 BRA `(.L_x_66) ;  /* 0xfffffff000600947 */ /* 0x001fec000383ffff */
[----:B------:R-:W-:Y:S05]  /*9d20*/  BSYNC B0 ;  /* 0x0000000000007941 */ /* 0x000fea0003800000 */
.L_x_53:
[----:B------:R-:W-:-:S06]  /*9d30*/  ULOP3.LUT UR4, UR41, 0x2, URZ, 0xfc, !UPT ;  /* 0x0000000229047892 */ /* 0x000fcc000f8efc3f */
[----:B0-----:R-:W-:-:S05]  /*9d40*/  IMAD.U32 R0, RZ, RZ, UR4 ;  /* 0x00000004ff007e24 */ /* 0x001fca000f8e00ff */
[----:B------:R-:W-:-:S13]  /*9d50*/  ISETP.NE.AND P0, PT, R0, 0x3, PT ;  /* 0x000000030000780c */ /* 0x000fda0003f05270 */
[----:B------:R-:W-:Y:S05]  /*9d60*/  @!P0 BRA `(.L_x_67) ;  /* 0x0000000000048947 */ /* 0x000fea0003800000 */
[----:B------:R-:W-:Y:S01]  /*9d70*/  BPT.TRAP 0x1 ;  /* 0x000000040000795c */ /* 0x000fe20000300000 */
.L_x_67:
[----:B------:R-:W-:Y:S01]  /*9d80*/  LEA R0, R20, UR45, 0x3 ;  /* 0x0000002d14007c11 */ /* 0x000fe2000f8e18ff */
[----:B------:R-:W0:Y:S01]  /*9d90*/  S2R R2, SR_TID.X ;  /* 0x0000000000027919 */ /* 0x000e220000002100 */
[----:B------:R-:W-:Y:S01]  /*9da0*/  SHF.L.U32 R3, R24, 0x1f, RZ ;  /* 0x0000001f18037819 */ /* 0x000fe200000006ff */
[----:B------:R-:W-:Y:S01]  /*9db0*/  BSSY B0, `(.L_x_68) ;  /* 0x0000009000007945 */ /* 0x000fe20003800000 */
[----:B------:R-:W-:Y:S01]  /*9dc0*/  MOV R5, 0xffffff80 ;  /* 0xffffff8000057802 */ /* 0x000fe20000000f00 */
[----:B------:R-:W-:Y:S01]  /*9dd0*/  IMAD R4, R20, 0x2000, R22 ;  /* 0x0000200014047824 */ /* 0x000fe200078e0216 */
[----:B------:R-:W1:Y:S03]  /*9de0*/  SYNCS.PHASECHK.TRANS64.TRYWAIT P0, [R0+URZ+0x16860], R3 ;  /* 0x01686003000075a7 */ /* 0x000e66000800017f */
[----:B------:R-:W-:Y:S01]  /*9df0*/  IMAD R5, R26, R5, UR43 ;  /* 0x0000002b1a057e24 */ /* 0x000fe2000f8e0205 */
[----:B0-----:R-:W-:-:S04]  /*9e00*/  LOP3.LUT R2, R2, 0x7f, RZ, 0xc0, !PT ;  /* 0x0000007f02027812 */ /* 0x001fc800078ec0ff */
[----:B------:R-:W-:-:S05]  /*9e10*/  SHF.R.U32.HI R2, RZ, 0x3, R2 ;  /* 0x00000003ff027819 */ /* 0x000fca0000011602 */
[----:B------:R-:W-:Y:S01]  /*9e20*/  IMAD.IADD R5, R5, 0x1, -R2 ;  /* 0x0000000105057824 */ /* 0x000fe200078e0a02 */
[----:B-1----:R-:W-:Y:S06]  /*9e30*/  @!P0 BRA `(.L_x_69) ;  /* 0x0000003400848947 */ /* 0x002fec0003800000 */
.L_x_169:
[----:B------:R-:W-:Y:S05]  /*9e40*/  BSYNC B0 ;  /* 0x0000000000007941 */ /* 0x000fea0003800000 */
.L_x_68:
[----:B------:R-:W-:Y:S02]  /*9e50*/  ULDC UR4, c[0x0][0x2f4] ;  /* 0x0000bd0000047ab9 */ /* 0x000fe40000000800 */
[----:B------:R-:W-:Y:S01]  /*9e60*/  ISETP.GE.AND P0, PT, R16, UR4, PT ;  /* 0x0000000410007c0c */ /* 0x000fe2000bf06270 */
[----:B------:R-:W-:-:S03]  /*9e70*/  UMOV UR4, 0xffffffff ;  /* 0xffffffff00047882 */ /* 0x000fc60000000000 */
[----:B------:R-:W-:Y:S09]  /*9e80*/  BRA.DIV UR4, `(.L_x_70) ;  /* 0x0000003604847947 */ /* 0x000ff2000b800000 */
[----:B------:R-:W1:Y:S01]  /*9e90*/  SHFL.IDX PT, R14, R17, RZ, 0x181f ;  /* 0x00181fff110e7589 */ /* 0x000e6200000e0000 */
[----:B------:R-:W-:Y:S01]  /*9ea0*/  IMAD.SHL.U32 R16, R16, 0x2, RZ ;  /* 0x0000000210107824 */ /* 0x000fe200078e00ff */
[C---:B------:R-:W-:Y:S02]  /*9eb0*/  ISETP.LT.OR P3, PT, R5.reuse, 0x1, P0 ;  /* 0x000000010500780c */ /* 0x040fe40000761670 */
[----:B------:R-:W2:Y:S01]  /*9ec0*/  SHFL.IDX PT, R9, R17, 0x1, 0x181f ;  /* 0x00381f0011097f89 */ /* 0x000ea200000e0000 */
[C---:B------:R-:W-:Y:S02]  /*9ed0*/  ISETP.LT.OR P2, PT, R5.reuse, 0x11, P0 ;  /* 0x000000110500780c */ /* 0x040fe40000741670 */
[----:B------:R-:W-:Y:S01]  /*9ee0*/  ISETP.LT.OR P1, PT, R5, 0x21, P0 ;  /* 0x000000210500780c */ /* 0x000fe20000721670 */
[----:B0-----:R-:W0:Y:S01]  /*9ef0*/  SHFL.IDX PT, R3, R18, RZ, 0x181f ;  /* 0x00181fff12037589 */ /* 0x001e2200000e0000 */
[----:B------:R-:W-:-:S03]  /*9f00*/  LEA R4, R4, UR45, 0x1 ;  /* 0x0000002d04047c11 */ /* 0x000fc6000f8e08ff */
[----:B------:R-:W3:Y:S04]  /*9f10*/  SHFL.IDX PT, R21, R17, 0x2, 0x181f ;  /* 0x00581f0011157f89 */ /* 0x000ee800000e0000 */
[----:B------:R-:W4:Y:S04]  /*9f20*/  SHFL.IDX PT, R7, R18, 0x1, 0x181f ;  /* 0x00381f0012077f89 */ /* 0x000f2800000e0000 */
[----:B------:R-:W5:Y:S01]  /*9f30*/  SHFL.IDX PT, R19, R18, 0x2, 0x181f ;  /* 0x00581f0012137f89 */ /* 0x000f6200000e0000 */
[----:B-1----:R-:W-:-:S03]  /*9f40*/  IADD3 R8, P5, R14, R16, RZ ;  /* 0x000000100e087210 */ /* 0x002fc60007fbe0ff */
[----:B------:R-:W-:Y:S01]  /*9f50*/  SHFL.IDX PT, R10, R18, 0x3, 0x181f ;  /* 0x00781f00120a7f89 */ /* 0x000fe200000e0000 */
[----:B--2---:R-:W-:-:S03]  /*9f60*/  IADD3 R6, P4, R9, R16, RZ ;  /* 0x0000001009067210 */ /* 0x004fc60007f9e0ff */
[----:B------:R-:W-:Y:S01]  /*9f70*/  SHFL.IDX PT, R14, R17, 0x3, 0x181f ;  /* 0x00781f00110e7f89 */ /* 0x000fe200000e0000 */
[----:B0-----:R-:W-:-:S03]  /*9f80*/  IMAD.X R9, RZ, RZ, R3, P5 ;  /* 0x000000ffff097224 */ /* 0x001fc600028e0603 */
[----:B------:R-:W0:Y:S01]  /*9f90*/  SHFL.IDX PT, R23, R17, 0x4, 0x181f ;  /* 0x00981f0011177f89 */ /* 0x000e2200000e0000 */
[----:B---3--:R-:W-:-:S03]  /*9fa0*/  IADD3 R2, P5, R21, R16, RZ ;  /* 0x0000001015027210 */ /* 0x008fc60007fbe0ff */
[----:B------:R-:W-:Y:S01]  /*9fb0*/  SHFL.IDX PT, R25, R17, 0x5, 0x181f ;  /* 0x00b81f0011197f89 */ /* 0x000fe200000e0000 */
[----:B----4-:R-:W-:-:S03]  /*9fc0*/  IADD3.X R7, RZ, R7, RZ, P4, !PT ;  /* 0x00000007ff077210 */ /* 0x010fc600027fe4ff */
[----:B------:R-:W1:Y:S01]  /*9fd0*/  SHFL.IDX PT, R22, R18, 0x4, 0x181f ;  /* 0x00981f0012167f89 */ /* 0x000e6200000e0000 */
[----:B-----5:R-:W-:-:S03]  /*9fe0*/  IMAD.X R3, RZ, RZ, R19, P5 ;  /* 0x000000ffff037224 */ /* 0x020fc600028e0613 */
[----:B------:R-:W-:Y:S04]  /*9ff0*/  SHFL.IDX PT, R27, R17, 0x6, 0x181f ;  /* 0x00d81f00111b7f89 */ /* 0x000fe800000e0000 */
[----:B------:R0:W-:Y:S01]  /*a000*/  LDGSTS.E.BYPASS.LTC128B.128 [R4+0x400], desc[UR38][R8.64], !P3 ;  /* 0x0040000008047fae */ /* 0x0001e2000d901d66 */
[----:B------:R-:W-:-:S03]  /*a010*/  ISETP.LT.OR P3, PT, R5, 0x41, P0 ;  /* 0x000000410500780c */ /* 0x000fc60000761670 */
[----:B------:R-:W2:Y:S04]  /*a020*/  SHFL.IDX PT, R19, R18, 0x5, 0x181f ;  /* 0x00b81f0012137f89 */ /* 0x000ea800000e0000 */
[----:B------:R3:W-:Y:S04]  /*a030*/  LDGSTS.E.BYPASS.LTC128B.128 [R4+0xc00], desc[UR38][R6.64], !P2 ;  /* 0x00c0000006047fae */ /* 0x0007e8000d101d66 */
[----:B------:R-:W4:Y:S01]  /*a040*/  SHFL.IDX PT, R21, R18, 0x6, 0x181f ;  /* 0x00d81f0012157f89 */ /* 0x000f2200000e0000 */
[----:B0-----:R-:W-:-:S03]  /*a050*/  IADD3 R8, P5, R23, R16, RZ ;  /* 0x0000001017087210 */ /* 0x001fc60007fbe0ff */
[----:B------:R0:W-:Y:S01]  /*a060*/  LDGSTS.E.BYPASS.LTC128B.128 [R4+0x1400], desc[UR38][R2.64], !P1 ;  /* 0x0140000002047fae */ /* 0x0001e2000c901d66 */
[----:B------:R-:W-:Y:S01]  /*a070*/  ISETP.LT.OR P1, PT, R5, 0x31, P0 ;  /* 0x000000310500780c */ /* 0x000fe20000721670 */
[----:B-1----:R-:W-:Y:S01]  /*a080*/  IMAD.X R9, RZ, RZ, R22, P5 ;  /* 0x000000ffff097224 */ /* 0x002fe200028e0616 */
[-C--:B---3--:R-:W-:Y:S01]  /*a090*/  IADD3 R6, P4, R25, R16.reuse, RZ ;  /* 0x0000001019067210 */ /* 0x088fe20007f9e0ff */
[----:B------:R-:W1:Y:S01]  /*a0a0*/  SHFL.IDX PT, R18, R18, 0x7, 0x181f ;  /* 0x00f81f0012127f89 */ /* 0x000e6200000e0000 */
[----:B0-----:R-:W-:-:S03]  /*a0b0*/  IADD3 R2, P2, R14, R16, RZ ;  /* 0x000000100e027210 */ /* 0x001fc60007f5e0ff */
[----:B--2---:R-:W-:Y:S01]  /*a0c0*/  IMAD.X R7, RZ, RZ, R19, P4 ;  /* 0x000000ffff077224 */ /* 0x004fe200020e0613 */
[----:B------:R0:W2:Y:S01]  /*a0d0*/  SHFL.IDX PT, R14, R17, 0x7, 0x181f ;  /* 0x00f81f00110e7f89 */ /* 0x0000a200000e0000 */
[----:B------:R-:W-:Y:S01]  /*a0e0*/  IMAD.X R3, RZ, RZ, R10, P2 ;  /* 0x000000ffff037224 */ /* 0x000fe200010e060a */
[----:B------:R-:W-:Y:S01]  /*a0f0*/  ISETP.LT.OR P2, PT, R5, 0x51, P0 ;  /* 0x000000510500780c */ /* 0x000fe20000741670 */
[----:B------:R-:W-:-:S03]  /*a100*/  IMAD.MOV.U32 R10, RZ, RZ, RZ ;  /* 0x000000ffff0a7224 */ /* 0x000fc600078e00ff */
[----:B------:R3:W-:Y:S01]  /*a110*/  LDGSTS.E.BYPASS.LTC128B.128 [R4+0x1c00], desc[UR38][R2.64], !P1 ;  /* 0x01c0000002047fae */ /* 0x0007e2000c901d66 */
[----:B------:R-:W-:-:S03]  /*a120*/  ISETP.LT.OR P1, PT, R5, 0x61, P0 ;  /* 0x000000610500780c */ /* 0x000fc60000721670 */
[----:B------:R0:W-:Y:S05]  /*a130*/  LDGSTS.E.BYPASS.LTC128B.128 [R4+0x2400], desc[UR38][R8.64], !P3 ;  /* 0x0240000008047fae */ /* 0x0001ea000d901d66 */
[----:B------:R0:W-:Y:S01]  /*a140*/  LDGSTS.E.BYPASS.LTC128B.128 [R4+0x2c00], desc[UR38][R6.64], !P2 ;  /* 0x02c0000006047fae */ /* 0x0001e2000d101d66 */
[----:B---3--:R-:W-:-:S04]  /*a150*/  IADD3 R2, P5, R27, R16, RZ ;  /* 0x000000101b027210 */ /* 0x008fc80007fbe0ff */
[----:B----4-:R-:W-:-:S05]  /*a160*/  IADD3.X R3, RZ, R21, RZ, P5, !PT ;  /* 0x00000015ff037210 */ /* 0x010fca0002ffe4ff */
[----:B-12---:R0:W-:Y:S04]  /*a170*/  LDGSTS.E.BYPASS.LTC128B.128 [R4+0x3400], desc[UR38][R2.64], !P1 ;  /* 0x0340000002047fae */ /* 0x0061e8000c901d66 */
.L_x_187:
[----:B------:R-:W-:Y:S02]  /*a180*/  ISETP.LT.OR P0, PT, R5, 0x71, P0 ;  /* 0x000000710500780c */ /* 0x000fe40000701670 */
[----:B0-----:R-:W-:-:S05]  /*a190*/  IADD3 R2, P1, R14, R16, RZ ;  /* 0x000000100e027210 */ /* 0x001fca0007f3e0ff */
[----:B------:R-:W-:-:S06]  /*a1a0*/  IMAD.X R3, RZ, RZ, R18, P1 ;  /* 0x000000ffff037224 */ /* 0x000fcc00008e0612 */
[----:B------:R-:W-:Y:S01]  /*a1b0*/  @!PT LDS RZ, [RZ] ;  /* 0x00000000fffff984 */ /* 0x000fe20000000800 */
[----:B------:R-:W-:Y:S01]  /*a1c0*/  @!PT LDS RZ, [RZ] ;  /* 0x00000000fffff984 */ /* 0x000fe20000000800 */
[----:B------:R-:W-:Y:S01]  /*a1d0*/  @!PT LDS RZ, [RZ] ;  /* 0x00000000fffff984 */ /* 0x000fe20000000800 */
[----:B------:R0:W-:Y:S01]  /*a1e0*/  LDGSTS.E.BYPASS.LTC128B.128 [R4+0x3c00], desc[UR38][R2.64], !P0 ;  /* 0x03c0000002047fae */ /* 0x0001e2000c101d66 */
[----:B------:R-:W-:Y:S01]  /*a1f0*/  PLOP3.LUT P0, PT, PT, PT, PT, 0x80, 0x0 ;  /* 0x000000000000781c */ /* 0x000fe20003f0f070 */
[----:B------:R-:W-:-:S12]  /*a200*/  NOP ;  /* 0x0000000000007918 */ /* 0x000fd80000000000 */
.L_x_71:
        /* <DEDUP_REMOVED lines=12> */
.L_x_72:
[----:B------:R-:W-:Y:S01]  /*a2d0*/  VIADD R2, R20, 0x1 ;  /* 0x0000000114027836 */ /* 0x000fe20000000000 */
[----:B------:R0:W-:Y:S04]  /*a2e0*/  SYNCS.ARRIVE.TRANS64.A1T0 RZ, [R0+URZ+0x16850], RZ ;  /* 0x016850ff00ff79a7 */ /* 0x0001e8000810003f */
[----:B------:R-:W-:-:S04]  /*a2f0*/  ISETP.NE.AND P0, PT, R2, 0x2, PT ;  /* 0x000000020200780c */ /* 0x000fc80003f05270 */
[----:B------:R-:W-:Y:S02]  /*a300*/  SEL R3, RZ, 0x1, P0 ;  /* 0x00000001ff037807 */ /* 0x000fe40000000000 */
[----:B------:R-:W-:Y:S02]  /*a310*/  SEL R2, R2, RZ, P0 ;  /* 0x000000ff02027207 */ /* 0x000fe40000000000 */
[----:B0-----:R-:W-:-:S07]  /*a320*/  LOP3.LUT R0, R24, R3, RZ, 0x3c, !PT ;  /* 0x0000000318007212 */ /* 0x001fce00078e3cff */
.L_x_40:
[----:B------:R-:W0:Y:S01]  /*a330*/  S2R R4, SR_CgaCtaId ;  /* 0x0000000000047919 */ /* 0x000e220000008800 */
[----:B------:R-:W-:Y:S02]  /*a340*/  MOV R3, 0x400 ;  /* 0x0000040000037802 */ /* 0x000fe40000000f00 */
[----:B------:R-:W-:Y:S02]  /*a350*/  SHF.L.U32 R10, R10, 0x1f, RZ ;  /* 0x0000001f0a0a7819 */ /* 0x000fe400000006ff */
[----:B0-----:R-:W-:-:S04]  /*a360*/  LEA R7, R4, R3, 0x18 ;  /* 0x0000000304077211 */ /* 0x001fc800078ec0ff */
[----:B------:R-:W0:Y:S02]  /*a370*/  SYNCS.PHASECHK.TRANS64.TRYWAIT P0, [R7+URZ+0x16820], R10 ;  /* 0x0168200a070075a7 */ /* 0x000e24000800017f */
[----:B0-----:R-:W-:Y:S05]  /*a380*/  @!P0 BRA `(.L_x_73) ;  /* 0x0000003800888947 */ /* 0x001fea0003800000 */
.L_x_188:
[----:B------:R-:W-:-:S03]  /*a390*/  UMOV UR4, 0xffffffff ;  /* 0xffffffff00047882 */ /* 0x000fc60000000000 */
[----:B------:R-:W-:Y:S05]  /*a3a0*/  BRA.DIV UR4, `(.L_x_74) ;  /* 0x0000003a04947947 */ /* 0x000fea000b800000 */
[----:B------:R-:W1:Y:S02]  /*a3b0*/  S2R R3, SR_TID.X ;  /* 0x0000000000037919 */ /* 0x000e640000002100 */
[----:B-1----:R-:W-:-:S04]  /*a3c0*/  SHF.R.U32.HI R3, RZ, 0x5, R3 ;  /* 0x00000005ff037819 */ /* 0x002fc80000011603 */
[----:B------:R-:W-:-:S05]  /*a3d0*/  LOP3.LUT R3, R3, 0x3, RZ, 0xc0, !PT ;  /* 0x0000000303037812 */ /* 0x000fca00078ec0ff */
[----:B------:R1:W2:Y:S02]  /*a3e0*/  SHFL.IDX PT, R14, R3, RZ, 0x1f ;  /* 0x00001fff030e7589 */ /* 0x0002a400000e0000 */
.L_x_191:
[----:B--2---:R-:W-:-:S13]  /*a3f0*/  ISETP.NE.AND P0, PT, R14, RZ, PT ;  /* 0x000000ff0e00720c */ /* 0x004fda0003f05270 */
[----:B------:R-:W-:Y:S05]  /*a400*/  @P0 BRA `(.L_x_8) ;  /* 0x0000000000880947 */ /* 0x000fea0003800000 */
[----:B------:R-:W-:-:S03]  /*a410*/  UMOV UR4, 0xffffffff ;  /* 0xffffffff00047882 */ /* 0x000fc60000000000 */
[----:B------:R-:W-:Y:S05]  /*a420*/  BRA.DIV UR4, `(.L_x_75) ;  /* 0x0000003a04a87947 */ /* 0x000fea000b800000 */
[----:B------:R-:W-:-:S13]  /*a430*/  ELECT P6, URZ, PT ;  /* 0x00000000003f782f */ /* 0x000fda00038c0000 */
.L_x_194:
[----:B------:R-:W-:Y:S05]  /*a440*/  @!P6 BRA `(.L_x_8) ;  /* 0x000000000078e947 */ /* 0x000fea0003800000 */
[----:B------:R-:W-:-:S06]  /*a450*/  ULOP3.LUT UR4, UR41, 0x2, URZ, 0xfc, !UPT ;  /* 0x0000000229047892 */ /* 0x000fcc000f8efc3f */
[----:B-1----:R-:W-:-:S04]  /*a460*/  MOV R3, UR4 ;  /* 0x0000000400037c02 */ /* 0x002fc80008000f00 */
[----:B------:R-:W-:-:S13]  /*a470*/  ISETP.NE.AND P0, PT, R3, 0x3, PT ;  /* 0x000000030300780c */ /* 0x000fda0003f05270 */
[----:B------:R-:W-:Y:S05]  /*a480*/  @!P0 BRA `(.L_x_76) ;  /* 0x0000000000048947 */ /* 0x000fea0003800000 */
[----:B------:R-:W-:Y:S01]  /*a490*/  BPT.TRAP 0x1 ;  /* 0x000000040000795c */ /* 0x000fe20000300000 */
.L_x_76:
[----:B------:R-:W-:Y:S01]  /*a4a0*/  IMAD R5, R2, 0x8, R7 ;  /* 0x0000000802057824 */ /* 0x000fe200078e0207 */
[----:B------:R-:W-:Y:S01]  /*a4b0*/  SHF.L.U32 R4, R0, 0x1f, RZ ;  /* 0x0000001f00047819 */ /* 0x000fe200000006ff */
[----:B------:R-:W-:-:S03]  /*a4c0*/  VIADD R2, R2, 0x1 ;  /* 0x0000000102027836 */ /* 0x000fc60000000000 */
[----:B------:R-:W1:Y:S02]  /*a4d0*/  SYNCS.PHASECHK.TRANS64.TRYWAIT P1, [R5+URZ+0x16840], R4 ;  /* 0x01684004050075a7 */ /* 0x000e64000802017f */
[----:B------:R-:W-:-:S04]  /*a4e0*/  ISETP.NE.AND P2, PT, R2, 0x2, PT ;  /* 0x000000020200780c */ /* 0x000fc80003f45270 */
[----:B------:R-:W-:Y:S01]  /*a4f0*/  SEL R3, RZ, 0x1, P2 ;  /* 0x00000001ff037807 */ /* 0x000fe20001000000 */
[----:B-1----:R-:W-:Y:S08]  /*a500*/  @!P1 BRA `(.L_x_77) ;  /* 0x0000003800909947 */ /* 0x002ff00003800000 */
.L_x_195:
[----:B------:R-:W-:Y:S02]  /*a510*/  SEL R2, R2, RZ, P2 ;  /* 0x000000ff02027207 */ /* 0x000fe40001000000 */
[----:B------:R-:W-:Y:S01]  /*a520*/  LOP3.LUT R0, R0, R3, RZ, 0x3c, !PT ;  /* 0x0000000300007212 */ /* 0x000fe200078e3cff */
[----:B------:R-:W-:Y:S06]  /*a530*/  @!P0 BRA `(.L_x_78) ;  /* 0x0000000000048947 */ /* 0x000fec0003800000 */
[----:B------:R-:W-:Y:S01]  /*a540*/  BPT.TRAP 0x1 ;  /* 0x000000040000795c */ /* 0x000fe20000300000 */
.L_x_78:
[----:B------:R-:W-:Y:S01]  /*a550*/  IMAD R3, R2, 0x8, R7 ;  /* 0x0000000802037824 */ /* 0x000fe200078e0207 */
[----:B------:R-:W-:-:S04]  /*a560*/  SHF.L.U32 R0, R0, 0x1f, RZ ;  /* 0x0000001f00007819 */ /* 0x000fc800000006ff */
[----:B------:R-:W2:Y:S02]  /*a570*/  SYNCS.PHASECHK.TRANS64.TRYWAIT P1, [R3+URZ+0x16840], R0 ;  /* 0x01684000030075a7 */ /* 0x000ea4000802017f */
[----:B--2---:R-:W-:Y:S05]  /*a580*/  @!P1 BRA `(.L_x_79) ;  /* 0x0000003800849947 */ /* 0x004fea0003800000 */
.L_x_196:
[----:B------:R-:W-:Y:S05]  /*a590*/  @!P0 BRA `(.L_x_80) ;  /* 0x0000000000048947 */ /* 0x000fea0003800000 */
[----:B------:R-:W-:Y:S01]  /*a5a0*/  BPT.TRAP 0x1 ;  /* 0x000000040000795c */ /* 0x000fe20000300000 */
.L_x_80:
[----:B------:R-:W3:Y:S02]  /*a5b0*/  SYNCS.PHASECHK.TRANS64.TRYWAIT P1, [R5+URZ+0x16860], R4 ;  /* 0x01686004050075a7 */ /* 0x000ee4000802017f */
[----:B---3--:R-:W-:Y:S05]  /*a5c0*/  @!P1 BRA `(.L_x_81) ;  /* 0x0000003800889947 */ /* 0x008fea0003800000 */
.L_x_197:
[----:B------:R-:W-:Y:S05]  /*a5d0*/  @!P0 BRA `(.L_x_82) ;  /* 0x0000000000048947 */ /* 0x000fea0003800000 */
[----:B------:R-:W-:Y:S01]  /*a5e0*/  BPT.TRAP 0x1 ;  /* 0x000000040000795c */ /* 0x000fe20000300000 */
.L_x_82:
[----:B----4-:R4:W0:Y:S02]  /*a5f0*/  SYNCS.PHASECHK.TRANS64.TRYWAIT P0, [R3+URZ+0x16860], R0 ;  /* 0x01686000030075a7 */ /* 0x010824000800017f */
[----:B0-----:R-:W-:Y:S05]  /*a600*/  @!P0 NANOSLEEP.SYNCS 0x989680 ;  /* 0x009896800000895d */ /* 0x001fea0003900000 */
[----:B------:R-:W0:Y:S02]  /*a610*/  @!P0 SYNCS.PHASECHK.TRANS64 P0, [R3+URZ+0x16860], R0 ;  /* 0x01686000030085a7 */ /* 0x000e24000800007f */
[----:B0-----:R-:W-:Y:S05]  /*a620*/  @!P0 BRA `(.L_x_82) ;  /* 0xfffffffc00f08947 */ /* 0x001fea000383ffff */
.L_x_8:
[----:B------:R-:W-:Y:S05]  /*a630*/  BSYNC B6 ;  /* 0x0000000000067941 */ /* 0x000fea0003800000 */
.L_x_5:
[----:B------:R-:W-:Y:S05]  /*a640*/  EXIT ;  /* 0x000000000000794d */ /* 0x000fea0003800000 */
.L_x_12:
[----:B0-----:R-:W-:-:S04]  /*a650*/  IMAD.U32 R3, RZ, RZ, UR40 ;  /* 0x00000028ff037e24 */ /* 0x001fc8000f8e00ff */
[----:B------:R0:W1:Y:S03]  /*a660*/  SYNCS.PHASECHK.TRANS64.TRYWAIT P0, [R3+URZ+0x16800], R2 ;  /* 0x01680002030075a7 */ /* 0x000066000800017f */
[----:B-1----:R-:W-:Y:S05]  /*a670*/  @!P0 NANOSLEEP.SYNCS 0x989680 ;  /* 0x009896800000895d */ /* 0x002fea0003900000 */
[----:B------:R-:W1:Y:S02]  /*a680*/  @!P0 SYNCS.PHASECHK.TRANS64 P0, [R3+URZ+0x16800], R2 ;  /* 0x01680002030085a7 */ /* 0x000e64000800007f */
[----:B-1----:R-:W-:Y:S05]  /*a690*/  @!P0 BRA `(.L_x_12) ;  /* 0xfffffffc00ec8947 */ /* 0x002fea000383ffff */
[----:B------:R-:W-:Y:S05]  /*a6a0*/  BRA `(.L_x_83) ;  /* 0xffffff6800a87947 */ /* 0x000fea000383ffff */
.L_x_16:
[----:B0-----:R-:W-:-:S04]  /*a6b0*/  MOV R3, UR40 ;  /* 0x0000002800037c02 */ /* 0x001fc80008000f00 */
[----:B------:R0:W2:Y:S03]  /*a6c0*/  SYNCS.PHASECHK.TRANS64.TRYWAIT P1, [R3+URZ+0x16830], R2 ;  /* 0x01683002030075a7 */ /* 0x0000a6000802017f */
[----:B--2---:R-:W-:Y:S05]  /*a6d0*/  @!P1 NANOSLEEP.SYNCS 0x989680 ;  /* 0x009896800000995d */ /* 0x004fea0003900000 */
[----:B------:R-:W2:Y:S02]  /*a6e0*/  @!P1 SYNCS.PHASECHK.TRANS64 P1, [R3+URZ+0x16830], R2 ;  /* 0x01683002030095a7 */ /* 0x000ea4000802007f */
[----:B--2---:R-:W-:Y:S05]  /*a6f0*/  @!P1 BRA `(.L_x_16) ;  /* 0xfffffffc00ec9947 */ /* 0x004fea000383ffff */
[----:B------:R-:W-:Y:S05]  /*a700*/  BRA `(.L_x_15) ;  /* 0xffffff6800c47947 */ /* 0x000fea000383ffff */
.L_x_22:
[----:B-1----:R-:W-:-:S04]  /*a710*/  IMAD.U32 R5, RZ, RZ, UR10 ;  /* 0x0000000aff057e24 */ /* 0x002fc8000f8e00ff */
[----:B------:R1:W2:Y:S03]  /*a720*/  SYNCS.PHASECHK.TRANS64.TRYWAIT P1, [R5+URZ+0x16830], R0 ;  /* 0x01683000050075a7 */ /* 0x0002a6000802017f */
[----:B--2---:R-:W-:Y:S05]  /*a730*/  @!P1 NANOSLEEP.SYNCS 0x989680 ;  /* 0x009896800000995d */ /* 0x004fea0003900000 */
[----:B------:R-:W2:Y:S02]  /*a740*/  @!P1 SYNCS.PHASECHK.TRANS64 P1, [R5+URZ+0x16830], R0 ;  /* 0x01683000050095a7 */ /* 0x000ea4000802007f */
[----:B--2---:R-:W-:Y:S05]  /*a750*/  @!P1 BRA `(.L_x_22) ;  /* 0xfffffffc00ec9947 */ /* 0x004fea000383ffff */
[----:B------:R-:W-:Y:S05]  /*a760*/  BRA `(.L_x_19) ;  /* 0xffffff8c00147947 */ /* 0x000fea000383ffff */
.L_x_26:
[----:B-1----:R-:W-:-:S04]  /*a770*/  IMAD.U32 R5, RZ, RZ, UR10 ;  /* 0x0000000aff057e24 */ /* 0x002fc8000f8e00ff */
[----:B------:R1:W2:Y:S03]  /*a780*/  SYNCS.PHASECHK.TRANS64.TRYWAIT P1, [R5+URZ+0x16850], R4 ;  /* 0x01685004050075a7 */ /* 0x0002a6000802017f */
[----:B--2---:R-:W-:Y:S05]  /*a790*/  @!P1 NANOSLEEP.SYNCS 0x989680 ;  /* 0x009896800000995d */ /* 0x004fea0003900000 */
[----:B------:R-:W2:Y:S02]  /*a7a0*/  @!P1 SYNCS.PHASECHK.TRANS64 P1, [R5+URZ+0x16850], R4 ;  /* 0x01685004050095a7 */ /* 0x000ea4000802007f */
[----:B--2---:R-:W-:Y:S05]  /*a7b0*/  @!P1 BRA `(.L_x_26) ;  /* 0xfffffffc00ec9947 */ /* 0x004fea000383ffff */
[----:B------:R-:W-:Y:S05]  /*a7c0*/  BRA `(.L_x_23) ;  /* 0xffffff8c009c7947 */ /* 0x000fea000383ffff */
.L_x_33:
[----:B-1----:R-:W-:-:S04]  /*a7d0*/  IMAD.U32 R3, RZ, RZ, UR5 ;  /* 0x00000005ff037e24 */ /* 0x002fc8000f8e00ff */
[----:B------:R1:W2:Y:S03]  /*a7e0*/  SYNCS.PHASECHK.TRANS64.TRYWAIT P1, [R3+URZ+0x16850], R2 ;  /* 0x01685002030075a7 */ /* 0x0002a6000802017f */
[----:B--2---:R-:W-:Y:S05]  /*a7f0*/  @!P1 NANOSLEEP.SYNCS 0x989680 ;  /* 0x009896800000995d */ /* 0x004fea0003900000 */
[----:B------:R-:W2:Y:S02]  /*a800*/  @!P1 SYNCS.PHASECHK.TRANS64 P1, [R3+URZ+0x16850], R2 ;  /* 0x01685002030095a7 */ /* 0x000ea4000802007f */
[----:B--2---:R-:W-:Y:S05]  /*a810*/  @!P1 BRA `(.L_x_33) ;  /* 0xfffffffc00ec9947 */ /* 0x004fea000383ffff */
[----:B------:R-:W-:Y:S05]  /*a820*/  BRA `(.L_x_32) ;  /* 0xffffffa800187947 */ /* 0x000fea000383ffff */
.L_x_45:
[----:B------:R-:W-:Y:S01]  /*a830*/  IMAD.MOV.U32 R13, RZ, RZ, R17 ;  /* 0x000000ffff0d7224 */ /* 0x000fe200078e0011 */
[----:B------:R-:W-:Y:S01]  /*a840*/  MOV R12, RZ ;  /* 0x000000ff000c7202 */ /* 0x000fe20000000f00 */
[----:B------:R-:W-:Y:S02]  /*a850*/  IMAD.MOV.U32 R11, RZ, RZ, 0x1f ;  /* 0x0000001fff0b7424 */ /* 0x000fe400078e00ff */
[----:B------:R-:W-:-:S07]  /*a860*/  IMAD.MOV.U32 R15, RZ, RZ, -0x1 ;  /* 0xffffffffff0f7424 */ /* 0x000fce00078e00ff */
[----:B0----5:R-:W-:Y:S05]  /*a870*/  WARPSYNC.COLLECTIVE R15, `(.L_x_84) ;  /* 0x000000000f087348 */ /* 0x021fea0003c00000 */
[----:B------:R1:W2:Y:S02]  /*a880*/  SHFL.IDX P6, R14, R13, R12, R11 ;  /* 0x0000000c0d0e7389 */ /* 0x0002a400000c000b */
[----:B012--5:R-:W-:Y:S01]  /*a890*/  ENDCOLLECTIVE ;  /* 0x000000000000791b */ /* 0x027fe20003800000 */
.L_x_84:
[----:B------:R-:W-:Y:S05]  /*a8a0*/  BRA `(.L_x_85) ;  /* 0xffffffcc00907947 */ /* 0x000fea000383ffff */
.L_x_47:
[----:B0-----:R-:W-:-:S04]  /*a8b0*/  IMAD.U32 R2, RZ, RZ, UR45 ;  /* 0x0000002dff027e24 */ /* 0x001fc8000f8e00ff */
[----:B------:R0:W1:Y:S03]  /*a8c0*/  SYNCS.PHASECHK.TRANS64.TRYWAIT P0, [R2+URZ+0x16840], R9 ;  /* 0x01684009020075a7 */ /* 0x000066000800017f */
[----:B-1----:R-:W-:Y:S05]  /*a8d0*/  @!P0 NANOSLEEP.SYNCS 0x989680 ;  /* 0x009896800000895d */ /* 0x002fea0003900000 */
[----:B------:R-:W1:Y:S02]  /*a8e0*/  @!P0 SYNCS.PHASECHK.TRANS64 P0, [R2+URZ+0x16840], R9 ;  /* 0x01684009020085a7 */ /* 0x000e64000800007f */
[----:B-1----:R-:W-:Y:S05]  /*a8f0*/  @!P0 BRA `(.L_x_47) ;  /* 0xfffffffc00ec8947 */ /* 0x002fea000383ffff */
[----:B------:R-:W-:Y:S05]  /*a900*/  BRA `(.L_x_86) ;  /* 0xffffffd000187947 */ /* 0x000fea000383ffff */
.L_x_48:
[----:B------:R-:W-:Y:S01]  /*a910*/  BSSY B0, `(.L_x_87) ;  /* 0x0000008000007945 */ /* 0x000fe20003800000 */
[----:B------:R-:W-:Y:S01]  /*a920*/  IMAD.MOV.U32 R13, RZ, RZ, R4 ;  /* 0x000000ffff0d7224 */ /* 0x000fe200078e0004 */
[----:B------:R-:W-:Y:S01]  /*a930*/  MOV R12, RZ ;  /* 0x000000ff000c7202 */ /* 0x000fe20000000f00 */
[----:B------:R-:W-:Y:S02]  /*a940*/  IMAD.MOV.U32 R11, RZ, RZ, 0x181f ;  /* 0x0000181fff0b7424 */ /* 0x000fe400078e00ff */
[----:B------:R-:W-:-:S07]  /*a950*/  IMAD.MOV.U32 R15, RZ, RZ, -0x1 ;  /* 0xffffffffff0f7424 */ /* 0x000fce00078e00ff */
[----:B------:R-:W-:Y:S05]  /*a960*/  WARPSYNC.COLLECTIVE R15, `(.L_x_88) ;  /* 0x000000000f087348 */ /* 0x000fea0003c00000 */
[----:B------:R0:W1:Y:S02]  /*a970*/  SHFL.IDX P6, R14, R13, R12, R11 ;  /* 0x0000000c0d0e7389 */ /* 0x00006400000c000b */
[----:B01----:R-:W-:Y:S01]  /*a980*/  ENDCOLLECTIVE ;  /* 0x000000000000791b */ /* 0x003fe20003800000 */
.L_x_88:
[----:B------:R-:W-:Y:S05]  /*a990*/  BSYNC B0 ;  /* 0x0000000000007941 */ /* 0x000fea0003800000 */
.L_x_87:
[----:B------:R-:W-:Y:S01]  /*a9a0*/  IMAD.MOV.U32 R13, RZ, RZ, R0 ;  /* 0x000000ffff0d7224 */ /* 0x000fe200078e0000 */
[----:B------:R-:W-:Y:S01]  /*a9b0*/  MOV R12, RZ ;  /* 0x000000ff000c7202 */ /* 0x000fe20000000f00 */
[----:B------:R-:W-:Y:S01]  /*a9c0*/  IMAD.MOV.U32 R11, RZ, RZ, 0x181f ;  /* 0x0000181fff0b7424 */ /* 0x000fe200078e00ff */
[----:B------:R-:W-:Y:S01]  /*a9d0*/  @P0 LEA R9, R22, UR45, 0x1 ;  /* 0x0000002d16090c11 */ /* 0x000fe2000f8e08ff */
[----:B------:R-:W-:Y:S02]  /*a9e0*/  IMAD.MOV.U32 R15, RZ, RZ, -0x1 ;  /* 0xffffffffff0f7424 */ /* 0x000fe400078e00ff */
[----:B------:R-:W-:-:S07]  /*a9f0*/  IMAD.MOV.U32 R2, RZ, RZ, R14 ;  /* 0x000000ffff027224 */ /* 0x000fce00078e000e */
[----:B------:R-:W-:Y:S05]  /*aa00*/  WARPSYNC.COLLECTIVE R15, `(.L_x_89) ;  /* 0x000000000f087348 */ /* 0x000fea0003c00000 */
[----:B------:R0:W1:Y:S02]  /*aa10*/  SHFL.IDX P6, R14, R13, R12, R11 ;  /* 0x0000000c0d0e7389 */ /* 0x00006400000c000b */
[----:B01----:R-:W-:Y:S01]  /*aa20*/  ENDCOLLECTIVE ;  /* 0x000000000000791b */ /* 0x003fe20003800000 */
.L_x_89:
[----:B------:R-:W-:Y:S01]  /*aa30*/  MOV R13, R4 ;  /* 0x00000004000d7202 */ /* 0x000fe20000000f00 */
[----:B------:R-:W-:Y:S01]  /*aa40*/  IMAD.MOV.U32 R12, RZ, RZ, 0x1 ;  /* 0x00000001ff0c7424 */ /* 0x000fe200078e00ff */
[----:B------:R-:W-:-:S05]  /*aa50*/  @P0 LEA R14, P1, R16, R14, 0x1 ;  /* 0x0000000e100e0211 */ /* 0x000fca00078208ff */
[----:B------:R-:W-:Y:S01]  /*aa60*/  @P0 IMAD.X R3, RZ, RZ, R2, P1 ;  /* 0x000000ffff030224 */ /* 0x000fe200008e0602 */
[----:B------:R-:W-:Y:S01]  /*aa70*/  ISETP.GE.AND P1, PT, R5, 0x21, PT ;  /* 0x000000210500780c */ /* 0x000fe20003f26270 */
[----:B------:R-:W-:-:S12]  /*aa80*/  @P0 IMAD.MOV.U32 R2, RZ, RZ, R14 ;  /* 0x000000ffff020224 */ /* 0x000fd800078e000e */
[----:B------:R-:W-:Y:S05]  /*aa90*/  WARPSYNC.COLLECTIVE R15, `(.L_x_90) ;  /* 0x000000000f087348 */ /* 0x000fea0003c00000 */
[----:B------:R0:W1:Y:S02]  /*aaa0*/  SHFL.IDX P6, R14, R13, R12, R11 ;  /* 0x0000000c0d0e7389 */ /* 0x00006400000c000b */
[----:B01----:R-:W-:Y:S01]  /*aab0*/  ENDCOLLECTIVE ;  /* 0x000000000000791b */ /* 0x003fe20003800000 */
.L_x_90:
[----:B------:R-:W-:Y:S01]  /*aac0*/  @!PT LDS RZ, [RZ] ;  /* 0x00000000fffff984 */ /* 0x000fe20000000800 */
[----:B------:R-:W-:Y:S01]  /*aad0*/  @!PT LDS RZ, [RZ] ;  /* 0x00000000fffff984 */ /* 0x000fe20000000800 */
[----:B------:R-:W-:Y:S01]  /*aae0*/  @!PT LDS RZ, [RZ] ;  /* 0x00000000fffff984 */ /* 0x000fe20000000800 */
[----:B------:R0:W-:Y:S01]  /*aaf0*/  @P0 LDGSTS.E.BYPASS.LTC128B.128 [R9+0xe400], desc[UR38][R2.64], !P3 ;  /* 0x0e40000002090fae */ /* 0x0001e2000d901d66 */
[----:B------:R-:W-:Y:S01]  /*ab00*/  ISETP.GE.AND P0, PT, R5, 0x11, PT ;  /* 0x000000110500780c */ /* 0x000fe20003f06270 */
[----:B------:R-:W-:-:S12]  /*ab10*/  IMAD.MOV.U32 R13, RZ, RZ, R0 ;  /* 0x000000ffff0d7224 */ /* 0x000fd800078e0000 */
[----:B------:R-:W-:Y:S01]  /*ab20*/  @P0 LEA R25, R22, UR45, 0x1 ;  /* 0x0000002d16190c11 */ /* 0x000fe2000f8e08ff */
[----:B0-----:R-:W-:-:S07]  /*ab30*/  IMAD.MOV.U32 R7, RZ, RZ, R14 ;  /* 0x000000ffff077224 */ /* 0x001fce00078e000e */
[----:B------:R-:W-:Y:S05]  /*ab40*/  WARPSYNC.COLLECTIVE R15, `(.L_x_91) ;  /* 0x000000000f087348 */ /* 0x000fea0003c00000 */
[----:B------:R0:W1:Y:S02]  /*ab50*/  SHFL.IDX P6, R14, R13, R12, R11 ;  /* 0x0000000c0d0e7389 */ /* 0x00006400000c000b */
[----:B01----:R-:W-:Y:S01]  /*ab60*/  ENDCOLLECTIVE ;  /* 0x000000000000791b */ /* 0x003fe20003800000 */
.L_x_91:
[----:B------:R-:W-:Y:S01]  /*ab70*/  MOV R13, R4 ;  /* 0x00000004000d7202 */ /* 0x000fe20000000f00 */
[----:B------:R-:W-:Y:S01]  /*ab80*/  IMAD.MOV.U32 R12, RZ, RZ, 0x2 ;  /* 0x00000002ff0c7424 */ /* 0x000fe200078e00ff */
[----:B------:R-:W-:-:S13]  /*ab90*/  @P0 LEA R2, P2, R16, R14, 0x1 ;  /* 0x0000000e10020211 */ /* 0x000fda00078408ff */
[----:B------:R-:W-:Y:S05]  /*aba0*/  WARPSYNC.COLLECTIVE R15, `(.L_x_92) ;  /* 0x000000000f087348 */ /* 0x000fea0003c00000 */
[----:B------:R0:W1:Y:S02]  /*abb0*/  SHFL.IDX P6, R14, R13, R12, R11 ;  /* 0x0000000c0d0e7389 */ /* 0x00006400000c000b */
[----:B01----:R-:W-:Y:S01]  /*abc0*/  ENDCOLLECTIVE ;  /* 0x000000000000791b */ /* 0x003fe20003800000 */
.L_x_92:
[----:B------:R-:W-:-:S05]  /*abd0*/  @P0 IMAD.X R3, RZ, RZ, R7, P2 ;  /* 0x000000ffff030224 */ /* 0x000fca00010e0607 */
[----:B------:R-:W-:Y:S01]  /*abe0*/  @!PT LDS RZ, [RZ] ;  /* 0x00000000fffff984 */ /* 0x000fe20000000800 */
[----:B------:R-:W-:Y:S01]  /*abf0*/  @!PT LDS RZ, [RZ] ;  /* 0x00000000fffff984 */ /* 0x000fe20000000800 */
[----:B------:R-:W-:Y:S01]  /*ac00*/  @!PT LDS RZ, [RZ] ;  /* 0x00000000fffff984 */ /* 0x000fe20000000800 */
[----:B------:R0:W-:Y:S01]  /*ac10*/  @P0 LDGSTS.E.BYPASS.LTC128B.128 [R25+0xec00], desc[UR38][R2.64], !P3 ;  /* 0x0ec0000002190fae */ /* 0x0001e2000d901d66 */
[----:B------:R-:W-:Y:S02]  /*ac20*/  IMAD.MOV.U32 R13, RZ, RZ, R0 ;  /* 0x000000ffff0d7224 */ /* 0x000fe400078e0000 */
[----:B------:R-:W-:-:S07]  /*ac30*/  IMAD.MOV.U32 R6, RZ, RZ, R14 ;  /* 0x000000ffff067224 */ /* 0x000fce00078e000e */
[----:B0-----:R-:W-:Y:S05]  /*ac40*/  WARPSYNC.COLLECTIVE R15, `(.L_x_93) ;  /* 0x000000000f087348 */ /* 0x001fea0003c00000 */
[----:B------:R1:W2:Y:S02]  /*ac50*/  SHFL.IDX P6, R14, R13, R12, R11 ;  /* 0x0000000c0d0e7389 */ /* 0x0002a400000c000b */
[----:B012---:R-:W-:Y:S01]  /*ac60*/  ENDCOLLECTIVE ;  /* 0x000000000000791b */ /* 0x007fe20003800000 */
.L_x_93:
[----:B------:R-:W-:Y:S02]  /*ac70*/  IMAD.MOV.U32 R13, RZ, RZ, R4 ;  /* 0x000000ffff0d7224 */ /* 0x000fe400078e0004 */
[----:B------:R-:W-:Y:S02]  /*ac80*/  IMAD.MOV.U32 R12, RZ, RZ, 0x3 ;  /* 0x00000003ff0c7424 */ /* 0x000fe400078e00ff */
[----:B------:R-:W-:-:S07]  /*ac90*/  IMAD.MOV.U32 R21, RZ, RZ, R14 ;  /* 0x000000ffff157224 */ /* 0x000fce00078e000e */
[----:B------:R-:W-:Y:S05]  /*aca0*/  WARPSYNC.COLLECTIVE R15, `(.L_x_94) ;  /* 0x000000000f087348 */ /* 0x000fea0003c00000 */
[----:B------:R0:W1:Y:S02]  /*acb0*/  SHFL.IDX P6, R14, R13, R12, R11 ;  /* 0x0000000c0d0e7389 */ /* 0x00006400000c000b */
[----:B01----:R-:W-:Y:S01]  /*acc0*/  ENDCOLLECTIVE ;  /* 0x000000000000791b */ /* 0x003fe20003800000 */
.L_x_94:
[----:B------:R-:W-:Y:S02]  /*acd0*/  @P1 LEA R2, P0, R16, R21, 0x1 ;  /* 0x0000001510021211 */ /* 0x000fe400078008ff */
[----:B------:R-:W-:Y:S02]  /*ace0*/  @P1 LEA R21, R22, UR45, 0x1 ;  /* 0x0000002d16151c11 */ /* 0x000fe4000f8e08ff */
[----:B------:R-:W-:Y:S02]  /*acf0*/  @P1 IADD3.X R3, RZ, R6, RZ, P0, !PT ;  /* 0x00000006ff031210 */ /* 0x000fe400007fe4ff */
[----:B------:R-:W-:-:S03]  /*ad00*/  ISETP.GE.AND P0, PT, R5, 0x31, PT ;  /* 0x000000310500780c */ /* 0x000fc60003f06270 */
[----:B------:R-:W-:Y:S01]  /*ad10*/  @!PT LDS RZ, [RZ] ;  /* 0x00000000fffff984 */ /* 0x000fe20000000800 */
[----:B------:R-:W-:Y:S01]  /*ad20*/  @!PT LDS RZ, [RZ] ;  /* 0x00000000fffff984 */ /* 0x000fe20000000800 */
[----:B------:R-:W-:Y:S01]  /*ad30*/  @!PT LDS RZ, [RZ] ;  /* 0x00000000fffff984 */ /* 0x000fe20000000800 */
[----:B------:R0:W-:Y:S01]  /*ad40*/  @P1 LDGSTS.E.BYPASS.LTC128B.128 [R21+0xf400], desc[UR38][R2.64], !P3 ;  /* 0x0f40000002151fae */ /* 0x0001e2000d901d66 */
[----:B------:R-:W-:Y:S01]  /*ad50*/  ISETP.GE.AND P1, PT, R5, 0x41, PT ;  /* 0x000000410500780c */ /* 0x000fe20003f26270 */
[----:B------:R-:W-:-:S08]  /*ad60*/  IMAD.MOV.U32 R13, RZ, RZ, R0 ;  /* 0x000000ffff0d7224 */ /* 0x000fd000078e0000 */
[----:B------:R-:W-:Y:S01]  /*ad70*/  @P0 LEA R25, R22, UR45, 0x1 ;  /* 0x0000002d16190c11 */ /* 0x000fe2000f8e08ff */
[----:B------:R-:W-:-:S07]  /*ad80*/  IMAD.MOV.U32 R7, RZ, RZ, R14 ;  /* 0x000000ffff077224 */ /* 0x000fce00078e000e */
[----:B0-----:R-:W-:Y:S05]  /*ad90*/  WARPSYNC.COLLECTIVE R15, `(.L_x_95) ;  /* 0x000000000f087348 */ /* 0x001fea0003c00000 */
[----:B------:R1:W2:Y:S02]  /*ada0*/  SHFL.IDX P6, R14, R13, R12, R11 ;  /* 0x0000000c0d0e7389 */ /* 0x0002a400000c000b */
[----:B012---:R-:W-:Y:S01]  /*adb0*/  ENDCOLLECTIVE ;  /* 0x000000000000791b */ /* 0x007fe20003800000 */
.L_x_95:
[----:B------:R-:W-:Y:S01]  /*adc0*/  @P1 LEA R21, R22, UR45, 0x1 ;  /* 0x0000002d16151c11 */ /* 0x000fe2000f8e08ff */
[----:B------:R-:W-:Y:S02]  /*add0*/  IMAD.MOV.U32 R13, RZ, RZ, R4 ;  /* 0x000000ffff0d7224 */ /* 0x000fe400078e0004 */
[----:B------:R-:W-:Y:S01]  /*ade0*/  IMAD.MOV.U32 R12, RZ, RZ, 0x4 ;  /* 0x00000004ff0c7424 */ /* 0x000fe200078e00ff */
[----:B------:R-:W-:-:S13]  /*adf0*/  @P0 LEA R2, P2, R16, R14, 0x1 ;  /* 0x0000000e10020211 */ /* 0x000fda00078408ff */
[----:B------:R-:W-:Y:S05]  /*ae00*/  WARPSYNC.COLLECTIVE R15, `(.L_x_96) ;  /* 0x000000000f087348 */ /* 0x000fea0003c00000 */
[----:B------:R0:W1:Y:S02]  /*ae10*/  SHFL.IDX P6, R14, R13, R12, R11 ;  /* 0x0000000c0d0e7389 */ /* 0x00006400000c000b */
[----:B01----:R-:W-:Y:S01]  /*ae20*/  ENDCOLLECTIVE ;  /* 0x000000000000791b */ /* 0x003fe20003800000 */
.L_x_96:
[----:B------:R-:W-:-:S05]  /*ae30*/  @P0 IADD3.X R3, RZ, R7, RZ, P2, !PT ;  /* 0x00000007ff030210 */ /* 0x000fca00017fe4ff */
        /* <DEDUP_REMOVED lines=9> */
.L_x_97:
[----:B------:R-:W-:Y:S02]  /*aed0*/  IMAD.MOV.U32 R13, RZ, RZ, R4 ;  /* 0x000000ffff0d7224 */ /* 0x000fe400078e0004 */
[----:B------:R-:W-:Y:S01]  /*aee0*/  IMAD.MOV.U32 R12, RZ, RZ, 0x5 ;  /* 0x00000005ff0c7424 */ /* 0x000fe200078e00ff */
[----:B------:R-:W-:-:S07]  /*aef0*/  MOV R9, R14 ;  /* 0x0000000e00097202 */ /* 0x000fce0000000f00 */
[----:B------:R-:W-:Y:S05]  /*af00*/  WARPSYNC.COLLECTIVE R15, `(.L_x_98) ;  /* 0x000000000f087348 */ /* 0x000fea0003c00000 */
[----:B------:R0:W1:Y:S02]  /*af10*/  SHFL.IDX P6, R14, R13, R12, R11 ;  /* 0x0000000c0d0e7389 */ /* 0x00006400000c000b */
[----:B01----:R-:W-:Y:S01]  /*af20*/  ENDCOLLECTIVE ;  /* 0x000000000000791b */ /* 0x003fe20003800000 */
.L_x_98:
[----:B------:R-:W-:-:S05]  /*af30*/  @P1 LEA R2, P0, R16, R9, 0x1 ;  /* 0x0000000910021211 */ /* 0x000fca00078008ff */
[----:B------:R-:W-:Y:S01]  /*af40*/  @P1 IMAD.X R3, RZ, RZ, R6, P0 ;  /* 0x000000ffff031224 */ /* 0x000fe200000e0606 */
[----:B------:R-:W-:-:S04]  /*af50*/  ISETP.GE.AND P0, PT, R5, 0x51, PT ;  /* 0x000000510500780c */ /* 0x000fc80003f06270 */
[----:B------:R-:W-:Y:S01]  /*af60*/  @!PT LDS RZ, [RZ] ;  /* 0x00000000fffff984 */ /* 0x000fe20000000800 */
[----:B------:R-:W-:Y:S01]  /*af70*/  @!PT LDS RZ, [RZ] ;  /* 0x00000000fffff984 */ /* 0x000fe20000000800 */
[----:B------:R-:W-:Y:S01]  /*af80*/  @!PT LDS RZ, [RZ] ;  /* 0x00000000fffff984 */ /* 0x000fe20000000800 */
[----:B------:R0:W-:Y:S01]  /*af90*/  @P1 LDGSTS.E.BYPASS.LTC128B.128 [R21+0x10400], desc[UR38][R2.64], !P3 ;  /* 0x1040000002151fae */ /* 0x0001e2000d901d66 */
[----:B------:R-:W-:Y:S02]  /*afa0*/  ISETP.GE.AND P1, PT, R5, 0x61, PT ;  /* 0x000000610500780c */ /* 0x000fe40003f26270 */
[----:B------:R-:W-:Y:S01]  /*afb0*/  MOV R13, R0 ;  /* 0x00000000000d7202 */ /* 0x000fe20000000f00 */
[----:B------:R-:W-:-:S10]  /*afc0*/  IMAD.MOV.U32 R7, RZ, RZ, R14 ;  /* 0x000000ffff077224 */ /* 0x000fd400078e000e */
[----:B0-----:R-:W-:Y:S05]  /*afd0*/  WARPSYNC.COLLECTIVE R15, `(.L_x_99) ;  /* 0x000000000f087348 */ /* 0x001fea0003c00000 */
[----:B------:R1:W2:Y:S02]  /*afe0*/  SHFL.IDX P6, R14, R13, R12, R11 ;  /* 0x0000000c0d0e7389 */ /* 0x0002a400000c000b */
[----:B012---:R-:W-:Y:S01]  /*aff0*/  ENDCOLLECTIVE ;  /* 0x000000000000791b */ /* 0x007fe20003800000 */
.L_x_99:
[----:B------:R-:W-:Y:S02]  /*b000*/  IMAD.MOV.U32 R13, RZ, RZ, R4 ;  /* 0x000000ffff0d7224 */ /* 0x000fe400078e0004 */
[----:B------:R-:W-:Y:S01]  /*b010*/  IMAD.MOV.U32 R12, RZ, RZ, 0x6 ;  /* 0x00000006ff0c7424 */ /* 0x000fe200078e00ff */
[----:B------:R-:W-:-:S13]  /*b020*/  @P0 LEA R2, P2, R16, R14, 0x1 ;  /* 0x0000000e10020211 */ /* 0x000fda00078408ff */
[----:B------:R-:W-:Y:S05]  /*b030*/  WARPSYNC.COLLECTIVE R15, `(.L_x_100) ;  /* 0x000000000f087348 */ /* 0x000fea0003c00000 */
[----:B------:R0:W1:Y:S02]  /*b040*/  SHFL.IDX P6, R14, R13, R12, R11 ;  /* 0x0000000c0d0e7389 */ /* 0x00006400000c000b */
[----:B01----:R-:W-:Y:S01]  /*b050*/  ENDCOLLECTIVE ;  /* 0x000000000000791b */ /* 0x003fe20003800000 */
.L_x_100:
[----:B------:R-:W-:Y:S01]  /*b060*/  @P0 IMAD.X R3, RZ, RZ, R7, P2 ;  /* 0x000000ffff030224 */ /* 0x000fe200010e0607 */
[----:B------:R-:W-:-:S05]  /*b070*/  @P0 LEA R7, R22, UR45, 0x1 ;  /* 0x0000002d16070c11 */ /* 0x000fca000f8e08ff */
[----:B------:R-:W-:Y:S01]  /*b080*/  @!PT LDS RZ, [RZ] ;  /* 0x00000000fffff984 */ /* 0x000fe20000000800 */
[----:B------:R-:W-:Y:S01]  /*b090*/  @!PT LDS RZ, [RZ] ;  /* 0x00000000fffff984 */ /* 0x000fe20000000800 */
[----:B------:R-:W-:Y:S01]  /*b0a0*/  @!PT LDS RZ, [RZ] ;  /* 0x00000000fffff984 */ /* 0x000fe20000000800 */
[----:B------:R0:W-:Y:S01]  /*b0b0*/  @P0 LDGSTS.E.BYPASS.LTC128B.128 [R7+0x10c00], desc[UR38][R2.64], !P3 ;  /* 0x10c0000002070fae */ /* 0x0001e2000d901d66 */
[----:B------:R-:W-:Y:S01]  /*b0c0*/  MOV R13, R0 ;  /* 0x00000000000d7202 */ /* 0x000fe20000000f00 */
[----:B------:R-:W-:-:S07]  /*b0d0*/  IMAD.MOV.U32 R6, RZ, RZ, R14 ;  /* 0x000000ffff067224 */ /* 0x000fce00078e000e */
[----:B0-----:R-:W-:Y:S05]  /*b0e0*/  WARPSYNC.COLLECTIVE R15, `(.L_x_101) ;  /* 0x000000000f087348 */ /* 0x001fea0003c00000 */
[----:B------:R1:W2:Y:S02]  /*b0f0*/  SHFL.IDX P6, R14, R13, R12, R11 ;  /* 0x0000000c0d0e7389 */ /* 0x0002a400000c000b */
[----:B012---:R-:W-:Y:S01]  /*b100*/  ENDCOLLECTIVE ;  /* 0x000000000000791b */ /* 0x007fe20003800000 */
.L_x_101:
[----:B------:R-:W-:Y:S02]  /*b110*/  IMAD.MOV.U32 R13, RZ, RZ, R4 ;  /* 0x000000ffff0d7224 */ /* 0x000fe400078e0004 */
[----:B------:R-:W-:Y:S02]  /*b120*/  IMAD.MOV.U32 R12, RZ, RZ, 0x7 ;  /* 0x00000007ff0c7424 */ /* 0x000fe400078e00ff */
[----:B------:R-:W-:-:S07]  /*b130*/  IMAD.MOV.U32 R9, RZ, RZ, R14 ;  /* 0x000000ffff097224 */ /* 0x000fce00078e000e */
[----:B------:R-:W-:Y:S05]  /*b140*/  WARPSYNC.COLLECTIVE R15, `(.L_x_102) ;  /* 0x000000000f087348 */ /* 0x000fea0003c00000 */
[----:B------:R0:W1:Y:S02]  /*b150*/  SHFL.IDX P6, R14, R13, R12, R11 ;  /* 0x0000000c0d0e7389 */ /* 0x00006400000c000b */
[----:B01----:R-:W-:Y:S01]  /*b160*/  ENDCOLLECTIVE ;  /* 0x000000000000791b */ /* 0x003fe20003800000 */
.L_x_102:
[----:B------:R-:W-:Y:S02]  /*b170*/  @P1 LEA R2, P0, R16, R9, 0x1 ;  /* 0x0000000910021211 */ /* 0x000fe400078008ff */
[----:B------:R-:W-:-:S03]  /*b180*/  @P1 LEA R9, R22, UR45, 0x1 ;  /* 0x0000002d16091c11 */ /* 0x000fc6000f8e08ff */
[----:B------:R-:W-:-:S05]  /*b190*/  @P1 IMAD.X R3, RZ, RZ, R6, P0 ;  /* 0x000000ffff031224 */ /* 0x000fca00000e0606 */
[----:B------:R-:W-:Y:S01]  /*b1a0*/  @!PT LDS RZ, [RZ] ;  /* 0x00000000fffff984 */ /* 0x000fe20000000800 */
[----:B------:R-:W-:Y:S01]  /*b1b0*/  @!PT LDS RZ, [RZ] ;  /* 0x00000000fffff984 */ /* 0x000fe20000000800 */
[----:B------:R-:W-:Y:S01]  /*b1c0*/  @!PT LDS RZ, [RZ] ;  /* 0x00000000fffff984 */ /* 0x000fe20000000800 */
[----:B------:R0:W-:Y:S01]  /*b1d0*/  @P1 LDGSTS.E.BYPASS.LTC128B.128 [R9+0x11400], desc[UR38][R2.64], !P3 ;  /* 0x1140000002091fae */ /* 0x0001e2000d901d66 */
[----:B------:R-:W-:Y:S01]  /*b1e0*/  IMAD.MOV.U32 R13, RZ, RZ, R0 ;  /* 0x000000ffff0d7224 */ /* 0x000fe200078e0000 */
[----:B------:R-:W-:-:S07]  /*b1f0*/  MOV R4, R14 ;  /* 0x0000000e00047202 */ /* 0x000fce0000000f00 */
[----:B0-----:R-:W-:Y:S05]  /*b200*/  WARPSYNC.COLLECTIVE R15, `(.L_x_103) ;  /* 0x000000000f087348 */ /* 0x001fea0003c00000 */
[----:B------:R1:W2:Y:S02]  /*b210*/  SHFL.IDX P6, R14, R13, R12, R11 ;  /* 0x0000000c0d0e7389 */ /* 0x0002a400000c000b */
[----:B012---:R-:W-:Y:S01]  /*b220*/  ENDCOLLECTIVE ;  /* 0x000000000000791b */ /* 0x007fe20003800000 */
.L_x_103:
[----:B------:R-:W-:Y:S05]  /*b230*/  BRA `(.L_x_104) ;  /* 0xffffffcc00287947 */ /* 0x000fea000383ffff */
.L_x_51:
[----:B------:R-:W-:Y:S01]  /*b240*/  IMAD.MOV.U32 R13, RZ, RZ, R8 ;  /* 0x000000ffff0d7224 */ /* 0x000fe200078e0008 */
[----:B------:R-:W-:Y:S01]  /*b250*/  MOV R15, 0xffffffff ;  /* 0xffffffff000f7802 */ /* 0x000fe20000000f00 */
[----:B------:R-:W-:Y:S02]  /*b260*/  IMAD.MOV.U32 R12, RZ, RZ, RZ ;  /* 0x000000ffff0c7224 */ /* 0x000fe400078e00ff */
[----:B------:R-:W-:Y:S02]  /*b270*/  IMAD.MOV.U32 R11, RZ, RZ, 0x181f ;  /* 0x0000181fff0b7424 */ /* 0x000fe400078e00ff */
[----:B------:R-:W-:-:S07]  /*b280*/  IMAD R6, R24, 0xc0, R20 ;  /* 0x000000c018067824 */ /* 0x000fce00078e0214 */
[----:B------:R-:W-:Y:S05]  /*b290*/  WARPSYNC.COLLECTIVE R15, `(.L_x_105) ;  /* 0x000000000f087348 */ /* 0x000fea0003c00000 */
[----:B------:R0:W1:Y:S02]  /*b2a0*/  SHFL.IDX P6, R14, R13, R12, R11 ;  /* 0x0000000c0d0e7389 */ /* 0x00006400000c000b */
[----:B01----:R-:W-:Y:S01]  /*b2b0*/  ENDCOLLECTIVE ;  /* 0x000000000000791b */ /* 0x003fe20003800000 */
.L_x_105:
[----:B------:R-:W-:Y:S02]  /*b2c0*/  IMAD.MOV.U32 R13, RZ, RZ, R5 ;  /* 0x000000ffff0d7224 */ /* 0x000fe400078e0005 */
[----:B------:R-:W-:-:S07]  /*b2d0*/  IMAD.MOV.U32 R2, RZ, RZ, R14 ;  /* 0x000000ffff027224 */ /* 0x000fce00078e000e */
[----:B------:R-:W-:Y:S05]  /*b2e0*/  WARPSYNC.COLLECTIVE R15, `(.L_x_106) ;  /* 0x000000000f087348 */ /* 0x000fea0003c00000 */
[----:B------:R0:W1:Y:S02]  /*b2f0*/  SHFL.IDX P6, R14, R13, R12, R11 ;  /* 0x0000000c0d0e7389 */ /* 0x00006400000c000b */
[----:B01----:R-:W-:Y:S01]  /*b300*/  ENDCOLLECTIVE ;  /* 0x000000000000791b */ /* 0x003fe20003800000 */
.L_x_106:
[----:B------:R-:W-:Y:S02]  /*b310*/  ULDC UR4, c[0x0][0x288] ;  /* 0x0000a20000047ab9 */ /* 0x000fe40000000800 */
[----:B------:R-:W-:Y:S01]  /*b320*/  IMAD R4, R9, UR4, RZ ;  /* 0x0000000409047c24 */ /* 0x000fe2000f8e02ff */
[----:B------:R-:W-:-:S04]  /*b330*/  IADD3 R9, R6, 0x10, RZ ;  /* 0x0000001006097810 */ /* 0x000fc80007ffe0ff */
[----:B------:R-:W-:Y:S01]  /*b340*/  ISETP.GE.AND P1, PT, R6, R4, PT ;  /* 0x000000040600720c */ /* 0x000fe20003f26270 */
[----:B------:R-:W-:Y:S02]  /*b350*/  IMAD.MOV.U32 R13, RZ, RZ, R8 ;  /* 0x000000ffff0d7224 */ /* 0x000fe400078e0008 */
[----:B------:R-:W-:-:S10]  /*b360*/  IMAD.MOV.U32 R12, RZ, RZ, 0x1 ;  /* 0x00000001ff0c7424 */ /* 0x000fd400078e00ff */
[----:B------:R-:W-:Y:S02]  /*b370*/  @!P1 LEA R25, R22, UR45, 0x1 ;  /* 0x0000002d16199c11 */ /* 0x000fe4000f8e08ff */
[----:B------:R-:W-:-:S05]  /*b380*/  @!P1 LEA R14, P2, R16, R14, 0x1 ;  /* 0x0000000e100e9211 */ /* 0x000fca00078408ff */
[----:B------:R-:W-:Y:S02]  /*b390*/  @!P1 IMAD.X R3, RZ, RZ, R2, P2 ;  /* 0x000000ffff039224 */ /* 0x000fe400010e0602 */
[----:B------:R-:W-:-:S07]  /*b3a0*/  @!P1 IMAD.MOV.U32 R2, RZ, RZ, R14 ;  /* 0x000000ffff029224 */ /* 0x000fce00078e000e */
[----:B------:R-:W-:Y:S05]  /*b3b0*/  WARPSYNC.COLLECTIVE R15, `(.L_x_107) ;  /* 0x000000000f087348 */ /* 0x000fea0003c00000 */
[----:B------:R0:W1:Y:S02]  /*b3c0*/  SHFL.IDX P6, R14, R13, R12, R11 ;  /* 0x0000000c0d0e7389 */ /* 0x00006400000c000b */
[----:B01----:R-:W-:Y:S01]  /*b3d0*/  ENDCOLLECTIVE ;  /* 0x000000000000791b */ /* 0x003fe20003800000 */
.L_x_107:
[----:B------:R-:W-:Y:S01]  /*b3e0*/  @!PT LDS RZ, [RZ] ;  /* 0x00000000fffff984 */ /* 0x000fe20000000800 */
[----:B------:R-:W-:Y:S01]  /*b3f0*/  @!PT LDS RZ, [RZ] ;  /* 0x00000000fffff984 */ /* 0x000fe20000000800 */
[----:B------:R-:W-:Y:S01]  /*b400*/  @!PT LDS RZ, [RZ] ;  /* 0x00000000fffff984 */ /* 0x000fe20000000800 */
[----:B------:R0:W-:Y:S01]  /*b410*/  @!P1 LDGSTS.E.BYPASS.LTC128B.128 [R25+0x8400], desc[UR38][R2.64], !P0 ;  /* 0x0840000002199fae */ /* 0x0001e2000c101d66 */
[----:B------:R-:W-:Y:S01]  /*b420*/  ISETP.GE.AND P1, PT, R9, R4, PT ;  /* 0x000000040900720c */ /* 0x000fe20003f26270 */
[----:B------:R-:W-:Y:S02]  /*b430*/  VIADD R9, R6, 0x20 ;  /* 0x0000002006097836 */ /* 0x000fe40000000000 */
[----:B------:R-:W-:-:S10]  /*b440*/  IMAD.MOV.U32 R13, RZ, RZ, R5 ;  /* 0x000000ffff0d7224 */ /* 0x000fd400078e0005 */
[----:B0-----:R-:W-:Y:S01]  /*b450*/  @!P1 LEA R25, R22, UR45, 0x1 ;  /* 0x0000002d16199c11 */ /* 0x001fe2000f8e08ff */
[----:B------:R-:W-:-:S07]  /*b460*/  IMAD.MOV.U32 R10, RZ, RZ, R14 ;  /* 0x000000ffff0a7224 */ /* 0x000fce00078e000e */
[----:B------:R-:W-:Y:S05]  /*b470*/  WARPSYNC.COLLECTIVE R15, `(.L_x_108) ;  /* 0x000000000f087348 */ /* 0x000fea0003c00000 */
[----:B------:R0:W1:Y:S02]  /*b480*/  SHFL.IDX P6, R14, R13, R12, R11 ;  /* 0x0000000c0d0e7389 */ /* 0x00006400000c000b */
[----:B01----:R-:W-:Y:S01]  /*b490*/  ENDCOLLECTIVE ;  /* 0x000000000000791b */ /* 0x003fe20003800000 */
.L_x_108:
[----:B------:R-:W-:Y:S02]  /*b4a0*/  IMAD.MOV.U32 R13, RZ, RZ, R8 ;  /* 0x000000ffff0d7224 */ /* 0x000fe400078e0008 */
[----:B------:R-:W-:Y:S01]  /*b4b0*/  IMAD.MOV.U32 R12, RZ, RZ, 0x2 ;  /* 0x00000002ff0c7424 */ /* 0x000fe200078e00ff */
[----:B------:R-:W-:-:S07]  /*b4c0*/  MOV R21, R14 ;  /* 0x0000000e00157202 */ /* 0x000fce0000000f00 */
[----:B------:R-:W-:Y:S05]  /*b4d0*/  WARPSYNC.COLLECTIVE R15, `(.L_x_109) ;  /* 0x000000000f087348 */ /* 0x000fea0003c00000 */
[----:B------:R0:W1:Y:S02]  /*b4e0*/  SHFL.IDX P6, R14, R13, R12, R11 ;  /* 0x0000000c0d0e7389 */ /* 0x00006400000c000b */
[----:B01----:R-:W-:Y:S01]  /*b4f0*/  ENDCOLLECTIVE ;  /* 0x000000000000791b */ /* 0x003fe20003800000 */
.L_x_109:
[----:B------:R-:W-:-:S05]  /*b500*/  @!P1 LEA R2, P2, R16, R21, 0x1 ;  /* 0x0000001510029211 */ /* 0x000fca00078408ff */
[----:B------:R-:W-:-:S05]  /*b510*/  @!P1 IMAD.X R3, RZ, RZ, R10, P2 ;  /* 0x000000ffff039224 */ /* 0x000fca00010e060a */
[----:B------:R-:W-:Y:S01]  /*b520*/  @!PT LDS RZ, [RZ] ;  /* 0x00000000fffff984 */ /* 0x000fe20000000800 */
[----:B------:R-:W-:Y:S01]  /*b530*/  @!PT LDS RZ, [RZ] ;  /* 0x00000000fffff984 */ /* 0x000fe20000000800 */
[----:B------:R-:W-:Y:S01]  /*b540*/  @!PT LDS RZ, [RZ] ;  /* 0x00000000fffff984 */ /* 0x000fe20000000800 */
[----:B------:R0:W-:Y:S01]  /*b550*/  @!P1 LDGSTS.E.BYPASS.LTC128B.128 [R25+0x8c00], desc[UR38][R2.64], !P0 ;  /* 0x08c0000002199fae */ /* 0x0001e2000c101d66 */
[----:B------:R-:W-:Y:S01]  /*b560*/  ISETP.GE.AND P1, PT, R9, R4, PT ;  /* 0x000000040900720c */ /* 0x000fe20003f26270 */
[----:B------:R-:W-:Y:S01]  /*b570*/  IMAD.MOV.U32 R13, RZ, RZ, R5 ;  /* 0x000000ffff0d7224 */ /* 0x000fe200078e0005 */
[----:B------:R-:W-:-:S11]  /*b580*/  MOV R9, R14 ;  /* 0x0000000e00097202 */ /* 0x000fd60000000f00 */
[----:B0-----:R-:W-:Y:S05]  /*b590*/  WARPSYNC.COLLECTIVE R15, `(.L_x_110) ;  /* 0x000000000f087348 */ /* 0x001fea0003c00000 */
[----:B------:R1:W2:Y:S02]  /*b5a0*/  SHFL.IDX P6, R14, R13, R12, R11 ;  /* 0x0000000c0d0e7389 */ /* 0x0002a400000c000b */
[----:B012---:R-:W-:Y:S01]  /*b5b0*/  ENDCOLLECTIVE ;  /* 0x000000000000791b */ /* 0x007fe20003800000 */
.L_x_110:
[----:B------:R-:W-:Y:S01]  /*b5c0*/  @!P1 LEA R20, R22, UR45, 0x1 ;  /* 0x0000002d16149c11 */ /* 0x000fe2000f8e08ff */
[----:B------:R-:W-:Y:S01]  /*b5d0*/  IMAD.MOV.U32 R13, RZ, RZ, R8 ;  /* 0x000000ffff0d7224 */ /* 0x000fe200078e0008 */
[----:B------:R-:W-:Y:S02]  /*b5e0*/  MOV R12, 0x3 ;  /* 0x00000003000c7802 */ /* 0x000fe40000000f00 */
[----:B------:R-:W-:-:S13]  /*b5f0*/  @!P1 LEA R2, P2, R16, R14, 0x1 ;  /* 0x0000000e10029211 */ /* 0x000fda00078408ff */
[----:B------:R-:W-:Y:S05]  /*b600*/  WARPSYNC.COLLECTIVE R15, `(.L_x_111) ;  /* 0x000000000f087348 */ /* 0x000fea0003c00000 */
[----:B------:R0:W1:Y:S02]  /*b610*/  SHFL.IDX P6, R14, R13, R12, R11 ;  /* 0x0000000c0d0e7389 */ /* 0x00006400000c000b */
[----:B01----:R-:W-:Y:S01]  /*b620*/  ENDCOLLECTIVE ;  /* 0x000000000000791b */ /* 0x003fe20003800000 */
.L_x_111:
[----:B------:R-:W-:Y:S02]  /*b630*/  @!P1 IMAD.X R3, RZ, RZ, R9, P2 ;  /* 0x000000ffff039224 */ /* 0x000fe400010e0609 */
[----:B------:R-:W-:-:S03]  /*b640*/  VIADD R9, R6, 0x30 ;  /* 0x0000003006097836 */ /* 0x000fc60000000000 */
[----:B------:R-:W-:Y:S01]  /*b650*/  @!PT LDS RZ, [RZ] ;  /* 0x00000000fffff984 */ /* 0x000fe20000000800 */
[----:B------:R-:W-:Y:S01]  /*b660*/  @!PT LDS RZ, [RZ] ;  /* 0x00000000fffff984 */ /* 0x000fe20000000800 */
[----:B------:R-:W-:Y:S01]  /*b670*/  @!PT LDS RZ, [RZ] ;  /* 0x00000000fffff984 */ /* 0x000fe20000000800 */
[----:B------:R0:W-:Y:S02]  /*b680*/  @!P1 LDGSTS.E.BYPASS.LTC128B.128 [R20+0x9400], desc[UR38][R2.64], !P0 ;  /* 0x0940000002149fae */ /* 0x0001e4000c101d66 */
[----:B------:R-:W-:Y:S02]  /*b690*/  ISETP.GE.AND P1, PT, R9, R4, PT ;  /* 0x000000040900720c */ /* 0x000fe40003f26270 */
[----:B------:R-:W-:Y:S01]  /*b6a0*/  IADD3 R9, R6, 0x40, RZ ;  /* 0x0000004006097810 */ /* 0x000fe20007ffe0ff */
[----:B------:R-:W-:-:S10]  /*b6b0*/  IMAD.MOV.U32 R13, RZ, RZ, R5 ;  /* 0x000000ffff0d7224 */ /* 0x000fd400078e0005 */
[----:B------:R-:W-:Y:S01]  /*b6c0*/  @!P1 LEA R25, R22, UR45, 0x1 ;  /* 0x0000002d16199c11 */ /* 0x000fe2000f8e08ff */
[----:B0-----:R-:W-:-:S07]  /*b6d0*/  IMAD.MOV.U32 R10, RZ, RZ, R14 ;  /* 0x000000ffff0a7224 */ /* 0x001fce00078e000e */
[----:B------:R-:W-:Y:S05]  /*b6e0*/  WARPSYNC.COLLECTIVE R15, `(.L_x_112) ;  /* 0x000000000f087348 */ /* 0x000fea0003c00000 */
[----:B------:R0:W1:Y:S02]  /*b6f0*/  SHFL.IDX P6, R14, R13, R12, R11 ;  /* 0x0000000c0d0e7389 */ /* 0x00006400000c000b */
[----:B01----:R-:W-:Y:S01]  /*b700*/  ENDCOLLECTIVE ;  /* 0x000000000000791b */ /* 0x003fe20003800000 */
.L_x_112:
[----:B------:R-:W-:Y:S02]  /*b710*/  IMAD.MOV.U32 R13, RZ, RZ, R8 ;  /* 0x000000ffff0d7224 */ /* 0x000fe400078e0008 */
[----:B------:R-:W-:Y:S02]  /*b720*/  IMAD.MOV.U32 R12, RZ, RZ, 0x4 ;  /* 0x00000004ff0c7424 */ /* 0x000fe400078e00ff */
[----:B------:R-:W-:-:S07]  /*b730*/  IMAD.MOV.U32 R21, RZ, RZ, R14 ;  /* 0x000000ffff157224 */ /* 0x000fce00078e000e */
[----:B------:R-:W-:Y:S05]  /*b740*/  WARPSYNC.COLLECTIVE R15, `(.L_x_113) ;  /* 0x000000000f087348 */ /* 0x000fea0003c00000 */
[----:B------:R0:W1:Y:S02]  /*b750*/  SHFL.IDX P6, R14, R13, R12, R11 ;  /* 0x0000000c0d0e7389 */ /* 0x00006400000c000b */
[----:B01----:R-:W-:Y:S01]  /*b760*/  ENDCOLLECTIVE ;  /* 0x000000000000791b */ /* 0x003fe20003800000 */
.L_x_113:
[----:B------:R-:W-:-:S05]  /*b770*/  @!P1 LEA R2, P2, R16, R21, 0x1 ;  /* 0x0000001510029211 */ /* 0x000fca00078408ff */
[----:B------:R-:W-:-:S05]  /*b780*/  @!P1 IMAD.X R3, RZ, RZ, R10, P2 ;  /* 0x000000ffff039224 */ /* 0x000fca00010e060a */
[----:B------:R-:W-:Y:S01]  /*b790*/  @!PT LDS RZ, [RZ] ;  /* 0x00000000fffff984 */ /* 0x000fe20000000800 */
[----:B------:R-:W-:Y:S01]  /*b7a0*/  @!PT LDS RZ, [RZ] ;  /* 0x00000000fffff984 */ /* 0x000fe20000000800 */
[----:B------:R-:W-:Y:S01]  /*b7b0*/  @!PT LDS RZ, [RZ] ;  /* 0x00000000fffff984 */ /* 0x000fe20000000800 */
[----:B------:R0:W-:Y:S01]  /*b7c0*/  @!P1 LDGSTS.E.BYPASS.LTC128B.128 [R25+0x9c00], desc[UR38][R2.64], !P0 ;  /* 0x09c0000002199fae */ /* 0x0001e2000c101d66 */
[----:B------:R-:W-:Y:S01]  /*b7d0*/  IMAD.MOV.U32 R13, RZ, RZ, R5 ;  /* 0x000000ffff0d7224 */ /* 0x000fe200078e0005 */
[----:B------:R-:W-:Y:S01]  /*b7e0*/  ISETP.GE.AND P1, PT, R9, R4, PT ;  /* 0x000000040900720c */ /* 0x000fe20003f26270 */
[----:B------:R-:W-:-:S12]  /*b7f0*/  IMAD.MOV.U32 R9, RZ, RZ, R14 ;  /* 0x000000ffff097224 */ /* 0x000fd800078e000e */
[----:B0-----:R-:W-:Y:S05]  /*b800*/  WARPSYNC.COLLECTIVE R15, `(.L_x_114) ;  /* 0x000000000f087348 */ /* 0x001fea0003c00000 */
[----:B------:R1:W2:Y:S02]  /*b810*/  SHFL.IDX P6, R14, R13, R12, R11 ;  /* 0x0000000c0d0e7389 */ /* 0x0002a400000c000b */
[----:B012---:R-:W-:Y:S01]  /*b820*/  ENDCOLLECTIVE ;  /* 0x000000000000791b */ /* 0x007fe20003800000 */
.L_x_114:
[----:B------:R-:W-:Y:S01]  /*b830*/  @!P1 LEA R20, R22, UR45, 0x1 ;  /* 0x0000002d16149c11 */ /* 0x000fe2000f8e08ff */
[----:B------:R-:W-:Y:S02]  /*b840*/  IMAD.MOV.U32 R13, RZ, RZ, R8 ;  /* 0x000000ffff0d7224 */ /* 0x000fe400078e0008 */
[----:B------:R-:W-:Y:S01]  /*b850*/  IMAD.MOV.U32 R12, RZ, RZ, 0x5 ;  /* 0x00000005ff0c7424 */ /* 0x000fe200078e00ff */
[----:B------:R-:W-:-:S13]  /*b860*/  @!P1 LEA R2, P2, R16, R14, 0x1 ;  /* 0x0000000e10029211 */ /* 0x000fda00078408ff */
[----:B------:R-:W-:Y:S05]  /*b870*/  WARPSYNC.COLLECTIVE R15, `(.L_x_115) ;  /* 0x000000000f087348 */ /* 0x000fea0003c00000 */
[----:B------:R0:W1:Y:S02]  /*b880*/  SHFL.IDX P6, R14, R13, R12, R11 ;  /* 0x0000000c0d0e7389 */ /* 0x00006400000c000b */
[----:B01----:R-:W-:Y:S01]  /*b890*/  ENDCOLLECTIVE ;  /* 0x000000000000791b */ /* 0x003fe20003800000 */
.L_x_115:
[----:B------:R-:W-:Y:S01]  /*b8a0*/  @!P1 IADD3.X R3, RZ, R9, RZ, P2, !PT ;  /* 0x00000009ff039210 */ /* 0x000fe200017fe4ff */
[----:B------:R-:W-:-:S04]  /*b8b0*/  VIADD R9, R6, 0x50 ;  /* 0x0000005006097836 */ /* 0x000fc80000000000 */
[----:B------:R-:W-:Y:S01]  /*b8c0*/  @!PT LDS RZ, [RZ] ;  /* 0x00000000fffff984 */ /* 0x000fe20000000800 */
[----:B------:R-:W-:Y:S01]  /*b8d0*/  @!PT LDS RZ, [RZ] ;  /* 0x00000000fffff984 */ /* 0x000fe20000000800 */
[----:B------:R-:W-:Y:S01]  /*b8e0*/  @!PT LDS RZ, [RZ] ;  /* 0x00000000fffff984 */ /* 0x000fe20000000800 */
[----:B------:R0:W-:Y:S01]  /*b8f0*/  @!P1 LDGSTS.E.BYPASS.LTC128B.128 [R20+0xa400], desc[UR38][R2.64], !P0 ;  /* 0x0a40000002149fae */ /* 0x0001e2000c101d66 */
[----:B------:R-:W-:Y:S01]  /*b900*/  ISETP.GE.AND P1, PT, R9, R4, PT ;  /* 0x000000040900720c */ /* 0x000fe20003f26270 */
[----:B------:R-:W-:Y:S01]  /*b910*/  VIADD R9, R6, 0x60 ;  /* 0x0000006006097836 */ /* 0x000fe20000000000 */
[----:B------:R-:W-:-:S11]  /*b920*/  MOV R13, R5 ;  /* 0x00000005000d7202 */ /* 0x000fd60000000f00 */
[----:B------:R-:W-:Y:S01]  /*b930*/  @!P1 LEA R25, R22, UR45, 0x1 ;  /* 0x0000002d16199c11 */ /* 0x000fe2000f8e08ff */
[----:B0-----:R-:W-:-:S07]  /*b940*/  IMAD.MOV.U32 R10, RZ, RZ, R14 ;  /* 0x000000ffff0a7224 */ /* 0x001fce00078e000e */
[----:B------:R-:W-:Y:S05]  /*b950*/  WARPSYNC.COLLECTIVE R15, `(.L_x_116) ;  /* 0x000000000f087348 */ /* 0x000fea0003c00000 */
[----:B------:R0:W1:Y:S02]  /*b960*/  SHFL.IDX P6, R14, R13, R12, R11 ;  /* 0x0000000c0d0e7389 */ /* 0x00006400000c000b */
[----:B01----:R-:W-:Y:S01]  /*b970*/  ENDCOLLECTIVE ;  /* 0x000000000000791b */ /* 0x003fe20003800000 */
.L_x_116:
[----:B------:R-:W-:Y:S01]  /*b980*/  IMAD.MOV.U32 R13, RZ, RZ, R8 ;  /* 0x000000ffff0d7224 */ /* 0x000fe200078e0008 */
[----:B------:R-:W-:Y:S01]  /*b990*/  MOV R12, 0x6 ;  /* 0x00000006000c7802 */ /* 0x000fe20000000f00 */
[----:B------:R-:W-:-:S07]  /*b9a0*/  IMAD.MOV.U32 R21, RZ, RZ, R14 ;  /* 0x000000ffff157224 */ /* 0x000fce00078e000e */
[----:B------:R-:W-:Y:S05]  /*b9b0*/  WARPSYNC.COLLECTIVE R15, `(.L_x_117) ;  /* 0x000000000f087348 */ /* 0x000fea0003c00000 */
[----:B------:R0:W1:Y:S02]  /*b9c0*/  SHFL.IDX P6, R14, R13, R12, R11 ;  /* 0x0000000c0d0e7389 */ /* 0x00006400000c000b */
[----:B01----:R-:W-:Y:S01]  /*b9d0*/  ENDCOLLECTIVE ;  /* 0x000000000000791b */ /* 0x003fe20003800000 */
.L_x_117:
        /* <DEDUP_REMOVED lines=12> */
.L_x_118:
[----:B------:R-:W-:Y:S01]  /*baa0*/  @!P1 LEA R10, R22, UR45, 0x1 ;  /* 0x0000002d160a9c11 */ /* 0x000fe2000f8e08ff */
[----:B------:R-:W-:Y:S01]  /*bab0*/  IMAD.MOV.U32 R13, RZ, RZ, R8 ;  /* 0x000000ffff0d7224 */ /* 0x000fe200078e0008 */
[----:B------:R-:W-:Y:S02]  /*bac0*/  MOV R12, 0x7 ;  /* 0x00000007000c7802 */ /* 0x000fe40000000f00 */
[----:B------:R-:W-:-:S13]  /*bad0*/  @!P1 LEA R2, P2, R16, R14, 0x1 ;  /* 0x0000000e10029211 */ /* 0x000fda00078408ff */
[----:B------:R-:W-:Y:S05]  /*bae0*/  WARPSYNC.COLLECTIVE R15, `(.L_x_119) ;  /* 0x000000000f087348 */ /* 0x000fea0003c00000 */
[----:B------:R0:W1:Y:S02]  /*baf0*/  SHFL.IDX P6, R14, R13, R12, R11 ;  /* 0x0000000c0d0e7389 */ /* 0x00006400000c000b */
[----:B01----:R-:W-:Y:S01]  /*bb00*/  ENDCOLLECTIVE ;  /* 0x000000000000791b */ /* 0x003fe20003800000 */
.L_x_119:
[----:B------:R-:W-:-:S05]  /*bb10*/  @!P1 IMAD.X R3, RZ, RZ, R9, P2 ;  /* 0x000000ffff039224 */ /* 0x000fca00010e0609 */
[----:B------:R-:W-:Y:S01]  /*bb20*/  @!PT LDS RZ, [RZ] ;  /* 0x00000000fffff984 */ /* 0x000fe20000000800 */
[----:B------:R-:W-:Y:S01]  /*bb30*/  @!PT LDS RZ, [RZ] ;  /* 0x00000000fffff984 */ /* 0x000fe20000000800 */
[----:B------:R-:W-:Y:S01]  /*bb40*/  @!PT LDS RZ, [RZ] ;  /* 0x00000000fffff984 */ /* 0x000fe20000000800 */
[----:B------:R0:W-:Y:S01]  /*bb50*/  @!P1 LDGSTS.E.BYPASS.LTC128B.128 [R10+0xb400], desc[UR38][R2.64], !P0 ;  /* 0x0b400000020a9fae */ /* 0x0001e2000c101d66 */
[----:B------:R-:W-:Y:S01]  /*bb60*/  IMAD.MOV.U32 R13, RZ, RZ, R5 ;  /* 0x000000ffff0d7224 */ /* 0x000fe200078e0005 */
[C---:B------:R-:W-:Y:S01]  /*bb70*/  IADD3 R5, R6.reuse, 0x80, RZ ;  /* 0x0000008006057810 */ /* 0x040fe20007ffe0ff */
[----:B0-----:R-:W-:Y:S02]  /*bb80*/  VIADD R3, R6, 0x70 ;  /* 0x0000007006037836 */ /* 0x001fe40000000000 */
[----:B------:R-:W-:-:S03]  /*bb90*/  IMAD.MOV.U32 R8, RZ, RZ, R14 ;  /* 0x000000ffff087224 */ /* 0x000fc600078e000e */
[----:B------:R-:W-:-:S13]  /*bba0*/  ISETP.GE.AND P1, PT, R3, R4, PT ;  /* 0x000000040300720c */ /* 0x000fda0003f26270 */
[----:B------:R-:W-:Y:S05]  /*bbb0*/  WARPSYNC.COLLECTIVE R15, `(.L_x_120) ;  /* 0x000000000f087348 */ /* 0x000fea0003c00000 */
[----:B------:R0:W1:Y:S02]  /*bbc0*/  SHFL.IDX P6, R14, R13, R12, R11 ;  /* 0x0000000c0d0e7389 */ /* 0x00006400000c000b */
[----:B01----:R-:W-:Y:S01]  /*bbd0*/  ENDCOLLECTIVE ;  /* 0x000000000000791b */ /* 0x003fe20003800000 */
.L_x_120:
[----:B------:R-:W-:Y:S01]  /*bbe0*/  @!P1 LEA R25, R22, UR45, 0x1 ;  /* 0x0000002d16199c11 */ /* 0x000fe2000f8e08ff */
[----:B------:R-:W-:Y:S02]  /*bbf0*/  IMAD.MOV.U32 R13, RZ, RZ, R7 ;  /* 0x000000ffff0d7224 */ /* 0x000fe400078e0007 */
[----:B------:R-:W-:Y:S01]  /*bc00*/  IMAD.MOV.U32 R12, RZ, RZ, RZ ;  /* 0x000000ffff0c7224 */ /* 0x000fe200078e00ff */
[----:B------:R-:W-:-:S13]  /*bc10*/  @!P1 LEA R2, P2, R16, R14, 0x1 ;  /* 0x0000000e10029211 */ /* 0x000fda00078408ff */
[----:B------:R-:W-:Y:S05]  /*bc20*/  WARPSYNC.COLLECTIVE R15, `(.L_x_121) ;  /* 0x000000000f087348 */ /* 0x000fea0003c00000 */
[----:B------:R0:W1:Y:S02]  /*bc30*/  SHFL.IDX P6, R14, R13, R12, R11 ;  /* 0x0000000c0d0e7389 */ /* 0x00006400000c000b */
[----:B01----:R-:W-:Y:S01]  /*bc40*/  ENDCOLLECTIVE ;  /* 0x000000000000791b */ /* 0x003fe20003800000 */
.L_x_121:
[----:B------:R-:W-:-:S05]  /*bc50*/  @!P1 IMAD.X R3, RZ, RZ, R8, P2 ;  /* 0x000000ffff039224 */ /* 0x000fca00010e0608 */
[----:B------:R-:W-:Y:S01]  /*bc60*/  @!PT LDS RZ, [RZ] ;  /* 0x00000000fffff984 */ /* 0x000fe20000000800 */
[----:B------:R-:W-:Y:S01]  /*bc70*/  @!PT LDS RZ, [RZ] ;  /* 0x00000000fffff984 */ /* 0x000fe20000000800 */
[----:B------:R-:W-:Y:S01]  /*bc80*/  @!PT LDS RZ, [RZ] ;  /* 0x00000000fffff984 */ /* 0x000fe20000000800 */
[----:B------:R0:W-:Y:S01]  /*bc90*/  @!P1 LDGSTS.E.BYPASS.LTC128B.128 [R25+0xbc00], desc[UR38][R2.64], !P0 ;  /* 0x0bc0000002199fae */ /* 0x0001e2000c101d66 */
[----:B------:R-:W-:Y:S01]  /*bca0*/  ISETP.GE.AND P1, PT, R5, R4, PT ;  /* 0x000000040500720c */ /* 0x000fe20003f26270 */
[----:B------:R-:W-:Y:S02]  /*bcb0*/  VIADD R5, R6, 0x90 ;  /* 0x0000009006057836 */ /* 0x000fe40000000000 */
[----:B------:R-:W-:Y:S02]  /*bcc0*/  IMAD.MOV.U32 R13, RZ, RZ, R0 ;  /* 0x000000ffff0d7224 */ /* 0x000fe400078e0000 */
[----:B------:R-:W-:-:S08]  /*bcd0*/  IMAD.MOV.U32 R9, RZ, RZ, R14 ;  /* 0x000000ffff097224 */ /* 0x000fd000078e000e */
[----:B0-----:R-:W-:Y:S05]  /*bce0*/  WARPSYNC.COLLECTIVE R15, `(.L_x_122) ;  /* 0x000000000f087348 */ /* 0x001fea0003c00000 */
[----:B------:R1:W2:Y:S02]  /*bcf0*/  SHFL.IDX P6, R14, R13, R12, R11 ;  /* 0x0000000c0d0e7389 */ /* 0x0002a400000c000b */
[----:B012---:R-:W-:Y:S01]  /*bd00*/  ENDCOLLECTIVE ;  /* 0x000000000000791b */ /* 0x007fe20003800000 */
.L_x_122:
[----:B------:R-:W-:Y:S02]  /*bd10*/  IMAD.MOV.U32 R13, RZ, RZ, R7 ;  /* 0x000000ffff0d7224 */ /* 0x000fe400078e0007 */
[----:B------:R-:W-:Y:S01]  /*bd20*/  IMAD.MOV.U32 R12, RZ, RZ, 0x1 ;  /* 0x00000001ff0c7424 */ /* 0x000fe200078e00ff */
[----:B------:R-:W-:-:S07]  /*bd30*/  MOV R21, R14 ;  /* 0x0000000e00157202 */ /* 0x000fce0000000f00 */
[----:B------:R-:W-:Y:S05]  /*bd40*/  WARPSYNC.COLLECTIVE R15, `(.L_x_123) ;  /* 0x000000000f087348 */ /* 0x000fea0003c00000 */
[----:B------:R0:W1:Y:S02]  /*bd50*/  SHFL.IDX P6, R14, R13, R12, R11 ;  /* 0x0000000c0d0e7389 */ /* 0x00006400000c000b */
[----:B01----:R-:W-:Y:S01]  /*bd60*/  ENDCOLLECTIVE ;  /* 0x000000000000791b */ /* 0x003fe20003800000 */
.L_x_123:
[----:B------:R-:W-:Y:S02]  /*bd70*/  @!P1 LEA R2, P2, R16, R21, 0x1 ;  /* 0x0000001510029211 */ /* 0x000fe400078408ff */
[----:B------:R-:W-:-:S03]  /*bd80*/  @!P1 LEA R21, R22, UR45, 0x1 ;  /* 0x0000002d16159c11 */ /* 0x000fc6000f8e08ff */
        /* <DEDUP_REMOVED lines=11> */
.L_x_124:
[----:B------:R-:W-:Y:S01]  /*be40*/  IMAD.MOV.U32 R13, RZ, RZ, R7 ;  /* 0x000000ffff0d7224 */ /* 0x000fe200078e0007 */
[----:B------:R-:W-:Y:S01]  /*be50*/  MOV R12, 0x2 ;  /* 0x00000002000c7802 */ /* 0x000fe20000000f00 */
[----:B------:R-:W-:-:S07]  /*be60*/  IMAD.MOV.U32 R9, RZ, RZ, R14 ;  /* 0x000000ffff097224 */ /* 0x000fce00078e000e */
[----:B------:R-:W-:Y:S05]  /*be70*/  WARPSYNC.COLLECTIVE R15, `(.L_x_125) ;  /* 0x000000000f087348 */ /* 0x000fea0003c00000 */
[----:B------:R0:W1:Y:S02]  /*be80*/  SHFL.IDX P6, R14, R13, R12, R11 ;  /* 0x0000000c0d0e7389 */ /* 0x00006400000c000b */
[----:B01----:R-:W-:Y:S01]  /*be90*/  ENDCOLLECTIVE ;  /* 0x000000000000791b */ /* 0x003fe20003800000 */
.L_x_125:
[----:B------:R-:W-:Y:S02]  /*bea0*/  @!P1 LEA R2, P2, R16, R9, 0x1 ;  /* 0x0000000910029211 */ /* 0x000fe400078408ff */
[----:B------:R-:W-:-:S03]  /*beb0*/  @!P1 LEA R9, R22, UR45, 0x1 ;  /* 0x0000002d16099c11 */ /* 0x000fc6000f8e08ff */
[----:B------:R-:W-:-:S05]  /*bec0*/  @!P1 IMAD.X R3, RZ, RZ, R8, P2 ;  /* 0x000000ffff039224 */ /* 0x000fca00010e0608 */
[----:B------:R-:W-:Y:S01]  /*bed0*/  @!PT LDS RZ, [RZ] ;  /* 0x00000000fffff984 */ /* 0x000fe20000000800 */
[----:B------:R-:W-:Y:S01]  /*bee0*/  @!PT LDS RZ, [RZ] ;  /* 0x00000000fffff984 */ /* 0x000fe20000000800 */
[----:B------:R-:W-:Y:S01]  /*bef0*/  @!PT LDS RZ, [RZ] ;  /* 0x00000000fffff984 */ /* 0x000fe20000000800 */
[----:B------:R0:W-:Y:S01]  /*bf00*/  @!P1 LDGSTS.E.BYPASS.LTC128B.128 [R9+0xcc00], desc[UR38][R2.64], !P0 ;  /* 0x0cc0000002099fae */ /* 0x0001e2000c101d66 */
[----:B------:R-:W-:Y:S02]  /*bf10*/  IMAD.MOV.U32 R13, RZ, RZ, R0 ;  /* 0x000000ffff0d7224 */ /* 0x000fe400078e0000 */
[----:B------:R-:W-:-:S07]  /*bf20*/  IMAD.MOV.U32 R5, RZ, RZ, R14 ;  /* 0x000000ffff057224 */ /* 0x000fce00078e000e */
[----:B0-----:R-:W-:Y:S05]  /*bf30*/  WARPSYNC.COLLECTIVE R15, `(.L_x_126) ;  /* 0x000000000f087348 */ /* 0x001fea0003c00000 */
[----:B------:R1:W2:Y:S02]  /*bf40*/  SHFL.IDX P6, R14, R13, R12, R11 ;  /* 0x0000000c0d0e7389 */ /* 0x0002a400000c000b */
[----:B012---:R-:W-:Y:S01]  /*bf50*/  ENDCOLLECTIVE ;  /* 0x000000000000791b */ /* 0x007fe20003800000 */
.L_x_126:
[----:B------:R-:W-:-:S05]  /*bf60*/  VIADD R3, R6, 0xa0 ;  /* 0x000000a006037836 */ /* 0x000fca0000000000 */
[----:B------:R-:W-:Y:S02]  /*bf70*/  ISETP.GE.AND P1, PT, R3, R4, PT ;  /* 0x000000040300720c */ /* 0x000fe40003f26270 */
[----:B------:R-:W-:Y:S01]  /*bf80*/  MOV R13, R7 ;  /* 0x00000007000d7202 */ /* 0x000fe20000000f00 */
[----:B------:R-:W-:-:S10]  /*bf90*/  IMAD.MOV.U32 R12, RZ, RZ, 0x3 ;  /* 0x00000003ff0c7424 */ /* 0x000fd400078e00ff */
[----:B------:R-:W-:-:S13]  /*bfa0*/  @!P1 LEA R2, P2, R16, R14, 0x1 ;  /* 0x0000000e10029211 */ /* 0x000fda00078408ff */
[----:B------:R-:W-:Y:S05]  /*bfb0*/  WARPSYNC.COLLECTIVE R15, `(.L_x_127) ;  /* 0x000000000f087348 */ /* 0x000fea0003c00000 */
[----:B------:R0:W1:Y:S02]  /*bfc0*/  SHFL.IDX P6, R14, R13, R12, R11 ;  /* 0x0000000c0d0e7389 */ /* 0x00006400000c000b */
[----:B01----:R-:W-:Y:S01]  /*bfd0*/  ENDCOLLECTIVE ;  /* 0x000000000000791b */ /* 0x003fe20003800000 */
.L_x_127:
[----:B------:R-:W-:Y:S01]  /*bfe0*/  @!P1 IMAD.X R3, RZ, RZ, R5, P2 ;  /* 0x000000ffff039224 */ /* 0x000fe200010e0605 */
[----:B------:R-:W-:-:S05]  /*bff0*/  @!P1 LEA R5, R22, UR45, 0x1 ;  /* 0x0000002d16059c11 */ /* 0x000fca000f8e08ff */
        /* <DEDUP_REMOVED lines=9> */
.L_x_128:
[----:B------:R-:W-:Y:S05]  /*c090*/  BRA `(.L_x_129) ;  /* 0xffffffc800cc7947 */ /* 0x000fea000383ffff */
.L_x_52:
[----:B0-----:R-:W-:-:S04]  /*c0a0*/  IMAD.U32 R3, RZ, RZ, UR45 ;  /* 0x0000002dff037e24 */ /* 0x001fc8000f8e00ff */
[----:B------:R0:W1:Y:S03]  /*c0b0*/  SYNCS.PHASECHK.TRANS64.TRYWAIT P0, [R3+URZ+0x16820], R0 ;  /* 0x01682000030075a7 */ /* 0x000066000800017f */
[----:B-1----:R-:W-:Y:S05]  /*c0c0*/  @!P0 NANOSLEEP.SYNCS 0x989680 ;  /* 0x009896800000895d */ /* 0x002fea0003900000 */
[----:B------:R-:W1:Y:S02]  /*c0d0*/  @!P0 SYNCS.PHASECHK.TRANS64 P0, [R3+URZ+0x16820], R0 ;  /* 0x01682000030085a7 */ /* 0x000e64000800007f */
[----:B-1----:R-:W-:Y:S05]  /*c0e0*/  @!P0 BRA `(.L_x_52) ;  /* 0xfffffffc00ec8947 */ /* 0x002fea000383ffff */
[----:B------:R-:W-:Y:S05]  /*c0f0*/  BRA `(.L_x_130) ;  /* 0xffffffc800fc7947 */ /* 0x000fea000383ffff */
.L_x_56:
[----:B0-----:R0:W1:Y:S02]  /*c100*/  SYNCS.PHASECHK.TRANS64.TRYWAIT P0, [R7+URZ+0x16840], R2 ;  /* 0x01684002070075a7 */ /* 0x001064000800017f */
[----:B-1----:R-:W-:Y:S05]  /*c110*/  @!P0 NANOSLEEP.SYNCS 0x989680 ;  /* 0x009896800000895d */ /* 0x002fea0003900000 */
[----:B------:R-:W1:Y:S02]  /*c120*/  @!P0 SYNCS.PHASECHK.TRANS64 P0, [R7+URZ+0x16840], R2 ;  /* 0x01684002070085a7 */ /* 0x000e64000800007f */
[----:B-1----:R-:W-:Y:S05]  /*c130*/  @!P0 BRA `(.L_x_56) ;  /* 0xfffffffc00f08947 */ /* 0x002fea000383ffff */
[----:B------:R-:W-:Y:S05]  /*c140*/  BRA `(.L_x_131) ;  /* 0xffffffcc00e07947 */ /* 0x000fea000383ffff */
.L_x_57:
[----:B------:R-:W-:Y:S01]  /*c150*/  BSSY B1, `(.L_x_132) ;  /* 0x0000008000017945 */ /* 0x000fe20003800000 */
[----:B------:R-:W-:Y:S01]  /*c160*/  MOV R13, R19 ;  /* 0x00000013000d7202 */ /* 0x000fe20000000f00 */
[----:B------:R-:W-:Y:S02]  /*c170*/  IMAD.MOV.U32 R12, RZ, RZ, RZ ;  /* 0x000000ffff0c7224 */ /* 0x000fe400078e00ff */
[----:B------:R-:W-:Y:S02]  /*c180*/  IMAD.MOV.U32 R11, RZ, RZ, 0x181f ;  /* 0x0000181fff0b7424 */ /* 0x000fe400078e00ff */
[----:B------:R-:W-:-:S07]  /*c190*/  IMAD.MOV.U32 R15, RZ, RZ, -0x1 ;  /* 0xffffffffff0f7424 */ /* 0x000fce00078e00ff */
[----:B------:R-:W-:Y:S05]  /*c1a0*/  WARPSYNC.COLLECTIVE R15, `(.L_x_133) ;  /* 0x000000000f087348 */ /* 0x000fea0003c00000 */
[----:B------:R0:W1:Y:S02]  /*c1b0*/  SHFL.IDX P6, R14, R13, R12, R11 ;  /* 0x0000000c0d0e7389 */ /* 0x00006400000c000b */
[----:B01----:R-:W-:Y:S01]  /*c1c0*/  ENDCOLLECTIVE ;  /* 0x000000000000791b */ /* 0x003fe20003800000 */
.L_x_133:
[----:B------:R-:W-:Y:S05]  /*c1d0*/  BSYNC B1 ;  /* 0x0000000000017941 */ /* 0x000fea0003800000 */
.L_x_132:
[----:B------:R-:W-:Y:S01]  /*c1e0*/  MOV R13, R10 ;  /* 0x0000000a000d7202 */ /* 0x000fe20000000f00 */
[----:B------:R-:W-:Y:S01]  /*c1f0*/  IMAD.MOV.U32 R12, RZ, RZ, RZ ;  /* 0x000000ffff0c7224 */ /* 0x000fe200078e00ff */
[----:B------:R-:W-:Y:S01]  /*c200*/  LEA R9, R9, UR45, 0x1 ;  /* 0x0000002d09097c11 */ /* 0x000fe2000f8e08ff */
[----:B------:R-:W-:Y:S02]  /*c210*/  IMAD.MOV.U32 R11, RZ, RZ, 0x181f ;  /* 0x0000181fff0b7424 */ /* 0x000fe400078e00ff */
[----:B------:R-:W-:Y:S02]  /*c220*/  IMAD.MOV.U32 R15, RZ, RZ, -0x1 ;  /* 0xffffffffff0f7424 */ /* 0x000fe400078e00ff */
[----:B------:R-:W-:-:S07]  /*c230*/  IMAD.MOV.U32 R3, RZ, RZ, R14 ;  /* 0x000000ffff037224 */ /* 0x000fce00078e000e */
[----:B------:R-:W-:Y:S05]  /*c240*/  WARPSYNC.COLLECTIVE R15, `(.L_x_134) ;  /* 0x000000000f087348 */ /* 0x000fea0003c00000 */
[----:B------:R0:W1:Y:S02]  /*c250*/  SHFL.IDX P6, R14, R13, R12, R11 ;  /* 0x0000000c0d0e7389 */ /* 0x00006400000c000b */
[----:B01----:R-:W-:Y:S01]  /*c260*/  ENDCOLLECTIVE ;  /* 0x000000000000791b */ /* 0x003fe20003800000 */
.L_x_134:
[----:B------:R-:W-:Y:S02]  /*c270*/  IMAD.SHL.U32 R15, R16, 0x2, RZ ;  /* 0x00000002100f7824 */ /* 0x000fe400078e00ff */
[----:B------:R-:W-:Y:S02]  /*c280*/  IMAD.MOV.U32 R13, RZ, RZ, R19 ;  /* 0x000000ffff0d7224 */ /* 0x000fe400078e0013 */
[----:B------:R-:W-:Y:S01]  /*c290*/  IMAD.MOV.U32 R12, RZ, RZ, 0x1 ;  /* 0x00000001ff0c7424 */ /* 0x000fe200078e00ff */
[----:B------:R-:W-:-:S04]  /*c2a0*/  MOV R2, R14 ;  /* 0x0000000e00027202 */ /* 0x000fc80000000f00 */
[----:B------:R-:W-:Y:S01]  /*c2b0*/  IADD3 R2, P0, R2, R15, RZ ;  /* 0x0000000f02027210 */ /* 0x000fe20007f1e0ff */
[----:B------:R-:W-:-:S04]  /*c2c0*/  IMAD.MOV.U32 R15, RZ, RZ, -0x1 ;  /* 0xffffffffff0f7424 */ /* 0x000fc800078e00ff */
[----:B------:R-:W-:-:S08]  /*c2d0*/  IMAD.X R3, RZ, RZ, R3, P0 ;  /* 0x000000ffff037224 */ /* 0x000fd000000e0603 */
[----:B------:R-:W-:Y:S05]  /*c2e0*/  WARPSYNC.COLLECTIVE R15, `(.L_x_135) ;  /* 0x000000000f087348 */ /* 0x000fea0003c00000 */
[----:B------:R0:W1:Y:S02]  /*c2f0*/  SHFL.IDX P6, R14, R13, R12, R11 ;  /* 0x0000000c0d0e7389 */ /* 0x00006400000c000b */
[----:B01----:R-:W-:Y:S01]  /*c300*/  ENDCOLLECTIVE ;  /* 0x000000000000791b */ /* 0x003fe20003800000 */
.L_x_135:
[----:B------:R-:W-:Y:S01]  /*c310*/  @!PT LDS RZ, [RZ] ;  /* 0x00000000fffff984 */ /* 0x000fe20000000800 */
[----:B------:R-:W-:Y:S01]  /*c320*/  @!PT LDS RZ, [RZ] ;  /* 0x00000000fffff984 */ /* 0x000fe20000000800 */
[----:B------:R-:W-:Y:S01]  /*c330*/  @!PT LDS RZ, [RZ] ;  /* 0x00000000fffff984 */ /* 0x000fe20000000800 */
[----:B------:R0:W-:Y:S01]  /*c340*/  LDGSTS.E.BYPASS.LTC128B.128 [R9+0xe400], desc[UR38][R2.64], !P2 ;  /* 0x0e40000002097fae */ /* 0x0001e2000d101d66 */
[----:B------:R-:W-:Y:S01]  /*c350*/  IMAD.MOV.U32 R13, RZ, RZ, R10 ;  /* 0x000000ffff0d7224 */ /* 0x000fe200078e000a */
[----:B0-----:R-:W-:-:S07]  /*c360*/  MOV R3, R14 ;  /* 0x0000000e00037202 */ /* 0x001fce0000000f00 */
[----:B------:R-:W-:Y:S05]  /*c370*/  WARPSYNC.COLLECTIVE R15, `(.L_x_136) ;  /* 0x000000000f087348 */ /* 0x000fea0003c00000 */
[----:B------:R0:W1:Y:S02]  /*c380*/  SHFL.IDX P6, R14, R13, R12, R11 ;  /* 0x0000000c0d0e7389 */ /* 0x00006400000c000b */
[----:B01----:R-:W-:Y:S01]  /*c390*/  ENDCOLLECTIVE ;  /* 0x000000000000791b */ /* 0x003fe20003800000 */
.L_x_136:
[----:B------:R-:W-:Y:S01]  /*c3a0*/  IMAD.SHL.U32 R15, R16, 0x2, RZ ;  /* 0x00000002100f7824 */ /* 0x000fe200078e00ff */
[----:B------:R-:W-:Y:S01]  /*c3b0*/  MOV R13, R19 ;  /* 0x00000013000d7202 */ /* 0x000fe20000000f00 */
[----:B------:R-:W-:Y:S02]  /*c3c0*/  IMAD.MOV.U32 R12, RZ, RZ, 0x2 ;  /* 0x00000002ff0c7424 */ /* 0x000fe400078e00ff */
[----:B------:R-:W-:-:S05]  /*c3d0*/  IMAD.MOV.U32 R2, RZ, RZ, R14 ;  /* 0x000000ffff027224 */ /* 0x000fca00078e000e */
[----:B------:R-:W-:Y:S01]  /*c3e0*/  IADD3 R2, P0, R2, R15, RZ ;  /* 0x0000000f02027210 */ /* 0x000fe20007f1e0ff */
[----:B------:R-:W-:-:S04]  /*c3f0*/  IMAD.MOV.U32 R15, RZ, RZ, -0x1 ;  /* 0xffffffffff0f7424 */ /* 0x000fc800078e00ff */
[----:B------:R-:W-:-:S08]  /*c400*/  IMAD.X R3, RZ, RZ, R3, P0 ;  /* 0x000000ffff037224 */ /* 0x000fd000000e0603 */
[----:B------:R-:W-:Y:S05]  /*c410*/  WARPSYNC.COLLECTIVE R15, `(.L_x_137) ;  /* 0x000000000f087348 */ /* 0x000fea0003c00000 */
[----:B------:R0:W1:Y:S02]  /*c420*/  SHFL.IDX P6, R14, R13, R12, R11 ;  /* 0x0000000c0d0e7389 */ /* 0x00006400000c000b */
[----:B01----:R-:W-:Y:S01]  /*c430*/  ENDCOLLECTIVE ;  /* 0x000000000000791b */ /* 0x003fe20003800000 */
.L_x_137:
[----:B------:R-:W-:Y:S01]  /*c440*/  @!PT LDS RZ, [RZ] ;  /* 0x00000000fffff984 */ /* 0x000fe20000000800 */
[----:B------:R-:W-:Y:S01]  /*c450*/  @!PT LDS RZ, [RZ] ;  /* 0x00000000fffff984 */ /* 0x000fe20000000800 */
[----:B------:R-:W-:Y:S01]  /*c460*/  @!PT LDS RZ, [RZ] ;  /* 0x00000000fffff984 */ /* 0x000fe20000000800 */
[----:B------:R0:W-:Y:S01]  /*c470*/  LDGSTS.E.BYPASS.LTC128B.128 [R9+0xec00], desc[UR38][R2.64], !P2 ;  /* 0x0ec0000002097fae */ /* 0x0001e2000d101d66 */
[----:B------:R-:W-:Y:S02]  /*c480*/  IMAD.MOV.U32 R13, RZ, RZ, R10 ;  /* 0x000000ffff0d7224 */ /* 0x000fe400078e000a */
[----:B0-----:R-:W-:-:S07]  /*c490*/  IMAD.MOV.U32 R3, RZ, RZ, R14 ;  /* 0x000000ffff037224 */ /* 0x001fce00078e000e */
[----:B------:R-:W-:Y:S05]  /*c4a0*/  WARPSYNC.COLLECTIVE R15, `(.L_x_138) ;  /* 0x000000000f087348 */ /* 0x000fea0003c00000 */
[----:B------:R0:W1:Y:S02]  /*c4b0*/  SHFL.IDX P6, R14, R13, R12, R11 ;  /* 0x0000000c0d0e7389 */ /* 0x00006400000c000b */
[----:B01----:R-:W-:Y:S01]  /*c4c0*/  ENDCOLLECTIVE ;  /* 0x000000000000791b */ /* 0x003fe20003800000 */
.L_x_138:
[----:B------:R-:W-:Y:S01]  /*c4d0*/  SHF.L.U32 R15, R16, 0x1, RZ ;  /* 0x00000001100f7819 */ /* 0x000fe200000006ff */
[----:B------:R-:W-:Y:S02]  /*c4e0*/  IMAD.MOV.U32 R13, RZ, RZ, R19 ;  /* 0x000000ffff0d7224 */ /* 0x000fe400078e0013 */
[----:B------:R-:W-:Y:S02]  /*c4f0*/  IMAD.MOV.U32 R12, RZ, RZ, 0x3 ;  /* 0x00000003ff0c7424 */ /* 0x000fe400078e00ff */
[----:B------:R-:W-:-:S05]  /*c500*/  IMAD.MOV.U32 R2, RZ, RZ, R14 ;  /* 0x000000ffff027224 */ /* 0x000fca00078e000e */
[----:B------:R-:W-:Y:S02]  /*c510*/  IADD3 R2, P0, R2, R15, RZ ;  /* 0x0000000f02027210 */ /* 0x000fe40007f1e0ff */
[----:B------:R-:W-:-:S03]  /*c520*/  MOV R15, 0xffffffff ;  /* 0xffffffff000f7802 */ /* 0x000fc60000000f00 */
[----:B------:R-:W-:-:S08]  /*c530*/  IMAD.X R3, RZ, RZ, R3, P0 ;  /* 0x000000ffff037224 */ /* 0x000fd000000e0603 */
[----:B------:R-:W-:Y:S05]  /*c540*/  WARPSYNC.COLLECTIVE R15, `(.L_x_139) ;  /* 0x000000000f087348 */ /* 0x000fea0003c00000 */
[----:B------:R0:W1:Y:S02]  /*c550*/  SHFL.IDX P6, R14, R13, R12, R11 ;  /* 0x0000000c0d0e7389 */ /* 0x00006400000c000b */
[----:B01----:R-:W-:Y:S01]  /*c560*/  ENDCOLLECTIVE ;  /* 0x000000000000791b */ /* 0x003fe20003800000 */
.L_x_139:
        /* <DEDUP_REMOVED lines=9> */
.L_x_140:
[----:B------:R-:W-:Y:S02]  /*c600*/  IMAD.SHL.U32 R15, R16, 0x2, RZ ;  /* 0x00000002100f7824 */ /* 0x000fe400078e00ff */
[----:B------:R-:W-:Y:S02]  /*c610*/  IMAD.MOV.U32 R13, RZ, RZ, R19 ;  /* 0x000000ffff0d7224 */ /* 0x000fe400078e0013 */
[----:B------:R-:W-:Y:S02]  /*c620*/  IMAD.MOV.U32 R12, RZ, RZ, 0x4 ;  /* 0x00000004ff0c7424 */ /* 0x000fe400078e00ff */
[----:B------:R-:W-:-:S05]  /*c630*/  IMAD.MOV.U32 R2, RZ, RZ, R14 ;  /* 0x000000ffff027224 */ /* 0x000fca00078e000e */
[----:B------:R-:W-:Y:S01]  /*c640*/  IADD3 R2, P0, R2, R15, RZ ;  /* 0x0000000f02027210 */ /* 0x000fe20007f1e0ff */
[----:B------:R-:W-:-:S03]  /*c650*/  IMAD.MOV.U32 R15, RZ, RZ, -0x1 ;  /* 0xffffffffff0f7424 */ /* 0x000fc600078e00ff */
[----:B------:R-:W-:-:S09]  /*c660*/  IADD3.X R3, RZ, R3, RZ, P0, !PT ;  /* 0x00000003ff037210 */ /* 0x000fd200007fe4ff */
[----:B------:R-:W-:Y:S05]  /*c670*/  WARPSYNC.COLLECTIVE R15, `(.L_x_141) ;  /* 0x000000000f087348 */ /* 0x000fea0003c00000 */
[----:B------:R0:W1:Y:S02]  /*c680*/  SHFL.IDX P6, R14, R13, R12, R11 ;  /* 0x0000000c0d0e7389 */ /* 0x00006400000c000b */
[----:B01----:R-:W-:Y:S01]  /*c690*/  ENDCOLLECTIVE ;  /* 0x000000000000791b */ /* 0x003fe20003800000 */
.L_x_141:
[----:B------:R-:W-:Y:S01]  /*c6a0*/  @!PT LDS RZ, [RZ] ;  /* 0x00000000fffff984 */ /* 0x000fe20000000800 */
[----:B------:R-:W-:Y:S01]  /*c6b0*/  @!PT LDS RZ, [RZ] ;  /* 0x00000000fffff984 */ /* 0x000fe20000000800 */
[----:B------:R-:W-:Y:S01]  /*c6c0*/  @!PT LDS RZ, [RZ] ;  /* 0x00000000fffff984 */ /* 0x000fe20000000800 */
[----:B------:R0:W-:Y:S01]  /*c6d0*/  LDGSTS.E.BYPASS.LTC128B.128 [R9+0xfc00], desc[UR38][R2.64], !P2 ;  /* 0x0fc0000002097fae */ /* 0x0001e2000d101d66 */
[----:B------:R-:W-:Y:S01]  /*c6e0*/  MOV R13, R10 ;  /* 0x0000000a000d7202 */ /* 0x000fe20000000f00 */
[----:B0-----:R-:W-:-:S07]  /*c6f0*/  IMAD.MOV.U32 R3, RZ, RZ, R14 ;  /* 0x000000ffff037224 */ /* 0x001fce00078e000e */
[----:B------:R-:W-:Y:S05]  /*c700*/  WARPSYNC.COLLECTIVE R15, `(.L_x_142) ;  /* 0x000000000f087348 */ /* 0x000fea0003c00000 */
[----:B------:R0:W1:Y:S02]  /*c710*/  SHFL.IDX P6, R14, R13, R12, R11 ;  /* 0x0000000c0d0e7389 */ /* 0x00006400000c000b */
[----:B01----:R-:W-:Y:S01]  /*c720*/  ENDCOLLECTIVE ;  /* 0x000000000000791b */ /* 0x003fe20003800000 */
.L_x_142:
[----:B------:R-:W-:Y:S01]  /*c730*/  IMAD.SHL.U32 R15, R16, 0x2, RZ ;  /* 0x00000002100f7824 */ /* 0x000fe200078e00ff */
[----:B------:R-:W-:Y:S01]  /*c740*/  MOV R12, 0x5 ;  /* 0x00000005000c7802 */ /* 0x000fe20000000f00 */
[----:B------:R-:W-:Y:S02]  /*c750*/  IMAD.MOV.U32 R13, RZ, RZ, R19 ;  /* 0x000000ffff0d7224 */ /* 0x000fe400078e0013 */
[----:B------:R-:W-:-:S05]  /*c760*/  IMAD.MOV.U32 R2, RZ, RZ, R14 ;  /* 0x000000ffff027224 */ /* 0x000fca00078e000e */
[----:B------:R-:W-:Y:S01]  /*c770*/  IADD3 R2, P0, R2, R15, RZ ;  /* 0x0000000f02027210 */ /* 0x000fe20007f1e0ff */
[----:B------:R-:W-:-:S04]  /*c780*/  IMAD.MOV.U32 R15, RZ, RZ, -0x1 ;  /* 0xffffffffff0f7424 */ /* 0x000fc800078e00ff */
[----:B------:R-:W-:-:S08]  /*c790*/  IMAD.X R3, RZ, RZ, R3, P0 ;  /* 0x000000ffff037224 */ /* 0x000fd000000e0603 */
[----:B------:R-:W-:Y:S05]  /*c7a0*/  WARPSYNC.COLLECTIVE R15, `(.L_x_143) ;  /* 0x000000000f087348 */ /* 0x000fea0003c00000 */
[----:B------:R0:W1:Y:S02]  /*c7b0*/  SHFL.IDX P6, R14, R13, R12, R11 ;  /* 0x0000000c0d0e7389 */ /* 0x00006400000c000b */
[----:B01----:R-:W-:Y:S01]  /*c7c0*/  ENDCOLLECTIVE ;  /* 0x000000000000791b */ /* 0x003fe20003800000 */
.L_x_143:
        /* <DEDUP_REMOVED lines=9> */
.L_x_144:
        /* <DEDUP_REMOVED lines=10> */
.L_x_145:
        /* <DEDUP_REMOVED lines=9> */
.L_x_146:
        /* <DEDUP_REMOVED lines=10> */
.L_x_147:
[----:B------:R-:W-:Y:S01]  /*ca30*/  @!PT LDS RZ, [RZ] ;  /* 0x00000000fffff984 */ /* 0x000fe20000000800 */
[----:B------:R-:W-:Y:S01]  /*ca40*/  @!PT LDS RZ, [RZ] ;  /* 0x00000000fffff984 */ /* 0x000fe20000000800 */
[----:B------:R-:W-:Y:S01]  /*ca50*/  @!PT LDS RZ, [RZ] ;  /* 0x00000000fffff984 */ /* 0x000fe20000000800 */
[----:B------:R0:W-:Y:S01]  /*ca60*/  LDGSTS.E.BYPASS.LTC128B.128 [R9+0x11400], desc[UR38][R2.64], !P2 ;  /* 0x1140000002097fae */ /* 0x0001e2000d101d66 */
[----:B------:R-:W-:Y:S02]  /*ca70*/  IMAD.MOV.U32 R13, RZ, RZ, R10 ;  /* 0x000000ffff0d7224 */ /* 0x000fe400078e000a */
[----:B------:R-:W-:-:S07]  /*ca80*/  IMAD.MOV.U32 R19, RZ, RZ, R14 ;  /* 0x000000ffff137224 */ /* 0x000fce00078e000e */
[----:B0-----:R-:W-:Y:S05]  /*ca90*/  WARPSYNC.COLLECTIVE R15, `(.L_x_148) ;  /* 0x000000000f087348 */ /* 0x001fea0003c00000 */
[----:B------:R1:W2:Y:S02]  /*caa0*/  SHFL.IDX P6, R14, R13, R12, R11 ;  /* 0x0000000c0d0e7389 */ /* 0x0002a400000c000b */
[----:B012---:R-:W-:Y:S01]  /*cab0*/  ENDCOLLECTIVE ;  /* 0x000000000000791b */ /* 0x007fe20003800000 */
.L_x_148:
[----:B------:R-:W-:Y:S05]  /*cac0*/  BRA `(.L_x_149) ;  /* 0xffffffc800907947 */ /* 0x000fea000383ffff */
.L_x_62:
[----:B0-----:R0:W1:Y:S02]  /*cad0*/  SYNCS.PHASECHK.TRANS64.TRYWAIT P0, [R7+URZ+0x16860], R2 ;  /* 0x01686002070075a7 */ /* 0x001064000800017f */
[----:B-1----:R-:W-:Y:S05]  /*cae0*/  @!P0 NANOSLEEP.SYNCS 0x989680 ;  /* 0x009896800000895d */ /* 0x002fea0003900000 */
[----:B------:R-:W1:Y:S02]  /*caf0*/  @!P0 SYNCS.PHASECHK.TRANS64 P0, [R7+URZ+0x16860], R2 ;  /* 0x01686002070085a7 */ /* 0x000e64000800007f */
[----:B-1----:R-:W-:Y:S05]  /*cb00*/  @!P0 BRA `(.L_x_62) ;  /* 0xfffffffc00f08947 */ /* 0x002fea000383ffff */
[----:B------:R-:W-:Y:S05]  /*cb10*/  BRA `(.L_x_150) ;  /* 0xffffffc800f07947 */ /* 0x000fea000383ffff */
.L_x_63:
[----:B------:R-:W-:Y:S01]  /*cb20*/  BSSY B1, `(.L_x_151) ;  /* 0x0000008000017945 */ /* 0x000fe20003800000 */
[----:B------:R-:W-:Y:S01]  /*cb30*/  MOV R13, R18 ;  /* 0x00000012000d7202 */ /* 0x000fe20000000f00 */
[----:B------:R-:W-:Y:S02]  /*cb40*/  IMAD.MOV.U32 R12, RZ, RZ, RZ ;  /* 0x000000ffff0c7224 */ /* 0x000fe400078e00ff */
[----:B------:R-:W-:Y:S02]  /*cb50*/  IMAD.MOV.U32 R11, RZ, RZ, 0x181f ;  /* 0x0000181fff0b7424 */ /* 0x000fe400078e00ff */
[----:B------:R-:W-:-:S07]  /*cb60*/  IMAD.MOV.U32 R15, RZ, RZ, -0x1 ;  /* 0xffffffffff0f7424 */ /* 0x000fce00078e00ff */
[----:B0-----:R-:W-:Y:S05]  /*cb70*/  WARPSYNC.COLLECTIVE R15, `(.L_x_152) ;  /* 0x000000000f087348 */ /* 0x001fea0003c00000 */
[----:B------:R1:W2:Y:S02]  /*cb80*/  SHFL.IDX P6, R14, R13, R12, R11 ;  /* 0x0000000c0d0e7389 */ /* 0x0002a400000c000b */
[----:B012---:R-:W-:Y:S01]  /*cb90*/  ENDCOLLECTIVE ;  /* 0x000000000000791b */ /* 0x007fe20003800000 */
.L_x_152:
[----:B------:R-:W-:Y:S05]  /*cba0*/  BSYNC B1 ;  /* 0x0000000000017941 */ /* 0x000fea0003800000 */
.L_x_151:
[----:B------:R-:W-:Y:S01]  /*cbb0*/  MOV R13, R17 ;  /* 0x00000011000d7202 */ /* 0x000fe20000000f00 */
[----:B------:R-:W-:Y:S01]  /*cbc0*/  IMAD.MOV.U32 R12, RZ, RZ, RZ ;  /* 0x000000ffff0c7224 */ /* 0x000fe200078e00ff */
[----:B------:R-:W-:Y:S01]  /*cbd0*/  ISETP.LT.OR P2, PT, R4, 0x1, P1 ;  /* 0x000000010400780c */ /* 0x000fe20000f41670 */
[----:B------:R-:W-:Y:S01]  /*cbe0*/  IMAD.MOV.U32 R11, RZ, RZ, 0x181f ;  /* 0x0000181fff0b7424 */ /* 0x000fe200078e00ff */
[----:B------:R-:W-:Y:S01]  /*cbf0*/  LEA R8, R8, UR45, 0x1 ;  /* 0x0000002d08087c11 */ /* 0x000fe2000f8e08ff */
[----:B------:R-:W-:Y:S02]  /*cc00*/  IMAD.MOV.U32 R15, RZ, RZ, -0x1 ;  /* 0xffffffffff0f7424 */ /* 0x000fe400078e00ff */
[----:B------:R-:W-:-:S08]  /*cc10*/  IMAD.MOV.U32 R3, RZ, RZ, R14 ;  /* 0x000000ffff037224 */ /* 0x000fd000078e000e */
[----:B------:R-:W-:Y:S05]  /*cc20*/  WARPSYNC.COLLECTIVE R15, `(.L_x_153) ;  /* 0x000000000f087348 */ /* 0x000fea0003c00000 */
[----:B------:R0:W1:Y:S02]  /*cc30*/  SHFL.IDX P6, R14, R13, R12, R11 ;  /* 0x0000000c0d0e7389 */ /* 0x00006400000c000b */
[----:B01----:R-:W-:Y:S01]  /*cc40*/  ENDCOLLECTIVE ;  /* 0x000000000000791b */ /* 0x003fe20003800000 */
.L_x_153:
[----:B------:R-:W-:Y:S01]  /*cc50*/  MOV R13, R18 ;  /* 0x00000012000d7202 */ /* 0x000fe20000000f00 */
[----:B------:R-:W-:Y:S01]  /*cc60*/  IMAD.MOV.U32 R12, RZ, RZ, 0x1 ;  /* 0x00000001ff0c7424 */ /* 0x000fe200078e00ff */
[----:B------:R-:W-:-:S13]  /*cc70*/  IADD3 R2, P0, R14, R19, RZ ;  /* 0x000000130e027210 */ /* 0x000fda0007f1e0ff */
[----:B------:R-:W-:Y:S05]  /*cc80*/  WARPSYNC.COLLECTIVE R15, `(.L_x_154) ;  /* 0x000000000f087348 */ /* 0x000fea0003c00000 */
[----:B------:R0:W1:Y:S02]  /*cc90*/  SHFL.IDX P6, R14, R13, R12, R11 ;  /* 0x0000000c0d0e7389 */ /* 0x00006400000c000b */
[----:B01----:R-:W-:Y:S01]  /*cca0*/  ENDCOLLECTIVE ;  /* 0x000000000000791b */ /* 0x003fe20003800000 */
.L_x_154:
[----:B------:R-:W-:-:S05]  /*ccb0*/  IMAD.X R3, RZ, RZ, R3, P0 ;  /* 0x000000ffff037224 */ /* 0x000fca00000e0603 */
[----:B------:R-:W-:Y:S01]  /*ccc0*/  @!PT LDS RZ, [RZ] ;  /* 0x00000000fffff984 */ /* 0x000fe20000000800 */
[----:B------:R-:W-:Y:S01]  /*ccd0*/  @!PT LDS RZ, [RZ] ;  /* 0x00000000fffff984 */ /* 0x000fe20000000800 */
[----:B------:R-:W-:Y:S01]  /*cce0*/  @!PT LDS RZ, [RZ] ;  /* 0x00000000fffff984 */ /* 0x000fe20000000800 */
[----:B------:R0:W-:Y:S01]  /*ccf0*/  LDGSTS.E.BYPASS.LTC128B.128 [R8+0x400], desc[UR38][R2.64], !P2 ;  /* 0x0040000002087fae */ /* 0x0001e2000d101d66 */
[----:B------:R-:W-:Y:S01]  /*cd00*/  ISETP.LT.OR P2, PT, R4, 0x11, P1 ;  /* 0x000000110400780c */ /* 0x000fe20000f41670 */
[----:B------:R-:W-:Y:S02]  /*cd10*/  IMAD.MOV.U32 R13, RZ, RZ, R17 ;  /* 0x000000ffff0d7224 */ /* 0x000fe400078e0011 */
[----:B------:R-:W-:-:S10]  /*cd20*/  IMAD.MOV.U32 R9, RZ, RZ, R14 ;  /* 0x000000ffff097224 */ /* 0x000fd400078e000e */
[----:B0-----:R-:W-:Y:S05]  /*cd30*/  WARPSYNC.COLLECTIVE R15, `(.L_x_155) ;  /* 0x000000000f087348 */ /* 0x001fea0003c00000 */
[----:B------:R1:W2:Y:S02]  /*cd40*/  SHFL.IDX P6, R14, R13, R12, R11 ;  /* 0x0000000c0d0e7389 */ /* 0x0002a400000c000b */
[----:B012---:R-:W-:Y:S01]  /*cd50*/  ENDCOLLECTIVE ;  /* 0x000000000000791b */ /* 0x007fe20003800000 */
.L_x_155:
[----:B------:R-:W-:Y:S02]  /*cd60*/  IMAD.MOV.U32 R13, RZ, RZ, R18 ;  /* 0x000000ffff0d7224 */ /* 0x000fe400078e0012 */
[----:B------:R-:W-:Y:S02]  /*cd70*/  IMAD.MOV.U32 R12, RZ, RZ, 0x2 ;  /* 0x00000002ff0c7424 */ /* 0x000fe400078e00ff */
[----:B------:R-:W-:-:S05]  /*cd80*/  IMAD.MOV.U32 R11, RZ, RZ, R14 ;  /* 0x000000ffff0b7224 */ /* 0x000fca00078e000e */
[----:B------:R-:W-:Y:S01]  /*cd90*/  IADD3 R2, P0, R11, R19, RZ ;  /* 0x000000130b027210 */ /* 0x000fe20007f1e0ff */
[----:B------:R-:W-:-:S03]  /*cda0*/  IMAD.MOV.U32 R11, RZ, RZ, 0x181f ;  /* 0x0000181fff0b7424 */ /* 0x000fc600078e00ff */
[----:B------:R-:W-:-:S09]  /*cdb0*/  IADD3.X R3, RZ, R9, RZ, P0, !PT ;  /* 0x00000009ff037210 */ /* 0x000fd200007fe4ff */
[----:B------:R-:W-:Y:S05]  /*cdc0*/  WARPSYNC.COLLECTIVE R15, `(.L_x_156) ;  /* 0x000000000f087348 */ /* 0x000fea0003c00000 */
[----:B------:R0:W1:Y:S02]  /*cdd0*/  SHFL.IDX P6, R14, R13, R12, R11 ;  /* 0x0000000c0d0e7389 */ /* 0x00006400000c000b */
[----:B01----:R-:W-:Y:S01]  /*cde0*/  ENDCOLLECTIVE ;  /* 0x000000000000791b */ /* 0x003fe20003800000 */
.L_x_156:
[----:B------:R-:W-:Y:S01]  /*cdf0*/  @!PT LDS RZ, [RZ] ;  /* 0x00000000fffff984 */ /* 0x000fe20000000800 */
[----:B------:R-:W-:Y:S01]  /*ce00*/  @!PT LDS RZ, [RZ] ;  /* 0x00000000fffff984 */ /* 0x000fe20000000800 */
[----:B------:R-:W-:Y:S01]  /*ce10*/  @!PT LDS RZ, [RZ] ;  /* 0x00000000fffff984 */ /* 0x000fe20000000800 */
[----:B------:R0:W-:Y:S01]  /*ce20*/  LDGSTS.E.BYPASS.LTC128B.128 [R8+0xc00], desc[UR38][R2.64], !P2 ;  /* 0x00c0000002087fae */ /* 0x0001e2000d101d66 */
[----:B------:R-:W-:Y:S02]  /*ce30*/  ISETP.LT.OR P2, PT, R4, 0x21, P1 ;  /* 0x000000210400780c */ /* 0x000fe40000f41670 */
[----:B------:R-:W-:Y:S01]  /*ce40*/  MOV R13, R17 ;  /* 0x00000011000d7202 */ /* 0x000fe20000000f00 */
[----:B------:R-:W-:-:S10]  /*ce50*/  IMAD.MOV.U32 R10, RZ, RZ, R14 ;  /* 0x000000ffff0a7224 */ /* 0x000fd400078e000e */
[----:B0-----:R-:W-:Y:S05]  /*ce60*/  WARPSYNC.COLLECTIVE R15, `(.L_x_157) ;  /* 0x000000000f087348 */ /* 0x001fea0003c00000 */
[----:B------:R1:W2:Y:S02]  /*ce70*/  SHFL.IDX P6, R14, R13, R12, R11 ;  /* 0x0000000c0d0e7389 */ /* 0x0002a400000c000b */
[----:B012---:R-:W-:Y:S01]  /*ce80*/  ENDCOLLECTIVE ;  /* 0x000000000000791b */ /* 0x007fe20003800000 */
.L_x_157:
[----:B------:R-:W-:Y:S02]  /*ce90*/  IMAD.MOV.U32 R13, RZ, RZ, R18 ;  /* 0x000000ffff0d7224 */ /* 0x000fe400078e0012 */
[----:B------:R-:W-:-:S05]  /*cea0*/  IMAD.MOV.U32 R12, RZ, RZ, R14 ;  /* 0x000000ffff0c7224 */ /* 0x000fca00078e000e */
[----:B------:R-:W-:Y:S01]  /*ceb0*/  IADD3 R2, P0, R12, R19, RZ ;  /* 0x000000130c027210 */ /* 0x000fe20007f1e0ff */
[----:B------:R-:W-:-:S04]  /*cec0*/  IMAD.MOV.U32 R12, RZ, RZ, 0x3 ;  /* 0x00000003ff0c7424 */ /* 0x000fc800078e00ff */
[----:B------:R-:W-:-:S08]  /*ced0*/  IMAD.X R3, RZ, RZ, R10, P0 ;  /* 0x000000ffff037224 */ /* 0x000fd000000e060a */
[----:B------:R-:W-:Y:S05]  /*cee0*/  WARPSYNC.COLLECTIVE R15, `(.L_x_158) ;  /* 0x000000000f087348 */ /* 0x000fea0003c00000 */
[----:B------:R0:W1:Y:S02]  /*cef0*/  SHFL.IDX P6, R14, R13, R12, R11 ;  /* 0x0000000c0d0e7389 */ /* 0x00006400000c000b */
[----:B01----:R-:W-:Y:S01]  /*cf00*/  ENDCOLLECTIVE ;  /* 0x000000000000791b */ /* 0x003fe20003800000 */
.L_x_158:
[----:B------:R-:W-:Y:S01]  /*cf10*/  @!PT LDS RZ, [RZ] ;  /* 0x00000000fffff984 */ /* 0x000fe20000000800 */
[----:B------:R-:W-:Y:S01]  /*cf20*/  @!PT LDS RZ, [RZ] ;  /* 0x00000000fffff984 */ /* 0x000fe20000000800 */
[----:B------:R-:W-:Y:S01]  /*cf30*/  @!PT LDS RZ, [RZ] ;  /* 0x00000000fffff984 */ /* 0x000fe20000000800 */
[----:B------:R0:W-:Y:S01]  /*cf40*/  LDGSTS.E.BYPASS.LTC128B.128 [R8+0x1400], desc[UR38][R2.64], !P2 ;  /* 0x0140000002087fae */ /* 0x0001e2000d101d66 */
[----:B------:R-:W-:Y:S01]  /*cf50*/  ISETP.LT.OR P2, PT, R4, 0x31, P1 ;  /* 0x000000310400780c */ /* 0x000fe20000f41670 */
[----:B------:R-:W-:Y:S01]  /*cf60*/  IMAD.MOV.U32 R13, RZ, RZ, R17 ;  /* 0x000000ffff0d7224 */ /* 0x000fe200078e0011 */
[----:B------:R-:W-:-:S11]  /*cf70*/  MOV R9, R14 ;  /* 0x0000000e00097202 */ /* 0x000fd60000000f00 */
[----:B0-----:R-:W-:Y:S05]  /*cf80*/  WARPSYNC.COLLECTIVE R15, `(.L_x_159) ;  /* 0x000000000f087348 */ /* 0x001fea0003c00000 */
[----:B------:R1:W2:Y:S02]  /*cf90*/  SHFL.IDX P6, R14, R13, R12, R11 ;  /* 0x0000000c0d0e7389 */ /* 0x0002a400000c000b */
[----:B012---:R-:W-:Y:S01]  /*cfa0*/  ENDCOLLECTIVE ;  /* 0x000000000000791b */ /* 0x007fe20003800000 */
.L_x_159:
[----:B------:R-:W-:Y:S01]  /*cfb0*/  IMAD.MOV.U32 R13, RZ, RZ, R18 ;  /* 0x000000ffff0d7224 */ /* 0x000fe200078e0012 */
[----:B------:R-:W-:Y:S01]  /*cfc0*/  MOV R12, 0x4 ;  /* 0x00000004000c7802 */ /* 0x000fe20000000f00 */
[----:B------:R-:W-:-:S05]  /*cfd0*/  IMAD.MOV.U32 R11, RZ, RZ, R14 ;  /* 0x000000ffff0b7224 */ /* 0x000fca00078e000e */
[----:B------:R-:W-:Y:S01]  /*cfe0*/  IADD3 R2, P0, R11, R19, RZ ;  /* 0x000000130b027210 */ /* 0x000fe20007f1e0ff */
[----:B------:R-:W-:-:S04]  /*cff0*/  IMAD.MOV.U32 R11, RZ, RZ, 0x181f ;  /* 0x0000181fff0b7424 */ /* 0x000fc800078e00ff */
[----:B------:R-:W-:-:S08]  /*d000*/  IMAD.X R3, RZ, RZ, R9, P0 ;  /* 0x000000ffff037224 */ /* 0x000fd000000e0609 */
[----:B------:R-:W-:Y:S05]  /*d010*/  WARPSYNC.COLLECTIVE R15, `(.L_x_160) ;  /* 0x000000000f087348 */ /* 0x000fea0003c00000 */
[----:B------:R0:W1:Y:S02]  /*d020*/  SHFL.IDX P6, R14, R13, R12, R11 ;  /* 0x0000000c0d0e7389 */ /* 0x00006400000c000b */
[----:B01----:R-:W-:Y:S01]  /*d030*/  ENDCOLLECTIVE ;  /* 0x000000000000791b */ /* 0x003fe20003800000 */
.L_x_160:
        /* <DEDUP_REMOVED lines=10> */
.L_x_161:
[----:B------:R-:W-:Y:S02]  /*d0e0*/  IMAD.MOV.U32 R13, RZ, RZ, R18 ;  /* 0x000000ffff0d7224 */ /* 0x000fe400078e0012 */
[----:B------:R-:W-:-:S05]  /*d0f0*/  IMAD.MOV.U32 R12, RZ, RZ, R14 ;  /* 0x000000ffff0c7224 */ /* 0x000fca00078e000e */
[----:B------:R-:W-:Y:S01]  /*d100*/  IADD3 R2, P0, R12, R19, RZ ;  /* 0x000000130c027210 */ /* 0x000fe20007f1e0ff */
[----:B------:R-:W-:-:S03]  /*d110*/  IMAD.MOV.U32 R12, RZ, RZ, 0x5 ;  /* 0x00000005ff0c7424 */ /* 0x000fc600078e00ff */
[----:B------:R-:W-:-:S09]  /*d120*/  IADD3.X R3, RZ, R10, RZ, P0, !PT ;  /* 0x0000000aff037210 */ /* 0x000fd200007fe4ff */
[----:B------:R-:W-:Y:S05]  /*d130*/  WARPSYNC.COLLECTIVE R15, `(.L_x_162) ;  /* 0x000000000f087348 */ /* 0x000fea0003c00000 */
[----:B------:R0:W1:Y:S02]  /*d140*/  SHFL.IDX P6, R14, R13, R12, R11 ;  /* 0x0000000c0d0e7389 */ /* 0x00006400000c000b */
[----:B01----:R-:W-:Y:S01]  /*d150*/  ENDCOLLECTIVE ;  /* 0x000000000000791b */ /* 0x003fe20003800000 */
.L_x_162:
        /* <DEDUP_REMOVED lines=10> */
.L_x_163:
[----:B------:R-:W-:Y:S02]  /*d200*/  IMAD.MOV.U32 R13, RZ, RZ, R18 ;  /* 0x000000ffff0d7224 */ /* 0x000fe400078e0012 */
[----:B------:R-:W-:Y:S01]  /*d210*/  IMAD.MOV.U32 R12, RZ, RZ, 0x6 ;  /* 0x00000006ff0c7424 */ /* 0x000fe200078e00ff */
[----:B------:R-:W-:-:S04]  /*d220*/  MOV R11, R14 ;  /* 0x0000000e000b7202 */ /* 0x000fc80000000f00 */
[----:B------:R-:W-:Y:S01]  /*d230*/  IADD3 R2, P0, R11, R19, RZ ;  /* 0x000000130b027210 */ /* 0x000fe20007f1e0ff */
[----:B------:R-:W-:-:S04]  /*d240*/  IMAD.MOV.U32 R11, RZ, RZ, 0x181f ;  /* 0x0000181fff0b7424 */ /* 0x000fc800078e00ff */
[----:B------:R-:W-:-:S08]  /*d250*/  IMAD.X R3, RZ, RZ, R9, P0 ;  /* 0x000000ffff037224 */ /* 0x000fd000000e0609 */
[----:B------:R-:W-:Y:S05]  /*d260*/  WARPSYNC.COLLECTIVE R15, `(.L_x_164) ;  /* 0x000000000f087348 */ /* 0x000fea0003c00000 */
[----:B------:R0:W1:Y:S02]  /*d270*/  SHFL.IDX P6, R14, R13, R12, R11 ;  /* 0x0000000c0d0e7389 */ /* 0x00006400000c000b */
[----:B01----:R-:W-:Y:S01]  /*d280*/  ENDCOLLECTIVE ;  /* 0x000000000000791b */ /* 0x003fe20003800000 */
.L_x_164:
        /* <DEDUP_REMOVED lines=10> */
.L_x_165:
[----:B------:R-:W-:Y:S02]  /*d330*/  IMAD.MOV.U32 R13, RZ, RZ, R18 ;  /* 0x000000ffff0d7224 */ /* 0x000fe400078e0012 */
[----:B------:R-:W-:-:S05]  /*d340*/  IMAD.MOV.U32 R12, RZ, RZ, R14 ;  /* 0x000000ffff0c7224 */ /* 0x000fca00078e000e */
[----:B------:R-:W-:Y:S02]  /*d350*/  IADD3 R2, P0, R12, R19, RZ ;  /* 0x000000130c027210 */ /* 0x000fe40007f1e0ff */
[----:B------:R-:W-:-:S03]  /*d360*/  MOV R12, 0x7 ;  /* 0x00000007000c7802 */ /* 0x000fc60000000f00 */
[----:B------:R-:W-:-:S08]  /*d370*/  IMAD.X R3, RZ, RZ, R10, P0 ;  /* 0x000000ffff037224 */ /* 0x000fd000000e060a */
[----:B------:R-:W-:Y:S05]  /*d380*/  WARPSYNC.COLLECTIVE R15, `(.L_x_166) ;  /* 0x000000000f087348 */ /* 0x000fea0003c00000 */
[----:B------:R0:W1:Y:S02]  /*d390*/  SHFL.IDX P6, R14, R13, R12, R11 ;  /* 0x0000000c0d0e7389 */ /* 0x00006400000c000b */
[----:B01----:R-:W-:Y:S01]  /*d3a0*/  ENDCOLLECTIVE ;  /* 0x000000000000791b */ /* 0x003fe20003800000 */
.L_x_166:
        /* <DEDUP_REMOVED lines=9> */
.L_x_167:
[----:B------:R-:W-:Y:S05]  /*d440*/  BRA `(.L_x_168) ;  /* 0xffffffc4006c7947 */ /* 0x000fea000383ffff */
.L_x_69:
[----:B0-----:R0:W1:Y:S02]  /*d450*/  SYNCS.PHASECHK.TRANS64.TRYWAIT P0, [R0+URZ+0x16860], R3 ;  /* 0x01686003000075a7 */ /* 0x001064000800017f */
[----:B-1----:R-:W-:Y:S05]  /*d460*/  @!P0 NANOSLEEP.SYNCS 0x989680 ;  /* 0x009896800000895d */ /* 0x002fea0003900000 */
[----:B------:R-:W1:Y:S02]  /*d470*/  @!P0 SYNCS.PHASECHK.TRANS64 P0, [R0+URZ+0x16860], R3 ;  /* 0x01686003000085a7 */ /* 0x000e64000800007f */
[----:B-1----:R-:W-:Y:S05]  /*d480*/  @!P0 BRA `(.L_x_69) ;  /* 0xfffffffc00f08947 */ /* 0x002fea000383ffff */
[----:B------:R-:W-:Y:S05]  /*d490*/  BRA `(.L_x_169) ;  /* 0xffffffc800687947 */ /* 0x000fea000383ffff */
.L_x_70:
[----:B------:R-:W-:Y:S01]  /*d4a0*/  BSSY B0, `(.L_x_170) ;  /* 0x0000008000007945 */ /* 0x000fe20003800000 */
[----:B------:R-:W-:Y:S01]  /*d4b0*/  IMAD.MOV.U32 R13, RZ, RZ, R18 ;  /* 0x000000ffff0d7224 */ /* 0x000fe200078e0012 */
[----:B------:R-:W-:Y:S01]  /*d4c0*/  MOV R11, 0x181f ;  /* 0x0000181f000b7802 */ /* 0x000fe20000000f00 */
[----:B------:R-:W-:Y:S02]  /*d4d0*/  IMAD.MOV.U32 R12, RZ, RZ, RZ ;  /* 0x000000ffff0c7224 */ /* 0x000fe400078e00ff */
[----:B------:R-:W-:-:S07]  /*d4e0*/  IMAD.MOV.U32 R15, RZ, RZ, -0x1 ;  /* 0xffffffffff0f7424 */ /* 0x000fce00078e00ff */
[----:B0-----:R-:W-:Y:S05]  /*d4f0*/  WARPSYNC.COLLECTIVE R15, `(.L_x_171) ;  /* 0x000000000f087348 */ /* 0x001fea0003c00000 */
[----:B------:R1:W2:Y:S02]  /*d500*/  SHFL.IDX P6, R14, R13, R12, R11 ;  /* 0x0000000c0d0e7389 */ /* 0x0002a400000c000b */
[----:B012---:R-:W-:Y:S01]  /*d510*/  ENDCOLLECTIVE ;  /* 0x000000000000791b */ /* 0x007fe20003800000 */
.L_x_171:
[----:B------:R-:W-:Y:S05]  /*d520*/  BSYNC B0 ;  /* 0x0000000000007941 */ /* 0x000fea0003800000 */
.L_x_170:
[----:B------:R-:W-:Y:S01]  /*d530*/  IMAD.MOV.U32 R13, RZ, RZ, R17 ;  /* 0x000000ffff0d7224 */ /* 0x000fe200078e0011 */
[----:B------:R-:W-:Y:S01]  /*d540*/  MOV R11, 0x181f ;  /* 0x0000181f000b7802 */ /* 0x000fe20000000f00 */
[----:B------:R-:W-:Y:S01]  /*d550*/  IMAD.MOV.U32 R12, RZ, RZ, RZ ;  /* 0x000000ffff0c7224 */ /* 0x000fe200078e00ff */
[----:B------:R-:W-:Y:S01]  /*d560*/  ISETP.LT.OR P2, PT, R5, 0x1, P0 ;  /* 0x000000010500780c */ /* 0x000fe20000741670 */
[----:B------:R-:W-:Y:S01]  /*d570*/  IMAD.MOV.U32 R15, RZ, RZ, -0x1 ;  /* 0xffffffffff0f7424 */ /* 0x000fe200078e00ff */
[----:B------:R-:W-:Y:S01]  /*d580*/  LEA R4, R4, UR45, 0x1 ;  /* 0x0000002d04047c11 */ /* 0x000fe2000f8e08ff */
[----:B------:R-:W-:Y:S02]  /*d590*/  IMAD.MOV.U32 R3, RZ, RZ, R14 ;  /* 0x000000ffff037224 */ /* 0x000fe400078e000e */
[----:B------:R-:W-:-:S08]  /*d5a0*/  IMAD.SHL.U32 R16, R16, 0x2, RZ ;  /* 0x0000000210107824 */ /* 0x000fd000078e00ff */
[----:B------:R-:W-:Y:S05]  /*d5b0*/  WARPSYNC.COLLECTIVE R15, `(.L_x_172) ;  /* 0x000000000f087348 */ /* 0x000fea0003c00000 */
[----:B------:R0:W1:Y:S02]  /*d5c0*/  SHFL.IDX P6, R14, R13, R12, R11 ;  /* 0x0000000c0d0e7389 */ /* 0x00006400000c000b */
[----:B01----:R-:W-:Y:S01]  /*d5d0*/  ENDCOLLECTIVE ;  /* 0x000000000000791b */ /* 0x003fe20003800000 */
.L_x_172:
[----:B------:R-:W-:Y:S01]  /*d5e0*/  IMAD.MOV.U32 R13, RZ, RZ, R18 ;  /* 0x000000ffff0d7224 */ /* 0x000fe200078e0012 */
[----:B------:R-:W-:Y:S02]  /*d5f0*/  MOV R12, 0x1 ;  /* 0x00000001000c7802 */ /* 0x000fe40000000f00 */
[----:B------:R-:W-:-:S13]  /*d600*/  IADD3 R2, P1, R14, R16, RZ ;  /* 0x000000100e027210 */ /* 0x000fda0007f3e0ff */
[----:B------:R-:W-:Y:S05]  /*d610*/  WARPSYNC.COLLECTIVE R15, `(.L_x_173) ;  /* 0x000000000f087348 */ /* 0x000fea0003c00000 */
[----:B------:R0:W1:Y:S02]  /*d620*/  SHFL.IDX P6, R14, R13, R12, R11 ;  /* 0x0000000c0d0e7389 */ /* 0x00006400000c000b */
[----:B01----:R-:W-:Y:S01]  /*d630*/  ENDCOLLECTIVE ;  /* 0x000000000000791b */ /* 0x003fe20003800000 */
.L_x_173:
        /* <DEDUP_REMOVED lines=11> */
.L_x_174:
[----:B------:R-:W-:Y:S01]  /*d6f0*/  MOV R13, R18 ;  /* 0x00000012000d7202 */ /* 0x000fe20000000f00 */
[----:B------:R-:W-:Y:S02]  /*d700*/  IMAD.MOV.U32 R12, RZ, RZ, 0x2 ;  /* 0x00000002ff0c7424 */ /* 0x000fe400078e00ff */
[----:B------:R-:W-:-:S07]  /*d710*/  IMAD.MOV.U32 R9, RZ, RZ, R14 ;  /* 0x000000ffff097224 */ /* 0x000fce00078e000e */
[----:B------:R-:W-:Y:S05]  /*d720*/  WARPSYNC.COLLECTIVE R15, `(.L_x_175) ;  /* 0x000000000f087348 */ /* 0x000fea0003c00000 */
[----:B------:R0:W1:Y:S02]  /*d730*/  SHFL.IDX P6, R14, R13, R12, R11 ;  /* 0x0000000c0d0e7389 */ /* 0x00006400000c000b */
[----:B01----:R-:W-:Y:S01]  /*d740*/  ENDCOLLECTIVE ;  /* 0x000000000000791b */ /* 0x003fe20003800000 */
.L_x_175:
[----:B------:R-:W-:-:S05]  /*d750*/  IADD3 R2, P1, R9, R16, RZ ;  /* 0x0000001009027210 */ /* 0x000fca0007f3e0ff */
[----:B------:R-:W-:-:S05]  /*d760*/  IMAD.X R3, RZ, RZ, R7, P1 ;  /* 0x000000ffff037224 */ /* 0x000fca00008e0607 */
[----:B------:R-:W-:Y:S01]  /*d770*/  @!PT LDS RZ, [RZ] ;  /* 0x00000000fffff984 */ /* 0x000fe20000000800 */
[----:B------:R-:W-:Y:S01]  /*d780*/  @!PT LDS RZ, [RZ] ;  /* 0x00000000fffff984 */ /* 0x000fe20000000800 */
[----:B------:R-:W-:Y:S01]  /*d790*/  @!PT LDS RZ, [RZ] ;  /* 0x00000000fffff984 */ /* 0x000fe20000000800 */
[----:B------:R0:W-:Y:S01]  /*d7a0*/  LDGSTS.E.BYPASS.LTC128B.128 [R4+0xc00], desc[UR38][R2.64], !P2 ;  /* 0x00c0000002047fae */ /* 0x0001e2000d101d66 */
[----:B------:R-:W-:Y:S01]  /*d7b0*/  IMAD.MOV.U32 R13, RZ, RZ, R17 ;  /* 0x000000ffff0d7224 */ /* 0x000fe200078e0011 */
[----:B------:R-:W-:Y:S01]  /*d7c0*/  ISETP.LT.OR P2, PT, R5, 0x21, P0 ;  /* 0x000000210500780c */ /* 0x000fe20000741670 */
[----:B------:R-:W-:-:S12]  /*d7d0*/  IMAD.MOV.U32 R19, RZ, RZ, R14 ;  /* 0x000000ffff137224 */ /* 0x000fd800078e000e */
[----:B0-----:R-:W-:Y:S05]  /*d7e0*/  WARPSYNC.COLLECTIVE R15, `(.L_x_176) ;  /* 0x000000000f087348 */ /* 0x001fea0003c00000 */
[----:B------:R1:W2:Y:S02]  /*d7f0*/  SHFL.IDX P6, R14, R13, R12, R11 ;  /* 0x0000000c0d0e7389 */ /* 0x0002a400000c000b */
[----:B012---:R-:W-:Y:S01]  /*d800*/  ENDCOLLECTIVE ;  /* 0x000000000000791b */ /* 0x007fe20003800000 */
.L_x_176:
[----:B------:R-:W-:Y:S02]  /*d810*/  IMAD.MOV.U32 R13, RZ, RZ, R18 ;  /* 0x000000ffff0d7224 */ /* 0x000fe400078e0012 */
[----:B------:R-:W-:Y:S02]  /*d820*/  IMAD.MOV.U32 R12, RZ, RZ, 0x3 ;  /* 0x00000003ff0c7424 */ /* 0x000fe400078e00ff */
[----:B------:R-:W-:-:S07]  /*d830*/  IMAD.MOV.U32 R21, RZ, RZ, R14 ;  /* 0x000000ffff157224 */ /* 0x000fce00078e000e */
[----:B------:R-:W-:Y:S05]  /*d840*/  WARPSYNC.COLLECTIVE R15, `(.L_x_177) ;  /* 0x000000000f087348 */ /* 0x000fea0003c00000 */
[----:B------:R0:W1:Y:S02]  /*d850*/  SHFL.IDX P6, R14, R13, R12, R11 ;  /* 0x0000000c0d0e7389 */ /* 0x00006400000c000b */
[----:B01----:R-:W-:Y:S01]  /*d860*/  ENDCOLLECTIVE ;  /* 0x000000000000791b */ /* 0x003fe20003800000 */
.L_x_177:
[----:B------:R-:W-:-:S04]  /*d870*/  IADD3 R2, P1, R21, R16, RZ ;  /* 0x0000001015027210 */ /* 0x000fc80007f3e0ff */
[----:B------:R-:W-:-:S05]  /*d880*/  IADD3.X R3, RZ, R19, RZ, P1, !PT ;  /* 0x00000013ff037210 */ /* 0x000fca0000ffe4ff */
        /* <DEDUP_REMOVED lines=10> */
.L_x_178:
[----:B------:R-:W-:Y:S02]  /*d930*/  IMAD.MOV.U32 R13, RZ, RZ, R18 ;  /* 0x000000ffff0d7224 */ /* 0x000fe400078e0012 */
[----:B------:R-:W-:Y:S01]  /*d940*/  IMAD.MOV.U32 R12, RZ, RZ, 0x4 ;  /* 0x00000004ff0c7424 */ /* 0x000fe200078e00ff */
[----:B------:R-:W-:-:S13]  /*d950*/  IADD3 R2, P1, R14, R16, RZ ;  /* 0x000000100e027210 */ /* 0x000fda0007f3e0ff */
[----:B------:R-:W-:Y:S05]  /*d960*/  WARPSYNC.COLLECTIVE R15, `(.L_x_179) ;  /* 0x000000000f087348 */ /* 0x000fea0003c00000 */
[----:B------:R0:W1:Y:S02]  /*d970*/  SHFL.IDX P6, R14, R13, R12, R11 ;  /* 0x0000000c0d0e7389 */ /* 0x00006400000c000b */
[----:B01----:R-:W-:Y:S01]  /*d980*/  ENDCOLLECTIVE ;  /* 0x000000000000791b */ /* 0x003fe20003800000 */
.L_x_179:
[----:B------:R-:W-:Y:S01]  /*d990*/  IADD3.X R3, RZ, R10, RZ, P1, !PT ;  /* 0x0000000aff037210 */ /* 0x000fe20000ffe4ff */
[----:B------:R-:W-:-:S04]  /*d9a0*/  IMAD.MOV.U32 R10, RZ, RZ, RZ ;  /* 0x000000ffff0a7224 */ /* 0x000fc800078e00ff */
        /* <DEDUP_REMOVED lines=10> */
.L_x_180:
[----:B------:R-:W-:Y:S02]  /*da50*/  IMAD.MOV.U32 R13, RZ, RZ, R18 ;  /* 0x000000ffff0d7224 */ /* 0x000fe400078e0012 */
[----:B------:R-:W-:Y:S01]  /*da60*/  IMAD.MOV.U32 R12, RZ, RZ, 0x5 ;  /* 0x00000005ff0c7424 */ /* 0x000fe200078e00ff */
[----:B------:R-:W-:-:S07]  /*da70*/  MOV R23, R14 ;  /* 0x0000000e00177202 */ /* 0x000fce0000000f00 */
[----:B------:R-:W-:Y:S05]  /*da80*/  WARPSYNC.COLLECTIVE R15, `(.L_x_181) ;  /* 0x000000000f087348 */ /* 0x000fea0003c00000 */
[----:B------:R0:W1:Y:S02]  /*da90*/  SHFL.IDX P6, R14, R13, R12, R11 ;  /* 0x0000000c0d0e7389 */ /* 0x00006400000c000b */
[----:B01----:R-:W-:Y:S01]  /*daa0*/  ENDCOLLECTIVE ;  /* 0x000000000000791b */ /* 0x003fe20003800000 */
.L_x_181:
[----:B------:R-:W-:-:S05]  /*dab0*/  IADD3 R2, P1, R23, R16, RZ ;  /* 0x0000001017027210 */ /* 0x000fca0007f3e0ff */
[----:B------:R-:W-:-:S05]  /*dac0*/  IMAD.X R3, RZ, RZ, R22, P1 ;  /* 0x000000ffff037224 */ /* 0x000fca00008e0616 */
        /* <DEDUP_REMOVED lines=10> */
.L_x_182:
[----:B------:R-:W-:Y:S02]  /*db70*/  IMAD.MOV.U32 R13, RZ, RZ, R18 ;  /* 0x000000ffff0d7224 */ /* 0x000fe400078e0012 */
[----:B------:R-:W-:Y:S02]  /*db80*/  IMAD.MOV.U32 R12, RZ, RZ, 0x6 ;  /* 0x00000006ff0c7424 */ /* 0x000fe400078e00ff */
[----:B------:R-:W-:-:S07]  /*db90*/  IMAD.MOV.U32 R25, RZ, RZ, R14 ;  /* 0x000000ffff197224 */ /* 0x000fce00078e000e */
[----:B------:R-:W-:Y:S05]  /*dba0*/  WARPSYNC.COLLECTIVE R15, `(.L_x_183) ;  /* 0x000000000f087348 */ /* 0x000fea0003c00000 */
[----:B------:R0:W1:Y:S02]  /*dbb0*/  SHFL.IDX P6, R14, R13, R12, R11 ;  /* 0x0000000c0d0e7389 */ /* 0x00006400000c000b */
[----:B01----:R-:W-:Y:S01]  /*dbc0*/  ENDCOLLECTIVE ;  /* 0x000000000000791b */ /* 0x003fe20003800000 */
.L_x_183:
[----:B------:R-:W-:-:S05]  /*dbd0*/  IADD3 R2, P1, R25, R16, RZ ;  /* 0x0000001019027210 */ /* 0x000fca0007f3e0ff */
[----:B------:R-:W-:-:S05]  /*dbe0*/  IMAD.X R3, RZ, RZ, R19, P1 ;  /* 0x000000ffff037224 */ /* 0x000fca00008e0613 */
[----:B------:R-:W-:Y:S01]  /*dbf0*/  @!PT LDS RZ, [RZ] ;  /* 0x00000000fffff984 */ /* 0x000fe20000000800 */
[----:B------:R-:W-:Y:S01]  /*dc00*/  @!PT LDS RZ, [RZ] ;  /* 0x00000000fffff984 */ /* 0x000fe20000000800 */
[----:B------:R-:W-:Y:S01]  /*dc10*/  @!PT LDS RZ, [RZ] ;  /* 0x00000000fffff984 */ /* 0x000fe20000000800 */
[----:B------:R0:W-:Y:S01]  /*dc20*/  LDGSTS.E.BYPASS.LTC128B.128 [R4+0x2c00], desc[UR38][R2.64], !P2 ;  /* 0x02c0000002047fae */ /* 0x0001e2000d101d66 */
[----:B------:R-:W-:Y:S01]  /*dc30*/  IMAD.MOV.U32 R13, RZ, RZ, R17 ;  /* 0x000000ffff0d7224 */ /* 0x000fe200078e0011 */
[----:B------:R-:W-:Y:S02]  /*dc40*/  ISETP.LT.OR P2, PT, R5, 0x61, P0 ;  /* 0x000000610500780c */ /* 0x000fe40000741670 */
[----:B------:R-:W-:-:S11]  /*dc50*/  MOV R21, R14 ;  /* 0x0000000e00157202 */ /* 0x000fd60000000f00 */
[----:B0-----:R-:W-:Y:S05]  /*dc60*/  WARPSYNC.COLLECTIVE R15, `(.L_x_184) ;  /* 0x000000000f087348 */ /* 0x001fea0003c00000 */
[----:B------:R1:W2:Y:S02]  /*dc70*/  SHFL.IDX P6, R14, R13, R12, R11 ;  /* 0x0000000c0d0e7389 */ /* 0x0002a400000c000b */
[----:B012---:R-:W-:Y:S01]  /*dc80*/  ENDCOLLECTIVE ;  /* 0x000000000000791b */ /* 0x007fe20003800000 */
.L_x_184:
[----:B------:R-:W-:Y:S01]  /*dc90*/  IMAD.MOV.U32 R13, RZ, RZ, R18 ;  /* 0x000000ffff0d7224 */ /* 0x000fe200078e0012 */
[----:B------:R-:W-:Y:S01]  /*dca0*/  MOV R12, 0x7 ;  /* 0x00000007000c7802 */ /* 0x000fe20000000f00 */
[----:B------:R-:W-:-:S07]  /*dcb0*/  IMAD.MOV.U32 R27, RZ, RZ, R14 ;  /* 0x000000ffff1b7224 */ /* 0x000fce00078e000e */
[----:B------:R-:W-:Y:S05]  /*dcc0*/  WARPSYNC.COLLECTIVE R15, `(.L_x_185) ;  /* 0x000000000f087348 */ /* 0x000fea0003c00000 */
[----:B------:R0:W1:Y:S02]  /*dcd0*/  SHFL.IDX P6, R14, R13, R12, R11 ;  /* 0x0000000c0d0e7389 */ /* 0x00006400000c000b */
[----:B01----:R-:W-:Y:S01]  /*dce0*/  ENDCOLLECTIVE ;  /* 0x000000000000791b */ /* 0x003fe20003800000 */
.L_x_185:
[----:B------:R-:W-:-:S05]  /*dcf0*/  IADD3 R2, P1, R27, R16, RZ ;  /* 0x000000101b027210 */ /* 0x000fca0007f3e0ff */
[----:B------:R-:W-:-:S05]  /*dd00*/  IMAD.X R3, RZ, RZ, R21, P1 ;  /* 0x000000ffff037224 */ /* 0x000fca00008e0615 */
        /* <DEDUP_REMOVED lines=9> */
.L_x_186:
[----:B------:R-:W-:Y:S05]  /*dda0*/  BRA `(.L_x_187) ;  /* 0xffffffc000f47947 */ /* 0x000fea000383ffff */
.L_x_73:
[----:B0-----:R0:W1:Y:S02]  /*ddb0*/  SYNCS.PHASECHK.TRANS64.TRYWAIT P0, [R7+URZ+0x16820], R10 ;  /* 0x0168200a070075a7 */ /* 0x001064000800017f */
[----:B-1----:R-:W-:Y:S05]  /*ddc0*/  @!P0 NANOSLEEP.SYNCS 0x989680 ;  /* 0x009896800000895d */ /* 0x002fea0003900000 */
[----:B------:R-:W1:Y:S02]  /*ddd0*/  @!P0 SYNCS.PHASECHK.TRANS64 P0, [R7+URZ+0x16820], R10 ;  /* 0x0168200a070085a7 */ /* 0x000e64000800007f */
[----:B-1----:R-:W-:Y:S05]  /*dde0*/  @!P0 BRA `(.L_x_73) ;  /* 0xfffffffc00f08947 */ /* 0x002fea000383ffff */
[----:B------:R-:W-:Y:S05]  /*ddf0*/  BRA `(.L_x_188) ;  /* 0xffffffc400647947 */ /* 0x000fea000383ffff */
.L_x_74:
[----:B------:R-:W1:Y:S01]  /*de00*/  S2R R3, SR_TID.X ;  /* 0x0000000000037919 */ /* 0x000e620000002100 */
[----:B------:R-:W-:Y:S01]  /*de10*/  BSSY B0, `(.L_x_189) ;  /* 0x000000a000007945 */ /* 0x000fe20003800000 */
[----:B------:R-:W-:Y:S01]  /*de20*/  MOV R12, RZ ;  /* 0x000000ff000c7202 */ /* 0x000fe20000000f00 */
[----:B------:R-:W-:Y:S02]  /*de30*/  IMAD.MOV.U32 R11, RZ, RZ, 0x1f ;  /* 0x0000001fff0b7424 */ /* 0x000fe400078e00ff */
[----:B------:R-:W-:Y:S01]  /*de40*/  IMAD.MOV.U32 R15, RZ, RZ, -0x1 ;  /* 0xffffffffff0f7424 */ /* 0x000fe200078e00ff */
[----:B-1----:R-:W-:-:S04]  /*de50*/  SHF.R.U32.HI R3, RZ, 0x5, R3 ;  /* 0x00000005ff037819 */ /* 0x002fc80000011603 */
[----:B------:R-:W-:-:S05]  /*de60*/  LOP3.LUT R3, R3, 0x3, RZ, 0xc0, !PT ;  /* 0x0000000303037812 */ /* 0x000fca00078ec0ff */
[----:B------:R-:W-:-:S07]  /*de70*/  IMAD.MOV.U32 R13, RZ, RZ, R3 ;  /* 0x000000ffff0d7224 */ /* 0x000fce00078e0003 */
[----:B0----5:R-:W-:Y:S05]  /*de80*/  WARPSYNC.COLLECTIVE R15, `(.L_x_190) ;  /* 0x000000000f087348 */ /* 0x021fea0003c00000 */
[----:B------:R1:W2:Y:S02]  /*de90*/  SHFL.IDX P6, R14, R13, R12, R11 ;  /* 0x0000000c0d0e7389 */ /* 0x0002a400000c000b */
[----:B012--5:R-:W-:Y:S01]  /*dea0*/  ENDCOLLECTIVE ;  /* 0x000000000000791b */ /* 0x027fe20003800000 */
.L_x_190:
[----:B------:R-:W-:Y:S05]  /*deb0*/  BSYNC B0 ;  /* 0x0000000000007941 */ /* 0x000fea0003800000 */
.L_x_189:
[----:B------:R-:W-:Y:S05]  /*dec0*/  BRA `(.L_x_191) ;  /* 0xffffffc400487947 */ /* 0x000fea000383ffff */
.L_x_75:
[----:B------:R-:W-:Y:S01]  /*ded0*/  BSSY B0, `(.L_x_192) ;  /* 0x0000006000007945 */ /* 0x000fe20003800000 */
[----:B------:R-:W-:-:S07]  /*dee0*/  IMAD.MOV.U32 R15, RZ, RZ, -0x1 ;  /* 0xffffffffff0f7424 */ /* 0x000fce00078e00ff */
[----:B01---5:R-:W-:Y:S05]  /*def0*/  WARPSYNC.COLLECTIVE R15, `(.L_x_193) ;  /* 0x000000000f0c7348 */ /* 0x023fea0003c00000 */
[----:B------:R-:W-:Y:S02]  /*df00*/  ELECT P6, UR62, PT ;  /* 0x00000000003e782f */ /* 0x000fe400038c0000 */
[----:B------:R-:W-:Y:S01]  /*df10*/  MOV R14, UR62 ;  /* 0x0000003e000e7c02 */ /* 0x000fe20008000f00 */
[----:B01---5:R-:W-:Y:S10]  /*df20*/  ENDCOLLECTIVE ;  /* 0x000000000000791b */ /* 0x023ff40003800000 */
.L_x_193:
[----:B------:R-:W-:Y:S05]  /*df30*/  BSYNC B0 ;  /* 0x0000000000007941 */ /* 0x000fea0003800000 */
.L_x_192:
[----:B------:R-:W-:Y:S05]  /*df40*/  BRA `(.L_x_194) ;  /* 0xffffffc4003c7947 */ /* 0x000fea000383ffff */
.L_x_77:
[----:B-1----:R1:W2:Y:S02]  /*df50*/  SYNCS.PHASECHK.TRANS64.TRYWAIT P1, [R5+URZ+0x16840], R4 ;  /* 0x01684004050075a7 */ /* 0x0022a4000802017f */
[----:B--2---:R-:W-:Y:S05]  /*df60*/  @!P1 NANOSLEEP.SYNCS 0x989680 ;  /* 0x009896800000995d */ /* 0x004fea0003900000 */
[----:B------:R-:W2:Y:S02]  /*df70*/  @!P1 SYNCS.PHASECHK.TRANS64 P1, [R5+URZ+0x16840], R4 ;  /* 0x01684004050095a7 */ /* 0x000ea4000802007f */
[----:B--2---:R-:W-:Y:S05]  /*df80*/  @!P1 BRA `(.L_x_77) ;  /* 0xfffffffc00f09947 */ /* 0x004fea000383ffff */
[----:B------:R-:W-:Y:S05]  /*df90*/  BRA `(.L_x_195) ;  /* 0xffffffc4005c7947 */ /* 0x000fea000383ffff */
.L_x_79:
[----:B--2---:R2:W3:Y:S02]  /*dfa0*/  SYNCS.PHASECHK.TRANS64.TRYWAIT P1, [R3+URZ+0x16840], R0 ;  /* 0x01684000030075a7 */ /* 0x0044e4000802017f */
[----:B---3--:R-:W-:Y:S05]  /*dfb0*/  @!P1 NANOSLEEP.SYNCS 0x989680 ;  /* 0x009896800000995d */ /* 0x008fea0003900000 */
[----:B------:R-:W3:Y:S02]  /*dfc0*/  @!P1 SYNCS.PHASECHK.TRANS64 P1, [R3+URZ+0x16840], R0 ;  /* 0x01684000030095a7 */ /* 0x000ee4000802007f */
[----:B---3--:R-:W-:Y:S05]  /*dfd0*/  @!P1 BRA `(.L_x_79) ;  /* 0xfffffffc00f09947 */ /* 0x008fea000383ffff */
[----:B------:R-:W-:Y:S05]  /*dfe0*/  BRA `(.L_x_196) ;  /* 0xffffffc400687947 */ /* 0x000fea000383ffff */
.L_x_81:
[----:B---3--:R3:W4:Y:S02]  /*dff0*/  SYNCS.PHASECHK.TRANS64.TRYWAIT P1, [R5+URZ+0x16860], R4 ;  /* 0x01686004050075a7 */ /* 0x008724000802017f */
[----:B----4-:R-:W-:Y:S05]  /*e000*/  @!P1 NANOSLEEP.SYNCS 0x989680 ;  /* 0x009896800000995d */ /* 0x010fea0003900000 */
[----:B------:R-:W4:Y:S02]  /*e010*/  @!P1 SYNCS.PHASECHK.TRANS64 P1, [R5+URZ+0x16860], R4 ;  /* 0x01686004050095a7 */ /* 0x000f24000802007f */
[----:B----4-:R-:W-:Y:S05]  /*e020*/  @!P1 BRA `(.L_x_81) ;  /* 0xfffffffc00f09947 */ /* 0x010fea000383ffff */
[----:B------:R-:W-:Y:S05]  /*e030*/  BRA `(.L_x_197) ;  /* 0xffffffc400647947 */ /* 0x000fea000383ffff */
.L_x_198:
[----:B------:R-:W-:-:S00]  /*e040*/  BRA `(.L_x_198) ;  /* 0xfffffffc00fc7947 */ /* 0x000fc0000383ffff */
[----:B------:R-:W-:-:S00]  /*e050*/  NOP ;  /* 0x0000000000007918 */ /* 0x000fc00000000000 */
        /* <DEDUP_REMOVED lines=10> */
.L_x_3166:


//--------------------- .text._ZN7cutlass13device_kernelIN5flash11enable_sm90INS1_16FlashAttnFwdSm90INS1_25CollectiveMainloopFwdSm90ILi2EN4cute5tupleIJNS5_1CILi1EEES8_S8_EEENS6_IJNS7_ILi192EEENS7_ILi128EEENS7_ILi64EEEEEELi64ENS_10bfloat16_tEfNS_4arch4Sm90ELb0ELb0ELb0ELb1ELb1ELb0ELb0ELb1ELb1ELb1ELb1ELb0EEENS1_21CollectiveEpilogueFwdINS6_IJSA_SC_SB_EEES9_SE_SG_Li384ELb1ELb1ELb1ELb0EEENS1_36VarlenDynamicPersistentTileSchedulerILi192ELi128ELi384ELi128ELb1ELb1ELb1ELb0ELb1ELb1EEEEEEEEEvNT_6ParamsE --------------------------
	.section	.text._ZN7cutlass13device_kernelIN5flash11enable_sm90INS1_16FlashAttnFwdSm90INS1_25CollectiveMainloopFwdSm90ILi2EN4cute5tupleIJNS5_1CILi1EEES8_S8_EEENS6_IJNS7_ILi192EEENS7_ILi128EEENS7_ILi64EEEEEELi64ENS_10bfloat16_tEfNS_4arch4Sm90ELb0ELb0ELb0ELb1ELb1ELb0ELb0ELb1ELb1ELb1ELb1ELb0EEENS1_21CollectiveEpilogueFwdINS6_IJSA_SC_SB_EEES9_SE_SG_Li384ELb1ELb1ELb1ELb0EEENS1_36VarlenDynamicPersistentTileSchedulerILi192ELi128ELi384ELi128ELb1ELb1ELb1ELb0ELb1ELb1EEEEEEEEEvNT_6ParamsE,"ax",@progbits
	.align	128
.text._ZN7cutlass13device_kernelIN5flash11enable_sm90INS1_16FlashAttnFwdSm90INS1_25CollectiveMainloopFwdSm90ILi2EN4cute5tupleIJNS5_1CILi1EEES8_S8_EEENS6_IJNS7_ILi192EEENS7_ILi128EEENS7_ILi64EEEEEELi64ENS_10bfloat16_tEfNS_4arch4Sm90ELb0ELb0ELb0ELb1ELb1ELb0ELb0ELb1ELb1ELb1ELb1ELb0EEENS1_21CollectiveEpilogueFwdINS6_IJSA_SC_SB_EEES9_SE_SG_Li384ELb1ELb1ELb1ELb0EEENS1_36VarlenDynamicPersistentTileSchedulerILi192ELi128ELi384ELi128ELb1ELb1ELb1ELb0ELb1ELb1EEEEEEEEEvNT_6ParamsE:
        .type           _ZN7cutlass13device_kernelIN5flash11enable_sm90INS1_16FlashAttnFwdSm90INS1_25CollectiveMainloopFwdSm90ILi2EN4cute5tupleIJNS5_1CILi1EEES8_S8_EEENS6_IJNS7_ILi192EEENS7_ILi128EEENS7_ILi64EEEEEELi64ENS_10bfloat16_tEfNS_4arch4Sm90ELb0ELb0ELb0ELb1ELb1ELb0ELb0ELb1ELb1ELb1ELb1ELb0EEENS1_21CollectiveEpilogueFwdINS6_IJSA_SC_SB_EEES9_SE_SG_Li384ELb1ELb1ELb1ELb0EEENS1_36VarlenDynamicPersistentTileSchedulerILi192ELi128ELi384ELi128ELb1ELb1ELb1ELb0ELb1ELb1EEEEEEEEEvNT_6ParamsE,@function
        .size           _ZN7cutlass13device_kernelIN5flash11enable_sm90INS1_16FlashAttnFwdSm90INS1_25CollectiveMainloopFwdSm90ILi2EN4cute5tupleIJNS5_1CILi1EEES8_S8_EEENS6_IJNS7_ILi192EEENS7_ILi128EEENS7_ILi64EEEEEELi64ENS_10bfloat16_tEfNS_4arch4Sm90ELb0ELb0ELb0ELb1ELb1ELb0ELb0ELb1ELb1ELb1ELb1ELb0EEENS1_21CollectiveEpilogueFwdINS6_IJSA_SC_SB_EEES9_SE_SG_Li384ELb1ELb1ELb1ELb0EEENS1_36VarlenDynamicPersistentTileSchedulerILi192ELi128ELi384ELi128ELb1ELb1ELb1ELb0ELb1ELb1EEEEEEEEEvNT_6ParamsE,(.L_x_3167 - _ZN7cutlass13device_kernelIN5flash11enable_sm90INS1_16FlashAttnFwdSm90INS1_25CollectiveMainloopFwdSm90ILi2EN4cute5tupleIJNS5_1CILi1EEES8_S8_EEENS6_IJNS7_ILi192EEENS7_ILi128EEENS7_ILi64EEEEEELi64ENS_10bfloat16_tEfNS_4arch4Sm90ELb0ELb0ELb0ELb1ELb1ELb0ELb0ELb1ELb1ELb1ELb1ELb0EEENS1_21CollectiveEpilogueFwdINS6_IJSA_SC_SB_EEES9_SE_SG_Li384ELb1ELb1ELb1ELb0EEENS1_36VarlenDynamicPersistentTileSchedulerILi192ELi128ELi384ELi128ELb1ELb1ELb1ELb0ELb1ELb1EEEEEEEEEvNT_6ParamsE)
        .other          _ZN7cutlass13device_kernelIN5flash11enable_sm90INS1_16FlashAttnFwdSm90INS1_25CollectiveMainloopFwdSm90ILi2EN4cute5tupleIJNS5_1CILi1EEES8_S8_EEENS6_IJNS7_ILi192EEENS7_ILi128EEENS7_ILi64EEEEEELi64ENS_10bfloat16_tEfNS_4arch4Sm90ELb0ELb0ELb0ELb1ELb1ELb0ELb0ELb1ELb1ELb1ELb1ELb0EEENS1_21CollectiveEpilogueFwdINS6_IJSA_SC_SB_EEES9_SE_SG_Li384ELb1ELb1ELb1ELb0EEENS1_36VarlenDynamicPersistentTileSchedulerILi192ELi128ELi384ELi128ELb1ELb1ELb1ELb0ELb1ELb1EEEEEEEEEvNT_6ParamsE,@"STO_CUDA_ENTRY STV_DEFAULT"
_ZN7cutlass13device_kernelIN5flash11enable_sm90INS1_16FlashAttnFwdSm90INS1_25CollectiveMainloopFwdSm90ILi2EN4cute5tupleIJNS5_1CILi1EEES8_S8_EEENS6_IJNS7_ILi192EEENS7_ILi128EEENS7_ILi64EEEEEELi64ENS_10bfloat16_tEfNS_4arch4Sm90ELb0ELb0ELb0ELb1ELb1ELb0ELb0ELb1ELb1ELb1ELb1ELb0EEENS1_21CollectiveEpilogueFwdINS6_IJSA_SC_SB_EEES9_SE_SG_Li384ELb1ELb1ELb1ELb0EEENS1_36VarlenDynamicPersistentTileSchedulerILi192ELi128ELi384ELi128ELb1ELb1ELb1ELb0ELb1ELb1EEEEEEEEEvNT_6ParamsE:
        /* <DEDUP_REMOVED lines=8> */
[----:B------:R-:W0:Y:S02]  /*0080*/  SHFL.IDX PT, R2, R0, RZ, 0x1f ;  /* 0x00001fff00027589 */ /* 0x000e2400000e0000 */
[C---:B0-----:R-:W-:Y:S02]  /*0090*/  ISETP.NE.OR P0, PT, R2.reuse, RZ, !P0 ;  /* 0x000000ff0200720c */ /* 0x041fe40004705670 */
[----:B------:R-:W-:Y:S02]  /*00a0*/  ISETP.NE.AND P1, PT, R2, RZ, PT ;  /* 0x000000ff0200720c */ /* 0x000fe40003f25270 */
[----:B------:R0:W1:Y:S09]  /*00b0*/  SHFL.IDX PT, R2, R3, RZ, 0x1f ;  /* 0x00001fff03027589 */ /* 0x00007200000e0000 */
[----:B------:R-:W-:Y:S01]  /*00c0*/  VOTEU.ALL UP0, P0 ;  /* 0x00000000003f7886 */ /* 0x000fe20000000000 */
[----:B------:R-:W-:-:S04]  /*00d0*/  VOTEU.ALL UP1, P0 ;  /* 0x00000000003f7886 */ /* 0x000fc80000020000 */
[----:B------:R-:W2:Y:S01]  /*00e0*/  @!UP0 S2UR UR8, SR_CgaCtaId ;  /* 0x00000000000889c3 */ /* 0x000ea20000008800 */
[----:B------:R-:W-:Y:S01]  /*00f0*/  @!UP0 UMOV UR6, 0x400 ;  /* 0x0000040000068882 */ /* 0x000fe20000000000 */
[----:B------:R-:W-:-:S04]  /*0100*/  @!UP0 UIADD3 UR4, -UR4, 0x100000, URZ ;  /* 0x0010000004048890 */ /* 0x000fc8000fffe13f */
[----:B------:R-:W-:Y:S02]  /*0110*/  @!UP0 USHF.L.U32 UR5, UR4, 0xb, URZ ;  /* 0x0000000b04058899 */ /* 0x000fe4000800063f */
[----:B------:R-:W-:Y:S02]  /*0120*/  @!UP0 USHF.L.U32 UR4, UR4, 0x1, URZ ;  /* 0x0000000104048899 */ /* 0x000fe4000800063f */
[----:B--2---:R-:W-:Y:S02]  /*0130*/  @!UP0 ULEA UR8, UR8, UR6, 0x18 ;  /* 0x0000000608088291 */ /* 0x004fe4000f8ec03f */
[----:B------:R-:W-:-:S04]  /*0140*/  @!UP0 UIADD3 UR6, -UR7, 0x100000, URZ ;  /* 0x0010000007068890 */ /* 0x000fc8000fffe13f */
[----:B------:R-:W-:Y:S02]  /*0150*/  @!UP0 USHF.L.U32 UR7, UR6, 0xb, URZ ;  /* 0x0000000b06078899 */ /* 0x000fe4000800063f */
[----:B------:R-:W-:Y:S01]  /*0160*/  @!UP0 USHF.L.U32 UR6, UR6, 0x1, URZ ;  /* 0x0000000106068899 */ /* 0x000fe2000800063f */
[----:B------:R-:W-:-:S05]  /*0170*/  VOTEU.ALL UP0, P0 ;  /* 0x00000000003f7886 */ /* 0x000fca0000000000 */
[----:B------:R0:W2:Y:S06]  /*0180*/  @!UP0 SYNCS.EXCH.64 URZ, [UR8+0x16800], UR4 ;  /* 0x01680004083f85b2 */ /* 0x0000ac0008000100 */
[----:B------:R0:W3:Y:S02]  /*0190*/  @!UP1 SYNCS.EXCH.64 URZ, [UR8+0x16820], UR6 ;  /* 0x01682006083f95b2 */ /* 0x0000e40008000100 */
[----:B01----:R-:W-:Y:S05]  /*01a0*/  @P1 BRA `(.L_x_199) ;  /* 0x0000000000481947 */ /* 0x003fea0003800000 */
[----:B------:R-:W0:Y:S01]  /*01b0*/  S2UR UR5, SR_CgaCtaId ;  /* 0x00000000000579c3 */ /* 0x000e220000008800 */
[----:B------:R-:W-:Y:S01]  /*01c0*/  UMOV UR4, 0x400 ;  /* 0x0000040000047882 */ /* 0x000fe20000000000 */
[----:B------:R-:W-:Y:S01]  /*01d0*/  UMOV UR6, 0x80 ;  /* 0x0000008000067882 */ /* 0x000fe20000000000 */
[----:B------:R-:W-:Y:S01]  /*01e0*/  UMOV UR7, 0x180 ;  /* 0x0000018000077882 */ /* 0x000fe20000000000 */
[----:B------:R-:W-:Y:S01]  /*01f0*/  ELECT P0, URZ, PT ;  /* 0x00000000003f782f */ /* 0x000fe20003800000 */
[----:B0-----:R-:W-:Y:S02]  /*0200*/  ULEA UR8, UR5, UR4, 0x18 ;  /* 0x0000000405087291 */ /* 0x001fe4000f8ec03f */
[----:B------:R-:W-:-:S04]  /*0210*/  UIADD3 UR4, -UR6, 0x100000, URZ ;  /* 0x0010000006047890 */ /* 0x000fc8000fffe13f */
[----:B------:R-:W-:Y:S02]  /*0220*/  USHF.L.U32 UR5, UR4, 0xb, URZ ;  /* 0x0000000b04057899 */ /* 0x000fe4000800063f */
[----:B------:R-:W-:Y:S02]  /*0230*/  USHF.L.U32 UR4, UR4, 0x1, URZ ;  /* 0x0000000104047899 */ /* 0x000fe4000800063f */
[----:B------:R-:W-:-:S04]  /*0240*/  UIADD3 UR6, -UR7, 0x100000, URZ ;  /* 0x0010000007067890 */ /* 0x000fc8000fffe13f */
[----:B------:R-:W-:Y:S02]  /*0250*/  USHF.L.U32 UR7, UR6, 0xb, URZ ;  /* 0x0000000b06077899 */ /* 0x000fe4000800063f */
[----:B------:R-:W-:Y:S01]  /*0260*/  USHF.L.U32 UR6, UR6, 0x1, URZ ;  /* 0x0000000106067899 */ /* 0x000fe2000800063f */
[----:B------:R-:W0:Y:S03]  /*0270*/  FENCE.VIEW.ASYNC.S ;  /* 0x00000000000073c6 */ /* 0x000e260000000000 */
[----:B0-----:R0:W1:Y:S08]  /*0280*/  SYNCS.EXCH.64 URZ, [UR8+0x16830], UR4 ;  /* 0x01683004083f75b2 */ /* 0x0010700008000100 */
[----:B------:R0:W4:Y:S01]  /*0290*/  SYNCS.EXCH.64 URZ, [UR8+0x16840], UR6 ;  /* 0x01684006083f75b2 */ /* 0x0001220008000100 */
[----:B------:R0:W0:Y:S01]  /*02a0*/  SYNCS.EXCH.64 URZ, [UR8+0x16838], UR4 ;  /* 0x01683804083f75b2 */ /* 0x0000220008000100 */
[----:B------:R0:W0:Y:S01]  /*02b0*/  SYNCS.EXCH.64 URZ, [UR8+0x16848], UR6 ;  /* 0x01684806083f75b2 */ /* 0x0000220008000100 */
[----:B------:R-:W-:Y:S01]  /*02c0*/  NOP ;  /* 0x0000000000007918 */ /* 0x000fe20000000000 */
.L_x_199:
[----:B------:R-:W5:Y:S01]  /*02d0*/  SHFL.IDX PT, R3, R0, RZ, 0x1f ;  /* 0x00001fff00037589 */ /* 0x000f6200000e0000 */
[----:B------:R-:W-:Y:S01]  /*02e0*/  NOP ;  /* 0x0000000000007918 */ /* 0x000fe20000000000 */
[----:B-----5:R-:W-:-:S13]  /*02f0*/  ISETP.NE.AND P0, PT, R3, RZ, PT ;  /* 0x000000ff0300720c */ /* 0x020fda0003f05270 */
[----:B------:R-:W-:Y:S05]  /*0300*/  @P0 BRA `(.L_x_200) ;  /* 0x0000000000480947 */ /* 0x000fea0003800000 */
[----:B0-----:R-:W0:Y:S01]  /*0310*/  S2UR UR5, SR_CgaCtaId ;  /* 0x00000000000579c3 */ /* 0x001e220000008800 */
        /* <DEDUP_REMOVED lines=12> */
[----:B0-----:R0:W0:Y:S08]  /*03e0*/  SYNCS.EXCH.64 URZ, [UR8+0x16850], UR4 ;  /* 0x01685004083f75b2 */ /* 0x0010300008000100 */
[----:B------:R0:W0:Y:S01]  /*03f0*/  SYNCS.EXCH.64 URZ, [UR8+0x16860], UR6 ;  /* 0x01686006083f75b2 */ /* 0x0000220008000100 */
[----:B------:R0:W0:Y:S01]  /*0400*/  SYNCS.EXCH.64 URZ, [UR8+0x16858], UR4 ;  /* 0x01685804083f75b2 */ /* 0x0000220008000100 */
[----:B------:R0:W0:Y:S01]  /*0410*/  SYNCS.EXCH.64 URZ, [UR8+0x16868], UR6 ;  /* 0x01686806083f75b2 */ /* 0x0000220008000100 */
[----:B------:R-:W-:Y:S01]  /*0420*/  NOP ;  /* 0x0000000000007918 */ /* 0x000fe20000000000 */
.L_x_200:
[----:B------:R-:W5:Y:S01]  /*0430*/  SHFL.IDX PT, R3, R0, RZ, 0x1f ;  /* 0x00001fff00037589 */ /* 0x000f6200000e0000 */
[----:B------:R-:W-:Y:S01]  /*0440*/  NOP ;  /* 0x0000000000007918 */ /* 0x000fe20000000000 */
[----:B-----5:R-:W-:-:S13]  /*0450*/  ISETP.NE.AND P0, PT, R3, RZ, PT ;  /* 0x000000ff0300720c */ /* 0x020fda0003f05270 */
[----:B------:R-:W-:Y:S05]  /*0460*/  @P0 BRA `(.L_x_201) ;  /* 0x0000000000380947 */ /* 0x000fea0003800000 */
[----:B0-----:R-:W0:Y:S01]  /*0470*/  S2UR UR5, SR_CgaCtaId ;  /* 0x00000000000579c3 */ /* 0x001e220000008800 */
[----:B------:R-:W-:Y:S01]  /*0480*/  UMOV UR4, 0x400 ;  /* 0x0000040000047882 */ /* 0x000fe20000000000 */
[----:B------:R-:W-:Y:S01]  /*0490*/  UMOV UR7, 0x80 ;  /* 0x0000008000077882 */ /* 0x000fe20000000000 */
[----:B------:R-:W-:Y:S01]  /*04a0*/  ELECT P0, URZ, PT ;  /* 0x00000000003f782f */ /* 0x000fe20003800000 */
[----:B0-----:R-:W-:Y:S02]  /*04b0*/  ULEA UR6, UR5, UR4, 0x18 ;  /* 0x0000000405067291 */ /* 0x001fe4000f8ec03f */
[----:B------:R-:W-:-:S04]  /*04c0*/  UIADD3 UR4, -UR7, 0x100000, URZ ;  /* 0x0010000007047890 */ /* 0x000fc8000fffe13f */
[----:B------:R-:W-:Y:S02]  /*04d0*/  USHF.L.U32 UR5, UR4, 0xb, URZ ;  /* 0x0000000b04057899 */ /* 0x000fe4000800063f */
[----:B------:R-:W-:Y:S01]  /*04e0*/  USHF.L.U32 UR4, UR4, 0x1, URZ ;  /* 0x0000000104047899 */ /* 0x000fe2000800063f */
[----:B------:R-:W0:Y:S11]  /*04f0*/  FENCE.VIEW.ASYNC.S ;  /* 0x00000000000073c6 */ /* 0x000e360000000000 */
[----:B0-----:R0:W0:Y:S01]  /*0500*/  SYNCS.EXCH.64 URZ, [UR6+0x16870], UR4 ;  /* 0x01687004063f75b2 */ /* 0x0010220008000100 */
[----:B------:R0:W0:Y:S01]  /*0510*/  SYNCS.EXCH.64 URZ, [UR6+0x16880], UR4 ;  /* 0x01688004063f75b2 */ /* 0x0000220008000100 */
[----:B------:R0:W0:Y:S01]  /*0520*/  SYNCS.EXCH.64 URZ, [UR6+0x16878], UR4 ;  /* 0x01687804063f75b2 */ /* 0x0000220008000100 */
[----:B------:R0:W0:Y:S01]  /*0530*/  SYNCS.EXCH.64 URZ, [UR6+0x16888], UR4 ;  /* 0x01688804063f75b2 */ /* 0x0000220008000100 */
[----:B------:R-:W-:Y:S01]  /*0540*/  NOP ;  /* 0x0000000000007918 */ /* 0x000fe20000000000 */
.L_x_201:
        /* <DEDUP_REMOVED lines=22> */
.L_x_202:
        /* <DEDUP_REMOVED lines=22> */
.L_x_203:
[----:B------:R-:W-:Y:S01]  /*0810*/  ISETP.NE.AND P0, PT, R2, RZ, PT ;  /* 0x000000ff0200720c */ /* 0x000fe20003f05270 */
[----:B------:R-:W-:Y:S01]  /*0820*/  IMAD.MOV.U32 R2, RZ, RZ, 0x1 ;  /* 0x00000001ff027424 */ /* 0x000fe200078e00ff */
[----:B------:R-:W-:Y:S01]  /*0830*/  NOP ;  /* 0x0000000000007918 */ /* 0x000fe20000000000 */
[----:B------:R-:W-:-:S03]  /*0840*/  ULDC.64 UR36, c[0x0][0x208] ;  /* 0x0000820000247ab9 */ /* 0x000fc60000000a00 */
[----:B------:R-:W-:-:S05]  /*0850*/  SEL R2, R2, 0x2, !P0 ;  /* 0x0000000202027807 */ /* 0x000fca0004000000 */
[----:B------:R0:W-:Y:S02]  /*0860*/  STL [R1+0x28], R2 ;  /* 0x0000280201007387 */ /* 0x0001e40000100800 */
[----:B01234-:R-:W-:Y:S06]  /*0870*/  BAR.SYNC.DEFER_BLOCKING 0x0 ;  /* 0x0000000000007b1d */ /* 0x01ffec0000010000 */
[----:B------:R-:W-:Y:S05]  /*0880*/  @!P0 BRA `(.L_x_204) ;  /* 0x0000007800348947 */ /* 0x000fea0003800000 */
.L_x_205:
[----:B------:R-:W-:-:S08]  /*0890*/  NOP ;  /* 0x0000000000007918 */ /* 0x000fd00000000000 */
[----:B------:R-:W0:Y:S02]  /*08a0*/  USETMAXREG.TRY_ALLOC.CTAPOOL UP0, 0xa0 ;  /* 0x000000a0000079c8 */ /* 0x000e240008000600 */
[----:B0-----:R-:W-:-:S13]  /*08b0*/  PLOP3.LUT P0, PT, PT, PT, UP0, 0x80, 0x0 ;  /* 0x000000000000781c */ /* 0x001fda0003f0f008 */
[----:B------:R-:W-:Y:S05]  /*08c0*/  @!P0 BRA `(.L_x_205) ;  /* 0xfffffffc00f08947 */ /* 0x000fea000383ffff */
[----:B------:R-:W0:Y:S01]  /*08d0*/  S2R R2, SR_TID.X ;  /* 0x0000000000027919 */ /* 0x000e220000002100 */
[----:B------:R-:W1:Y:S01]  /*08e0*/  S2UR UR5, SR_CgaCtaId ;  /* 0x00000000000579c3 */ /* 0x000e620000008800 */
[----:B------:R-:W-:-:S07]  /*08f0*/  UMOV UR4, 0x400 ;  /* 0x0000040000047882 */ /* 0x000fce0000000000 */
[----:B------:R-:W-:Y:S06]  /*0900*/  BAR.ARV 0x8, 0x200 ;  /* 0x0208000000007b1d */ /* 0x000fec0000002000 */
[----:B-1----:R-:W-:Y:S01]  /*0910*/  ULEA UR4, UR5, UR4, 0x18 ;  /* 0x0000000405047291 */ /* 0x002fe2000f8ec03f */
[----:B0-----:R-:W-:-:S04]  /*0920*/  LOP3.LUT R0, R2, 0xffffff80, RZ, 0xc0, !PT ;  /* 0xffffff8002007812 */ /* 0x001fc800078ec0ff */
[----:B------:R-:W-:-:S13]  /*0930*/  ISETP.NE.AND P0, PT, R0, 0x80, PT ;  /* 0x000000800000780c */ /* 0x000fda0003f05270 */
[----:B------:R-:W-:Y:S08]  /*0940*/  @!P0 BAR.ARV 0x9, 0x100 ;  /* 0x0244000000008b1d */ /* 0x000ff00000002000 */
[----:B------:R-:W-:Y:S06]  /*0950*/  BAR.SYNC.DEFER_BLOCKING 0x5, 0x200 ;  /* 0x0148000000007b1d */ /* 0x000fec0000010000 */
[----:B------:R-:W0:Y:S01]  /*0960*/  LDS.128 R12, [UR4+0x168d0] ;  /* 0x0168d004ff0c7984 */ /* 0x000e220008000c00 */
[----:B------:R-:W-:Y:S01]  /*0970*/  ULDC UR4, c[0x0][0xc3c] ;  /* 0x00030f0000047ab9 */ /* 0x000fe20000000800 */
[----:B------:R-:W-:Y:S06]  /*0980*/  BAR.ARV 0x4, 0x200 ;  /* 0x0108000000007b1d */ /* 0x000fec0000002000 */
[----:B0-----:R-:W-:-:S13]  /*0990*/  ISETP.GE.AND P0, PT, R15, UR4, PT ;  /* 0x000000040f007c0c */ /* 0x001fda000bf06270 */
[----:B------:R-:W-:Y:S05]  /*09a0*/  @P0 EXIT ;  /* 0x000000000000094d */ /* 0x000fea0003800000 */
[----:B------:R-:W2:Y:S01]  /*09b0*/  LDL R12, [R1+0x28] ;  /* 0x00002800010c7983 */ /* 0x000ea20000100800 */
[----:B------:R-:W-:-:S05]  /*09c0*/  VIADD R17, R2, 0xffffff80 ;  /* 0xffffff8002117836 */ /* 0x000fca0000000000 */
[----:B------:R-:W-:-:S04]  /*09d0*/  SHF.R.S32.HI R0, RZ, 0x1f, R17 ;  /* 0x0000001fff007819 */ /* 0x000fc80000011411 */
[----:B------:R-:W-:-:S04]  /*09e0*/  LEA.HI R2, R0, R17, RZ, 0x7 ;  /* 0x0000001100027211 */ /* 0x000fc800078f38ff */
[----:B------:R-:W-:-:S05]  /*09f0*/  LOP3.LUT R3, R2, 0xffffff80, RZ, 0xc0, !PT ;  /* 0xffffff8002037812 */ /* 0x000fca00078ec0ff */
[----:B------:R-:W-:Y:S01]  /*0a00*/  IMAD.IADD R16, R17, 0x1, -R3 ;  /* 0x0000000111107824 */ /* 0x000fe200078e0a03 */
[----:B------:R-:W-:-:S04]  /*0a10*/  LEA.HI R4, R0, R17, RZ, 0x5 ;  /* 0x0000001100047211 */ /* 0x000fc800078f28ff */
[----:B------:R-:W-:Y:S02]  /*0a20*/  SHF.R.S32.HI R6, RZ, 0x1f, R16 ;  /* 0x0000001fff067819 */ /* 0x000fe40000011410 */
[----:B------:R-:W-:Y:S02]  /*0a30*/  LEA.HI R3, R0, R17, RZ, 0x4 ;  /* 0x0000001100037211 */ /* 0x000fe400078f20ff */
[----:B------:R-:W-:Y:S01]  /*0a40*/  LEA.HI R7, R6, R16, RZ, 0x2 ;  /* 0x0000001006077211 */ /* 0x000fe200078f10ff */
[----:B------:R-:W-:Y:S01]  /*0a50*/  IMAD.SHL.U32 R5, R4, 0x20, RZ ;  /* 0x0000002004057824 */ /* 0x000fe200078e00ff */
[----:B------:R-:W-:Y:S02]  /*0a60*/  SHF.R.S32.HI R11, RZ, 0x7, R2 ;  /* 0x00000007ff0b7819 */ /* 0x000fe40000011402 */
[----:B------:R-:W-:Y:S02]  /*0a70*/  LOP3.LUT R4, R3, 0x3fffff0, RZ, 0xc0, !PT ;  /* 0x03fffff003047812 */ /* 0x000fe400078ec0ff */
[----:B------:R-:W-:-:S02]  /*0a80*/  SHF.R.S32.HI R2, RZ, 0x4, R3 ;  /* 0x00000004ff027819 */ /* 0x000fc40000011403 */
[--C-:B------:R-:W-:Y:S02]  /*0a90*/  SHF.R.S32.HI R8, RZ, 0x2, R7.reuse ;  /* 0x00000002ff087819 */ /* 0x100fe40000011407 */
[----:B------:R-:W-:Y:S01]  /*0aa0*/  SHF.R.S32.HI R9, RZ, 0x1f, R7 ;  /* 0x0000001fff097819 */ /* 0x000fe20000011407 */
[----:B------:R-:W-:Y:S01]  /*0ab0*/  IMAD.IADD R4, R17, 0x1, -R4 ;  /* 0x0000000111047824 */ /* 0x000fe200078e0a04 */
[----:B------:R-:W-:Y:S02]  /*0ac0*/  LOP3.LUT R5, R5, 0xfffffc00, RZ, 0xc0, !PT ;  /* 0xfffffc0005057812 */ /* 0x000fe400078ec0ff */
[----:B------:R-:W-:Y:S02]  /*0ad0*/  LEA.HI R3, R3, R2, RZ, 0x1 ;  /* 0x0000000203037211 */ /* 0x000fe400078f08ff */
[----:B------:R-:W-:Y:S02]  /*0ae0*/  LEA.HI R10, R0, R17, RZ, 0x2 ;  /* 0x00000011000a7211 */ /* 0x000fe400078f10ff */
[----:B------:R-:W-:Y:S01]  /*0af0*/  LEA.HI R9, R9, R8, RZ, 0x3 ;  /* 0x0000000809097211 */ /* 0x000fe200078f18ff */
[----:B------:R-:W-:Y:S01]  /*0b00*/  IMAD R4, R4, 0x40, R5 ;  /* 0x0000004004047824 */ /* 0x000fe200078e0205 */
[----:B------:R-:W-:Y:S01]  /*0b10*/  LOP3.LUT R3, R3, 0x1ffffffe, RZ, 0xc0, !PT ;  /* 0x1ffffffe03037812 */ /* 0x000fe200078ec0ff */
[----:B------:R-:W-:Y:S01]  /*0b20*/  IMAD.HI R5, R11, 0x55555556, RZ ;  /* 0x555555560b057827 */ /* 0x000fe200078e02ff */
[----:B------:R-:W-:-:S02]  /*0b30*/  LOP3.LUT R10, R10, 0xfffffffc, RZ, 0xc0, !PT ;  /* 0xfffffffc0a0a7812 */ /* 0x000fc400078ec0ff */
[----:B------:R-:W-:Y:S02]  /*0b40*/  LOP3.LUT R9, R9, 0xfffffff8, RZ, 0xc0, !PT ;  /* 0xfffffff809097812 */ /* 0x000fe400078ec0ff */
[----:B------:R-:W-:Y:S02]  /*0b50*/  LEA.HI R0, R0, R17, RZ, 0x3 ;  /* 0x0000001100007211 */ /* 0x000fe400078f18ff */
[----:B------:R-:W-:Y:S01]  /*0b60*/  LEA.HI R6, R6, R16, RZ, 0x5 ;  /* 0x0000001006067211 */ /* 0x000fe200078f28ff */
[----:B------:R-:W-:Y:S01]  /*0b70*/  IMAD.IADD R3, R2, 0x1, -R3 ;  /* 0x0000000102037824 */ /* 0x000fe200078e0a03 */
[----:B------:R-:W-:Y:S01]  /*0b80*/  LOP3.LUT R22, R0, 0xfffffff8, RZ, 0xc0, !PT ;  /* 0xfffffff800167812 */ /* 0x000fe200078ec0ff */
[----:B------:R-:W-:Y:S01]  /*0b90*/  IMAD.IADD R10, R17, 0x1, -R10 ;  /* 0x00000001110a7824 */ /* 0x000fe200078e0a0a */
[----:B------:R-:W-:Y:S01]  /*0ba0*/  LOP3.LUT R7, R7, 0x7ffffffc, RZ, 0xc0, !PT ;  /* 0x7ffffffc07077812 */ /* 0x000fe200078ec0ff */
[----:B------:R-:W-:Y:S01]  /*0bb0*/  IMAD.IADD R9, R8, 0x1, -R9 ;  /* 0x0000000108097824 */ /* 0x000fe200078e0a09 */
[----:B------:R-:W-:-:S02]  /*0bc0*/  LEA.HI R5, R5, R5, RZ, 0x1 ;  /* 0x0000000505057211 */ /* 0x000fc400078f08ff */
[----:B------:R-:W-:Y:S01]  /*0bd0*/  SHF.R.S32.HI R6, RZ, 0x5, R6 ;  /* 0x00000005ff067819 */ /* 0x000fe20000011406 */
[----:B------:R-:W-:Y:S01]  /*0be0*/  IMAD R2, R3, 0x8, R4 ;  /* 0x0000000803027824 */ /* 0x000fe200078e0204 */
[----:B------:R-:W-:Y:S01]  /*0bf0*/  LEA.HI R8, R10, R10, RZ, 0x1 ;  /* 0x0000000a0a087211 */ /* 0x000fe200078f08ff */
[----:B------:R-:W-:Y:S01]  /*0c00*/  IMAD.IADD R22, R17, 0x1, -R22 ;  /* 0x0000000111167824 */ /* 0x000fe200078e0a16 */
[----:B------:R-:W-:Y:S01]  /*0c10*/  LEA R6, R6, R9, 0x4 ;  /* 0x0000000906067211 */ /* 0x000fe200078e20ff */
[----:B------:R-:W-:Y:S02]  /*0c20*/  IMAD.IADD R3, R16, 0x1, -R7 ;  /* 0x0000000110037824 */ /* 0x000fe400078e0a07 */
[----:B------:R-:W-:Y:S01]  /*0c30*/  IMAD R5, R5, -0x3, R11 ;  /* 0xfffffffd05057824 */ /* 0x000fe200078e020b */
[----:B------:R-:W-:Y:S01]  /*0c40*/  LOP3.LUT R11, R8, 0x1ffffffe, RZ, 0xc0, !PT ;  /* 0x1ffffffe080b7812 */ /* 0x000fe200078ec0ff */
[----:B------:R-:W-:Y:S02]  /*0c50*/  IMAD.SHL.U32 R152, R22, 0x8, RZ ;  /* 0x0000000816987824 */ /* 0x000fe400078e00ff */
[----:B------:R-:W-:-:S02]  /*0c60*/  IMAD.SHL.U32 R4, R3, 0x2, RZ ;  /* 0x0000000203047824 */ /* 0x000fc400078e00ff */
[----:B------:R-:W-:Y:S01]  /*0c70*/  IMAD R8, R5, 0x40, R6 ;  /* 0x0000004005087824 */ /* 0x000fe200078e0206 */
[----:B------:R-:W-:Y:S01]  /*0c80*/  SHF.R.S32.HI R3, RZ, 0x3, R0 ;  /* 0x00000003ff037819 */ /* 0x000fe20000011400 */
[----:B------:R-:W-:Y:S01]  /*0c90*/  STL [R1+0x48], R2 ;  /* 0x0000480201007387 */ /* 0x000fe20000100800 */
[----:B------:R-:W-:Y:S01]  /*0ca0*/  SHF.R.S32.HI R0, RZ, 0x1f, R152 ;  /* 0x0000001fff007819 */ /* 0x000fe20000011498 */
[C---:B------:R-:W-:Y:S01]  /*0cb0*/  VIADD R0, R4.reuse, 0x10 ;  /* 0x0000001004007836 */ /* 0x040fe20000000000 */
[C---:B------:R-:W-:Y:S01]  /*0cc0*/  IADD3 R3, R4.reuse, 0x8, RZ ;  /* 0x0000000804037810 */ /* 0x040fe20007ffe0ff */
[----:B------:R-:W-:Y:S04]  /*0cd0*/  STL [R1+0x40], R8 ;  /* 0x0000400801007387 */ /* 0x000fe80000100800 */
[----:B------:R-:W-:Y:S04]  /*0ce0*/  STL [R1+0x18], RZ ;  /* 0x000018ff01007387 */ /* 0x000fe80000100800 */
[----:B------:R-:W-:Y:S01]  /*0cf0*/  STL [R1+0x10], R4 ;  /* 0x0000100401007387 */ /* 0x000fe20000100800 */
[----:B------:R-:W-:-:S03]  /*0d00*/  VIADD R155, R4, 0x28 ;  /* 0x00000028049b7836 */ /* 0x000fc60000000000 */
[----:B------:R0:W-:Y:S04]  /*0d10*/  STL [R1+0x4], R3 ;  /* 0x0000040301007387 */ /* 0x0001e80000100800 */
[----:B------:R1:W-:Y:S01]  /*0d20*/  STL [R1], R0 ;  /* 0x0000000001007387 */ /* 0x0003e20000100800 */
[----:B------:R-:W-:Y:S01]  /*0d30*/  IMAD.IADD R11, R10, 0x1, -R11 ;  /* 0x000000010a0b7824 */ /* 0x000fe200078e0a0b */
[----:B0-----:R-:W-:Y:S02]  /*0d40*/  SHF.R.S32.HI R3, RZ, 0x1f, R3 ;  /* 0x0000001fff037819 */ /* 0x001fe40000011403 */
[----:B-1----:R-:W-:-:S03]  /*0d50*/  SHF.R.S32.HI R0, RZ, 0x1f, R0 ;  /* 0x0000001fff007819 */ /* 0x002fc60000011400 */
[----:B------:R-:W-:Y:S04]  /*0d60*/  STL [R1+0x38], R3 ;  /* 0x0000380301007387 */ /* 0x000fe80000100800 */
[----:B------:R0:W-:Y:S02]  /*0d70*/  STL [R1+0x34], R0 ;  /* 0x0000340001007387 */ /* 0x0001e40000100800 */
[----:B0-----:R-:W-:Y:S01]  /*0d80*/  SHF.R.S32.HI R0, RZ, 0x1f, R155 ;  /* 0x0000001fff007819 */ /* 0x001fe2000001149b */
[----:B------:R-:W-:-:S05]  /*0d90*/  IMAD R0, R11, 0x8, R8 ;  /* 0x000000080b007824 */ /* 0x000fca00078e0208 */
[----:B------:R0:W-:Y:S01]  /*0da0*/  STL [R1+0x44], R0 ;  /* 0x0000440001007387 */ /* 0x0001e20000100800 */
[C---:B------:R-:W-:Y:S02]  /*0db0*/  VIADD R157, R4.reuse, 0x18 ;  /* 0x00000018049d7836 */ /* 0x040fe40000000000 */
[C---:B------:R-:W-:Y:S02]  /*0dc0*/  VIADD R156, R4.reuse, 0x20 ;  /* 0x00000020049c7836 */ /* 0x040fe40000000000 */
[C---:B------:R-:W-:Y:S02]  /*0dd0*/  VIADD R154, R4.reuse, 0x30 ;  /* 0x00000030049a7836 */ /* 0x040fe40000000000 */
[----:B------:R-:W-:Y:S01]  /*0de0*/  VIADD R153, R4, 0x38 ;  /* 0x0000003804997836 */ /* 0x000fe20000000000 */
[----:B------:R-:W-:Y:S01]  /*0df0*/  SHF.R.S32.HI R4, RZ, 0x1f, R157 ;  /* 0x0000001fff047819 */ /* 0x000fe2000001149d */
[----:B------:R-:W-:Y:S01]  /*0e00*/  IMAD.MOV.U32 R5, RZ, RZ, R13 ;  /* 0x000000ffff057224 */ /* 0x000fe200078e000d */
[----:B------:R-:W-:Y:S01]  /*0e10*/  SHF.R.S32.HI R3, RZ, 0x1f, R156 ;  /* 0x0000001fff037819 */ /* 0x000fe2000001149c */
[----:B------:R-:W-:Y:S01]  /*0e20*/  IMAD.MOV.U32 R6, RZ, RZ, R14 ;  /* 0x000000ffff067224 */ /* 0x000fe200078e000e */
[----:B------:R-:W-:Y:S01]  /*0e30*/  SHF.R.S32.HI R4, RZ, 0x1f, R154 ;  /* 0x0000001fff047819 */ /* 0x000fe2000001149a */
[----:B------:R-:W-:Y:S01]  /*0e40*/  IMAD.MOV.U32 R7, RZ, RZ, R15 ;  /* 0x000000ffff077224 */ /* 0x000fe200078e000f */
[----:B------:R-:W-:Y:S01]  /*0e50*/  SHF.R.S32.HI R3, RZ, 0x1f, R153 ;  /* 0x0000001fff037819 */ /* 0x000fe20000011499 */
[----:B------:R-:W-:Y:S01]  /*0e60*/  UMOV UR38, URZ ;  /* 0x0000003f00267c82 */ /* 0x000fe20008000000 */
[----:B------:R-:W-:Y:S01]  /*0e70*/  UMOV UR39, URZ ;  /* 0x0000003f00277c82 */ /* 0x000fe20008000000 */
[----:B0-2---:R-:W-:-:S07]  /*0e80*/  LOP3.LUT R2, R12, 0x1, RZ, 0xfc, !PT ;  /* 0x000000010c027812 */ /* 0x005fce00078efcff */
.L_x_243:
[----:B01-345:R-:W0:Y:S01]  /*0e90*/  LDC.64 R8, c[0x0][0xc88] ;  /* 0x00032200ff087b82 */ /* 0x03be220000000a00 */
[----:B------:R-:W-:-:S07]  /*0ea0*/  ULDC.64 UR4, c[0x0][0xa28] ;  /* 0x00028a0000047ab9 */ /* 0x000fce0000000a00 */
[----:B------:R-:W1:Y:S08]  /*0eb0*/  LDC.64 R12, c[0x0][0x418] ;  /* 0x00010600ff0c7b82 */ /* 0x000e700000000a00 */
[----:B--2---:R-:W2:Y:S01]  /*0ec0*/  LDC R0, c[0x0][0x424] ;  /* 0x00010900ff007b82 */ /* 0x004ea20000000800 */
[----:B0-----:R-:W-:Y:S01]  /*0ed0*/  IMAD.WIDE R8, R7, 0x4, R8 ;  /* 0x0000000407087825 */ /* 0x001fe200078e0208 */
[----:B------:R-:W-:-:S06]  /*0ee0*/  ISETP.NE.U32.AND P0, PT, RZ, UR4, PT ;  /* 0x00000004ff007c0c */ /* 0x000fcc000bf05070 */
[----:B------:R-:W0:Y:S01]  /*0ef0*/  LDC R7, c[0x0][0x2f0] ;  /* 0x0000bc00ff077b82 */ /* 0x000e220000000800 */
[----:B------:R-:W3:Y:S01]  /*0f00*/  LDG.E R17, desc[UR36][R8.64] ;  /* 0x0000002408117981 */ /* 0x000ee2000c1e1900 */
[----:B------:R-:W-:Y:S01]  /*0f10*/  ISETP.NE.AND.EX P0, PT, RZ, UR5, PT, P0 ;  /* 0x00000005ff007c0c */ /* 0x000fe2000bf05300 */
[----:B------:R-:W-:Y:S01]  /*0f20*/  IMAD.MOV.U32 R3, RZ, RZ, RZ ;  /* 0x000000ffff037224 */ /* 0x000fe200078e00ff */
[----:B---3--:R-:W-:-:S11]  /*0f30*/  SHF.R.S32.HI R4, RZ, 0x1f, R17 ;  /* 0x0000001fff047819 */ /* 0x008fd60000011411 */
[C---:B------:R-:W-:Y:S01]  /*0f40*/  @P0 LEA R10, P1, R17.reuse, UR4, 0x2 ;  /* 0x00000004110a0c11 */ /* 0x040fe2000f8210ff */
[----:B------:R3:W-:Y:S03]  /*0f50*/  STL [R1+0xc], R4 ;  /* 0x00000c0401007387 */ /* 0x0007e60000100800 */
[----:B------:R-:W-:Y:S01]  /*0f60*/  @P0 LEA.HI.X R11, R17, UR5, R4, 0x2, P1 ;  /* 0x00000005110b0c11 */ /* 0x000fe200088f1404 */
[----:B------:R-:W-:Y:S02]  /*0f70*/  ULDC.64 UR4, c[0x0][0xa20] ;  /* 0x0002880000047ab9 */ /* 0x000fe40000000a00 */
[----:B------:R-:W-:Y:S02]  /*0f80*/  ISETP.NE.U32.AND P1, PT, RZ, UR4, PT ;  /* 0x00000004ff007c0c */ /* 0x000fe4000bf25070 */
[----:B------:R3:W5:Y:S01]  /*0f90*/  @P0 LDG.E R3, desc[UR36][R10.64] ;  /* 0x000000240a030981 */ /* 0x000762000c1e1900 */
[----:B-1----:R-:W-:-:S02]  /*0fa0*/  ISETP.NE.U32.AND P0, PT, R12, RZ, PT ;  /* 0x000000ff0c00720c */ /* 0x002fc40003f05070 */
[----:B------:R-:W-:Y:S02]  /*0fb0*/  ISETP.NE.AND.EX P1, PT, RZ, UR5, PT, P1 ;  /* 0x00000005ff007c0c */ /* 0x000fe4000bf25310 */
[----:B------:R-:W-:-:S04]  /*0fc0*/  ISETP.NE.AND.EX P0, PT, R13, RZ, PT, P0 ;  /* 0x000000ff0d00720c */ /* 0x000fc80003f05300 */
[----:B--2---:R-:W-:-:S05]  /*0fd0*/  SEL R0, R0, 0x1, P0 ;  /* 0x0000000100007807 */ /* 0x004fca0000000000 */
[----:B0-----:R-:W-:Y:S02]  /*0fe0*/  IMAD R88, R0, R7, RZ ;  /* 0x0000000700587224 */ /* 0x001fe400078e02ff */
[----:B------:R-:W-:-:S04]  /*0ff0*/  @P1 LEA R8, P2, R17, UR4, 0x2 ;  /* 0x0000000411081c11 */ /* 0x000fc8000f8410ff */
[----:B------:R-:W-:-:S05]  /*1000*/  @P1 LEA.HI.X R9, R17, UR5, R4, 0x2, P2 ;  /* 0x0000000511091c11 */ /* 0x000fca00090f1404 */
[----:B------:R3:W5:Y:S01]  /*1010*/  @P1 LDG.E R88, desc[UR36][R8.64] ;  /* 0x0000002408581981 */ /* 0x000762000c1e1900 */
[----:B------:R-:W-:Y:S05]  /*1020*/  @P1 BRA `(.L_x_206) ;  /* 0x0000000000241947 */ /* 0x000fea0003800000 */
[----:B------:R-:W-:Y:S02]  /*1030*/  ULDC.64 UR4, c[0x0][0xa08] ;  /* 0x0002820000047ab9 */ /* 0x000fe40000000a00 */
[----:B------:R-:W-:-:S04]  /*1040*/  ISETP.NE.U32.AND P0, PT, RZ, UR4, PT ;  /* 0x00000004ff007c0c */ /* 0x000fc8000bf05070 */
[----:B------:R-:W-:-:S13]  /*1050*/  ISETP.NE.AND.EX P0, PT, RZ, UR5, PT, P0 ;  /* 0x00000005ff007c0c */ /* 0x000fda000bf05300 */
[----:B------:R-:W-:Y:S05]  /*1060*/  @!P0 BRA `(.L_x_206) ;  /* 0x0000000000148947 */ /* 0x000fea0003800000 */
[----:B---3--:R-:W0:Y:S02]  /*1070*/  LDC.64 R8, c[0x0][0xa08] ;  /* 0x00028200ff087b82 */ /* 0x008e240000000a00 */
[----:B0-----:R-:W-:-:S05]  /*1080*/  IMAD.WIDE R8, R17, 0x4, R8 ;  /* 0x0000000411087825 */ /* 0x001fca00078e0208 */
[----:B-----5:R-:W2:Y:S04]  /*1090*/  LDG.E R88, desc[UR36][R8.64] ;  /* 0x0000002408587981 */ /* 0x020ea8000c1e1900 */
[----:B------:R-:W2:Y:S02]  /*10a0*/  LDG.E R7, desc[UR36][R8.64+0x4] ;  /* 0x0000042408077981 */ /* 0x000ea4000c1e1900 */
[----:B--2---:R-:W-:-:S07]  /*10b0*/  IMAD.IADD R88, R7, 0x1, -R88 ;  /* 0x0000000107587824 */ /* 0x004fce00078e0a58 */
.L_x_206:
[----:B-----5:R-:W-:Y:S01]  /*10c0*/  IMAD.IADD R88, R88, 0x1, -R3 ;  /* 0x0000000158587824 */ /* 0x020fe200078e0a03 */
[C---:B------:R-:W-:Y:S01]  /*10d0*/  LOP3.LUT R3, R6.reuse, 0xff000000, RZ, 0xc0, !PT ;  /* 0xff00000006037812 */ /* 0x040fe200078ec0ff */
[----:B------:R-:W-:Y:S01]  /*10e0*/  IMAD.MOV.U32 R89, RZ, RZ, RZ ;  /* 0x000000ffff597224 */ /* 0x000fe200078e00ff */
[----:B------:R-:W-:Y:S02]  /*10f0*/  LOP3.LUT R0, R6, 0xff0000, RZ, 0xc0, !PT ;  /* 0x00ff000006007812 */ /* 0x000fe400078ec0ff */
[----:B------:R-:W-:Y:S02]  /*1100*/  SHF.R.U32.HI R3, RZ, 0x8, R3 ;  /* 0x00000008ff037819 */ /* 0x000fe40000011603 */
[----:B------:R-:W-:Y:S02]  /*1110*/  ISETP.GE.AND P0, PT, R88, 0x1, PT ;  /* 0x000000015800780c */ /* 0x000fe40003f06270 */
[----:B------:R-:W-:Y:S02]  /*1120*/  LEA.HI R0, R0, R3, RZ, 0x10 ;  /* 0x0000000300007211 */ /* 0x000fe400078f80ff */
[----:B---3--:R-:W-:-:S02]  /*1130*/  IADD3 R4, R88, 0x7f, RZ ;  /* 0x0000007f58047810 */ /* 0x008fc40007ffe0ff */
[----:B------:R-:W-:Y:S02]  /*1140*/  LOP3.LUT R14, R0, 0xff, RZ, 0xc0, !PT ;  /* 0x000000ff000e7812 */ /* 0x000fe400078ec0ff */
[----:B------:R-:W-:Y:S02]  /*1150*/  SHF.R.S32.HI R7, RZ, 0x1f, R4 ;  /* 0x0000001fff077819 */ /* 0x000fe40000011404 */
[----:B------:R-:W-:Y:S01]  /*1160*/  SHF.R.U32.HI R19, RZ, 0x10, R0 ;  /* 0x00000010ff137819 */ /* 0x000fe20000011600 */
[----:B------:R0:W-:Y:S01]  /*1170*/  STL [R1+0x8], R14 ;  /* 0x0000080e01007387 */ /* 0x0001e20000100800 */
[----:B------:R-:W-:-:S04]  /*1180*/  LEA.HI R7, R7, R4, RZ, 0x7 ;  /* 0x0000000407077211 */ /* 0x000fc800078f38ff */
[----:B------:R-:W-:Y:S01]  /*1190*/  SHF.R.S32.HI R11, RZ, 0x7, R7 ;  /* 0x00000007ff0b7819 */ /* 0x000fe20000011407 */
[----:B------:R-:W-:Y:S06]  /*11a0*/  @!P0 BRA `(.L_x_207) ;  /* 0x0000000000748947 */ /* 0x000fec0003800000 */
[----:B------:R-:W1:Y:S01]  /*11b0*/  LDC R0, c[0x0][0x9f0] ;  /* 0x00027c00ff007b82 */ /* 0x000e620000000800 */
[----:B------:R-:W-:-:S04]  /*11c0*/  ISETP.NE.AND P0, PT, R19, RZ, PT ;  /* 0x000000ff1300720c */ /* 0x000fc80003f05270 */
[----:B-1----:R-:W-:-:S04]  /*11d0*/  SEL R12, R19, R0, P0 ;  /* 0x00000000130c7207 */ /* 0x002fc80000000000 */
[-C--:B------:R-:W-:Y:S02]  /*11e0*/  IABS R4, R12.reuse ;  /* 0x0000000c00047213 */ /* 0x080fe40000000000 */
[----:B------:R-:W-:Y:S02]  /*11f0*/  IADD3 R0, R11, -0x1, R12 ;  /* 0xffffffff0b007810 */ /* 0x000fe40007ffe00c */
[----:B------:R-:W1:Y:S01]  /*1200*/  I2F.RP R3, R4 ;  /* 0x0000000400037306 */ /* 0x000e620000209400 */
[----:B------:R-:W-:Y:S02]  /*1210*/  IABS R13, R12 ;  /* 0x0000000c000d7213 */ /* 0x000fe40000000000 */
[----:B------:R-:W-:Y:S02]  /*1220*/  IABS R10, R0 ;  /* 0x00000000000a7213 */ /* 0x000fe40000000000 */
[----:B------:R-:W-:-:S04]  /*1230*/  LOP3.LUT R0, R0, R12, RZ, 0x3c, !PT ;  /* 0x0000000c00007212 */ /* 0x000fc800078e3cff */
[----:B------:R-:W-:Y:S01]  /*1240*/  ISETP.GE.AND P2, PT, R0, RZ, PT ;  /* 0x000000ff0000720c */ /* 0x000fe20003f46270 */
[----:B-1----:R-:W1:Y:S02]  /*1250*/  MUFU.RCP R3, R3 ;  /* 0x0000000300037308 */ /* 0x002e640000001000 */
[----:B-1----:R-:W-:Y:S02]  /*1260*/  VIADD R8, R3, 0xffffffe ;  /* 0x0ffffffe03087836 */ /* 0x002fe40000000000 */
[----:B------:R-:W-:-:S04]  /*1270*/  IMAD.MOV R3, RZ, RZ, -R13 ;  /* 0x000000ffff037224 */ /* 0x000fc800078e0a0d */
[----:B------:R1:W2:Y:S02]  /*1280*/  F2I.FTZ.U32.TRUNC.NTZ R9, R8 ;  /* 0x0000000800097305 */ /* 0x0002a4000021f000 */
[----:B-1----:R-:W-:Y:S02]  /*1290*/  IMAD.MOV.U32 R8, RZ, RZ, RZ ;  /* 0x000000ffff087224 */ /* 0x002fe400078e00ff */
[----:B--2---:R-:W-:-:S04]  /*12a0*/  IMAD.MOV R7, RZ, RZ, -R9 ;  /* 0x000000ffff077224 */ /* 0x004fc800078e0a09 */
[----:B------:R-:W-:-:S04]  /*12b0*/  IMAD R7, R7, R4, RZ ;  /* 0x0000000407077224 */ /* 0x000fc800078e02ff */
[----:B------:R-:W-:-:S06]  /*12c0*/  IMAD.HI.U32 R9, R9, R7, R8 ;  /* 0x0000000709097227 */ /* 0x000fcc00078e0008 */
[----:B------:R-:W-:-:S04]  /*12d0*/  IMAD.HI.U32 R9, R9, R10, RZ ;  /* 0x0000000a09097227 */ /* 0x000fc800078e00ff */
[----:B------:R-:W-:-:S05]  /*12e0*/  IMAD R3, R9, R3, R10 ;  /* 0x0000000309037224 */ /* 0x000fca00078e020a */
[----:B------:R-:W-:-:S13]  /*12f0*/  ISETP.GT.U32.AND P1, PT, R4, R3, PT ;  /* 0x000000030400720c */ /* 0x000fda0003f24070 */
[----:B------:R-:W-:Y:S02]  /*1300*/  @!P1 IMAD.IADD R3, R3, 0x1, -R4 ;  /* 0x0000000103039824 */ /* 0x000fe400078e0a04 */
[----:B------:R-:W-:Y:S01]  /*1310*/  @!P1 VIADD R9, R9, 0x1 ;  /* 0x0000000109099836 */ /* 0x000fe20000000000 */
[----:B------:R-:W-:Y:S02]  /*1320*/  ISETP.NE.AND P1, PT, R12, RZ, PT ;  /* 0x000000ff0c00720c */ /* 0x000fe40003f25270 */
[----:B------:R-:W-:-:S13]  /*1330*/  ISETP.GE.U32.AND P0, PT, R3, R4, PT ;  /* 0x000000040300720c */ /* 0x000fda0003f06070 */
[----:B------:R-:W-:-:S04]  /*1340*/  @P0 VIADD R9, R9, 0x1 ;  /* 0x0000000109090836 */ /* 0x000fc80000000000 */
[----:B------:R-:W-:Y:S01]  /*1350*/  @!P2 IMAD.MOV R9, RZ, RZ, -R9 ;  /* 0x000000ffff09a224 */ /* 0x000fe200078e0a09 */
[----:B------:R-:W-:-:S05]  /*1360*/  @!P1 LOP3.LUT R9, RZ, R12, RZ, 0x33, !PT ;  /* 0x0000000cff099212 */ /* 0x000fca00078e33ff */
[----:B------:R-:W-:-:S07]  /*1370*/  IMAD.MOV.U32 R89, RZ, RZ, R9 ;  /* 0x000000ffff597224 */ /* 0x000fce00078e0009 */
.L_x_207:
[----:B------:R-:W-:Y:S01]  /*1380*/  IMAD R16, R14, R89, RZ ;  /* 0x000000590e107224 */ /* 0x000fe200078e02ff */
[----:B------:R-:W-:Y:S02]  /*1390*/  MOV R23, R5 ;  /* 0x0000000500177202 */ /* 0x000fe40000000f00 */
[----:B------:R-:W-:Y:S02]  /*13a0*/  CS2R R58, SRZ ;  /* 0x00000000003a7805 */ /* 0x000fe4000001ff00 */
[----:B------:R-:W-:Y:S02]  /*13b0*/  LOP3.LUT R18, R6, 0xffff, RZ, 0xc0, !PT ;  /* 0x0000ffff06127812 */ /* 0x000fe400078ec0ff */
[----:B------:R-:W-:Y:S02]  /*13c0*/  CS2R R118, SRZ ;  /* 0x0000000000767805 */ /* 0x000fe4000001ff00 */
[----:B------:R-:W-:Y:S02]  /*13d0*/  VIADDMNMX R89, R16, R89, R11, PT ;  /* 0x0000005910597246 */ /* 0x000fe4000380010b */
[----:B------:R-:W-:-:S02]  /*13e0*/  CS2R R40, SRZ ;  /* 0x0000000000287805 */ /* 0x000fc4000001ff00 */
[----:B------:R-:W-:Y:S02]  /*13f0*/  PLOP3.LUT P0, PT, PT, PT, PT, 0x80, 0x0 ;  /* 0x000000000000781c */ /* 0x000fe40003f0f070 */
[----:B------:R-:W-:Y:S02]  /*1400*/  CS2R R54, SRZ ;  /* 0x0000000000367805 */ /* 0x000fe4000001ff00 */
[----:B------:R-:W-:Y:S02]  /*1410*/  ISETP.GT.AND P1, PT, R89, R16, PT ;  /* 0x000000105900720c */ /* 0x000fe40003f24270 */
        /* <DEDUP_REMOVED lines=13> */
[----:B------:R-:W-:Y:S06]  /*14f0*/  @!P1 BRA `(.L_x_208) ;  /* 0x0000004800709947 */ /* 0x000fec0003800000 */
[----:B------:R-:W1:Y:S01]  /*1500*/  S2R R0, SR_TID.X ;  /* 0x0000000000007919 */ /* 0x000e620000002100 */
[----:B------:R-:W2:Y:S01]  /*1510*/  S2UR UR40, SR_CgaCtaId ;  /* 0x00000000002879c3 */ /* 0x000ea20000008800 */
[----:B------:R-:W-:Y:S02]  /*1520*/  UMOV UR6, 0x400 ;  /* 0x0000040000067882 */ /* 0x000fe40000000000 */
[----:B--2---:R-:W-:Y:S01]  /*1530*/  ULEA UR43, UR40, UR6, 0x18 ;  /* 0x00000006282b7291 */ /* 0x004fe2000f8ec03f */
[----:B-1----:R-:W-:-:S05]  /*1540*/  VIADD R3, R0, 0xffffff80 ;  /* 0xffffff8000037836 */ /* 0x002fca0000000000 */
[----:B------:R-:W-:-:S04]  /*1550*/  SHF.R.S32.HI R0, RZ, 0x1f, R3 ;  /* 0x0000001fff007819 */ /* 0x000fc80000011403 */
[----:B------:R-:W-:-:S04]  /*1560*/  LEA.HI R0, R0, R3, RZ, 0x7 ;  /* 0x0000000300007211 */ /* 0x000fc800078f38ff */
[----:B------:R-:W-:-:S06]  /*1570*/  SHF.R.S32.HI R0, RZ, 0x7, R0 ;  /* 0x00000007ff007819 */ /* 0x000fcc0000011400 */
[----:B------:R-:W1:Y:S02]  /*1580*/  SHFL.IDX PT, R0, R0, RZ, 0x1f ;  /* 0x00001fff00007589 */ /* 0x000e6400000e0000 */
        /* <DEDUP_REMOVED lines=14> */
[----:B------:R-:W-:Y:S01]  /*1670*/  IMAD.U32 R4, RZ, RZ, UR4 ;  /* 0x00000004ff047e24 */ /* 0x000fe2000f8e00ff */
[----:B0-----:R0:W1:Y:S01]  /*1680*/  LDC.64 R14, c[0x4][R0] ;  /* 0x01000000000e7b82 */ /* 0x0010620000000a00 */
[----:B------:R-:W-:Y:S01]  /*1690*/  IMAD.U32 R5, RZ, RZ, UR5 ;  /* 0x00000005ff057e24 */ /* 0x000fe2000f8e00ff */
[----:B------:R-:W-:Y:S01]  /*16a0*/  ULDC.64 UR4, c[0x4][0x90] ;  /* 0x0100240000047ab9 */ /* 0x000fe20000000a00 */
[----:B------:R-:W-:Y:S02]  /*16b0*/  IMAD.U32 R10, RZ, RZ, UR6 ;  /* 0x00000006ff0a7e24 */ /* 0x000fe4000f8e00ff */
[----:B------:R-:W-:Y:S02]  /*16c0*/  IMAD.U32 R6, RZ, RZ, UR4 ;  /* 0x00000004ff067e24 */ /* 0x000fe4000f8e00ff */
[----:B------:R-:W-:-:S02]  /*16d0*/  IMAD.U32 R7, RZ, RZ, UR5 ;  /* 0x00000005ff077e24 */ /* 0x000fc4000f8e00ff */
[----:B------:R-:W-:Y:S02]  /*16e0*/  IMAD.U32 R11, RZ, RZ, UR7 ;  /* 0x00000007ff0b7e24 */ /* 0x000fe4000f8e00ff */
[----:B------:R-:W-:Y:S02]  /*16f0*/  IMAD.MOV.U32 R8, RZ, RZ, 0x70 ;  /* 0x00000070ff087424 */ /* 0x000fe400078e00ff */
[----:B------:R-:W-:Y:S02]  /*1700*/  IMAD.MOV.U32 R12, RZ, RZ, 0x1 ;  /* 0x00000001ff0c7424 */ /* 0x000fe400078e00ff */
[----:B0-----:R-:W-:-:S07]  /*1710*/  IMAD.MOV.U32 R13, RZ, RZ, RZ ;  /* 0x000000ffff0d7224 */ /* 0x001fce00078e00ff */
[----:B------:R-:W-:-:S07]  /*1720*/  LEPC R20, `(.L_x_209) ;  /* 0x000000001014794e */ /* 0x000fce0000000000 */
[----:B-1----:R-:W-:Y:S05]  /*1730*/  CALL.ABS.NOINC R14 ;  /* 0x000000000e007343 */ /* 0x002fea0003c00000 */
.L_x_209:
[----:B------:R-:W2:Y:S01]  /*1740*/  LDL R20, [R1+0x18] ;  /* 0x0000180001147983 */ /* 0x000ea20000100800 */
[----:B------:R-:W-:Y:S02]  /*1750*/  ISETP.NE.AND P0, PT, R2, 0x3, PT ;  /* 0x000000030200780c */ /* 0x000fe40003f05270 */
[----:B--2---:R-:W-:-:S04]  /*1760*/  LEA.HI R0, R20, R20, RZ, 0x1 ;  /* 0x0000001414007211 */ /* 0x004fc800078f08ff */
[----:B------:R-:W-:-:S04]  /*1770*/  LOP3.LUT R0, R0, 0xfffffffe, RZ, 0xc0, !PT ;  /* 0xfffffffe00007812 */ /* 0x000fc800078ec0ff */
[----:B------:R-:W-:-:S04]  /*1780*/  IADD3 R0, R20, -R0, RZ ;  /* 0x8000000014007210 */ /* 0x000fc80007ffe0ff */
[----:B------:R-:W-:-:S04]  /*1790*/  SHF.L.U32 R0, R0, 0x1f, RZ ;  /* 0x0000001f00007819 */ /* 0x000fc800000006ff */
[----:B------:R-:W1:Y:S02]  /*17a0*/  SYNCS.PHASECHK.TRANS64.TRYWAIT P1, [UR43+0x16800], R0 ;  /* 0x01680000ff0075a7 */ /* 0x000e64000802016b */
[----:B-1----:R-:W-:Y:S05]  /*17b0*/  @!P1 BRA `(.L_x_210) ;  /* 0x000000c400dc9947 */ /* 0x002fea0003800000 */
.L_x_326:
[----:B------:R-:W-:Y:S05]  /*17c0*/  @!P0 BRA `(.L_x_211) ;  /* 0x0000000000048947 */ /* 0x000fea0003800000 */
[----:B------:R-:W-:Y:S01]  /*17d0*/  BPT.TRAP 0x1 ;  /* 0x000000040000795c */ /* 0x000fe20000300000 */
.L_x_211:
[----:B------:R-:W-:Y:S02]  /*17e0*/  IMAD.U32 R4, RZ, RZ, UR39 ;  /* 0x00000027ff047e24 */ /* 0x000fe4000f8e00ff */
[----:B-1----:R-:W-:-:S03]  /*17f0*/  IMAD.U32 R3, RZ, RZ, UR38 ;  /* 0x00000026ff037e24 */ /* 0x002fc6000f8e00ff */
[----:B------:R-:W-:Y:S02]  /*1800*/  LEA R4, R4, UR43, 0x3 ;  /* 0x0000002b04047c11 */ /* 0x000fe4000f8e18ff */
[----:B------:R-:W-:-:S04]  /*1810*/  SHF.L.U32 R3, R3, 0x1f, RZ ;  /* 0x0000001f03037819 */ /* 0x000fc800000006ff */
[----:B------:R1:W2:Y:S01]  /*1820*/  SYNCS.PHASECHK.TRANS64.TRYWAIT P1, [R4+URZ+0x16830], R3 ;  /* 0x01683003040075a7 */ /* 0x0002a2000802017f */
[----:B------:R-:W-:Y:S05]  /*1830*/  @!P0 BRA `(.L_x_212) ;  /* 0x0000000000048947 */ /* 0x000fea0003800000 */
[----:B------:R-:W-:Y:S01]  /*1840*/  BPT.TRAP 0x1 ;  /* 0x000000040000795c */ /* 0x000fe20000300000 */
.L_x_212:
[----:B------:R-:W-:Y:S01]  /*1850*/  IMAD.MOV.U32 R119, RZ, RZ, RZ ;  /* 0x000000ffff777224 */ /* 0x000fe200078e00ff */
[----:B--2---:R-:W-:Y:S06]  /*1860*/  @P1 BRA `(.L_x_213) ;  /* 0x0000000000081947 */ /* 0x004fec0003800000 */
[----:B------:R-:W2:Y:S02]  /*1870*/  SYNCS.PHASECHK.TRANS64.TRYWAIT P1, [R4+URZ+0x16830], R3 ;  /* 0x01683003040075a7 */ /* 0x000ea4000802017f */
[----:B--2---:R-:W-:Y:S05]  /*1880*/  @!P1 BRA `(.L_x_214) ;  /* 0x000000c400c09947 */ /* 0x004fea0003800000 */
.L_x_213:
[----:B------:R-:W-:Y:S05]  /*1890*/  WARPSYNC.ALL ;  /* 0x0000000000007948 */ /* 0x000fea0003800000 */
[----:B------:R-:W-:Y:S01]  /*18a0*/  UIADD3 UR4, UR43, 0xe400, URZ ;  /* 0x0000e4002b047890 */ /* 0x000fe2000fffe03f */
[----:B------:R-:W-:Y:S01]  /*18b0*/  WARPGROUP.ARRIVE ;  /* 0x00000000000079c5 */ /* 0x000fe20000000000 */
[----:B------:R-:W-:Y:S01]  /*18c0*/  UMOV UR5, 0x40000040 ;  /* 0x4000004000057882 */ /* 0x000fe20000000000 */
[----:B------:R-:W-:Y:S01]  /*18d0*/  UMOV UR7, 0x40000040 ;  /* 0x4000004000077882 */ /* 0x000fe20000000000 */
[----:B------:R-:W-:Y:S01]  /*18e0*/  USHF.R.U32.HI UR4, URZ, 0x4, UR4 ;  /* 0x000000043f047899 */ /* 0x000fe20008011604 */
[----:B------:R-:W-:Y:S01]  /*18f0*/  UMOV UR9, 0x40000040 ;  /* 0x4000004000097882 */ /* 0x000fe20000000000 */
[----:B------:R-:W-:-:S02]  /*1900*/  UMOV UR11, 0x40000040 ;  /* 0x40000040000b7882 */ /* 0x000fc40000000000 */
[----:B------:R-:W-:Y:S01]  /*1910*/  ULOP3.LUT UR4, UR4, 0x3fff, URZ, 0xc0, !UPT ;  /* 0x00003fff04047892 */ /* 0x000fe2000f8ec03f */
[----:B------:R-:W-:Y:S01]  /*1920*/  UMOV UR13, 0x40000040 ;  /* 0x40000040000d7882 */ /* 0x000fe20000000000 */
[----:B------:R-:W-:Y:S02]  /*1930*/  UMOV UR15, 0x40000040 ;  /* 0x40000040000f7882 */ /* 0x000fe40000000000 */
[----:B------:R-:W-:Y:S02]  /*1940*/  ULOP3.LUT UR20, UR4, 0x10000, URZ, 0xfc, !UPT ;  /* 0x0001000004147892 */ /* 0x000fe4000f8efc3f */
[----:B------:R-:W-:Y:S02]  /*1950*/  ULOP3.LUT UR4, UR42, 0x10000, URZ, 0xfc, !UPT ;  /* 0x000100002a047892 */ /* 0x000fe4000f8efc3f */
[----:B------:R-:W-:Y:S02]  /*1960*/  ULEA UR6, UR39, UR20, 0xa ;  /* 0x0000001427067291 */ /* 0x000fe4000f8e503f */
[----:B------:R-:W-:-:S02]  /*1970*/  UIADD3 UR8, UR4, 0x2, URZ ;  /* 0x0000000204087890 */ /* 0x000fc4000fffe03f */
[----:B------:R-:W-:Y:S02]  /*1980*/  UIADD3 UR10, UR6, 0x2, URZ ;  /* 0x00000002060a7890 */ /* 0x000fe4000fffe03f */
[----:B------:R-:W-:Y:S02]  /*1990*/  UIADD3 UR12, UR4, 0x4, URZ ;  /* 0x00000004040c7890 */ /* 0x000fe4000fffe03f */
[----:B------:R-:W-:Y:S02]  /*19a0*/  UIADD3 UR14, UR6, 0x4, URZ ;  /* 0x00000004060e7890 */ /* 0x000fe4000fffe03f */
[----:B------:R-:W-:Y:S01]  /*19b0*/  HGMMA.64x128x16.F32.BF16 R24, gdesc[UR4], RZ, !UPT, gsb0 ;  /* 0x01e00000041879f0 */ /* 0x000fe2000c0018ff */
[----:B------:R-:W-:Y:S02]  /*19c0*/  UIADD3 UR16, UR4, 0x6, URZ ;  /* 0x0000000604107890 */ /* 0x000fe4000fffe03f */
[----:B------:R-:W-:Y:S01]  /*19d0*/  UIADD3 UR18, UR6, 0x6, URZ ;  /* 0x0000000606127890 */ /* 0x000fe2000fffe03f */
[----:B------:R-:W-:Y:S01]  /*19e0*/  UMOV UR17, 0x40000040 ;  /* 0x4000004000117882 */ /* 0x000fe20000000000 */
[----:B------:R-:W-:Y:S01]  /*19f0*/  UMOV UR19, 0x40000040 ;  /* 0x4000004000137882 */ /* 0x000fe20000000000 */
        /* <DEDUP_REMOVED lines=10> */
[----:B------:R-:W-:Y:S05]  /*1aa0*/  @!P0 BRA `(.L_x_215) ;  /* 0x0000000000048947 */ /* 0x000fea0003800000 */
[----:B------:R-:W-:Y:S01]  /*1ab0*/  BPT.TRAP 0x1 ;  /* 0x000000040000795c */ /* 0x000fe20000300000 */
.L_x_215:
[----:B------:R-:W3:Y:S01]  /*1ac0*/  LDL R0, [R1+0x10] ;  /* 0x0000100001007983 */ /* 0x000ee20000100800 */
[----:B------:R-:W-:Y:S01]  /*1ad0*/  P2R R7, PR, RZ, 0x1 ;  /* 0x00000001ff077803 */ /* 0x000fe20000000000 */
[----:B------:R-:W-:Y:S01]  /*1ae0*/  ULDC UR6, c[0x0][0x988] ;  /* 0x0002620000067ab9 */ /* 0x000fe20000000800 */
[--C-:B------:R-:W-:Y:S01]  /*1af0*/  IMAD.MOV.U32 R117, RZ, RZ, R119.reuse ;  /* 0x000000ffff757224 */ /* 0x100fe200078e0077 */
[-C--:B------:R-:W-:Y:S01]  /*1b00*/  MOV R113, R119.reuse ;  /* 0x0000007700717202 */ /* 0x080fe20000000f00 */
[--C-:B------:R-:W-:Y:S01]  /*1b10*/  IMAD.MOV.U32 R115, RZ, RZ, R119.reuse ;  /* 0x000000ffff737224 */ /* 0x100fe200078e0077 */
[----:B------:R-:W-:Y:S01]  /*1b20*/  MOV R91, R119 ;  /* 0x00000077005b7202 */ /* 0x000fe20000000f00 */
[--C-:B------:R-:W-:Y:S02]  /*1b30*/  IMAD.MOV.U32 R111, RZ, RZ, R119.reuse ;  /* 0x000000ffff6f7224 */ /* 0x100fe400078e0077 */
[--C-:B------:R-:W-:Y:S02]  /*1b40*/  IMAD.MOV.U32 R109, RZ, RZ, R119.reuse ;  /* 0x000000ffff6d7224 */ /* 0x100fe400078e0077 */
[----:B------:R-:W-:-:S02]  /*1b50*/  IMAD.MOV.U32 R107, RZ, RZ, R119 ;  /* 0x000000ffff6b7224 */ /* 0x000fc400078e0077 */
[--C-:B------:R-:W-:Y:S02]  /*1b60*/  IMAD.MOV.U32 R105, RZ, RZ, R119.reuse ;  /* 0x000000ffff697224 */ /* 0x100fe400078e0077 */
[--C-:B------:R-:W-:Y:S02]  /*1b70*/  IMAD.MOV.U32 R103, RZ, RZ, R119.reuse ;  /* 0x000000ffff677224 */ /* 0x100fe400078e0077 */
[--C-:B------:R-:W-:Y:S02]  /*1b80*/  IMAD.MOV.U32 R101, RZ, RZ, R119.reuse ;  /* 0x000000ffff657224 */ /* 0x100fe400078e0077 */
[--C-:B------:R-:W-:Y:S02]  /*1b90*/  IMAD.MOV.U32 R99, RZ, RZ, R119.reuse ;  /* 0x000000ffff637224 */ /* 0x100fe400078e0077 */
[--C-:B------:R-:W-:Y:S02]  /*1ba0*/  IMAD.MOV.U32 R97, RZ, RZ, R119.reuse ;  /* 0x000000ffff617224 */ /* 0x100fe400078e0077 */
[----:B------:R-:W-:-:S02]  /*1bb0*/  IMAD.MOV.U32 R95, RZ, RZ, R119 ;  /* 0x000000ffff5f7224 */ /* 0x000fc400078e0077 */
[----:B------:R-:W-:Y:S01]  /*1bc0*/  IMAD.MOV.U32 R93, RZ, RZ, R119 ;  /* 0x000000ffff5d7224 */ /* 0x000fe200078e0077 */
[----:B---3--:R-:W-:-:S05]  /*1bd0*/  IADD3 R88, R88, 0x80, -R0 ;  /* 0x0000008058587810 */ /* 0x008fca0007ffe800 */
[----:B------:R-:W-:-:S05]  /*1be0*/  IMAD R5, R89, -0x80, R88 ;  /* 0xffffff8059057824 */ /* 0x000fca00078e0258 */
[C---:B------:R-:W-:Y:S02]  /*1bf0*/  ISETP.GT.AND P4, PT, R5.reuse, RZ, PT ;  /* 0x000000ff0500720c */ /* 0x040fe40003f84270 */
[C---:B------:R-:W-:Y:S02]  /*1c00*/  ISETP.GT.AND P3, PT, R5.reuse, 0x1, PT ;  /* 0x000000010500780c */ /* 0x040fe40003f64270 */
[----:B------:R-:W-:Y:S02]  /*1c10*/  ISETP.GT.AND P1, PT, R5, 0x8, PT ;  /* 0x000000080500780c */ /* 0x000fe40003f24270 */
[----:B------:R-:W-:Y:S02]  /*1c20*/  FSEL R24, R24, -INF , P4 ;  /* 0xff80000018187808 */ /* 0x000fe40002000000 */
[----:B------:R-:W-:Y:S02]  /*1c30*/  FSEL R10, R25, -INF , P3 ;  /* 0xff800000190a7808 */ /* 0x000fe40001800000 */
[----:B------:R-:W-:-:S02]  /*1c40*/  ISETP.GT.AND P2, PT, R5, 0x9, PT ;  /* 0x000000090500780c */ /* 0x000fc40003f44270 */
[----:B------:R-:W-:Y:S02]  /*1c50*/  FSEL R28, R28, -INF , P1 ;  /* 0xff8000001c1c7808 */ /* 0x000fe40000800000 */
[----:B-12---:R-:W-:Y:S02]  /*1c60*/  FMNMX.FTZ R3, R24, R10, !PT ;  /* 0x0000000a18037209 */ /* 0x006fe40007810000 */
[----:B------:R-:W-:Y:S02]  /*1c70*/  ISETP.GT.AND P6, PT, R5, 0x10, PT ;  /* 0x000000100500780c */ /* 0x000fe40003fc4270 */
[----:B------:R-:W-:Y:S02]  /*1c80*/  FSEL R12, R29, -INF , P2 ;  /* 0xff8000001d0c7808 */ /* 0x000fe40001000000 */
[----:B------:R-:W-:Y:S02]  /*1c90*/  FMNMX.FTZ R3, R28, R3, !PT ;  /* 0x000000031c037209 */ /* 0x000fe40007810000 */
[----:B------:R-:W-:-:S02]  /*1ca0*/  ISETP.GT.AND P5, PT, R5, 0x11, PT ;  /* 0x000000110500780c */ /* 0x000fc40003fa4270 */
[----:B------:R-:W-:Y:S02]  /*1cb0*/  FSEL R32, R32, -INF , P6 ;  /* 0xff80000020207808 */ /* 0x000fe40003000000 */
[----:B------:R-:W-:Y:S02]  /*1cc0*/  FMNMX.FTZ R3, R12, R3, !PT ;  /* 0x000000030c037209 */ /* 0x000fe40007810000 */
[----:B------:R-:W-:Y:S02]  /*1cd0*/  FSEL R26, R26, -INF , P4 ;  /* 0xff8000001a1a7808 */ /* 0x000fe40002000000 */
[----:B------:R-:W-:Y:S02]  /*1ce0*/  ISETP.GT.AND P4, PT, R5, 0x18, PT ;  /* 0x000000180500780c */ /* 0x000fe40003f84270 */
[----:B0-----:R-:W-:Y:S02]  /*1cf0*/  FSEL R14, R33, -INF , P5 ;  /* 0xff800000210e7808 */ /* 0x001fe40002800000 */
        /* <DEDUP_REMOVED lines=61> */
[C---:B------:R-:W-:Y:S02]  /*20d0*/  ISETP.GT.AND P0, PT, R5.reuse, 0x59, PT ;  /* 0x000000590500780c */ /* 0x040fe40003f04270 */
[----:B------:R-:W-:Y:S02]  /*20e0*/  FSEL R58, R58, -INF , P6 ;  /* 0xff8000003a3a7808 */ /* 0x000fe40003000000 */
[----:B------:R-:W-:Y:S02]  /*20f0*/  ISETP.GT.AND P6, PT, R5, 0x58, PT ;  /* 0x000000580500780c */ /* 0x000fe40003fc4270 */
[----:B------:R-:W-:Y:S02]  /*2100*/  FSEL R114, R65, -INF , P2 ;  /* 0xff80000041727808 */ /* 0x000fe40001000000 */
[----:B------:R-:W-:Y:S02]  /*2110*/  FMNMX.FTZ R3, R108, R3, !PT ;  /* 0x000000036c037209 */ /* 0x000fe40007810000 */
[----:B------:R-:W-:-:S02]  /*2120*/  FSEL R118, R69, -INF , P0 ;  /* 0xff80000045767808 */ /* 0x000fc40000000000 */
[----:B------:R-:W-:Y:S02]  /*2130*/  ISETP.GT.AND P0, PT, R5, 0x61, PT ;  /* 0x000000610500780c */ /* 0x000fe40003f04270 */
[----:B------:R-:W-:Y:S02]  /*2140*/  FSEL R116, R68, -INF , P6 ;  /* 0xff80000044747808 */ /* 0x000fe40003000000 */
[----:B------:R-:W-:Y:S02]  /*2150*/  FMNMX.FTZ R3, R114, R3, !PT ;  /* 0x0000000372037209 */ /* 0x000fe40007810000 */
[----:B------:R-:W-:Y:S02]  /*2160*/  FSEL R140, R73, -INF , P0 ;  /* 0xff800000498c7808 */ /* 0x000fe40000000000 */
[----:B------:R-:W-:Y:S02]  /*2170*/  P2R R25, PR, RZ, 0x1 ;  /* 0x00000001ff197803 */ /* 0x000fe40000000000 */
[----:B------:R-:W-:-:S02]  /*2180*/  FSEL R60, R59, -INF , P5 ;  /* 0xff8000003b3c7808 */ /* 0x000fc40002800000 */
[C---:B------:R-:W-:Y:S02]  /*2190*/  ISETP.GT.AND P0, PT, R5.reuse, 0x60, PT ;  /* 0x000000600500780c */ /* 0x040fe40003f04270 */
[C---:B------:R-:W-:Y:S02]  /*21a0*/  ISETP.GT.AND P5, PT, R5.reuse, 0x60, PT ;  /* 0x000000600500780c */ /* 0x040fe40003fa4270 */
[----:B------:R-:W-:Y:S02]  /*21b0*/  FMNMX.FTZ R3, R116, R3, !PT ;  /* 0x0000000374037209 */ /* 0x000fe40007810000 */
[----:B------:R-:W-:Y:S02]  /*21c0*/  FSEL R66, R66, -INF , P1 ;  /* 0xff80000042427808 */ /* 0x000fe40000800000 */
[----:B------:R-:W-:Y:S02]  /*21d0*/  ISETP.GT.AND P1, PT, R5, 0x68, PT ;  /* 0x000000680500780c */ /* 0x000fe40003f24270 */
[----:B------:R-:W-:-:S02]  /*21e0*/  FSEL R74, R74, -INF , P0 ;  /* 0xff8000004a4a7808 */ /* 0x000fc40000000000 */
[----:B------:R-:W-:Y:S02]  /*21f0*/  FSEL R138, R72, -INF , P5 ;  /* 0xff800000488a7808 */ /* 0x000fe40002800000 */
[----:B------:R-:W-:Y:S02]  /*2200*/  FMNMX.FTZ R3, R118, R3, !PT ;  /* 0x0000000376037209 */ /* 0x000fe40007810000 */
[----:B------:R-:W-:Y:S02]  /*2210*/  ISETP.NE.AND P0, PT, R25, RZ, PT ;  /* 0x000000ff1900720c */ /* 0x000fe40003f05270 */
[----:B------:R-:W-:Y:S02]  /*2220*/  FSEL R144, R76, -INF , P1 ;  /* 0xff8000004c907808 */ /* 0x000fe40000800000 */
[----:B------:R-:W-:Y:S02]  /*2230*/  FMNMX.FTZ R3, R138, R3, !PT ;  /* 0x000000038a037209 */ /* 0x000fe40007810000 */
[----:B------:R-:W-:-:S02]  /*2240*/  FSEL R76, R75, -INF , P0 ;  /* 0xff8000004b4c7808 */ /* 0x000fc40000000000 */
[----:B------:R-:W-:Y:S02]  /*2250*/  ISETP.NE.AND P0, PT, R7, RZ, PT ;  /* 0x000000ff0700720c */ /* 0x000fe40003f05270 */
[----:B------:R-:W-:Y:S02]  /*2260*/  FMNMX.FTZ R7, R26, R27, !PT ;  /* 0x0000001b1a077209 */ /* 0x000fe40007810000 */
[----:B------:R-:W-:Y:S02]  /*2270*/  FSEL R68, R67, -INF , P2 ;  /* 0xff80000043447808 */ /* 0x000fe40001000000 */
[----:B------:R-:W-:Y:S02]  /*2280*/  ISETP.GT.AND P2, PT, R5, 0x69, PT ;  /* 0x000000690500780c */ /* 0x000fe40003f44270 */
[----:B------:R-:W-:Y:S02]  /*2290*/  FMNMX.FTZ R3, R140, R3, !PT ;  /* 0x000000038c037209 */ /* 0x000fe40007810000 */
[----:B------:R-:W-:-:S02]  /*22a0*/  FMNMX.FTZ R7, R30, R7, !PT ;  /* 0x000000071e077209 */ /* 0x000fc40007810000 */
[----:B------:R-:W-:Y:S02]  /*22b0*/  FSEL R64, R63, -INF , P3 ;  /* 0xff8000003f407808 */ /* 0x000fe40001800000 */
[----:B------:R-:W-:Y:S02]  /*22c0*/  FSEL R148, R77, -INF , P2 ;  /* 0xff8000004d947808 */ /* 0x000fe40001000000 */
[----:B------:R-:W-:Y:S02]  /*22d0*/  FMNMX.FTZ R3, R144, R3, !PT ;  /* 0x0000000390037209 */ /* 0x000fe40007810000 */
[----:B------:R-:W-:Y:S02]  /*22e0*/  ISETP.GT.AND P3, PT, R5, 0x70, PT ;  /* 0x000000700500780c */ /* 0x000fe40003f64270 */
[----:B------:R-:W-:Y:S02]  /*22f0*/  FMNMX.FTZ R7, R6, R7, !PT ;  /* 0x0000000706077209 */ /* 0x000fe40007810000 */
[----:B------:R-:W-:-:S02]  /*2300*/  FSEL R62, R62, -INF , P4 ;  /* 0xff8000003e3e7808 */ /* 0x000fc40002000000 */
[----:B------:R-:W-:Y:S02]  /*2310*/  FSEL R142, R80, -INF , P3 ;  /* 0xff800000508e7808 */ /* 0x000fe40001800000 */
[----:B------:R-:W-:Y:S02]  /*2320*/  FMNMX.FTZ R3, R148, R3, !PT ;  /* 0x0000000394037209 */ /* 0x000fe40007810000 */
[----:B------:R-:W-:Y:S02]  /*2330*/  ISETP.GT.AND P4, PT, R5, 0x71, PT ;  /* 0x000000710500780c */ /* 0x000fe40003f84270 */
[----:B------:R-:W-:Y:S02]  /*2340*/  FMNMX.FTZ R7, R34, R7, !PT ;  /* 0x0000000722077209 */ /* 0x000fe40007810000 */
[----:B------:R-:W-:Y:S02]  /*2350*/  FSEL R146, R81, -INF , P4 ;  /* 0xff80000051927808 */ /* 0x000fe40002000000 */
[----:B------:R-:W-:-:S02]  /*2360*/  FMNMX.FTZ R3, R142, R3, !PT ;  /* 0x000000038e037209 */ /* 0x000fc40007810000 */
[C---:B------:R-:W-:Y:S02]  /*2370*/  ISETP.GT.AND P5, PT, R5.reuse, 0x78, PT ;  /* 0x000000780500780c */ /* 0x040fe40003fa4270 */
[----:B------:R-:W-:Y:S02]  /*2380*/  FMNMX.FTZ R7, R8, R7, !PT ;  /* 0x0000000708077209 */ /* 0x000fe40007810000 */
[----:B------:R-:W-:Y:S02]  /*2390*/  FSEL R84, R84, -INF , P5 ;  /* 0xff80000054547808 */ /* 0x000fe40002800000 */
[----:B------:R-:W-:Y:S02]  /*23a0*/  FMNMX.FTZ R3, R146, R3, !PT ;  /* 0x0000000392037209 */ /* 0x000fe40007810000 */
[----:B------:R-:W-:Y:S02]  /*23b0*/  ISETP.GT.AND P6, PT, R5, 0x79, PT ;  /* 0x000000790500780c */ /* 0x000fe40003fc4270 */
[----:B------:R-:W-:-:S02]  /*23c0*/  FMNMX.FTZ R7, R38, R7, !PT ;  /* 0x0000000726077209 */ /* 0x000fc40007810000 */
[----:B------:R-:W-:Y:S02]  /*23d0*/  FSEL R80, R85, -INF , P6 ;  /* 0xff80000055507808 */ /* 0x000fe40003000000 */
[----:B------:R-:W-:Y:S02]  /*23e0*/  FMNMX.FTZ R3, R84, R3, !PT ;  /* 0x0000000354037209 */ /* 0x000fe40007810000 */
[----:B------:R-:W-:Y:S02]  /*23f0*/  FMNMX.FTZ R7, R20, R7, !PT ;  /* 0x0000000714077209 */ /* 0x000fe40007810000 */
[----:B------:R-:W-:Y:S01]  /*2400*/  FMNMX.FTZ R9, R80, R3, !PT ;  /* 0x0000000350097209 */ /* 0x000fe20007810000 */
[----:B------:R-:W-:Y:S01]  /*2410*/  IMAD.U32 R3, RZ, RZ, UR6 ;  /* 0x00000006ff037e24 */ /* 0x000fe2000f8e00ff */
[----:B------:R-:W-:Y:S02]  /*2420*/  FMNMX.FTZ R7, R42, R7, !PT ;  /* 0x000000072a077209 */ /* 0x000fe40007810000 */
[----:B------:R-:W-:Y:S01]  /*2430*/  P2R R15, PR, RZ, 0x4 ;  /* 0x00000004ff0f7803 */ /* 0x000fe20000000000 */
[----:B------:R-:W0:Y:S01]  /*2440*/  SHFL.BFLY PT, R0, R9, 0x2, 0x1f ;  /* 0x0c401f0009007f89 */ /* 0x000e2200000e0000 */
[----:B------:R-:W-:-:S02]  /*2450*/  FMNMX.FTZ R7, R44, R7, !PT ;  /* 0x000000072c077209 */ /* 0x000fc40007810000 */
[C---:B------:R-:W-:Y:S02]  /*2460*/  ISETP.GT.AND P2, PT, R5.reuse, 0x58, PT ;  /* 0x000000580500780c */ /* 0x040fe40003f44270 */
[----:B------:R-:W-:Y:S02]  /*2470*/  FMNMX.FTZ R7, R46, R7, !PT ;  /* 0x000000072e077209 */ /* 0x000fe40007810000 */
[----:B------:R-:W-:Y:S02]  /*2480*/  P2R R21, PR, RZ, 0x2 ;  /* 0x00000002ff157803 */ /* 0x000fe40000000000 */
[----:B------:R-:W-:Y:S02]  /*2490*/  FMNMX.FTZ R7, R48, R7, !PT ;  /* 0x0000000730077209 */ /* 0x000fe40007810000 */
[----:B------:R-:W-:Y:S02]  /*24a0*/  ISETP.GT.AND P1, PT, R5, 0x59, PT ;  /* 0x000000590500780c */ /* 0x000fe40003f24270 */
[----:B------:R-:W-:-:S02]  /*24b0*/  FMNMX.FTZ R7, R50, R7, !PT ;  /* 0x0000000732077209 */ /* 0x000fc40007810000 */
[----:B------:R-:W-:Y:S02]  /*24c0*/  FSEL R70, R70, -INF , P2 ;  /* 0xff80000046467808 */ /* 0x000fe40001000000 */
[----:B------:R-:W-:Y:S02]  /*24d0*/  FMNMX.FTZ R7, R52, R7, !PT ;  /* 0x0000000734077209 */ /* 0x000fe40007810000 */
[----:B------:R-:W-:Y:S02]  /*24e0*/  FSEL R72, R71, -INF , P1 ;  /* 0xff80000047487808 */ /* 0x000fe40000800000 */
[----:B------:R-:W-:Y:S02]  /*24f0*/  FMNMX.FTZ R7, R54, R7, !PT ;  /* 0x0000000736077209 */ /* 0x000fe40007810000 */
[----:B------:R-:W-:Y:S02]  /*2500*/  P2R R13, PR, RZ, 0x8 ;  /* 0x00000008ff0d7803 */ /* 0x000fe40000000000 */
[----:B0-----:R-:W-:-:S02]  /*2510*/  FMNMX.FTZ R11, R9, R0, !PT ;  /* 0x00000000090b7209 */ /* 0x001fc40007810000 */
[----:B------:R-:W-:Y:S02]  /*2520*/  FMNMX.FTZ R7, R56, R7, !PT ;  /* 0x0000000738077209 */ /* 0x000fe40007810000 */
[----:B------:R-:W-:Y:S01]  /*2530*/  ISETP.NE.AND P1, PT, R21, RZ, PT ;  /* 0x000000ff1500720c */ /* 0x000fe20003f25270 */
[----:B------:R-:W0:Y:S01]  /*2540*/  SHFL.BFLY PT, R0, R11, 0x1, 0x1f ;  /* 0x0c201f000b007f89 */ /* 0x000e2200000e0000 */
[----:B------:R-:W-:Y:S02]  /*2550*/  FMNMX.FTZ R7, R58, R7, !PT ;  /* 0x000000073a077209 */ /* 0x000fe40007810000 */
[----:B------:R-:W-:Y:S02]  /*2560*/  ISETP.NE.AND P2, PT, R15, RZ, PT ;  /* 0x000000ff0f00720c */ /* 0x000fe40003f45270 */
[----:B------:R-:W-:Y:S02]  /*2570*/  FMNMX.FTZ R7, R60, R7, !PT ;  /* 0x000000073c077209 */ /* 0x000fe40007810000 */
[----:B------:R-:W-:-:S02]  /*2580*/  FSEL R78, R78, -INF , P1 ;  /* 0xff8000004e4e7808 */ /* 0x000fc40000800000 */
[----:B------:R-:W-:Y:S02]  /*2590*/  FMNMX.FTZ R7, R62, R7, !PT ;  /* 0x000000073e077209 */ /* 0x000fe40007810000 */
[----:B------:R-:W-:Y:S02]  /*25a0*/  FSEL R86, R86, -INF , P5 ;  /* 0xff80000056567808 */ /* 0x000fe40002800000 */
[----:B------:R-:W-:Y:S02]  /*25b0*/  FMNMX.FTZ R7, R64, R7, !PT ;  /* 0x0000000740077209 */ /* 0x000fe40007810000 */
[----:B------:R-:W-:Y:S02]  /*25c0*/  R2UR UR6, R4 ;  /* 0x00000000040672ca */ /* 0x000fe400000e0000 */
[----:B------:R-:W-:-:S04]  /*25d0*/  FMNMX.FTZ R7, R66, R7, !PT ;  /* 0x0000000742077209 */ /* 0x000fc80007810000 */
[----:B------:R-:W-:Y:S02]  /*25e0*/  FMNMX.FTZ R7, R68, R7, !PT ;  /* 0x0000000744077209 */ /* 0x000fe40007810000 */
[----:B0-----:R-:W-:Y:S02]  /*25f0*/  FMNMX.FTZ R0, R11, R0, !PT ;  /* 0x000000000b007209 */ /* 0x001fe40007810000 */
[----:B------:R-:W-:Y:S02]  /*2600*/  FMNMX.FTZ R7, R70, R7, !PT ;  /* 0x0000000746077209 */ /* 0x000fe40007810000 */
[C---:B------:R-:W-:Y:S01]  /*2610*/  FSETP.NEU.FTZ.AND P3, PT, R0.reuse, -INF , PT ;  /* 0xff8000000000780b */ /* 0x040fe20003f7d000 */
[----:B------:R-:W-:Y:S01]  /*2620*/  FMUL.FTZ R31, R0, R3 ;  /* 0x00000003001f7220 */ /* 0x000fe20000410000 */
[----:B------:R-:W-:Y:S01]  /*2630*/  FMNMX.FTZ R7, R72, R7, !PT ;  /* 0x0000000748077209 */ /* 0x000fe20007810000 */
[----:B------:R-:W-:-:S03]  /*2640*/  UIADD3 UR6, UR6, 0x16840, URZ ;  /* 0x0001684006067890 */ /* 0x000fc6000fffe03f */
[----:B------:R-:W-:Y:S01]  /*2650*/  FMNMX.FTZ R7, R74, R7, !PT ;  /* 0x000000074a077209 */ /* 0x000fe20007810000 */
[----:B------:R-:W-:Y:S01]  /*2660*/  UPRMT UR6, UR40, 0x654, UR6 ;  /* 0x0000065428067896 */ /* 0x000fe20008000006 */
[----:B------:R-:W-:Y:S02]  /*2670*/  FSEL R31, R31, RZ, P3 ;  /* 0x000000ff1f1f7208 */ /* 0x000fe40001800000 */
[----:B------:R-:W-:Y:S02]  /*2680*/  FMNMX.FTZ R7, R76, R7, !PT ;  /* 0x000000074c077209 */ /* 0x000fe40007810000 */
[----:B------:R-:W-:Y:S01]  /*2690*/  ISETP.NE.AND P3, PT, R13, RZ, PT ;  /* 0x000000ff0d00720c */ /* 0x000fe20003f65270 */
[-CC-:B------:R-:W-:Y:S01]  /*26a0*/  FFMA.FTZ R5, R10, R3.reuse, -R31.reuse ;  /* 0x000000030a057223 */ /* 0x180fe2000001081f */
[----:B------:R-:W-:Y:S01]  /*26b0*/  FSEL R10, R79, -INF , P2 ;  /* 0xff8000004f0a7808 */ /* 0x000fe20001000000 */
[--C-:B------:R-:W-:Y:S01]  /*26c0*/  FFMA.FTZ R122, R28, R3, -R31.reuse ;  /* 0x000000031c7a7223 */ /* 0x100fe2000001081f */
[----:B------:R-:W-:Y:S01]  /*26d0*/  FMNMX.FTZ R7, R78, R7, !PT ;  /* 0x000000074e077209 */ /* 0x000fe20007810000 */
        /* <DEDUP_REMOVED lines=8> */
[----:B------:R-:W-:Y:S01]  /*2760*/  MUFU.EX2 R5, R5 ;  /* 0x0000000500057308 */ /* 0x000fe20000000800 */
        /* <DEDUP_REMOVED lines=13> */
[-CC-:B------:R-:W-:Y:S01]  /*2840*/  FFMA.FTZ R134, R112, R3.reuse, -R31.reuse ;  /* 0x0000000370867223 */ /* 0x180fe2000001081f */
[-CC-:B------:R-:W-:Y:S01]  /*2850*/  FFMA.FTZ R29, R110, R3.reuse, -R31.reuse ;  /* 0x000000036e1d7223 */ /* 0x180fe2000001081f */
[----:B------:R-:W1:Y:S01]  /*2860*/  SHFL.BFLY PT, R36, R7, 0x2, 0x1f ;  /* 0x0c401f0007247f89 */ /* 0x000e6200000e0000 */
[----:B------:R-:W2:Y:S01]  /*2870*/  MUFU.EX2 R122, R122 ;  /* 0x0000007a007a7308 */ /* 0x000ea20000000800 */
[-CC-:B------:R-:W-:Y:S01]  /*2880*/  FFMA.FTZ R136, R102, R3.reuse, -R31.reuse ;  /* 0x0000000366887223 */ /* 0x180fe2000001081f */
[-CC-:B------:R-:W-:Y:S01]  /*2890*/  FFMA.FTZ R33, R96, R3.reuse, -R31.reuse ;  /* 0x0000000360217223 */ /* 0x180fe2000001081f */
[-CC-:B------:R-:W-:Y:S01]  /*28a0*/  FFMA.FTZ R12, R98, R3.reuse, -R31.reuse ;  /* 0x00000003620c7223 */ /* 0x180fe2000001081f */
[-CC-:B------:R-:W-:Y:S01]  /*28b0*/  FFMA.FTZ R35, R106, R3.reuse, -R31.reuse ;  /* 0x000000036a237223 */ /* 0x180fe2000001081f */
[-CC-:B------:R-:W-:Y:S01]  /*28c0*/  FFMA.FTZ R14, R108, R3.reuse, -R31.reuse ;  /* 0x000000036c0e7223 */ /* 0x180fe2000001081f */
[-CC-:B------:R-:W-:Y:S01]  /*28d0*/  FFMA.FTZ R37, R114, R3.reuse, -R31.reuse ;  /* 0x0000000372257223 */ /* 0x180fe2000001081f */
[-CC-:B------:R-:W-:Y:S01]  /*28e0*/  FFMA.FTZ R24, R116, R3.reuse, -R31.reuse ;  /* 0x0000000374187223 */ /* 0x180fe2000001081f */
[----:B------:R-:W3:Y:S01]  /*28f0*/  MUFU.EX2 R9, R9 ;  /* 0x0000000900097308 */ /* 0x000ee20000000800 */
[-CC-:B------:R-:W-:Y:S01]  /*2900*/  FFMA.FTZ R39, R118, R3.reuse, -R31.reuse ;  /* 0x0000000376277223 */ /* 0x180fe2000001081f */
[-CC-:B------:R-:W-:Y:S01]  /*2910*/  FFMA.FTZ R41, R140, R3.reuse, -R31.reuse ;  /* 0x000000038c297223 */ /* 0x180fe2000001081f */
[-CC-:B------:R-:W-:Y:S01]  /*2920*/  FFMA.FTZ R40, R144, R3.reuse, -R31.reuse ;  /* 0x0000000390287223 */ /* 0x180fe2000001081f */
[-CC-:B------:R-:W-:Y:S01]  /*2930*/  FFMA.FTZ R43, R148, R3.reuse, -R31.reuse ;  /* 0x00000003942b7223 */ /* 0x180fe2000001081f */
[-CC-:B------:R-:W-:Y:S01]  /*2940*/  FFMA.FTZ R148, R142, R3.reuse, -R31.reuse ;  /* 0x000000038e947223 */ /* 0x180fe2000001081f */
[-CC-:B------:R-:W-:Y:S01]  /*2950*/  FFMA.FTZ R146, R146, R3.reuse, -R31.reuse ;  /* 0x0000000392927223 */ /* 0x180fe2000001081f */
[----:B------:R-:W-:Y:S01]  /*2960*/  FFMA.FTZ R150, R84, R3, -R31 ;  /* 0x0000000354967223 */ /* 0x000fe2000001081f */
[----:B------:R-:W4:Y:S01]  /*2970*/  MUFU.EX2 R124, R124 ;  /* 0x0000007c007c7308 */ /* 0x000f220000000800 */
[----:B------:R-:W-:Y:S01]  /*2980*/  SYNCS.ARRIVE.TRANS64.RED.A1T0 RZ, [UR6], RZ ;  /* 0x000000ffffff79a7 */ /* 0x000fe20008100406 */
[--C-:B------:R-:W-:Y:S01]  /*2990*/  IMAD.MOV.U32 R118, RZ, RZ, R119.reuse ;  /* 0x000000ffff767224 */ /* 0x100fe200078e0077 */
[----:B------:R-:W-:Y:S01]  /*29a0*/  MOV R102, R119 ;  /* 0x0000007700667202 */ /* 0x000fe20000000f00 */
[----:B------:R-:W-:-:S02]  /*29b0*/  IMAD.MOV.U32 R116, RZ, RZ, R119 ;  /* 0x000000ffff747224 */ /* 0x000fc400078e0077 */
[----:B------:R-:W-:Y:S01]  /*29c0*/  IMAD.MOV.U32 R114, RZ, RZ, R119 ;  /* 0x000000ffff727224 */ /* 0x000fe200078e0077 */
[----:B-1----:R-:W-:Y:S01]  /*29d0*/  FMNMX.FTZ R45, R7, R36, !PT ;  /* 0x00000024072d7209 */ /* 0x002fe20007810000 */
[----:B------:R-:W1:Y:S01]  /*29e0*/  MUFU.EX2 R11, R11 ;  /* 0x0000000b000b7308 */ /* 0x000e620000000800 */
[-CC-:B------:R-:W-:Y:S01]  /*29f0*/  FFMA.FTZ R36, R138, R3.reuse, -R31.reuse ;  /* 0x000000038a247223 */ /* 0x180fe2000001081f */
[----:B------:R-:W-:Y:S01]  /*2a00*/  FFMA.FTZ R31, R80, R3, -R31 ;  /* 0x00000003501f7223 */ /* 0x000fe2000001081f */
[--C-:B------:R-:W-:Y:S01]  /*2a10*/  IMAD.MOV.U32 R112, RZ, RZ, R119.reuse ;  /* 0x000000ffff707224 */ /* 0x100fe200078e0077 */
[----:B------:R-:W5:Y:S01]  /*2a20*/  SHFL.BFLY PT, R88, R45, 0x1, 0x1f ;  /* 0x0c201f002d587f89 */ /* 0x000f6200000e0000 */
[--C-:B------:R-:W-:Y:S02]  /*2a30*/  IMAD.MOV.U32 R110, RZ, RZ, R119.reuse ;  /* 0x000000ffff6e7224 */ /* 0x100fe400078e0077 */
[--C-:B------:R-:W-:Y:S01]  /*2a40*/  IMAD.MOV.U32 R108, RZ, RZ, R119.reuse ;  /* 0x000000ffff6c7224 */ /* 0x100fe200078e0077 */
[----:B------:R-:W1:Y:S01]  /*2a50*/  MUFU.EX2 R126, R126 ;  /* 0x0000007e007e7308 */ /* 0x000e620000000800 */
[----:B------:R-:W-:-:S02]  /*2a60*/  IMAD.MOV.U32 R106, RZ, RZ, R119 ;  /* 0x000000ffff6a7224 */ /* 0x000fc400078e0077 */
[--C-:B------:R-:W-:Y:S02]  /*2a70*/  IMAD.MOV.U32 R104, RZ, RZ, R119.reuse ;  /* 0x000000ffff687224 */ /* 0x100fe400078e0077 */
[--C-:B------:R-:W-:Y:S02]  /*2a80*/  IMAD.MOV.U32 R100, RZ, RZ, R119.reuse ;  /* 0x000000ffff647224 */ /* 0x100fe400078e0077 */
[--C-:B------:R-:W-:Y:S01]  /*2a90*/  IMAD.MOV.U32 R98, RZ, RZ, R119.reuse ;  /* 0x000000ffff627224 */ /* 0x100fe200078e0077 */
[----:B------:R-:W1:Y:S01]  /*2aa0*/  MUFU.EX2 R13, R13 ;  /* 0x0000000d000d7308 */ /* 0x000e620000000800 */
[--C-:B------:R-:W-:Y:S02]  /*2ab0*/  IMAD.MOV.U32 R96, RZ, RZ, R119.reuse ;  /* 0x000000ffff607224 */ /* 0x100fe400078e0077 */
[--C-:B------:R-:W-:Y:S02]  /*2ac0*/  IMAD.MOV.U32 R94, RZ, RZ, R119.reuse ;  /* 0x000000ffff5e7224 */ /* 0x100fe400078e0077 */
[----:B------:R-:W-:-:S02]  /*2ad0*/  IMAD.MOV.U32 R92, RZ, RZ, R119 ;  /* 0x000000ffff5c7224 */ /* 0x000fc400078e0077 */
[--C-:B------:R-:W-:Y:S01]  /*2ae0*/  IMAD.MOV.U32 R90, RZ, RZ, R119.reuse ;  /* 0x000000ffff5a7224 */ /* 0x100fe200078e0077 */
[----:B------:R-:W-:Y:S01]  /*2af0*/  MUFU.EX2 R128, R128 ;  /* 0x0000008000807308 */ /* 0x000fe20000000800 */
[----:B-----5:R-:W-:Y:S01]  /*2b00*/  FMNMX.FTZ R7, R45, R88, !PT ;  /* 0x000000582d077209 */ /* 0x020fe20007810000 */
[----:B------:R-:W-:-:S03]  /*2b10*/  IMAD.MOV.U32 R88, RZ, RZ, R119 ;  /* 0x000000ffff587224 */ /* 0x000fc600078e0077 */
[C---:B------:R-:W-:Y:S01]  /*2b20*/  FSETP.NEU.FTZ.AND P1, PT, R7.reuse, -INF , PT ;  /* 0xff8000000700780b */ /* 0x040fe20003f3d000 */
[----:B------:R-:W-:Y:S02]  /*2b30*/  FMUL.FTZ R47, R7, R3 ;  /* 0x00000003072f7220 */ /* 0x000fe40000410000 */
[----:B------:R-:W-:Y:S03]  /*2b40*/  MUFU.EX2 R15, R15 ;  /* 0x0000000f000f7308 */ /* 0x000fe60000000800 */
[----:B------:R-:W-:-:S05]  /*2b50*/  FSEL R47, R47, RZ, P1 ;  /* 0x000000ff2f2f7208 */ /* 0x000fca0000800000 */
[----:B------:R-:W-:Y:S01]  /*2b60*/  MUFU.EX2 R130, R130 ;  /* 0x0000008200827308 */ /* 0x000fe20000000800 */
[-CC-:B------:R-:W-:Y:S01]  /*2b70*/  FFMA.FTZ R121, R26, R3.reuse, -R47.reuse ;  /* 0x000000031a797223 */ /* 0x180fe2000001082f */
[-CC-:B------:R-:W-:Y:S01]  /*2b80*/  FFMA.FTZ R26, R27, R3.reuse, -R47.reuse ;  /* 0x000000031b1a7223 */ /* 0x180fe2000001082f */
[-C--:B------:R-:W-:Y:S01]  /*2b90*/  FFMA.FTZ R123, R30, R3.reuse, -R47 ;  /* 0x000000031e7b7223 */ /* 0x080fe2000001082f */
[----:B0-----:R-:W-:Y:S01]  /*2ba0*/  FADD.FTZ R27, R120, R5 ;  /* 0x00000005781b7221 */ /* 0x001fe20000010000 */
[-CC-:B------:R-:W-:Y:S01]  /*2bb0*/  FFMA.FTZ R30, R6, R3.reuse, -R47.reuse ;  /* 0x00000003061e7223 */ /* 0x180fe2000001082f */
[-CC-:B------:R-:W-:Y:S01]  /*2bc0*/  FFMA.FTZ R125, R34, R3.reuse, -R47.reuse ;  /* 0x00000003227d7223 */ /* 0x180fe2000001082f */
[-C--:B------:R-:W-:Y:S01]  /*2bd0*/  FFMA.FTZ R8, R8, R3.reuse, -R47 ;  /* 0x0000000308087223 */ /* 0x080fe2000001082f */
[----:B------:R-:W-:Y:S01]  /*2be0*/  MUFU.EX2 R121, R121 ;  /* 0x0000007900797308 */ /* 0x000fe20000000800 */
[----:B--2---:R-:W-:Y:S01]  /*2bf0*/  FADD.FTZ R6, R122, R27 ;  /* 0x0000001b7a067221 */ /* 0x004fe20000010000 */
[-CC-:B------:R-:W-:Y:S01]  /*2c00*/  FFMA.FTZ R127, R38, R3.reuse, -R47.reuse ;  /* 0x00000003267f7223 */ /* 0x180fe2000001082f */
[-CC-:B------:R-:W-:Y:S01]  /*2c10*/  FFMA.FTZ R20, R20, R3.reuse, -R47.reuse ;  /* 0x0000000314147223 */ /* 0x180fe2000001082f */
[-CC-:B------:R-:W-:Y:S01]  /*2c20*/  FFMA.FTZ R38, R48, R3.reuse, -R47.reuse ;  /* 0x0000000330267223 */ /* 0x180fe2000001082f */
[----:B---3--:R-:W-:Y:S01]  /*2c30*/  FADD.FTZ R27, R9, R6 ;  /* 0x00000006091b7221 */ /* 0x008fe20000010000 */
[-CC-:B------:R-:W-:Y:S01]  /*2c40*/  FFMA.FTZ R129, R42, R3.reuse, -R47.reuse ;  /* 0x000000032a817223 */ /* 0x180fe2000001082f */
[-C--:B------:R-:W-:Y:S01]  /*2c50*/  FFMA.FTZ R34, R44, R3.reuse, -R47 ;  /* 0x000000032c227223 */ /* 0x080fe2000001082f */
[----:B------:R-:W0:Y:S01]  /*2c60*/  MUFU.EX2 R26, R26 ;  /* 0x0000001a001a7308 */ /* 0x000e220000000800 */
[----:B----4-:R-:W-:Y:S01]  /*2c70*/  FADD.FTZ R6, R124, R27 ;  /* 0x0000001b7c067221 */ /* 0x010fe20000010000 */
[-CC-:B------:R-:W-:Y:S01]  /*2c80*/  FFMA.FTZ R133, R50, R3.reuse, -R47.reuse ;  /* 0x0000000332857223 */ /* 0x180fe2000001082f */
[-CC-:B------:R-:W-:Y:S01]  /*2c90*/  FFMA.FTZ R131, R46, R3.reuse, -R47.reuse ;  /* 0x000000032e837223 */ /* 0x180fe2000001082f */
[-CC-:B------:R-:W-:Y:S01]  /*2ca0*/  FFMA.FTZ R42, R52, R3.reuse, -R47.reuse ;  /* 0x00000003342a7223 */ /* 0x180fe2000001082f */
[----:B-1----:R-:W-:Y:S01]  /*2cb0*/  FADD.FTZ R27, R11, R6 ;  /* 0x000000060b1b7221 */ /* 0x002fe20000010000 */
        /* <DEDUP_REMOVED lines=13> */
[----:B------:R-:W-:Y:S01]  /*2d90*/  F2FP.BF16.F32.PACK_AB R120, R5, R120 ;  /* 0x000000780578723e */ /* 0x000fe200000010ff */
[-CC-:B------:R-:W-:Y:S01]  /*2da0*/  FFMA.FTZ R143, R70, R3.reuse, -R47.reuse ;  /* 0x00000003468f7223 */ /* 0x180fe2000001082f */
[-CC-:B------:R-:W-:Y:S01]  /*2db0*/  FFMA.FTZ R4, R72, R3.reuse, -R47.reuse ;  /* 0x0000000348047223 */ /* 0x180fe2000001082f */
        /* <DEDUP_REMOVED lines=8> */
[-CC-:B------:R-:W-:Y:S01]  /*2e40*/  FFMA.FTZ R86, R86, R3.reuse, -R47.reuse ;  /* 0x0000000356567223 */ /* 0x180fe2000001082f */
[----:B------:R-:W-:Y:S01]  /*2e50*/  FFMA.FTZ R32, R32, R3, -R47 ;  /* 0x0000000320207223 */ /* 0x000fe2000001082f */
[----:B------:R-:W1:Y:S01]  /*2e60*/  MUFU.EX2 R8, R8 ;  /* 0x0000000800087308 */ /* 0x000e620000000800 */
[----:B--2---:R-:W-:Y:S01]  /*2e70*/  FADD.FTZ R6, R30, R27 ;  /* 0x0000001b1e067221 */ /* 0x004fe20000010000 */
[----:B------:R-:W-:-:S02]  /*2e80*/  F2FP.BF16.F32.PACK_AB R122, R9, R122 ;  /* 0x0000007a097a723e */ /* 0x000fc400000010ff */
[----:B------:R-:W-:Y:S02]  /*2e90*/  F2FP.BF16.F32.PACK_AB R124, R11, R124 ;  /* 0x0000007c0b7c723e */ /* 0x000fe400000010ff */
[----:B------:R-:W-:Y:S02]  /*2ea0*/  F2FP.BF16.F32.PACK_AB R126, R13, R126 ;  /* 0x0000007e0d7e723e */ /* 0x000fe400000010ff */
[----:B------:R-:W2:Y:S01]  /*2eb0*/  MUFU.EX2 R127, R127 ;  /* 0x0000007f007f7308 */ /* 0x000ea20000000800 */
[----:B0-----:R-:W-:Y:S01]  /*2ec0*/  FADD.FTZ R27, R125, R6 ;  /* 0x000000067d1b7221 */ /* 0x001fe20000010000 */
[----:B------:R-:W-:Y:S02]  /*2ed0*/  F2FP.BF16.F32.PACK_AB R128, R15, R128 ;  /* 0x000000800f80723e */ /* 0x000fe400000010ff */
[----:B------:R-:W-:Y:S02]  /*2ee0*/  F2FP.BF16.F32.PACK_AB R121, R26, R121 ;  /* 0x000000791a79723e */ /* 0x000fe400000010ff */
[----:B------:R-:W-:-:S02]  /*2ef0*/  F2FP.BF16.F32.PACK_AB R123, R30, R123 ;  /* 0x0000007b1e7b723e */ /* 0x000fc400000010ff */
[----:B------:R-:W0:Y:S01]  /*2f00*/  MUFU.EX2 R21, R21 ;  /* 0x0000001500157308 */ /* 0x000e220000000800 */
[C---:B-1----:R-:W-:Y:S01]  /*2f10*/  FADD.FTZ R6, R8.reuse, R27 ;  /* 0x0000001b08067221 */ /* 0x042fe20000010000 */
[----:B------:R-:W-:-:S06]  /*2f20*/  F2FP.BF16.F32.PACK_AB R125, R8, R125 ;  /* 0x0000007d087d723e */ /* 0x000fcc00000010ff */
[----:B------:R-:W1:Y:S01]  /*2f30*/  MUFU.EX2 R20, R20 ;  /* 0x0000001400147308 */ /* 0x000e620000000800 */
[----:B--2---:R-:W-:-:S07]  /*2f40*/  FADD.FTZ R27, R127, R6 ;  /* 0x000000067f1b7221 */ /* 0x004fce0000010000 */
[----:B------:R-:W2:Y:S01]  /*2f50*/  MUFU.EX2 R132, R132 ;  /* 0x0000008400847308 */ /* 0x000ea20000000800 */
[C---:B0-----:R-:W-:Y:S01]  /*2f60*/  FADD.FTZ R49, R21.reuse, R50 ;  /* 0x0000003215317221 */ /* 0x041fe20000010000 */
[----:B------:R-:W-:Y:S01]  /*2f70*/  FFMA.FTZ R50, R68, R3, -R47 ;  /* 0x0000000344327223 */ /* 0x000fe2000001082f */
[----:B------:R-:W-:-:S05]  /*2f80*/  F2FP.BF16.F32.PACK_AB R130, R21, R130 ;  /* 0x000000821582723e */ /* 0x000fca00000010ff */
        /* <DEDUP_REMOVED lines=29> */
[----:B------:R-:W-:Y:S01]  /*3160*/  FFMA.FTZ R6, R10, R3, -R47 ;  /* 0x000000030a067223 */ /* 0x000fe2000001082f */
[----:B------:R-:W-:-:S05]  /*3170*/  F2FP.BF16.F32.PACK_AB R136, R33, R136 ;  /* 0x000000882188723e */ /* 0x000fca00000010ff */
[----:B------:R-:W0:Y:S01]  /*3180*/  MUFU.EX2 R135, R135 ;  /* 0x0000008700877308 */ /* 0x000e220000000800 */
[----:B-1----:R-:W-:Y:S01]  /*3190*/  FADD.FTZ R10, R42, R27 ;  /* 0x0000001b2a0a7221 */ /* 0x002fe20000010000 */
[----:B------:R-:W-:Y:S01]  /*31a0*/  FFMA.FTZ R27, R28, R3, -R47 ;  /* 0x000000031c1b7223 */ /* 0x000fe2000001082f */
[----:B------:R-:W-:-:S05]  /*31b0*/  F2FP.BF16.F32.PACK_AB R133, R42, R133 ;  /* 0x000000852a85723e */ /* 0x000fca00000010ff */
        /* <DEDUP_REMOVED lines=45> */
[----:B--2---:R-:W-:-:S07]  /*3490*/  FADD.FTZ R9, R43, R54 ;  /* 0x000000362b097221 */ /* 0x004fce0000010000 */
[----:B------:R-:W-:Y:S01]  /*34a0*/  MUFU.EX2 R145, R145 ;  /* 0x0000009100917308 */ /* 0x000fe20000000800 */
[----:B0-----:R-:W-:-:S07]  /*34b0*/  F2FP.BF16.F32.PACK_AB R143, R4, R143 ;  /* 0x0000008f048f723e */ /* 0x001fce00000010ff */
[----:B------:R0:W2:Y:S01]  /*34c0*/  MUFU.EX2 R45, R146 ;  /* 0x00000092002d7308 */ /* 0x0000a20000000800 */
[----:B-1----:R-:W-:-:S07]  /*34d0*/  FADD.FTZ R12, R148, R9 ;  /* 0x00000009940c7221 */ /* 0x002fce0000010000 */
[----:B------:R-:W1:Y:S01]  /*34e0*/  MUFU.EX2 R10, R76 ;  /* 0x0000004c000a7308 */ /* 0x000e620000000800 */
[----:B0-----:R-:W-:-:S07]  /*34f0*/  F2FP.BF16.F32.PACK_AB R146, R43, R40 ;  /* 0x000000282b92723e */ /* 0x001fce00000010ff */
[----:B------:R-:W0:Y:S01]  /*3500*/  MUFU.EX2 R147, R147 ;  /* 0x0000009300937308 */ /* 0x000e220000000800 */
[C---:B--2---:R-:W-:Y:S01]  /*3510*/  FADD.FTZ R9, R45.reuse, R12 ;  /* 0x0000000c2d097221 */ /* 0x044fe20000010000 */
[----:B------:R-:W-:-:S06]  /*3520*/  F2FP.BF16.F32.PACK_AB R148, R45, R148 ;  /* 0x000000942d94723e */ /* 0x000fcc00000010ff */
[----:B------:R2:W3:Y:S08]  /*3530*/  MUFU.EX2 R28, R6 ;  /* 0x00000006001c7308 */ /* 0x0004f00000000800 */
[----:B------:R-:W4:Y:S01]  /*3540*/  MUFU.EX2 R82, R82 ;  /* 0x0000005200527308 */ /* 0x000f220000000800 */
[----:B--2---:R-:W-:-:S04]  /*3550*/  FADD.FTZ R6, R4, R5 ;  /* 0x0000000504067221 */ /* 0x004fc80000010000 */
[----:B------:R-:W-:Y:S01]  /*3560*/  FADD.FTZ R5, R145, R6 ;  /* 0x0000000691057221 */ /* 0x000fe20000010000 */
[C---:B-1----:R-:W-:Y:S02]  /*3570*/  F2FP.BF16.F32.PACK_AB R145, R10.reuse, R145 ;  /* 0x000000910a91723e */ /* 0x042fe400000010ff */
[----:B------:R-:W1:Y:S01]  /*3580*/  MUFU.EX2 R27, R27 ;  /* 0x0000001b001b7308 */ /* 0x000e620000000800 */
[----:B------:R-:W-:-:S04]  /*3590*/  FADD.FTZ R12, R10, R5 ;  /* 0x000000050a0c7221 */ /* 0x000fc80000010000 */
[----:B0-----:R-:W-:Y:S01]  /*35a0*/  FADD.FTZ R5, R147, R12 ;  /* 0x0000000c93057221 */ /* 0x001fe20000010000 */
[C---:B---3--:R-:W-:Y:S02]  /*35b0*/  F2FP.BF16.F32.PACK_AB R147, R28.reuse, R147 ;  /* 0x000000931c93723e */ /* 0x048fe400000010ff */
[----:B------:R-:W0:Y:S01]  /*35c0*/  MUFU.EX2 R86, R86 ;  /* 0x0000005600567308 */ /* 0x000e220000000800 */
[----:B------:R-:W-:-:S04]  /*35d0*/  FADD.FTZ R5, R28, R5 ;  /* 0x000000051c057221 */ /* 0x000fc80000010000 */
[----:B----4-:R-:W-:-:S03]  /*35e0*/  FADD.FTZ R8, R82, R5 ;  /* 0x0000000552087221 */ /* 0x010fc60000010000 */
[----:B------:R-:W2:Y:S01]  /*35f0*/  MUFU.EX2 R151, R32 ;  /* 0x0000002000977308 */ /* 0x000ea20000000800 */
[C---:B-1----:R-:W-:Y:S01]  /*3600*/  FADD.FTZ R5, R27.reuse, R8 ;  /* 0x000000081b057221 */ /* 0x042fe20000010000 */
[----:B------:R-:W-:-:S06]  /*3610*/  F2FP.BF16.F32.PACK_AB R149, R27, R82 ;  /* 0x000000521b95723e */ /* 0x000fcc00000010ff */
[----:B------:R-:W1:Y:S01]  /*3620*/  MUFU.EX2 R150, R150 ;  /* 0x0000009600967308 */ /* 0x000e620000000800 */
[----:B0-----:R-:W-:-:S07]  /*3630*/  FADD.FTZ R4, R86, R5 ;  /* 0x0000000556047221 */ /* 0x001fce0000010000 */
[----:B------:R-:W0:Y:S01]  /*3640*/  MUFU.EX2 R31, R31 ;  /* 0x0000001f001f7308 */ /* 0x000e220000000800 */
[----:B--2---:R-:W-:Y:S01]  /*3650*/  FADD.FTZ R5, R151, R4 ;  /* 0x0000000497057221 */ /* 0x004fe20000010000 */
[----:B------:R-:W-:Y:S01]  /*3660*/  VIADD R4, R89, 0xfffffffe ;  /* 0xfffffffe59047836 */ /* 0x000fe20000000000 */
[----:B------:R-:W-:Y:S01]  /*3670*/  F2FP.BF16.F32.PACK_AB R151, R151, R86 ;  /* 0x000000569797723e */ /* 0x000fe200000010ff */
[----:B------:R-:W-:-:S03]  /*3680*/  IMAD.MOV.U32 R89, RZ, RZ, R119 ;  /* 0x000000ffff597224 */ /* 0x000fc600078e0077 */
[----:B------:R-:W-:Y:S01]  /*3690*/  ISETP.GE.AND P1, PT, R4, R16, PT ;  /* 0x000000100400720c */ /* 0x000fe20003f26270 */
[----:B-1----:R-:W-:-:S04]  /*36a0*/  FADD.FTZ R6, R150, R9 ;  /* 0x0000000996067221 */ /* 0x002fc80000010000 */
[C---:B0-----:R-:W-:Y:S01]  /*36b0*/  FADD.FTZ R6, R31.reuse, R6 ;  /* 0x000000061f067221 */ /* 0x041fe20000010000 */
[----:B------:R-:W-:-:S07]  /*36c0*/  F2FP.BF16.F32.PACK_AB R150, R31, R150 ;  /* 0x000000961f96723e */ /* 0x000fce00000010ff */
[----:B------:R-:W-:Y:S05]  /*36d0*/  @!P1 BRA `(.L_x_216) ;  /* 0x0000001c00d89947 */ /* 0x000fea0003800000 */
        /* <DEDUP_REMOVED lines=18> */
[----:B------:R-:W-:Y:S01]  /*3800*/  UMOV UR7, UR38 ;  /* 0x0000002600077c82 */ /* 0x000fe20008000000 */
[----:B------:R-:W-:-:S05]  /*3810*/  UMOV UR6, UR39 ;  /* 0x0000002700067c82 */ /* 0x000fca0008000000 */
.L_x_227:
[----:B------:R-:W-:Y:S01]  /*3820*/  ISETP.NE.AND P2, PT, RZ, UR41, PT ;  /* 0x00000029ff007c0c */ /* 0x000fe2000bf45270 */
[----:B------:R-:W-:-:S04]  /*3830*/  UISETP.NE.AND UP0, UPT, UR6, 0x1, UPT ;  /* 0x000000010600788c */ /* 0x000fc8000bf05270 */
[----:B------:R-:W-:-:S04]  /*3840*/  USEL UR38, URZ, 0x1, UP0 ;  /* 0x000000013f267887 */ /* 0x000fc80008000000 */
[----:B------:R-:W-:-:S04]  /*3850*/  ULOP3.LUT UR38, UR7, UR38, URZ, 0x3c, !UPT ;  /* 0x0000002607267292 */ /* 0x000fc8000f8e3c3f */
[----:B------:R-:W-:Y:S08]  /*3860*/  @P2 BRA `(.L_x_217) ;  /* 0x0000000000442947 */ /* 0x000ff00003800000 */
[----:B------:R-:W-:Y:S05]  /*3870*/  @!P0 BRA `(.L_x_218) ;  /* 0x0000000000048947 */ /* 0x000fea0003800000 */
[----:B------:R-:W-:Y:S01]  /*3880*/  BPT.TRAP 0x1 ;  /* 0x000000040000795c */ /* 0x000fe20000300000 */
.L_x_218:
[----:B------:R-:W0:Y:S01]  /*3890*/  S2UR UR14, SR_CgaCtaId ;  /* 0x00000000000e79c3 */ /* 0x000e220000008800 */
[----:B------:R-:W-:Y:S01]  /*38a0*/  UIADD3 UR10, UR6, 0x1, URZ ;  /* 0x00000001060a7890 */ /* 0x000fe2000fffe03f */
[----:B------:R-:W-:Y:S01]  /*38b0*/  IMAD.U32 R0, RZ, RZ, UR38 ;  /* 0x00000026ff007e24 */ /* 0x000fe2000f8e00ff */
[----:B------:R-:W-:Y:S02]  /*38c0*/  UMOV UR11, 0x400 ;  /* 0x00000400000b7882 */ /* 0x000fe40000000000 */
[----:B------:R-:W-:Y:S02]  /*38d0*/  UISETP.NE.AND UP0, UPT, UR10, 0x2, UPT ;  /* 0x000000020a00788c */ /* 0x000fe4000bf05270 */
[----:B------:R-:W-:Y:S02]  /*38e0*/  SHF.L.U32 R0, R0, 0x1f, RZ ;  /* 0x0000001f00007819 */ /* 0x000fe400000006ff */
[----:B------:R-:W-:Y:S02]  /*38f0*/  USEL UR10, UR10, URZ, UP0 ;  /* 0x0000003f0a0a7287 */ /* 0x000fe40008000000 */
[----:B0-----:R-:W-:-:S04]  /*3900*/  ULEA UR11, UR14, UR11, 0x18 ;  /* 0x0000000b0e0b7291 */ /* 0x001fc8000f8ec03f */
[----:B------:R-:W-:-:S09]  /*3910*/  ULEA UR10, UR10, UR11, 0x3 ;  /* 0x0000000b0a0a7291 */ /* 0x000fd2000f8e183f */
[----:B------:R0:W1:Y:S01]  /*3920*/  SYNCS.PHASECHK.TRANS64.TRYWAIT P1, [UR10+0x16830], R0 ;  /* 0x01683000ff0075a7 */ /* 0x000062000802014a */
[----:B------:R-:W-:Y:S05]  /*3930*/  @!P0 BRA `(.L_x_219) ;  /* 0x0000000000048947 */ /* 0x000fea0003800000 */
[----:B------:R-:W-:Y:S01]  /*3940*/  BPT.TRAP 0x1 ;  /* 0x000000040000795c */ /* 0x000fe20000300000 */
.L_x_219:
[----:B-1----:R-:W-:Y:S05]  /*3950*/  @P1 BRA `(.L_x_217) ;  /* 0x0000000000081947 */ /* 0x002fea0003800000 */
[----:B------:R-:W1:Y:S02]  /*3960*/  SYNCS.PHASECHK.TRANS64.TRYWAIT P1, [UR10+0x16830], R0 ;  /* 0x01683000ff0075a7 */ /* 0x000e64000802014a */
[----:B-1----:R-:W-:Y:S05]  /*3970*/  @!P1 BRA `(.L_x_220) ;  /* 0x000000a400989947 */ /* 0x002fea0003800000 */
.L_x_217:
[----:B-1----:R-:W1:Y:S01]  /*3980*/  S2R R3, SR_TID.X ;  /* 0x0000000000037919 */ /* 0x002e620000002100 */
[----:B------:R-:W-:Y:S01]  /*3990*/  UIADD3 UR39, UR6, 0x1, URZ ;  /* 0x0000000106277890 */ /* 0x000fe2000fffe03f */
[----:B------:R-:W-:Y:S01]  /*39a0*/  UMOV UR24, UR4 ;  /* 0x0000000400187c82 */ /* 0x000fe20008000000 */
[----:B------:R-:W-:Y:S02]  /*39b0*/  UMOV UR25, UR5 ;  /* 0x0000000500197c82 */ /* 0x000fe40008000000 */
[----:B------:R-:W-:Y:S01]  /*39c0*/  UISETP.NE.AND UP0, UPT, UR39, 0x2, UPT ;  /* 0x000000022700788c */ /* 0x000fe2000bf05270 */
[----:B------:R-:W-:Y:S01]  /*39d0*/  UMOV UR27, 0x40000040 ;  /* 0x40000040001b7882 */ /* 0x000fe20000000000 */
[----:B------:R-:W-:Y:S02]  /*39e0*/  UMOV UR11, 0x40000040 ;  /* 0x40000040000b7882 */ /* 0x000fe40000000000 */
[----:B------:R-:W-:Y:S01]  /*39f0*/  USEL UR39, UR39, URZ, UP0 ;  /* 0x0000003f27277287 */ /* 0x000fe20008000000 */
[----:B------:R-:W-:Y:S01]  /*3a00*/  UMOV UR15, 0x40000040 ;  /* 0x40000040000f7882 */ /* 0x000fe20000000000 */
[----:B------:R-:W-:-:S02]  /*3a10*/  UMOV UR19, 0x40000040 ;  /* 0x4000004000137882 */ /* 0x000fc40000000000 */
[----:B------:R-:W-:-:S04]  /*3a20*/  ULEA UR26, UR39, UR20, 0xa ;  /* 0x00000014271a7291 */ /* 0x000fc8000f8e503f */
[----:B------:R-:W-:Y:S02]  /*3a30*/  UIADD3 UR10, UR26, 0x2, URZ ;  /* 0x000000021a0a7890 */ /* 0x000fe4000fffe03f */
[----:B------:R-:W-:Y:S02]  /*3a40*/  UIADD3 UR14, UR26, 0x4, URZ ;  /* 0x000000041a0e7890 */ /* 0x000fe4000fffe03f */
[----:B------:R-:W-:Y:S01]  /*3a50*/  UIADD3 UR18, UR26, 0x6, URZ ;  /* 0x000000061a127890 */ /* 0x000fe2000fffe03f */
[----:B-1----:R-:W-:-:S05]  /*3a60*/  SHF.R.U32.HI R3, RZ, 0x7, R3 ;  /* 0x00000007ff037819 */ /* 0x002fca0000011603 */
[----:B0-----:R-:W-:-:S05]  /*3a70*/  VIADD R0, R3, 0x8 ;  /* 0x0000000803007836 */ /* 0x001fca0000000000 */
[----:B------:R0:W-:Y:S06]  /*3a80*/  BAR.SYNC.DEFER_BLOCKING R0, 0x100 ;  /* 0x000400000000751d */ /* 0x0001ec0000010000 */
        /* <DEDUP_REMOVED lines=12> */
[----:B0-----:R-:W-:Y:S05]  /*3b50*/  @P2 BRA `(.L_x_221) ;  /* 0x0000000000382947 */ /* 0x001fea0003800000 */
[----:B------:R-:W-:Y:S05]  /*3b60*/  @!P0 BRA `(.L_x_222) ;  /* 0x0000000000048947 */ /* 0x000fea0003800000 */
[----:B------:R-:W-:Y:S01]  /*3b70*/  BPT.TRAP 0x1 ;  /* 0x000000040000795c */ /* 0x000fe20000300000 */
.L_x_222:
[----:B------:R-:W0:Y:S01]  /*3b80*/  S2UR UR11, SR_CgaCtaId ;  /* 0x00000000000b79c3 */ /* 0x000e220000008800 */
[----:B------:R-:W-:Y:S01]  /*3b90*/  UMOV UR10, 0x400 ;  /* 0x00000400000a7882 */ /* 0x000fe20000000000 */
[----:B------:R-:W-:-:S05]  /*3ba0*/  IMAD.U32 R0, RZ, RZ, UR7 ;  /* 0x00000007ff007e24 */ /* 0x000fca000f8e00ff */
[----:B------:R-:W-:Y:S01]  /*3bb0*/  SHF.L.U32 R0, R0, 0x1f, RZ ;  /* 0x0000001f00007819 */ /* 0x000fe200000006ff */
[----:B0-----:R-:W-:-:S04]  /*3bc0*/  ULEA UR10, UR11, UR10, 0x18 ;  /* 0x0000000a0b0a7291 */ /* 0x001fc8000f8ec03f */
[----:B------:R-:W-:-:S09]  /*3bd0*/  ULEA UR10, UR6, UR10, 0x3 ;  /* 0x0000000a060a7291 */ /* 0x000fd2000f8e183f */
[----:B------:R0:W1:Y:S01]  /*3be0*/  SYNCS.PHASECHK.TRANS64.TRYWAIT P1, [UR10+0x16850], R0 ;  /* 0x01685000ff0075a7 */ /* 0x000062000802014a */
[----:B------:R-:W-:Y:S05]  /*3bf0*/  @!P0 BRA `(.L_x_223) ;  /* 0x0000000000048947 */ /* 0x000fea0003800000 */
[----:B------:R-:W-:Y:S01]  /*3c00*/  BPT.TRAP 0x1 ;  /* 0x000000040000795c */ /* 0x000fe20000300000 */
.L_x_223:
[----:B-1----:R-:W-:Y:S05]  /*3c10*/  @P1 BRA `(.L_x_221) ;  /* 0x0000000000081947 */ /* 0x002fea0003800000 */
[----:B------:R-:W1:Y:S02]  /*3c20*/  SYNCS.PHASECHK.TRANS64.TRYWAIT P1, [UR10+0x16850], R0 ;  /* 0x01685000ff0075a7 */ /* 0x000e64000802014a */
[----:B-1----:R-:W-:Y:S05]  /*3c30*/  @!P1 BRA `(.L_x_224) ;  /* 0x000000a400009947 */ /* 0x002fea0003800000 */
.L_x_221:
[----:B------:R-:W2:Y:S01]  /*3c40*/  S2UR UR11, SR_CgaCtaId ;  /* 0x00000000000b79c3 */ /* 0x000ea20000008800 */
[----:B------:R-:W-:Y:S01]  /*3c50*/  UMOV UR7, 0x400 ;  /* 0x0000040000077882 */ /* 0x000fe20000000000 */
[----:B------:R-:W-:Y:S01]  /*3c60*/  WARPGROUP.ARRIVE ;  /* 0x00000000000079c5 */ /* 0x000fe20000000000 */
[----:B------:R-:W-:-:S05]  /*3c70*/  UMOV UR19, 0x40000040 ;  /* 0x4000004000137882 */ /* 0x000fca0000000000 */
[----:B------:R-:W1:Y:S01]  /*3c80*/  S2R R7, SR_TID.X ;  /* 0x0000000000077919 */ /* 0x000e620000002100 */
[----:B--2---:R-:W-:-:S04]  /*3c90*/  ULEA UR15, UR11, UR7, 0x18 ;  /* 0x000000070b0f7291 */ /* 0x004fc8000f8ec03f */
[----:B------:R-:W-:-:S04]  /*3ca0*/  UIADD3 UR7, UR15, 0x400, URZ ;  /* 0x000004000f077890 */ /* 0x000fc8000fffe03f */
[----:B------:R-:W-:-:S04]  /*3cb0*/  USHF.R.U32.HI UR7, URZ, 0x4, UR7 ;  /* 0x000000043f077899 */ /* 0x000fc80008011607 */
[----:B------:R-:W-:Y:S01]  /*3cc0*/  ULOP3.LUT UR7, UR7, 0x3fff, URZ, 0xc0, !UPT ;  /* 0x00003fff07077892 */ /* 0x000fe2000f8ec03f */
[----:B-1----:R-:W-:Y:S02]  /*3cd0*/  SHF.R.U32.HI R3, RZ, 0x7, R7 ;  /* 0x00000007ff037819 */ /* 0x002fe40000011607 */
[----:B------:R-:W-:Y:S01]  /*3ce0*/  ISETP.GE.U32.AND P1, PT, R7, 0x180, PT ;  /* 0x000001800700780c */ /* 0x000fe20003f26070 */
[----:B------:R-:W-:Y:S02]  /*3cf0*/  ULEA UR10, UR6, UR7, 0xa ;  /* 0x00000007060a7291 */ /* 0x000fe4000f8e503f */
[----:B0-----:R-:W-:Y:S02]  /*3d00*/  VIADD R0, R3, 0x9 ;  /* 0x0000000903007836 */ /* 0x001fe40000000000 */
[----:B------:R-:W-:-:S03]  /*3d10*/  UIADD3 UR14, UR10, 0x80, URZ ;  /* 0x000000800a0e7890 */ /* 0x000fc6000fffe03f */
[----:B------:R-:W-:Y:S01]  /*3d20*/  UMOV UR18, UR10 ;  /* 0x0000000a00127c82 */ /* 0x000fe20008000000 */
[----:B------:R-:W-:Y:S01]  /*3d30*/  SEL R0, R0, 0x9, !P1 ;  /* 0x0000000900007807 */ /* 0x000fe20004800000 */
[----:B------:R-:W-:Y:S01]  /*3d40*/  HGMMA.64x64x16.F32.BF16 R88, R120, gdesc[UR16].tnspB, R88, gsb0 ;  /* 0x40e0001078587df0 */ /* 0x000fe20008001858 */
[----:B------:R-:W-:Y:S01]  /*3d50*/  UMOV UR19, 0x40000040 ;  /* 0x4000004000137882 */ /* 0x000fe20000000000 */
[----:B------:R-:W-:Y:S01]  /*3d60*/  UMOV UR18, UR14 ;  /* 0x0000000e00127c82 */ /* 0x000fe20008000000 */
        /* <DEDUP_REMOVED lines=43> */
.L_x_225:
[----:B0-----:R-:W-:Y:S01]  /*4020*/  FMNMX.FTZ R0, R24, R9, !PT ;  /* 0x0000000918007209 */ /* 0x001fe20007810000 */
[----:B------:R-:W-:Y:S01]  /*4030*/  ULEA UR7, UR39, UR15, 0x3 ;  /* 0x0000000f27077291 */ /* 0x000fe2000f8e183f */
[----:B------:R-:W-:Y:S02]  /*4040*/  FMNMX.FTZ R10, R26, R8, !PT ;  /* 0x000000081a0a7209 */ /* 0x000fe40007810000 */
[----:B------:R-:W-:Y:S01]  /*4050*/  FMNMX.FTZ R3, R25, R0, !PT ;  /* 0x0000000019037209 */ /* 0x000fe20007810000 */
[----:B------:R-:W-:Y:S01]  /*4060*/  UIADD3 UR7, UR7, 0x16840, URZ ;  /* 0x0001684007077890 */ /* 0x000fe2000fffe03f */
[----:B------:R-:W-:Y:S02]  /*4070*/  FMNMX.FTZ R7, R27, R10, !PT ;  /* 0x0000000a1b077209 */ /* 0x000fe40007810000 */
[----:B------:R-:W-:Y:S01]  /*4080*/  FMNMX.FTZ R0, R28, R3, !PT ;  /* 0x000000031c007209 */ /* 0x000fe20007810000 */
[----:B------:R-:W-:Y:S01]  /*4090*/  UPRMT UR7, UR11, 0x654, UR7 ;  /* 0x000006540b077896 */ /* 0x000fe20008000007 */
[----:B------:R-:W-:-:S02]  /*40a0*/  FMNMX.FTZ R10, R30, R7, !PT ;  /* 0x000000071e0a7209 */ /* 0x000fc40007810000 */
[----:B------:R-:W-:Y:S02]  /*40b0*/  FMNMX.FTZ R3, R29, R0, !PT ;  /* 0x000000001d037209 */ /* 0x000fe40007810000 */
[----:B------:R-:W-:Y:S02]  /*40c0*/  FMNMX.FTZ R7, R31, R10, !PT ;  /* 0x0000000a1f077209 */ /* 0x000fe40007810000 */
[----:B------:R-:W-:Y:S02]  /*40d0*/  FMNMX.FTZ R0, R32, R3, !PT ;  /* 0x0000000320007209 */ /* 0x000fe40007810000 */
[----:B------:R-:W-:Y:S01]  /*40e0*/  FMNMX.FTZ R10, R34, R7, !PT ;  /* 0x00000007220a7209 */ /* 0x000fe20007810000 */
[----:B------:R-:W-:Y:S01]  /*40f0*/  SYNCS.ARRIVE.TRANS64.RED.A1T0 RZ, [UR7], RZ ;  /* 0x000000ffffff79a7 */ /* 0x000fe20008100407 */
        /* <DEDUP_REMOVED lines=53> */
[----:B------:R-:W-:-:S03]  /*4450*/  FMNMX.FTZ R10, R87, R10, !PT ;  /* 0x0000000a570a7209 */ /* 0x000fc60007810000 */
[----:B------:R-:W0:Y:S04]  /*4460*/  SHFL.BFLY PT, R0, R11, 0x2, 0x1f ;  /* 0x0c401f000b007f89 */ /* 0x000e2800000e0000 */
[----:B------:R-:W1:Y:S01]  /*4470*/  SHFL.BFLY PT, R3, R10, 0x2, 0x1f ;  /* 0x0c401f000a037f89 */ /* 0x000e6200000e0000 */
[----:B0-----:R-:W-:Y:S02]  /*4480*/  FMNMX.FTZ R12, R11, R0, !PT ;  /* 0x000000000b0c7209 */ /* 0x001fe40007810000 */
[----:B-1----:R-:W-:-:S03]  /*4490*/  FMNMX.FTZ R13, R10, R3, !PT ;  /* 0x000000030a0d7209 */ /* 0x002fc60007810000 */
[----:B------:R-:W0:Y:S01]  /*44a0*/  SHFL.BFLY PT, R7, R12, 0x1, 0x1f ;  /* 0x0c201f000c077f89 */ /* 0x000e2200000e0000 */
[----:B------:R-:W1:Y:S03]  /*44b0*/  LDC R3, c[0x0][0x988] ;  /* 0x00026200ff037b82 */ /* 0x000e660000000800 */
[----:B------:R-:W2:Y:S01]  /*44c0*/  SHFL.BFLY PT, R14, R13, 0x1, 0x1f ;  /* 0x0c201f000d0e7f89 */ /* 0x000ea200000e0000 */
[----:B0-----:R-:W-:Y:S02]  /*44d0*/  FMNMX.FTZ R0, R12, R7, !PT ;  /* 0x000000070c007209 */ /* 0x001fe40007810000 */
[----:B--2---:R-:W-:-:S03]  /*44e0*/  FMNMX.FTZ R7, R13, R14, !PT ;  /* 0x0000000e0d077209 */ /* 0x004fc60007810000 */
[C---:B-1----:R-:W-:Y:S01]  /*44f0*/  FMUL.FTZ R10, R0.reuse, R3 ;  /* 0x00000003000a7220 */ /* 0x042fe20000410000 */
[----:B------:R-:W-:-:S03]  /*4500*/  FADD.FTZ R14, -R0, R9 ;  /* 0x00000009000e7221 */ /* 0x000fc60000010100 */
[-C--:B------:R-:W-:Y:S01]  /*4510*/  FFMA.FTZ R126, R36, R3.reuse, -R10 ;  /* 0x00000003247e7223 */ /* 0x080fe2000001080a */
[C---:B------:R-:W-:Y:S01]  /*4520*/  FADD.FTZ R20, -R7.reuse, R8 ;  /* 0x0000000807147221 */ /* 0x040fe20000010100 */
[-C--:B------:R-:W-:Y:S01]  /*4530*/  FMUL.FTZ R36, R7, R3.reuse ;  /* 0x0000000307247220 */ /* 0x080fe20000410000 */
[-C--:B------:R-:W-:Y:S01]  /*4540*/  FFMA.FTZ R120, R24, R3.reuse, -R10 ;  /* 0x0000000318787223 */ /* 0x080fe2000001080a */
[-C--:B------:R-:W-:Y:S01]  /*4550*/  FMUL.FTZ R14, R14, R3.reuse ;  /* 0x000000030e0e7220 */ /* 0x080fe20000410000 */
[-C--:B------:R-:W-:Y:S01]  /*4560*/  FMUL.FTZ R9, R20, R3.reuse ;  /* 0x0000000314097220 */ /* 0x080fe20000410000 */
[-C--:B------:R-:W-:Y:S01]  /*4570*/  FFMA.FTZ R26, R26, R3.reuse, -R36 ;  /* 0x000000031a1a7223 */ /* 0x080fe20000010824 */
[-CC-:B------:R-:W-:Y:S01]  /*4580*/  FFMA.FTZ R121, R25, R3.reuse, -R10.reuse ;  /* 0x0000000319797223 */ /* 0x180fe2000001080a */
[-C--:B------:R-:W-:Y:S01]  /*4590*/  FFMA.FTZ R25, R49, R3.reuse, -R10 ;  /* 0x0000000331197223 */ /* 0x080fe2000001080a */
[-C--:B------:R-:W-:Y:S01]  /*45a0*/  FFMA.FTZ R49, R27, R3.reuse, -R36 ;  /* 0x000000031b317223 */ /* 0x080fe20000010824 */
[----:B------:R-:W-:Y:S01]  /*45b0*/  MUFU.EX2 R8, R14 ;  /* 0x0000000e00087308 */ /* 0x000fe20000000800 */
[-C--:B------:R-:W-:Y:S01]  /*45c0*/  FFMA.FTZ R122, R28, R3.reuse, -R10 ;  /* 0x000000031c7a7223 */ /* 0x080fe2000001080a */
[-C--:B------:R-:W-:Y:S01]  /*45d0*/  FFMA.FTZ R27, R30, R3.reuse, -R36 ;  /* 0x000000031e1b7223 */ /* 0x080fe20000010824 */
[-CC-:B------:R-:W-:Y:S01]  /*45e0*/  FFMA.FTZ R123, R29, R3.reuse, -R10.reuse ;  /* 0x000000031d7b7223 */ /* 0x180fe2000001080a */
[-C--:B------:R-:W-:Y:S01]  /*45f0*/  FFMA.FTZ R132, R48, R3.reuse, -R10 ;  /* 0x0000000330847223 */ /* 0x080fe2000001080a */
[-C--:B------:R-:W-:Y:S01]  /*4600*/  FFMA.FTZ R48, R31, R3.reuse, -R36 ;  /* 0x000000031f307223 */ /* 0x080fe20000010824 */
[-C--:B------:R-:W-:Y:S01]  /*4610*/  FFMA.FTZ R124, R32, R3.reuse, -R10 ;  /* 0x00000003207c7223 */ /* 0x080fe2000001080a */
[-C--:B------:R-:W-:Y:S01]  /*4620*/  FFMA.FTZ R125, R34, R3.reuse, -R36 ;  /* 0x00000003227d7223 */ /* 0x080fe20000010824 */
[----:B------:R-:W0:Y:S01]  /*4630*/  MUFU.EX2 R120, R120 ;  /* 0x0000007800787308 */ /* 0x000e220000000800 */
[-CC-:B------:R-:W-:Y:S01]  /*4640*/  FFMA.FTZ R33, R33, R3.reuse, -R10.reuse ;  /* 0x0000000321217223 */ /* 0x180fe2000001080a */
[-C--:B------:R-:W-:Y:S01]  /*4650*/  FFMA.FTZ R28, R45, R3.reuse, -R10 ;  /* 0x000000032d1c7223 */ /* 0x080fe2000001080a */
[-CC-:B------:R-:W-:Y:S01]  /*4660*/  FFMA.FTZ R45, R35, R3.reuse, -R36.reuse ;  /* 0x00000003232d7223 */ /* 0x180fe20000010824 */
[-C--:B------:R-:W-:Y:S01]  /*4670*/  FFMA.FTZ R127, R38, R3.reuse, -R36 ;  /* 0x00000003267f7223 */ /* 0x080fe20000010824 */
[-CC-:B------:R-:W-:Y:S01]  /*4680*/  FFMA.FTZ R32, R37, R3.reuse, -R10.reuse ;  /* 0x0000000325207223 */ /* 0x180fe2000001080a */
[-C--:B------:R-:W-:Y:S01]  /*4690*/  FFMA.FTZ R130, R44, R3.reuse, -R10 ;  /* 0x000000032c827223 */ /* 0x080fe2000001080a */
[-C--:B------:R-:W-:Y:S01]  /*46a0*/  FFMA.FTZ R44, R39, R3.reuse, -R36 ;  /* 0x00000003272c7223 */ /* 0x080fe20000010824 */
[----:B------:R-:W-:Y:S01]  /*46b0*/  MUFU.EX2 R9, R9 ;  /* 0x0000000900097308 */ /* 0x000fe20000000800 */
[-C--:B------:R-:W-:Y:S01]  /*46c0*/  FFMA.FTZ R128, R40, R3.reuse, -R10 ;  /* 0x0000000328807223 */ /* 0x080fe2000001080a */
[-C--:B------:R-:W-:Y:S01]  /*46d0*/  FFMA.FTZ R129, R42, R3.reuse, -R36 ;  /* 0x000000032a817223 */ /* 0x080fe20000010824 */
[-C--:B------:R-:W-:Y:S01]  /*46e0*/  FFMA.FTZ R29, R41, R3.reuse, -R10 ;  /* 0x00000003291d7223 */ /* 0x080fe2000001080a */
[-CC-:B------:R-:W-:Y:S01]  /*46f0*/  FFMA.FTZ R43, R43, R3.reuse, -R36.reuse ;  /* 0x000000032b2b7223 */ /* 0x180fe20000010824 */
[-CC-:B------:R-:W-:Y:S01]  /*4700*/  FFMA.FTZ R131, R46, R3.reuse, -R36.reuse ;  /* 0x000000032e837223 */ /* 0x180fe20000010824 */
[-CC-:B------:R-:W-:Y:S01]  /*4710*/  FFMA.FTZ R42, R47, R3.reuse, -R36.reuse ;  /* 0x000000032f2a7223 */ /* 0x180fe20000010824 */
[-C--:B------:R-:W-:Y:S01]  /*4720*/  FFMA.FTZ R133, R50, R3.reuse, -R36 ;  /* 0x0000000332857223 */ /* 0x080fe20000010824 */
[----:B------:R-:W1:Y:S01]  /*4730*/  MUFU.EX2 R26, R26 ;  /* 0x0000001a001a7308 */ /* 0x000e620000000800 */
[----:B0-----:R-:W-:Y:S01]  /*4740*/  FFMA.FTZ R6, R8, R6, R120 ;  /* 0x0000000608067223 */ /* 0x001fe20000010078 */
[-C--:B------:R-:W-:Y:S01]  /*4750*/  FFMA.FTZ R41, R51, R3.reuse, -R36 ;  /* 0x0000000333297223 */ /* 0x080fe20000010824 */
[-C--:B------:R-:W-:Y:S01]  /*4760*/  FFMA.FTZ R134, R52, R3.reuse, -R10 ;  /* 0x0000000334867223 */ /* 0x080fe2000001080a */
[-C--:B------:R-:W-:Y:S01]  /*4770*/  FFMA.FTZ R135, R54, R3.reuse, -R36 ;  /* 0x0000000336877223 */ /* 0x080fe20000010824 */
[-C--:B------:R-:W-:Y:S01]  /*4780*/  FFMA.FTZ R24, R53, R3.reuse, -R10 ;  /* 0x0000000335187223 */ /* 0x080fe2000001080a */
[-C--:B------:R-:W-:Y:S01]  /*4790*/  FFMA.FTZ R40, R55, R3.reuse, -R36 ;  /* 0x0000000337287223 */ /* 0x080fe20000010824 */
[-C--:B------:R-:W-:Y:S01]  /*47a0*/  FFMA.FTZ R136, R56, R3.reuse, -R10 ;  /* 0x0000000338887223 */ /* 0x080fe2000001080a */
[----:B------:R-:W0:Y:S01]  /*47b0*/  MUFU.EX2 R121, R121 ;  /* 0x0000007900797308 */ /* 0x000e220000000800 */
[-C--:B------:R-:W-:Y:S01]  /*47c0*/  FFMA.FTZ R137, R58, R3.reuse, -R36 ;  /* 0x000000033a897223 */ /* 0x080fe20000010824 */
[-C--:B------:R-:W-:Y:S01]  /*47d0*/  FFMA.FTZ R21, R57, R3.reuse, -R10 ;  /* 0x0000000339157223 */ /* 0x080fe2000001080a */
[-C--:B------:R-:W-:Y:S01]  /*47e0*/  FFMA.FTZ R39, R59, R3.reuse, -R36 ;  /* 0x000000033b277223 */ /* 0x080fe20000010824 */
[-C--:B------:R-:W-:Y:S01]  /*47f0*/  FFMA.FTZ R138, R60, R3.reuse, -R10 ;  /* 0x000000033c8a7223 */ /* 0x080fe2000001080a */
[-C--:B------:R-:W-:Y:S01]  /*4800*/  FFMA.FTZ R139, R62, R3.reuse, -R36 ;  /* 0x000000033e8b7223 */ /* 0x080fe20000010824 */
[-C--:B------:R-:W-:Y:S01]  /*4810*/  FFMA.FTZ R20, R61, R3.reuse, -R10 ;  /* 0x000000033d147223 */ /* 0x080fe2000001080a */
[----:B------:R-:W-:Y:S01]  /*4820*/  FFMA.FTZ R38, R63, R3, -R36 ;  /* 0x000000033f267223 */ /* 0x000fe20000010824 */
[----:B------:R-:W2:Y:S01]  /*4830*/  MUFU.EX2 R49, R49 ;  /* 0x0000003100317308 */ /* 0x000ea20000000800 */
[----:B-1----:R-:W-:Y:S01]  /*4840*/  FFMA.FTZ R30, R9, R5, R26 ;  /* 0x00000005091e7223 */ /* 0x002fe2000001001a */
[-C--:B------:R-:W-:Y:S01]  /*4850*/  FFMA.FTZ R140, R64, R3.reuse, -R10 ;  /* 0x00000003408c7223 */ /* 0x080fe2000001080a */
[-C--:B------:R-:W-:Y:S01]  /*4860*/  FFMA.FTZ R141, R66, R3.reuse, -R36 ;  /* 0x00000003428d7223 */ /* 0x080fe20000010824 */
[-C--:B------:R-:W-:Y:S01]  /*4870*/  FFMA.FTZ R15, R65, R3.reuse, -R10 ;  /* 0x00000003410f7223 */ /* 0x080fe2000001080a */
[-C--:B------:R-:W-:Y:S01]  /*4880*/  FFMA.FTZ R37, R67, R3.reuse, -R36 ;  /* 0x0000000343257223 */ /* 0x080fe20000010824 */
[-C--:B------:R-:W-:Y:S01]  /*4890*/  FFMA.FTZ R142, R68, R3.reuse, -R10 ;  /* 0x00000003448e7223 */ /* 0x080fe2000001080a */
[-C--:B------:R-:W-:Y:S01]  /*48a0*/  FFMA.FTZ R143, R70, R3.reuse, -R36 ;  /* 0x00000003468f7223 */ /* 0x080fe20000010824 */
[----:B------:R-:W1:Y:S01]  /*48b0*/  MUFU.EX2 R122, R122 ;  /* 0x0000007a007a7308 */ /* 0x000e620000000800 */
[----:B0-----:R-:W-:Y:S01]  /*48c0*/  FADD.FTZ R5, R121, R6 ;  /* 0x0000000679057221 */ /* 0x001fe20000010000 */
[-C--:B------:R-:W-:Y:S01]  /*48d0*/  FFMA.FTZ R14, R69, R3.reuse, -R10 ;  /* 0x00000003450e7223 */ /* 0x080fe2000001080a */
[-C--:B------:R-:W-:Y:S01]  /*48e0*/  FFMA.FTZ R35, R71, R3.reuse, -R36 ;  /* 0x0000000347237223 */ /* 0x080fe20000010824 */
[-C--:B------:R-:W-:Y:S01]  /*48f0*/  FFMA.FTZ R144, R72, R3.reuse, -R10 ;  /* 0x0000000348907223 */ /* 0x080fe2000001080a */
[-C--:B------:R-:W-:Y:S01]  /*4900*/  FFMA.FTZ R145, R74, R3.reuse, -R36 ;  /* 0x000000034a917223 */ /* 0x080fe20000010824 */
[-C--:B------:R-:W-:Y:S01]  /*4910*/  FFMA.FTZ R13, R73, R3.reuse, -R10 ;  /* 0x00000003490d7223 */ /* 0x080fe2000001080a */
[-C--:B------:R-:W-:Y:S01]  /*4920*/  FFMA.FTZ R34, R75, R3.reuse, -R36 ;  /* 0x000000034b227223 */ /* 0x080fe20000010824 */
[----:B------:R-:W0:Y:S01]  /*4930*/  MUFU.EX2 R27, R27 ;  /* 0x0000001b001b7308 */ /* 0x000e220000000800 */
[----:B--2---:R-:W-:Y:S01]  /*4940*/  FADD.FTZ R30, R49, R30 ;  /* 0x0000001e311e7221 */ /* 0x004fe20000010000 */
[-C--:B------:R-:W-:Y:S01]  /*4950*/  FFMA.FTZ R146, R76, R3.reuse, -R10 ;  /* 0x000000034c927223 */ /* 0x080fe2000001080a */
[-C--:B------:R-:W-:Y:S01]  /*4960*/  FFMA.FTZ R147, R78, R3.reuse, -R36 ;  /* 0x000000034e937223 */ /* 0x080fe20000010824 */
[-CC-:B------:R-:W-:Y:S01]  /*4970*/  FFMA.FTZ R12, R77, R3.reuse, -R10.reuse ;  /* 0x000000034d0c7223 */ /* 0x180fe2000001080a */
[-C--:B------:R-:W-:Y:S01]  /*4980*/  FFMA.FTZ R148, R80, R3.reuse, -R10 ;  /* 0x0000000350947223 */ /* 0x080fe2000001080a */
[-C--:B------:R-:W-:Y:S01]  /*4990*/  FFMA.FTZ R149, R82, R3.reuse, -R36 ;  /* 0x0000000352957223 */ /* 0x080fe20000010824 */
[-CC-:B------:R-:W-:Y:S01]  /*49a0*/  FFMA.FTZ R11, R81, R3.reuse, -R10.reuse ;  /* 0x00000003510b7223 */ /* 0x180fe2000001080a */
[----:B------:R-:W2:Y:S01]  /*49b0*/  MUFU.EX2 R123, R123 ;  /* 0x0000007b007b7308 */ /* 0x000ea20000000800 */
[----:B-1----:R-:W-:Y:S01]  /*49c0*/  FADD.FTZ R6, R122, R5 ;  /* 0x000000057a067221 */ /* 0x002fe20000010000 */
[-C--:B------:R-:W-:Y:S01]  /*49d0*/  FFMA.FTZ R150, R84, R3.reuse, -R10 ;  /* 0x0000000354967223 */ /* 0x080fe2000001080a */
[-C--:B------:R-:W-:Y:S01]  /*49e0*/  FFMA.FTZ R151, R86, R3.reuse, -R36 ;  /* 0x0000000356977223 */ /* 0x080fe20000010824 */
[----:B------:R-:W-:-:S04]  /*49f0*/  FFMA.FTZ R10, R85, R3, -R10 ;  /* 0x00000003550a7223 */ /* 0x000fc8000001080a */
        /* <DEDUP_REMOVED lines=77> */
[-CC-:B------:R-:W-:Y:S01]  /*4ed0*/  FFMA.FTZ R30, R83, R3.reuse, -R36.reuse ;  /* 0x00000003531e7223 */ /* 0x180fe20000010824 */
[----:B------:R-:W-:-:S05]  /*4ee0*/  FFMA.FTZ R36, R87, R3, -R36 ;  /* 0x0000000357247223 */ /* 0x000fca0000010824 */
        /* <DEDUP_REMOVED lines=42> */
.L_x_226:
[----:B------:R-:W-:Y:S01]  /*5190*/  ULEA UR6, UR6, UR15, 0x3 ;  /* 0x0000000f06067291 */ /* 0x000fe2000f8e183f */
[----:B------:R-:W-:Y:S01]  /*51a0*/  ISETP.GT.AND P1, PT, R4, R16, PT ;  /* 0x000000100400720c */ /* 0x000fe20003f24270 */
[----:B------:R-:W-:Y:S01]  /*51b0*/  UMOV UR7, UR38 ;  /* 0x0000002600077c82 */ /* 0x000fe20008000000 */
[----:B------:R-:W-:Y:S01]  /*51c0*/  F2FP.BF16.F32.PACK_AB R120, R121, R120 ;  /* 0x000000787978723e */ /* 0x000fe200000010ff */
[----:B------:R-:W-:Y:S01]  /*51d0*/  UIADD3 UR6, UR6, 0x16860, URZ ;  /* 0x0001686006067890 */ /* 0x000fe2000fffe03f */
[----:B------:R-:W-:Y:S01]  /*51e0*/  F2FP.BF16.F32.PACK_AB R122, R123, R122 ;  /* 0x0000007a7b7a723e */ /* 0x000fe200000010ff */
        /* <DEDUP_REMOVED lines=12> */
[----:B------:R-:W-:Y:S01]  /*52b0*/  UMOV UR6, UR39 ;  /* 0x0000002700067c82 */ /* 0x000fe20008000000 */
        /* <DEDUP_REMOVED lines=23> */
[----:B------:R-:W-:Y:S01]  /*5430*/  VIADD R4, R4, 0xffffffff ;  /* 0xffffffff04047836 */ /* 0x000fe20000000000 */
        /* <DEDUP_REMOVED lines=30> */
[----:B------:R-:W-:Y:S01]  /*5620*/  MOV R8, R7 ;  /* 0x0000000700087202 */ /* 0x000fe20000000f00 */
[----:B------:R-:W-:Y:S06]  /*5630*/  @P1 BRA `(.L_x_227) ;  /* 0xffffffe000781947 */ /* 0x000fec000383ffff */
.L_x_216:
[----:B------:R-:W-:Y:S06]  /*5640*/  BAR.ARV 0x8, 0x200 ;  /* 0x0208000000007b1d */ /* 0x000fec0000002000 */
[----:B------:R-:W-:Y:S05]  /*5650*/  @!P0 BRA `(.L_x_228) ;  /* 0x0000000000048947 */ /* 0x000fea0003800000 */
[----:B------:R-:W-:Y:S01]  /*5660*/  BPT.TRAP 0x1 ;  /* 0x000000040000795c */ /* 0x000fe20000300000 */
.L_x_228:
        /* <DEDUP_REMOVED lines=9> */
.L_x_229:
[----:B-1----:R-:W-:Y:S05]  /*5700*/  @P1 BRA `(.L_x_230) ;  /* 0x0000000000081947 */ /* 0x002fea0003800000 */
[----:B------:R-:W1:Y:S02]  /*5710*/  SYNCS.PHASECHK.TRANS64.TRYWAIT P1, [UR5+0x16850], R4 ;  /* 0x01685004ff0075a7 */ /* 0x000e640008020145 */
[----:B-1----:R-:W-:Y:S05]  /*5720*/  @!P1 BRA `(.L_x_231) ;  /* 0x00000088005c9947 */ /* 0x002fea0003800000 */
.L_x_230:
[----:B------:R-:W-:Y:S01]  /*5730*/  UIADD3 UR4, UR4, 0x400, URZ ;  /* 0x0000040004047890 */ /* 0x000fe2000fffe03f */
[----:B------:R-:W-:Y:S01]  /*5740*/  WARPGROUP.ARRIVE ;  /* 0x00000000000079c5 */ /* 0x000fe20000000000 */
[----:B------:R-:W-:Y:S01]  /*5750*/  UMOV UR11, 0x40000040 ;  /* 0x40000040000b7882 */ /* 0x000fe20000000000 */
[----:B-1----:R-:W1:Y:S01]  /*5760*/  SHFL.BFLY PT, R9, R6, 0x2, 0x1f ;  /* 0x0c401f0006097f89 */ /* 0x002e6200000e0000 */
[----:B------:R-:W-:Y:S01]  /*5770*/  USHF.R.U32.HI UR4, URZ, 0x4, UR4 ;  /* 0x000000043f047899 */ /* 0x000fe20008011604 */
[----:B------:R-:W-:Y:S02]  /*5780*/  IMAD.MOV.U32 R41, RZ, RZ, RZ ;  /* 0x000000ffff297224 */ /* 0x000fe400078e00ff */
[----:B0-----:R-:W0:Y:S01]  /*5790*/  SHFL.BFLY PT, R4, R5, 0x2, 0x1f ;  /* 0x0c401f0005047f89 */ /* 0x001e2200000e0000 */
[----:B------:R-:W-:Y:S01]  /*57a0*/  ULOP3.LUT UR4, UR4, 0x3fff, URZ, 0xc0, !UPT ;  /* 0x00003fff04047892 */ /* 0x000fe2000f8ec03f */
[----:B------:R-:W-:Y:S02]  /*57b0*/  IMAD.MOV.U32 R59, RZ, RZ, -0x800000 ;  /* 0xff800000ff3b7424 */ /* 0x000fe400078e00ff */
[----:B------:R-:W-:Y:S01]  /*57c0*/  IMAD.MOV.U32 R58, RZ, RZ, -0x800000 ;  /* 0xff800000ff3a7424 */ /* 0x000fe200078e00ff */
[----:B------:R-:W-:-:S04]  /*57d0*/  ULEA UR4, UR39, UR4, 0xa ;  /* 0x0000000427047291 */ /* 0x000fc8000f8e503f */
[----:B------:R-:W-:-:S03]  /*57e0*/  UIADD3 UR6, UR4, 0x80, URZ ;  /* 0x0000008004067890 */ /* 0x000fc6000fffe03f */
[----:B------:R-:W-:Y:S02]  /*57f0*/  UMOV UR10, UR4 ;  /* 0x00000004000a7c82 */ /* 0x000fe40008000000 */
[----:B------:R-:W-:Y:S01]  /*5800*/  HGMMA.64x64x16.F32.BF16 R88, R120, gdesc[UR8].tnspB, R88, gsb0 ;  /* 0x40e0000878587df0 */ /* 0x000fe20008001858 */
[----:B------:R-:W-:Y:S01]  /*5810*/  UMOV UR11, 0x40000040 ;  /* 0x40000040000b7882 */ /* 0x000fe20000000000 */
[----:B------:R-:W-:Y:S01]  /*5820*/  UMOV UR10, UR6 ;  /* 0x00000006000a7c82 */ /* 0x000fe20008000000 */
[----:B------:R-:W-:Y:S01]  /*5830*/  UIADD3 UR6, UR4, 0x100, URZ ;  /* 0x0000010004067890 */ /* 0x000fe2000fffe03f */
[----:B-1----:R-:W-:Y:S01]  /*5840*/  FADD.FTZ R9, R9, R6 ;  /* 0x0000000609097221 */ /* 0x002fe20000010000 */
[----:B------:R-:W-:Y:S02]  /*5850*/  IMAD.MOV.U32 R6, RZ, RZ, RZ ;  /* 0x000000ffff067224 */ /* 0x000fe400078e00ff */
[----:B0-----:R-:W-:Y:S02]  /*5860*/  FADD.FTZ R8, R4, R5 ;  /* 0x0000000504087221 */ /* 0x001fe40000010000 */
[----:B------:R-:W0:Y:S04]  /*5870*/  SHFL.BFLY PT, R4, R9, 0x1, 0x1f ;  /* 0x0c201f0009047f89 */ /* 0x000e2800000e0000 */
[----:B------:R-:W1:Y:S01]  /*5880*/  SHFL.BFLY PT, R11, R8, 0x1, 0x1f ;  /* 0x0c201f00080b7f89 */ /* 0x000e6200000e0000 */
[----:B0-----:R-:W-:Y:S01]  /*5890*/  FADD.FTZ R12, R9, R4 ;  /* 0x00000004090c7221 */ /* 0x001fe20000010000 */
[----:B-1----:R-:W-:-:S04]  /*58a0*/  FADD.FTZ R11, R8, R11 ;  /* 0x0000000b080b7221 */ /* 0x002fc80000010000 */
[----:B------:R-:W-:Y:S02]  /*58b0*/  FSETP.NE.FTZ.AND P1, PT, R12, RZ, PT ;  /* 0x000000ff0c00720b */ /* 0x000fe40003f35000 */
[----:B------:R-:W-:-:S11]  /*58c0*/  FSETP.NE.FTZ.AND P2, PT, R11, RZ, PT ;  /* 0x000000ff0b00720b */ /* 0x000fd60003f55000 */
[----:B------:R-:W0:Y:S01]  /*58d0*/  @P1 MUFU.LG2 R4, R12 ;  /* 0x0000000c00041308 */ /* 0x000e220000000c00 */
[C---:B------:R-:W-:Y:S01]  /*58e0*/  @P1 FMUL.FTZ R5, R3.reuse, 0.69314718246459960938 ;  /* 0x3f31721803051820 */ /* 0x040fe20000410000 */
[----:B------:R-:W-:-:S06]  /*58f0*/  @P2 FMUL.FTZ R3, R3, 0.69314718246459960938 ;  /* 0x3f31721803032820 */ /* 0x000fcc0000410000 */
[----:B------:R-:W1:Y:S08]  /*5900*/  @P2 MUFU.LG2 R10, R11 ;  /* 0x0000000b000a2308 */ /* 0x000e700000000c00 */
[----:B------:R2:W3:Y:S01]  /*5910*/  @P1 MUFU.RCP R41, R12 ;  /* 0x0000000c00291308 */ /* 0x0004e20000001000 */
[----:B0-----:R-:W-:-:S04]  /*5920*/  @P1 FMUL.FTZ R4, R4, 0.69314718246459960938 ;  /* 0x3f31721804041820 */ /* 0x001fc80000410000 */
[----:B------:R-:W-:Y:S01]  /*5930*/  @P1 FFMA.FTZ R59, R5, R0, R4 ;  /* 0x00000000053b1223 */ /* 0x000fe20000010004 */
[----:B------:R-:W-:Y:S02]  /*5940*/  WARPGROUP.DEPBAR.LE gsb0, 0x0 ;  /* 0x00008000000079c5 */ /* 0x000fe40000010000 */
[----:B------:R-:W-:Y:S01]  /*5950*/  WARPGROUP.ARRIVE ;  /* 0x00000000000079c5 */ /* 0x000fe20000000000 */
[----:B------:R2:W0:Y:S01]  /*5960*/  @P2 MUFU.RCP R6, R11 ;  /* 0x0000000b00062308 */ /* 0x0004220000001000 */
[----:B-1----:R-:W-:-:S04]  /*5970*/  @P2 FMUL.FTZ R10, R10, 0.69314718246459960938 ;  /* 0x3f3172180a0a2820 */ /* 0x002fc80000410000 */
[----:B------:R-:W-:Y:S01]  /*5980*/  HGMMA.64x64x16.F32.BF16 R88, R124, gdesc[UR8].tnspB, R88, gsb0 ;  /* 0x40e000087c587df0 */ /* 0x000fe20008001858 */
[----:B------:R-:W-:Y:S01]  /*5990*/  UMOV UR10, UR6 ;  /* 0x00000006000a7c82 */ /* 0x000fe20008000000 */
[----:B------:R-:W-:Y:S01]  /*59a0*/  UMOV UR11, 0x40000040 ;  /* 0x40000040000b7882 */ /* 0x000fe20000000000 */
[----:B------:R-:W-:Y:S01]  /*59b0*/  UIADD3 UR6, UR4, 0x180, URZ ;  /* 0x0000018004067890 */ /* 0x000fe2000fffe03f */
[----:B------:R-:W-:Y:S01]  /*59c0*/  @P2 FFMA.FTZ R58, R3, R7, R10 ;  /* 0x00000007033a2223 */ /* 0x000fe2000001000a */
        /* <DEDUP_REMOVED lines=35> */
.L_x_232:
[----:B------:R-:W2:Y:S01]  /*5c00*/  LDL.LU R0, [R1+0x18] ;  /* 0x0000180001007983 */ /* 0x000ea20000300800 */
[----:B------:R-:W-:Y:S01]  /*5c10*/  UIADD3 UR4, UR5, 0x16860, URZ ;  /* 0x0001686005047890 */ /* 0x000fe2000fffe03f */
[-C--:B------:R-:W-:Y:S01]  /*5c20*/  FMUL.FTZ R20, R88, R41.reuse ;  /* 0x0000002958147220 */ /* 0x080fe20000410000 */
[----:B------:R-:W-:Y:S01]  /*5c30*/  UIADD3 UR39, UR39, 0x1, URZ ;  /* 0x0000000127277890 */ /* 0x000fe2000fffe03f */
[-C--:B------:R-:W-:Y:S01]  /*5c40*/  FMUL.FTZ R21, R89, R41.reuse ;  /* 0x0000002959157220 */ /* 0x080fe20000410000 */
[----:B------:R-:W-:Y:S01]  /*5c50*/  UPRMT UR4, UR7, 0x654, UR4 ;  /* 0x0000065407047896 */ /* 0x000fe20008000004 */
[-C--:B------:R-:W-:Y:S01]  /*5c60*/  FMUL.FTZ R28, R92, R41.reuse ;  /* 0x000000295c1c7220 */ /* 0x080fe20000410000 */
[----:B------:R-:W-:Y:S01]  /*5c70*/  UISETP.NE.AND UP0, UPT, UR39, 0x2, UPT ;  /* 0x000000022700788c */ /* 0x000fe2000bf05270 */
        /* <DEDUP_REMOVED lines=11> */
[-C--:B------:R-:W-:Y:S01]  /*5d30*/  FMUL.FTZ R39, R113, R41.reuse ;  /* 0x0000002971277220 */ /* 0x080fe20000410000 */
[-C--:B------:R-:W-:Y:S01]  /*5d40*/  FMUL.FTZ R40, R116, R41.reuse ;  /* 0x0000002974287220 */ /* 0x080fe20000410000 */
[----:B------:R-:W-:Y:S01]  /*5d50*/  USEL UR4, URZ, 0x1, UP0 ;  /* 0x000000013f047887 */ /* 0x000fe20008000000 */
        /* <DEDUP_REMOVED lines=18> */
[----:B------:R-:W-:-:S02]  /*5e80*/  USEL UR39, UR39, URZ, UP0 ;  /* 0x0000003f27277287 */ /* 0x000fc40008000000 */
[----:B------:R-:W-:Y:S01]  /*5e90*/  ULOP3.LUT UR38, UR38, UR4, URZ, 0x3c, !UPT ;  /* 0x0000000426267292 */ /* 0x000fe2000f8e3c3f */
[----:B--2---:R-:W-:-:S05]  /*5ea0*/  VIADD R0, R0, 0x1 ;  /* 0x0000000100007836 */ /* 0x004fca0000000000 */
[----:B------:R1:W-:Y:S06]  /*5eb0*/  STL [R1+0x18], R0 ;  /* 0x0000180001007387 */ /* 0x0003ec0000100800 */
.L_x_208:
[----:B------:R-:W2:Y:S01]  /*5ec0*/  S2R R3, SR_CgaCtaId ;  /* 0x0000000000037919 */ /* 0x000ea20000008800 */
[----:B-1----:R-:W-:Y:S01]  /*5ed0*/  MOV R0, 0x400 ;  /* 0x0000040000007802 */ /* 0x002fe20000000f00 */
[----:B------:R-:W-:Y:S01]  /*5ee0*/  BSSY B0, `(.L_x_233) ;  /* 0x0000223000007945 */ /* 0x000fe20003800000 */
[----:B------:R-:W-:Y:S02]  /*5ef0*/  BAR.SYNC.DEFER_BLOCKING 0x5, 0x200 ;  /* 0x0148000000007b1d */ /* 0x000fe40000010000 */
[----:B--2---:R-:W-:-:S05]  /*5f00*/  LEA R0, R3, R0, 0x18 ;  /* 0x0000000003007211 */ /* 0x004fca00078ec0ff */
[----:B------:R1:W2:Y:S01]  /*5f10*/  LDS.128 R4, [R0+0x168d0] ;  /* 0x0168d00000047984 */ /* 0x0002a20000000c00 */
[----:B------:R-:W-:Y:S06]  /*5f20*/  BAR.ARV 0x4, 0x200 ;  /* 0x0108000000007b1d */ /* 0x000fec0000002000 */
[----:B------:R-:W-:Y:S05]  /*5f30*/  @P0 BRA `(.L_x_234) ;  /* 0x0000001400fc0947 */ /* 0x000fea0003800000 */
[----:B------:R-:W3:Y:S01]  /*5f40*/  LDL R8, [R1+0x48] ;  /* 0x0000480001087983 */ /* 0x000ee20000100800 */
[----:B------:R-:W4:Y:S01]  /*5f50*/  LDC.64 R62, c[0x0][0xc00] ;  /* 0x00030000ff3e7b82 */ /* 0x000f220000000a00 */
[----:B------:R-:W0:Y:S01]  /*5f60*/  S2R R3, SR_SWINHI ;  /* 0x0000000000037919 */ /* 0x000e220000002f00 */
[----:B------:R-:W-:Y:S01]  /*5f70*/  F2FP.BF16.F32.PACK_AB R24, R21, R20 ;  /* 0x000000141518723e */ /* 0x000fe200000010ff */
[----:B------:R-:W-:Y:S01]  /*5f80*/  ULDC.64 UR4, c[0x0][0xc08] ;  /* 0x0003020000047ab9 */ /* 0x000fe20000000a00 */
[----:B------:R-:W4:Y:S01]  /*5f90*/  LDL.LU R70, [R1+0xc] ;  /* 0x00000c0001467983 */ /* 0x000f220000300800 */
[----:B------:R-:W-:Y:S02]  /*5fa0*/  F2FP.BF16.F32.PACK_AB R25, R43, R42 ;  /* 0x0000002a2b19723e */ /* 0x000fe400000010ff */
[----:B------:R-:W-:Y:S01]  /*5fb0*/  F2FP.BF16.F32.PACK_AB R26, R29, R28 ;  /* 0x0000001c1d1a723e */ /* 0x000fe200000010ff */
[----:B------:R-:W4:Y:S01]  /*5fc0*/  LDL R67, [R1+0x44] ;  /* 0x0000440001437983 */ /* 0x000f220000100800 */
[----:B------:R-:W-:-:S02]  /*5fd0*/  F2FP.BF16.F32.PACK_AB R27, R45, R44 ;  /* 0x0000002c2d1b723e */ /* 0x000fc400000010ff */
[----:B------:R-:W-:Y:S01]  /*5fe0*/  SHF.L.U32 R65, R17, 0x2, RZ ;  /* 0x0000000211417819 */ /* 0x000fe200000006ff */
[----:B------:R-:W4:Y:S01]  /*5ff0*/  LDL R69, [R1+0x8] ;  /* 0x0000080001457983 */ /* 0x000f220000100800 */
[----:B------:R-:W-:Y:S02]  /*6000*/  MOV R56, R0 ;  /* 0x0000000000387202 */ /* 0x000fe40000000f00 */
[----:B0-----:R-:W-:Y:S01]  /*6010*/  MOV R57, R3 ;  /* 0x0000000300397202 */ /* 0x001fe20000000f00 */
[----:B------:R-:W-:Y:S02]  /*6020*/  BAR.SYNC.DEFER_BLOCKING 0x1, 0x180 ;  /* 0x0046000000007b1d */ /* 0x000fe40000010000 */
[----:B---3--:R-:W-:-:S03]  /*6030*/  IMAD.WIDE R8, R8, 0x2, R56 ;  /* 0x0000000208087825 */ /* 0x008fc600078e0238 */
[----:B------:R-:W-:-:S04]  /*6040*/  LOP3.LUT R3, R8, 0x380, RZ, 0xc0, !PT ;  /* 0x0000038008037812 */ /* 0x000fc800078ec0ff */
[----:B------:R-:W-:Y:S02]  /*6050*/  SHF.R.U64 R3, R3, 0x3, RZ ;  /* 0x0000000303037819 */ /* 0x000fe400000012ff */
[C---:B------:R-:W-:Y:S02]  /*6060*/  IADD3 R10, P0, R8.reuse, 0x60, RZ ;  /* 0x00000060080a7810 */ /* 0x040fe40007f1e0ff */
[C---:B------:R-:W-:Y:S02]  /*6070*/  IADD3 R61, P1, R8.reuse, 0x40, RZ ;  /* 0x00000040083d7810 */ /* 0x040fe40007f3e0ff */
[----:B------:R-:W-:Y:S02]  /*6080*/  IADD3 R14, P2, R8, 0x20, RZ ;  /* 0x00000020080e7810 */ /* 0x000fe40007f5e0ff */
[----:B------:R-:W-:Y:S01]  /*6090*/  LOP3.LUT R8, R3, R8, RZ, 0x3c, !PT ;  /* 0x0000000803087212 */ /* 0x000fe200078e3cff */
[--C-:B------:R-:W-:Y:S02]  /*60a0*/  IMAD.X R11, RZ, RZ, R9.reuse, P0 ;  /* 0x000000ffff0b7224 */ /* 0x100fe400000e0609 */
[--C-:B------:R-:W-:Y:S01]  /*60b0*/  IMAD.X R13, RZ, RZ, R9.reuse, P1 ;  /* 0x000000ffff0d7224 */ /* 0x100fe200008e0609 */
[----:B--2---:R-:W-:Y:S01]  /*60c0*/  MOV R4, R8 ;  /* 0x0000000800047202 */ /* 0x004fe20000000f00 */
[----:B------:R-:W-:Y:S01]  /*60d0*/  IMAD.X R15, RZ, RZ, R9, P2 ;  /* 0x000000ffff0f7224 */ /* 0x000fe200010e0609 */
[----:B------:R-:W-:-:S02]  /*60e0*/  LOP3.LUT R9, R10, 0x380, RZ, 0xc0, !PT ;  /* 0x000003800a097812 */ /* 0x000fc400078ec0ff */
[----:B------:R-:W-:Y:S02]  /*60f0*/  LOP3.LUT R8, R61, 0x380, RZ, 0xc0, !PT ;  /* 0x000003803d087812 */ /* 0x000fe400078ec0ff */
[----:B------:R-:W-:Y:S02]  /*6100*/  LOP3.LUT R3, R14, 0x380, RZ, 0xc0, !PT ;  /* 0x000003800e037812 */ /* 0x000fe400078ec0ff */
[----:B------:R-:W-:Y:S02]  /*6110*/  SHF.R.U64 R9, R9, 0x3, RZ ;  /* 0x0000000309097819 */ /* 0x000fe400000012ff */
[----:B------:R-:W-:Y:S02]  /*6120*/  SHF.R.U64 R8, R8, 0x3, RZ ;  /* 0x0000000308087819 */ /* 0x000fe400000012ff */
[----:B------:R-:W-:Y:S02]  /*6130*/  SHF.R.U64 R3, R3, 0x3, RZ ;  /* 0x0000000303037819 */ /* 0x000fe400000012ff */
[----:B------:R-:W-:-:S02]  /*6140*/  LOP3.LUT R10, R9, R10, RZ, 0x3c, !PT ;  /* 0x0000000a090a7212 */ /* 0x000fc400078e3cff */
[----:B------:R-:W-:Y:S02]  /*6150*/  LOP3.LUT R12, R8, R61, RZ, 0x3c, !PT ;  /* 0x0000003d080c7212 */ /* 0x000fe400078e3cff */
[----:B------:R-:W-:Y:S02]  /*6160*/  LOP3.LUT R14, R3, R14, RZ, 0x3c, !PT ;  /* 0x0000000e030e7212 */ /* 0x000fe400078e3cff */
[----:B------:R-:W-:Y:S01]  /*6170*/  MOV R3, R10 ;  /* 0x0000000a00037202 */ /* 0x000fe20000000f00 */
[----:B------:R0:W-:Y:S01]  /*6180*/  STSM.16.M88.4 [R4], R24 ;  /* 0x0000001804007844 */ /* 0x0001e20000000200 */
[----:B------:R-:W-:Y:S02]  /*6190*/  MOV R66, R12 ;  /* 0x0000000c00427202 */ /* 0x000fe40000000f00 */
[----:B------:R-:W-:Y:S02]  /*61a0*/  MOV R16, R14 ;  /* 0x0000000e00107202 */ /* 0x000fe40000000f00 */
        /* <DEDUP_REMOVED lines=8> */
[----:B0-----:R-:W-:Y:S02]  /*6230*/  F2FP.BF16.F32.PACK_AB R24, R39, R38 ;  /* 0x000000262718723e */ /* 0x001fe400000010ff */
[----:B------:R-:W-:Y:S02]  /*6240*/  F2FP.BF16.F32.PACK_AB R25, R55, R54 ;  /* 0x000000363719723e */ /* 0x000fe400000010ff */
[----:B------:R-:W-:Y:S02]  /*6250*/  F2FP.BF16.F32.PACK_AB R26, R41, R40 ;  /* 0x00000028291a723e */ /* 0x000fe400000010ff */
[----:B------:R-:W-:Y:S01]  /*6260*/  F2FP.BF16.F32.PACK_AB R27, R119, R118 ;  /* 0x00000076771b723e */ /* 0x000fe200000010ff */
[----:B------:R0:W-:Y:S04]  /*6270*/  STSM.16.M88.4 [R16], R8 ;  /* 0x0000000810007844 */ /* 0x0001e80000000200 */
[----:B------:R-:W-:Y:S04]  /*6280*/  STSM.16.M88.4 [R66], R12 ;  /* 0x0000000c42007844 */ /* 0x000fe80000000200 */
[----:B------:R2:W-:Y:S01]  /*6290*/  STSM.16.M88.4 [R3], R24 ;  /* 0x0000001803007844 */ /* 0x0005e20000000200 */
[----:B----4-:R-:W-:-:S04]  /*62a0*/  ISETP.NE.U32.AND P0, PT, R62, RZ, PT ;  /* 0x000000ff3e00720c */ /* 0x010fc80003f05070 */
[----:B------:R-:W-:Y:S02]  /*62b0*/  ISETP.NE.AND.EX P0, PT, R63, RZ, PT, P0 ;  /* 0x000000ff3f00720c */ /* 0x000fe40003f05300 */
[----:B------:R-:W-:Y:S01]  /*62c0*/  SHF.L.U64.HI R68, R17, 0x2, R70 ;  /* 0x0000000211447819 */ /* 0x000fe20000010246 */
[----:B------:R-:W-:Y:S01]  /*62d0*/  BAR.SYNC.DEFER_BLOCKING 0x1, 0x180 ;  /* 0x0046000000007b1d */ /* 0x000fe20000010000 */
[----:B------:R-:W-:Y:S01]  /*62e0*/  IADD3 R60, P1, R65, R62, RZ ;  /* 0x0000003e413c7210 */ /* 0x000fe20007f3e0ff */
[----:B------:R-:W-:-:S04]  /*62f0*/  IMAD.MOV.U32 R4, RZ, RZ, RZ ;  /* 0x000000ffff047224 */ /* 0x000fc800078e00ff */
[----:B------:R-:W-:Y:S02]  /*6300*/  IMAD.X R61, R68, 0x1, R63, P1 ;  /* 0x00000001443d7824 */ /* 0x000fe400008e063f */
[----:B0-----:R-:W0:Y:S08]  /*6310*/  LDC R8, c[0x0][0xad4] ;  /* 0x0002b500ff087b82 */ /* 0x001e300000000800 */
[----:B--2---:R-:W2:Y:S01]  /*6320*/  LDC R3, c[0x0][0xbe8] ;  /* 0x0002fa00ff037b82 */ /* 0x004ea20000000800 */
[----:B------:R-:W3:Y:S01]  /*6330*/  @P0 LDG.E R4, desc[UR36][R60.64] ;  /* 0x000000243c040981 */ /* 0x000ee2000c1e1900 */
[----:B------:R-:W-:-:S04]  /*6340*/  ISETP.NE.U32.AND P1, PT, RZ, UR4, PT ;  /* 0x00000004ff007c0c */ /* 0x000fc8000bf25070 */
[----:B------:R-:W-:Y:S01]  /*6350*/  ISETP.NE.AND.EX P1, PT, RZ, UR5, PT, P1 ;  /* 0x00000005ff007c0c */ /* 0x000fe2000bf25310 */
[----:B------:R-:W-:-:S12]  /*6360*/  IMAD.MOV.U32 R26, RZ, RZ, 0x9b8 ;  /* 0x000009b8ff1a7424 */ /* 0x000fd800078e00ff */
[----:B------:R-:W-:-:S04]  /*6370*/  @P1 IADD3 R64, P2, R65, UR4, RZ ;  /* 0x0000000441401c10 */ /* 0x000fc8000ff5e0ff */
[----:B------:R-:W-:Y:S02]  /*6380*/  @P1 IADD3.X R65, R68, UR5, RZ, P2, !PT ;  /* 0x0000000544411c10 */ /* 0x000fe400097fe4ff */
[----:B------:R-:W-:-:S04]  /*6390*/  ISETP.NE.AND P2, PT, R19, RZ, PT ;  /* 0x000000ff1300720c */ /* 0x000fc80003f45270 */
[----:B0-----:R-:W-:-:S04]  /*63a0*/  SEL R8, R19, R8, P2 ;  /* 0x0000000813087207 */ /* 0x001fc80001000000 */
[----:B------:R-:W-:Y:S02]  /*63b0*/  ISETP.GT.AND P3, PT, R8, 0x1, PT ;  /* 0x000000010800780c */ /* 0x000fe40003f64270 */
[----:B--2---:R-:W-:Y:S01]  /*63c0*/  ISETP.NE.AND P4, PT, R3, 0x1, PT ;  /* 0x000000010300780c */ /* 0x004fe20003f85270 */
[----:B------:R-:W-:Y:S01]  /*63d0*/  ULDC UR4, c[0x0][0xa88] ;  /* 0x0002a20000047ab9 */ /* 0x000fe20000000800 */
[----:B------:R-:W-:Y:S01]  /*63e0*/  SEL R26, R26, 0x978, P3 ;  /* 0x000009781a1a7807 */ /* 0x000fe20001800000 */
[----:B------:R-:W0:Y:S08]  /*63f0*/  LDC.64 R8, c[0x0][0xba8] ;  /* 0x0002ea00ff087b82 */ /* 0x000e300000000a00 */
[----:B------:R-:W2:Y:S01]  /*6400*/  LDC.64 R14, c[0x0][R26+0x220] ;  /* 0x000088001a0e7b82 */ /* 0x000ea20000000a00 */
[----:B------:R-:W-:Y:S01]  /*6410*/  IMAD.U32 R16, RZ, RZ, UR4 ;  /* 0x00000004ff107e24 */ /* 0x000fe2000f8e00ff */
[----:B------:R-:W-:-:S05]  /*6420*/  ISETP.NE.U32.AND P2, PT, R62, RZ, PT ;  /* 0x000000ff3e00720c */ /* 0x000fca0003f45070 */
[----:B------:R4:W5:Y:S01]  /*6430*/  @P1 LDG.E R16, desc[UR36][R64.64] ;  /* 0x0000002440101981 */ /* 0x000962000c1e1900 */
[----:B------:R-:W1:Y:S01]  /*6440*/  LDC.64 R12, c[0x0][R26+0x218] ;  /* 0x000086001a0c7b82 */ /* 0x000e620000000a00 */
[----:B------:R-:W-:-:S07]  /*6450*/  ISETP.NE.AND.EX P2, PT, R63, RZ, PT, P2 ;  /* 0x000000ff3f00720c */ /* 0x000fce0003f45320 */
[----:B------:R-:W3:Y:S01]  /*6460*/  @P4 LDC R62, c[0x0][0xbec] ;  /* 0x0002fb00ff3e4b82 */ /* 0x000ee20000000800 */
[----:B------:R-:W-:-:S07]  /*6470*/  SEL R17, R17, RZ, !P2 ;  /* 0x000000ff11117207 */ /* 0x000fce0005000000 */
[----:B----4-:R-:W4:Y:S01]  /*6480*/  @P4 LDC R65, c[0x0][0xbf0] ;  /* 0x0002fc00ff414b82 */ /* 0x010f220000000800 */
[----:B------:R-:W-:Y:S01]  /*6490*/  SEL R19, R70, RZ, !P2 ;  /* 0x000000ff46137207 */ /* 0x000fe20005000000 */
[----:B--2---:R-:W-:-:S06]  /*64a0*/  IMAD R15, R15, R17, RZ ;  /* 0x000000110f0f7224 */ /* 0x004fcc00078e02ff */
[----:B------:R-:W2:Y:S01]  /*64b0*/  LDC.64 R10, c[0x0][R26+0x228] ;  /* 0x00008a001a0a7b82 */ /* 0x000ea20000000a00 */
[----:B------:R-:W-:Y:S02]  /*64c0*/  IMAD R63, R14, R19, R15 ;  /* 0x000000130e3f7224 */ /* 0x000fe400078e020f */
[----:B-1----:R-:W-:-:S04]  /*64d0*/  IMAD.WIDE.U32 R24, R12, R18, RZ ;  /* 0x000000120c187225 */ /* 0x002fc800078e00ff */
[----:B------:R-:W-:-:S04]  /*64e0*/  IMAD.WIDE.U32 R14, R14, R17, RZ ;  /* 0x000000110e0e7225 */ /* 0x000fc800078e00ff */
[----:B------:R-:W-:Y:S01]  /*64f0*/  IMAD R67, R23, 0xc0, R67 ;  /* 0x000000c017437824 */ /* 0x000fe200078e0243 */
[----:B------:R-:W-:Y:S01]  /*6500*/  SEL R27, R69, RZ, P3 ;  /* 0x000000ff451b7207 */ /* 0x000fe20001800000 */
[----:B------:R-:W-:Y:S01]  /*6510*/  IMAD R19, R13, R18, RZ ;  /* 0x000000120d137224 */ /* 0x000fe200078e02ff */
[----:B0-----:R-:W0:Y:S01]  /*6520*/  @!P3 LDC R8, c[0x0][0xb50] ;  /* 0x0002d400ff08bb82 */ /* 0x001e220000000800 */
[----:B------:R-:W-:-:S07]  /*6530*/  IMAD.IADD R63, R15, 0x1, R63 ;  /* 0x000000010f3f7824 */ /* 0x000fce00078e023f */
[----:B------:R1:W0:Y:S01]  /*6540*/  LDC.64 R12, c[0x0][R26+0x210] ;  /* 0x000084001a0c7b82 */ /* 0x0002220000000a00 */
[----:B------:R-:W-:Y:S02]  /*6550*/  IMAD.MOV.U32 R15, RZ, RZ, R67 ;  /* 0x000000ffff0f7224 */ /* 0x000fe400078e0043 */
[----:B------:R-:W-:Y:S02]  /*6560*/  IMAD.IADD R64, R25, 0x1, R19 ;  /* 0x0000000119407824 */ /* 0x000fe400078e0213 */
[-C--:B--2---:R-:W-:Y:S02]  /*6570*/  IMAD R25, R11, R27.reuse, RZ ;  /* 0x0000001b0b197224 */ /* 0x084fe400078e02ff */
[----:B------:R-:W-:Y:S01]  /*6580*/  IMAD.WIDE.U32 R10, R10, R27, RZ ;  /* 0x0000001b0a0a7225 */ /* 0x000fe200078e00ff */
[----:B------:R-:W2:Y:S03]  /*6590*/  @!P3 LDC R9, c[0x0][0xb54] ;  /* 0x0002d500ff09bb82 */ /* 0x000ea60000000800 */
[----:B------:R-:W-:Y:S01]  /*65a0*/  IMAD.IADD R25, R11, 0x1, R25 ;  /* 0x000000010b197824 */ /* 0x000fe200078e0219 */
[--C-:B---3--:R-:W-:Y:S01]  /*65b0*/  IADD3 R24, P2, P5, R14, R24, R4.reuse ;  /* 0x000000180e187210 */ /* 0x108fe20007d5e004 */
[----:B------:R-:W-:Y:S01]  /*65c0*/  @P4 IMAD.HI.U32 R14, R67, R62, RZ ;  /* 0x0000003e430e4227 */ /* 0x000fe200078e00ff */
[----:B------:R-:W-:-:S04]  /*65d0*/  SHF.R.S32.HI R19, RZ, 0x1f, R4 ;  /* 0x0000001fff137819 */ /* 0x000fc80000011404 */
[----:B----4-:R-:W-:Y:S02]  /*65e0*/  @P4 SHF.R.U32.HI R15, RZ, R65, R14 ;  /* 0x00000041ff0f4219 */ /* 0x010fe4000001160e */
[----:B------:R-:W-:-:S03]  /*65f0*/  IADD3.X R14, R63, R64, R19, P2, P5 ;  /* 0x000000403f0e7210 */ /* 0x000fc600017ea413 */
[--C-:B-1----:R-:W-:Y:S01]  /*6600*/  IMAD.MOV R26, RZ, RZ, -R15.reuse ;  /* 0x000000ffff1a7224 */ /* 0x102fe200078e0a0f */
[----:B------:R-:W-:Y:S02]  /*6610*/  IADD3 R10, P2, P5, R15, R24, R10 ;  /* 0x000000180f0a7210 */ /* 0x000fe40007d5e00a */
[----:B------:R-:W-:Y:S01]  /*6620*/  SHF.R.S32.HI R11, RZ, 0x1f, R15 ;  /* 0x0000001fff0b7819 */ /* 0x000fe2000001140f */
[----:B------:R-:W-:-:S03]  /*6630*/  IMAD R15, R3, R26, R67 ;  /* 0x0000001a030f7224 */ /* 0x000fc600078e0243 */
[----:B------:R-:W-:Y:S01]  /*6640*/  IADD3.X R11, R11, R14, R25, P2, P5 ;  /* 0x0000000e0b0b7210 */ /* 0x000fe200017ea419 */
[----:B0-----:R-:W-:Y:S01]  /*6650*/  IMAD R13, R13, R15, RZ ;  /* 0x0000000f0d0d7224 */ /* 0x001fe200078e02ff */
[----:B------:R-:W-:-:S05]  /*6660*/  SHF.R.S32.HI R25, RZ, 0x1f, R15 ;  /* 0x0000001fff197819 */ /* 0x000fca000001140f */
[C---:B------:R-:W-:Y:S02]  /*6670*/  IMAD R25, R12.reuse, R25, R13 ;  /* 0x000000190c197224 */ /* 0x040fe400078e020d */
[----:B------:R-:W-:-:S04]  /*6680*/  IMAD.WIDE.U32 R12, R12, R15, R10 ;  /* 0x0000000f0c0c7225 */ /* 0x000fc800078e000a */
[----:B------:R-:W-:Y:S01]  /*6690*/  IMAD.IADD R10, R13, 0x1, R25 ;  /* 0x000000010d0a7824 */ /* 0x000fe200078e0219 */
[----:B------:R-:W-:-:S04]  /*66a0*/  LEA R14, P2, R12, R8, 0x2 ;  /* 0x000000080c0e7211 */ /* 0x000fc800078410ff */
[----:B--2---:R-:W-:Y:S01]  /*66b0*/  LEA.HI.X R12, R12, R9, R10, 0x2, P2 ;  /* 0x000000090c0c7211 */ /* 0x004fe200010f140a */
[----:B------:R-:W-:Y:S08]  /*66c0*/  @P1 BRA `(.L_x_235) ;  /* 0x0000000000101947 */ /* 0x000ff00003800000 */
[----:B------:R-:W-:Y:S05]  /*66d0*/  @!P0 BRA `(.L_x_235) ;  /* 0x00000000000c8947 */ /* 0x000fea0003800000 */
[----:B------:R-:W2:Y:S04]  /*66e0*/  LDG.E R9, desc[UR36][R60.64] ;  /* 0x000000243c097981 */ /* 0x000ea8000c1e1900 */
[----:B-----5:R-:W2:Y:S02]  /*66f0*/  LDG.E R16, desc[UR36][R60.64+0x4] ;  /* 0x000004243c107981 */ /* 0x020ea4000c1e1900 */
[----:B--2---:R-:W-:-:S07]  /*6700*/  IADD3 R16, -R9, R16, RZ ;  /* 0x0000001009107210 */ /* 0x004fce0007ffe1ff */
.L_x_235:
[----:B------:R-:W2:Y:S01]  /*6710*/  LDL R15, [R1+0x40] ;  /* 0x00004000010f7983 */ /* 0x000ea20000100800 */
[----:B------:R-:W0:Y:S03]  /*6720*/  S2R R8, SR_TID.X ;  /* 0x0000000000087919 */ /* 0x000e260000002100 */
[----:B------:R-:W-:Y:S04]  /*6730*/  SHFL.IDX PT, R9, R12, RZ, 0x1c1f ;  /* 0x001c1fff0c097589 */ /* 0x000fe800000e0000 */
[----:B------:R-:W-:Y:S04]  /*6740*/  SHFL.IDX PT, R10, R14, 0x1, 0x1c1f ;  /* 0x003c1f000e0a7f89 */ /* 0x000fe800000e0000 */
[----:B------:R-:W-:Y:S01]  /*6750*/  SHFL.IDX PT, R11, R12, 0x1, 0x1c1f ;  /* 0x003c1f000c0b7f89 */ /* 0x000fe200000e0000 */
[----:B0-----:R-:W-:-:S05]  /*6760*/  VIADD R24, R8, 0xffffff80 ;  /* 0xffffff8008187836 */ /* 0x001fca0000000000 */
[----:B------:R-:W-:-:S04]  /*6770*/  SHF.R.S32.HI R13, RZ, 0x1f, R24 ;  /* 0x0000001fff0d7819 */ /* 0x000fc80000011418 */
[----:B------:R-:W-:-:S04]  /*6780*/  LEA.HI R13, R13, R24, RZ, 0x7 ;  /* 0x000000180d0d7211 */ /* 0x000fc800078f38ff */
[----:B------:R-:W-:Y:S01]  /*6790*/  LOP3.LUT R13, R13, 0xffffff80, RZ, 0xc0, !PT ;  /* 0xffffff800d0d7812 */ /* 0x000fe200078ec0ff */
[----:B------:R-:W0:Y:S04]  /*67a0*/  SHFL.IDX PT, R8, R14, RZ, 0x1c1f ;  /* 0x001c1fff0e087589 */ /* 0x000e2800000e0000 */
[----:B------:R-:W-:Y:S02]  /*67b0*/  IMAD.IADD R13, R24, 0x1, -R13 ;  /* 0x00000001180d7824 */ /* 0x000fe400078e0a0d */
[----:B-----5:R-:W-:-:S03]  /*67c0*/  IMAD R16, R16, R3, RZ ;  /* 0x0000000310107224 */ /* 0x020fc600078e02ff */
[----:B------:R-:W-:Y:S01]  /*67d0*/  LOP3.LUT P0, RZ, R13, 0x3, RZ, 0xc0, !PT ;  /* 0x000000030dff7812 */ /* 0x000fe2000780c0ff */
[----:B--2---:R-:W-:-:S04]  /*67e0*/  IMAD R15, R23, 0xc0, R15 ;  /* 0x000000c0170f7824 */ /* 0x004fc800078e020f */
[C---:B------:R-:W-:Y:S01]  /*67f0*/  VIADD R13, R15.reuse, 0x8 ;  /* 0x000000080f0d7836 */ /* 0x040fe20000000000 */
[----:B------:R-:W-:-:S04]  /*6800*/  ISETP.GE.OR P1, PT, R15, R16, P0 ;  /* 0x000000100f00720c */ /* 0x000fc80000726670 */
[-C--:B------:R-:W-:Y:S02]  /*6810*/  ISETP.GE.OR P0, PT, R13, R16.reuse, P0 ;  /* 0x000000100d00720c */ /* 0x080fe40000706670 */
[----:B------:R-:W-:-:S07]  /*6820*/  ISETP.GE.AND P2, PT, R15, R16, PT ;  /* 0x000000100f00720c */ /* 0x000fce0003f46270 */
[----:B0-----:R0:W-:Y:S04]  /*6830*/  @!P1 ST.E desc[UR36][R8.64], R59 ;  /* 0x0000003b08009985 */ /* 0x0011e8000c101924 */
[----:B------:R0:W-:Y:S01]  /*6840*/  @!P0 ST.E desc[UR36][R10.64], R58 ;  /* 0x0000003a0a008985 */ /* 0x0001e2000c101924 */
[----:B------:R-:W-:Y:S01]  /*6850*/  ISETP.GE.AND P0, PT, R13, R16, PT ;  /* 0x000000100d00720c */ /* 0x000fe20003f06270 */
[----:B------:R-:W-:-:S12]  /*6860*/  @P3 BRA `(.L_x_236) ;  /* 0x0000000400b83947 */ /* 0x000fd80003800000 */
[----:B------:R-:W1:Y:S01]  /*6870*/  S2R R24, SR_TID.X ;  /* 0x0000000000187919 */ /* 0x000e620000002100 */
[----:B------:R-:W2:Y:S01]  /*6880*/  @P4 LDC R33, c[0x0][0xbec] ;  /* 0x0002fb00ff214b82 */ /* 0x000ea20000000800 */
[----:B------:R-:W-:-:S07]  /*6890*/  ULDC.64 UR4, c[0x0][0xaa0] ;  /* 0x0002a80000047ab9 */ /* 0x000fce0000000a00 */
[----:B------:R-:W3:Y:S01]  /*68a0*/  @P4 LDC R35, c[0x0][0xbf0] ;  /* 0x0002fc00ff234b82 */ /* 0x000ee20000000800 */
[----:B-1----:R-:W-:-:S05]  /*68b0*/  VIADD R24, R24, 0xffffff80 ;  /* 0xffffff8018187836 */ /* 0x002fca0000000000 */
[----:B------:R-:W-:-:S04]  /*68c0*/  SHF.R.S32.HI R60, RZ, 0x1f, R24 ;  /* 0x0000001fff3c7819 */ /* 0x000fc80000011418 */
[----:B------:R-:W-:-:S04]  /*68d0*/  LEA.HI R60, R60, R24, RZ, 0x3 ;  /* 0x000000183c3c7211 */ /* 0x000fc800078f18ff */
[----:B------:R-:W-:-:S05]  /*68e0*/  SHF.R.S32.HI R60, RZ, 0x3, R60 ;  /* 0x00000003ff3c7819 */ /* 0x000fca000001143c */
[----:B0-----:R-:W-:-:S04]  /*68f0*/  IMAD R9, R60, 0x40, R152 ;  /* 0x000000403c097824 */ /* 0x001fc800078e0298 */
[----:B------:R-:W-:-:S03]  /*6900*/  IMAD.WIDE R56, R9, 0x2, R56 ;  /* 0x0000000209387825 */ /* 0x000fc600078e0238 */
[C---:B------:R-:W-:Y:S02]  /*6910*/  IADD3 R25, P0, R56.reuse, 0x1800, RZ ;  /* 0x0000180038197810 */ /* 0x040fe40007f1e0ff */
[C---:B------:R-:W-:Y:S02]  /*6920*/  IADD3 R29, P1, R56.reuse, 0x3000, RZ ;  /* 0x00003000381d7810 */ /* 0x040fe40007f3e0ff */
[----:B------:R-:W-:Y:S02]  /*6930*/  LOP3.LUT R13, R56, 0x380, RZ, 0xc0, !PT ;  /* 0x00000380380d7812 */ /* 0x000fe400078ec0ff */
[----:B------:R-:W-:Y:S02]  /*6940*/  LOP3.LUT R24, R25, 0x380, RZ, 0xc0, !PT ;  /* 0x0000038019187812 */ /* 0x000fe400078ec0ff */
[----:B------:R-:W-:Y:S02]  /*6950*/  LOP3.LUT R28, R29, 0x380, RZ, 0xc0, !PT ;  /* 0x000003801d1c7812 */ /* 0x000fe400078ec0ff */
[----:B------:R-:W-:-:S02]  /*6960*/  SHF.R.U64 R13, R13, 0x3, RZ ;  /* 0x000000030d0d7819 */ /* 0x000fc400000012ff */
[----:B------:R-:W-:Y:S02]  /*6970*/  SHF.R.U64 R24, R24, 0x3, RZ ;  /* 0x0000000318187819 */ /* 0x000fe400000012ff */
[----:B------:R-:W-:Y:S02]  /*6980*/  SHF.R.U64 R28, R28, 0x3, RZ ;  /* 0x000000031c1c7819 */ /* 0x000fe400000012ff */
[----:B------:R-:W-:Y:S01]  /*6990*/  LOP3.LUT R12, R13, R56, RZ, 0x3c, !PT ;  /* 0x000000380d0c7212 */ /* 0x000fe200078e3cff */
[--C-:B------:R-:W-:Y:S01]  /*69a0*/  IMAD.MOV.U32 R13, RZ, RZ, R57.reuse ;  /* 0x000000ffff0d7224 */ /* 0x100fe200078e0039 */
[----:B------:R-:W-:Y:S01]  /*69b0*/  LOP3.LUT R24, R24, R25, RZ, 0x3c, !PT ;  /* 0x0000001918187212 */ /* 0x000fe200078e3cff */
[--C-:B------:R-:W-:Y:S01]  /*69c0*/  IMAD.X R25, RZ, RZ, R57.reuse, P0 ;  /* 0x000000ffff197224 */ /* 0x100fe200000e0639 */
[----:B------:R-:W-:Y:S01]  /*69d0*/  LOP3.LUT R28, R28, R29, RZ, 0x3c, !PT ;  /* 0x0000001d1c1c7212 */ /* 0x000fe200078e3cff */
[----:B------:R-:W-:Y:S02]  /*69e0*/  IMAD.X R29, RZ, RZ, R57, P1 ;  /* 0x000000ffff1d7224 */ /* 0x000fe400008e0639 */
[----:B------:R-:W4:Y:S04]  /*69f0*/  LD.E.128 R12, desc[UR36][R12.64] ;  /* 0x000000240c0c7980 */ /* 0x000f28000c101d00 */
[----:B------:R-:W4:Y:S04]  /*6a00*/  LD.E.128 R24, desc[UR36][R24.64] ;  /* 0x0000002418187980 */ /* 0x000f28000c101d00 */
[----:B------:R-:W4:Y:S01]  /*6a10*/  LD.E.128 R28, desc[UR36][R28.64] ;  /* 0x000000241c1c7980 */ /* 0x000f22000c101d00 */
[----:B------:R-:W-:Y:S01]  /*6a20*/  IMAD R19, R19, UR4, RZ ;  /* 0x0000000413137c24 */ /* 0x000fe2000f8e02ff */
[----:B------:R-:W-:Y:S01]  /*6a30*/  IADD3 R11, P0, R56, 0x4800, RZ ;  /* 0x00004800380b7810 */ /* 0x000fe20007f1e0ff */
[----:B------:R-:W-:-:S03]  /*6a40*/  IMAD.WIDE.U32 R20, R4, UR4, RZ ;  /* 0x0000000404147c25 */ /* 0x000fc6000f8e00ff */
[----:B------:R-:W-:Y:S01]  /*6a50*/  LOP3.LUT R8, R11, 0x380, RZ, 0xc0, !PT ;  /* 0x000003800b087812 */ /* 0x000fe200078ec0ff */
[----:B------:R-:W-:Y:S01]  /*6a60*/  IMAD R19, R4, UR5, R19 ;  /* 0x0000000504137c24 */ /* 0x000fe2000f8e0213 */
[----:B------:R-:W-:Y:S01]  /*6a70*/  ULDC.64 UR4, c[0x0][0xae8] ;  /* 0x0002ba0000047ab9 */ /* 0x000fe20000000a00 */
[----:B------:R-:W-:Y:S01]  /*6a80*/  IMAD R4, R22, 0x30, R60 ;  /* 0x0000003016047824 */ /* 0x000fe200078e023c */
[----:B------:R-:W-:Y:S01]  /*6a90*/  SHF.R.U64 R8, R8, 0x3, RZ ;  /* 0x0000000308087819 */ /* 0x000fe200000012ff */
[----:B------:R-:W-:Y:S02]  /*6aa0*/  IMAD.IADD R21, R21, 0x1, R19 ;  /* 0x0000000115157824 */ /* 0x000fe400078e0213 */
[----:B------:R-:W-:Y:S01]  /*6ab0*/  IMAD R32, R23, 0xc0, R4 ;  /* 0x000000c017207824 */ /* 0x000fe200078e0204 */
[----:B------:R-:W-:Y:S01]  /*6ac0*/  LOP3.LUT R8, R8, R11, RZ, 0x3c, !PT ;  /* 0x0000000b08087212 */ /* 0x000fe200078e3cff */
[----:B------:R-:W-:Y:S01]  /*6ad0*/  IMAD.WIDE.U32 R20, R18, UR4, R20 ;  /* 0x0000000412147c25 */ /* 0x000fe2000f8e0014 */
[----:B------:R-:W-:-:S03]  /*6ae0*/  SHF.R.S32.HI R19, RZ, 0x1f, R17 ;  /* 0x0000001fff137819 */ /* 0x000fc60000011411 */
[----:B--2---:R-:W-:Y:S01]  /*6af0*/  @P4 IMAD.HI.U32 R4, R32, R33, RZ ;  /* 0x0000002120044227 */ /* 0x004fe200078e00ff */
[----:B------:R-:W-:-:S03]  /*6b00*/  MOV R33, R32 ;  /* 0x0000002000217202 */ /* 0x000fc60000000f00 */
[----:B------:R-:W-:Y:S01]  /*6b10*/  IMAD R21, R18, UR5, R21 ;  /* 0x0000000512157c24 */ /* 0x000fe2000f8e0215 */
[----:B------:R-:W-:Y:S01]  /*6b20*/  ULDC.64 UR4, c[0x0][0xaf0] ;  /* 0x0002bc0000047ab9 */ /* 0x000fe20000000a00 */
[----:B---3--:R-:W-:Y:S01]  /*6b30*/  @P4 SHF.R.U32.HI R33, RZ, R35, R4 ;  /* 0x00000023ff214219 */ /* 0x008fe20000011604 */
[----:B------:R-:W-:Y:S02]  /*6b40*/  IMAD R18, R19, UR4, RZ ;  /* 0x0000000413127c24 */ /* 0x000fe4000f8e02ff */
[----:B------:R-:W-:Y:S01]  /*6b50*/  IMAD.X R9, RZ, RZ, R57, P0 ;  /* 0x000000ffff097224 */ /* 0x000fe200000e0639 */
[----:B------:R-:W-:Y:S01]  /*6b60*/  SHF.R.S32.HI R4, RZ, 0x1f, R33 ;  /* 0x0000001fff047819 */ /* 0x000fe20000011421 */
[C---:B------:R-:W-:Y:S02]  /*6b70*/  IMAD R35, R17.reuse, UR5, R18 ;  /* 0x0000000511237c24 */ /* 0x040fe4000f8e0212 */
[----:B------:R-:W-:Y:S01]  /*6b80*/  IMAD.WIDE.U32 R18, R17, UR4, R20 ;  /* 0x0000000411127c25 */ /* 0x000fe2000f8e0014 */
[----:B------:R-:W-:Y:S01]  /*6b90*/  ULDC.64 UR4, c[0x0][0xae0] ;  /* 0x0002b80000047ab9 */ /* 0x000fe20000000a00 */
[----:B------:R-:W5:Y:S02]  /*6ba0*/  LD.E.128 R8, desc[UR36][R8.64] ;  /* 0x0000002408087980 */ /* 0x000f64000c101d00 */
[----:B------:R-:W-:-:S02]  /*6bb0*/  IMAD.MOV R20, RZ, RZ, -R33 ;  /* 0x000000ffff147224 */ /* 0x000fc400078e0a21 */
[----:B------:R-:W-:Y:S01]  /*6bc0*/  IMAD R4, R4, UR4, RZ ;  /* 0x0000000404047c24 */ /* 0x000fe2000f8e02ff */
[----:B------:R-:W-:Y:S01]  /*6bd0*/  @!PT LDS RZ, [RZ] ;  /* 0x00000000fffff984 */ /* 0x000fe20000000800 */
[----:B------:R-:W-:Y:S01]  /*6be0*/  @!PT LDS RZ, [RZ] ;  /* 0x00000000fffff984 */ /* 0x000fe20000000800 */
[----:B------:R-:W-:Y:S01]  /*6bf0*/  @!PT LDS RZ, [RZ] ;  /* 0x00000000fffff984 */ /* 0x000fe20000000800 */
[----:B------:R-:W-:Y:S01]  /*6c00*/  @!PT LDS RZ, [RZ] ;  /* 0x00000000fffff984 */ /* 0x000fe20000000800 */
[----:B------:R0:W-:Y:S06]  /*6c10*/  MEMBAR.ALL.CTA ;  /* 0x0000000000007992 */ /* 0x0001ec0000008000 */
[----:B0-----:R-:W0:Y:S01]  /*6c20*/  FENCE.VIEW.ASYNC.S ;  /* 0x00000000000073c6 */ /* 0x001e220000000000 */
[----:B------:R-:W-:Y:S02]  /*6c30*/  IMAD R3, R3, R20, R32 ;  /* 0x0000001403037224 */ /* 0x000fe400078e0220 */
[----:B------:R-:W-:-:S02]  /*6c40*/  IMAD.IADD R19, R19, 0x1, R35 ;  /* 0x0000000113137824 */ /* 0x000fc400078e0223 */
[C---:B------:R-:W-:Y:S01]  /*6c50*/  IMAD R17, R33.reuse, UR5, R4 ;  /* 0x0000000521117c24 */ /* 0x040fe2000f8e0204 */
[----:B------:R-:W-:Y:S01]  /*6c60*/  SHF.R.S32.HI R4, RZ, 0x1f, R3 ;  /* 0x0000001fff047819 */ /* 0x000fe20000011403 */
[----:B------:R-:W-:Y:S01]  /*6c70*/  IMAD.WIDE.U32 R18, R33, UR4, R18 ;  /* 0x0000000421127c25 */ /* 0x000fe2000f8e0012 */
[----:B------:R-:W-:-:S03]  /*6c80*/  ULDC.64 UR4, c[0x0][0xad8] ;  /* 0x0002b60000047ab9 */ /* 0x000fc60000000a00 */
[----:B------:R-:W-:Y:S02]  /*6c90*/  IMAD.IADD R19, R19, 0x1, R17 ;  /* 0x0000000113137824 */ /* 0x000fe400078e0211 */
[----:B------:R-:W-:Y:S02]  /*6ca0*/  IMAD R4, R4, UR4, RZ ;  /* 0x0000000404047c24 */ /* 0x000fe4000f8e02ff */
[----:B------:R-:W-:-:S04]  /*6cb0*/  IMAD.WIDE.U32 R18, R3, UR4, R18 ;  /* 0x0000000403127c25 */ /* 0x000fc8000f8e0012 */
[----:B------:R-:W-:Y:S01]  /*6cc0*/  IMAD R17, R3, UR5, R4 ;  /* 0x0000000503117c24 */ /* 0x000fe2000f8e0204 */
[----:B------:R-:W-:Y:S01]  /*6cd0*/  ULDC.64 UR4, c[0x0][0xa80] ;  /* 0x0002a00000047ab9 */ /* 0x000fe20000000a00 */
[----:B------:R-:W-:Y:S01]  /*6ce0*/  IMAD R23, R23, 0xc0, R60 ;  /* 0x000000c017177824 */ /* 0x000fe200078e023c */
[C---:B------:R-:W-:Y:S01]  /*6cf0*/  LEA R4, P0, R18.reuse, UR4, 0x1 ;  /* 0x0000000412047c11 */ /* 0x040fe2000f8008ff */
[----:B------:R-:W-:Y:S01]  /*6d00*/  IMAD.IADD R3, R19, 0x1, R17 ;  /* 0x0000000113037824 */ /* 0x000fe200078e0211 */
[----:B------:R-:W-:Y:S01]  /*6d10*/  ULDC UR4, c[0x0][0xac8] ;  /* 0x0002b20000047ab9 */ /* 0x000fe20000000800 */
[C---:B------:R-:W-:Y:S01]  /*6d20*/  VIADD R17, R23.reuse, 0x60 ;  /* 0x0000006017117836 */ /* 0x040fe20000000000 */
[----:B------:R-:W-:Y:S01]  /*6d30*/  SHF.R.S32.HI R60, RZ, 0x1f, R152 ;  /* 0x0000001fff3c7819 */ /* 0x000fe20000011498 */
[----:B0-----:R-:W0:Y:S01]  /*6d40*/  SHFL.IDX PT, R21, R4, RZ, 0x181f ;  /* 0x00181fff04157589 */ /* 0x001e2200000e0000 */
[----:B------:R-:W-:Y:S01]  /*6d50*/  LEA.HI.X R34, R18, UR5, R3, 0x1, P0 ;  /* 0x0000000512227c11 */ /* 0x000fe200080f0c03 */
[----:B------:R-:W-:Y:S01]  /*6d60*/  VIADD R3, R23, 0x30 ;  /* 0x0000003017037836 */ /* 0x000fe20000000000 */
[----:B------:R-:W-:Y:S01]  /*6d70*/  ISETP.GE.AND P0, PT, R152, UR4, PT ;  /* 0x0000000498007c0c */ /* 0x000fe2000bf06270 */
[----:B------:R-:W1:Y:S01]  /*6d80*/  SHFL.IDX PT, R35, R4, 0x1, 0x181f ;  /* 0x00381f0004237f89 */ /* 0x000e6200000e0000 */
[----:B------:R-:W-:-:S02]  /*6d90*/  VIADD R0, R0, 0x16820 ;  /* 0x0001682000007836 */ /* 0x000fc40000000000 */
[-C--:B------:R-:W-:Y:S01]  /*6da0*/  ISETP.GE.OR P1, PT, R23, R16.reuse, P0 ;  /* 0x000000101700720c */ /* 0x080fe20000726670 */
[----:B------:R-:W2:Y:S01]  /*6db0*/  SHFL.IDX PT, R39, R4, 0x2, 0x181f ;  /* 0x00581f0004277f89 */ /* 0x000ea200000e0000 */
[-C--:B------:R-:W-:Y:S01]  /*6dc0*/  ISETP.GE.OR P2, PT, R3, R16.reuse, P0 ;  /* 0x000000100300720c */ /* 0x080fe20000746670 */
[----:B------:R-:W-:Y:S01]  /*6dd0*/  VIADD R3, R23, 0x90 ;  /* 0x0000009017037836 */ /* 0x000fe20000000000 */
[-C--:B------:R-:W-:Y:S01]  /*6de0*/  ISETP.GE.OR P3, PT, R17, R16.reuse, P0 ;  /* 0x000000101100720c */ /* 0x080fe20000766670 */
[----:B------:R-:W3:Y:S01]  /*6df0*/  SHFL.IDX PT, R19, R34, RZ, 0x181f ;  /* 0x00181fff22137589 */ /* 0x000ee200000e0000 */
[----:B------:R-:W-:Y:S02]  /*6e00*/  PRMT R0, RZ, 0x654, R0 ;  /* 0x00000654ff007816 */ /* 0x000fe40000000000 */
[----:B------:R-:W-:Y:S01]  /*6e10*/  ISETP.GE.OR P0, PT, R3, R16, P0 ;  /* 0x000000100300720c */ /* 0x000fe20000706670 */
[----:B------:R-:W3:Y:S01]  /*6e20*/  SHFL.IDX PT, R33, R34, 0x1, 0x181f ;  /* 0x00381f0022217f89 */ /* 0x000ee200000e0000 */
[----:B------:R1:W-:Y:S03]  /*6e30*/  SYNCS.ARRIVE.TRANS64.RED.A1T0 RZ, [R0+URZ], RZ ;  /* 0x000000ff00ff79a7 */ /* 0x0003e6000810043f */
[----:B------:R-:W3:Y:S01]  /*6e40*/  SHFL.IDX PT, R37, R34, 0x2, 0x181f ;  /* 0x00581f0022257f89 */ /* 0x000ee200000e0000 */
[----:B0-----:R-:W-:-:S03]  /*6e50*/  @!P1 LEA R18, P4, R152, R21, 0x1 ;  /* 0x0000001598129211 */ /* 0x001fc600078808ff */
[----:B------:R0:W0:Y:S01]  /*6e60*/  SHFL.IDX PT, R17, R34, 0x3, 0x181f ;  /* 0x00781f0022117f89 */ /* 0x00002200000e0000 */
[----:B-1----:R-:W-:-:S03]  /*6e70*/  @!P2 LEA R20, P5, R152, R35, 0x1 ;  /* 0x000000239814a211 */ /* 0x002fc600078a08ff */
[----:B------:R1:W0:Y:S01]  /*6e80*/  SHFL.IDX PT, R35, R4, 0x3, 0x181f ;  /* 0x00781f0004237f89 */ /* 0x00022200000e0000 */
[C---:B--2---:R-:W-:Y:S02]  /*6e90*/  @!P3 LEA R32, P6, R152.reuse, R39, 0x1 ;  /* 0x000000279820b211 */ /* 0x044fe400078c08ff */
[C-C-:B---3--:R-:W-:Y:S02]  /*6ea0*/  @!P1 LEA.HI.X R19, R152.reuse, R19, R60.reuse, 0x1, P4 ;  /* 0x0000001398139211 */ /* 0x148fe400020f0c3c */
[C-C-:B------:R-:W-:Y:S02]  /*6eb0*/  @!P2 LEA.HI.X R21, R152.reuse, R33, R60.reuse, 0x1, P5 ;  /* 0x000000219815a211 */ /* 0x140fe400028f0c3c */
[----:B------:R-:W-:Y:S01]  /*6ec0*/  @!P3 LEA.HI.X R33, R152, R37, R60, 0x1, P6 ;  /* 0x000000259821b211 */ /* 0x000fe200030f0c3c */
[----:B----4-:R1:W-:Y:S04]  /*6ed0*/  @!P1 ST.E.128 desc[UR36][R18.64], R12 ;  /* 0x0000000c12009985 */ /* 0x0103e8000c101d24 */
[----:B------:R1:W-:Y:S04]  /*6ee0*/  @!P2 ST.E.128 desc[UR36][R20.64], R24 ;  /* 0x000000181400a985 */ /* 0x0003e8000c101d24 */
[----:B------:R1:W-:Y:S01]  /*6ef0*/  @!P3 ST.E.128 desc[UR36][R32.64], R28 ;  /* 0x0000001c2000b985 */ /* 0x0003e2000c101d24 */
[----:B0-----:R-:W-:Y:S05]  /*6f00*/  @P0 BRA `(.L_x_237) ;  /* 0x0000001000800947 */ /* 0x001fea0003800000 */
[----:B-1----:R-:W-:-:S04]  /*6f10*/  LEA R12, P0, R152, R35, 0x1 ;  /* 0x00000023980c7211 */ /* 0x002fc800078008ff */
[----:B------:R-:W-:-:S05]  /*6f20*/  LEA.HI.X R13, R152, R17, R60, 0x1, P0 ;  /* 0x00000011980d7211 */ /* 0x000fca00000f0c3c */
[----:B-----5:R0:W-:Y:S01]  /*6f30*/  ST.E.128 desc[UR36][R12.64], R8 ;  /* 0x000000080c007985 */ /* 0x0201e2000c101d24 */
[----:B------:R-:W-:Y:S05]  /*6f40*/  BRA `(.L_x_237) ;  /* 0x0000001000707947 */ /* 0x000fea0003800000 */
.L_x_236:
[----:B------:R1:W5:Y:S01]  /*6f50*/  LDL R60, [R1+0x10] ;  /* 0x00001000013c7983 */ /* 0x0003620000100800 */
[----:B0-----:R-:W0:Y:S01]  /*6f60*/  @P4 LDC R10, c[0x0][0xbec] ;  /* 0x0002fb00ff0a4b82 */ /* 0x001e220000000800 */
[----:B------:R-:W-:Y:S01]  /*6f70*/  ULDC.64 UR4, c[0x0][0xb08] ;  /* 0x0002c20000047ab9 */ /* 0x000fe20000000a00 */
[----:B------:R-:W-:Y:S01]  /*6f80*/  IMAD.MOV.U32 R11, RZ, RZ, R67 ;  /* 0x000000ffff0b7224 */ /* 0x000fe200078e0043 */
[----:B------:R1:W5:Y:S01]  /*6f90*/  LDL R59, [R1+0x38] ;  /* 0x00003800013b7983 */ /* 0x0003620000100800 */
[----:B------:R-:W-:Y:S01]  /*6fa0*/  IMAD R19, R19, UR4, RZ ;  /* 0x0000000413137c24 */ /* 0x000fe2000f8e02ff */
[----:B------:R-:W-:Y:S01]  /*6fb0*/  ULDC.64 UR6, c[0x0][0xb30] ;  /* 0x0002cc0000067ab9 */ /* 0x000fe20000000a00 */
[C---:B------:R-:W-:Y:S01]  /*6fc0*/  IMAD.WIDE.U32 R8, R4.reuse, UR4, RZ ;  /* 0x0000000404087c25 */ /* 0x040fe2000f8e00ff */
[----:B------:R1:W5:Y:S01]  /*6fd0*/  LDL R58, [R1+0x4] ;  /* 0x00000400013a7983 */ /* 0x0003620000100800 */
[----:B------:R-:W2:Y:S02]  /*6fe0*/  @P4 LDC R15, c[0x0][0xbf0] ;  /* 0x0002fc00ff0f4b82 */ /* 0x000ea40000000800 */
[----:B------:R-:W-:Y:S01]  /*6ff0*/  IMAD R19, R4, UR5, R19 ;  /* 0x0000000504137c24 */ /* 0x000fe2000f8e0213 */
[----:B------:R1:W5:Y:S01]  /*7000*/  LDL R57, [R1+0x34] ;  /* 0x0000340001397983 */ /* 0x0003620000100800 */
[----:B------:R-:W-:Y:S01]  /*7010*/  ULDC.64 UR4, c[0x0][0xb38] ;  /* 0x0002ce0000047ab9 */ /* 0x000fe20000000a00 */
[----:B------:R-:W-:Y:S01]  /*7020*/  SHF.R.S32.HI R4, RZ, 0x1f, R17 ;  /* 0x0000001fff047819 */ /* 0x000fe20000011411 */
[----:B------:R-:W-:Y:S01]  /*7030*/  IMAD.IADD R9, R9, 0x1, R19 ;  /* 0x0000000109097824 */ /* 0x000fe200078e0213 */
[----:B------:R1:W5:Y:S01]  /*7040*/  LDL R56, [R1] ;  /* 0x0000000001387983 */ /* 0x0003620000100800 */
[----:B------:R-:W-:-:S04]  /*7050*/  IMAD.WIDE.U32 R8, R18, UR4, R8 ;  /* 0x0000000412087c25 */ /* 0x000fc8000f8e0008 */
[----:B------:R-:W-:Y:S01]  /*7060*/  IMAD R9, R18, UR5, R9 ;  /* 0x0000000512097c24 */ /* 0x000fe2000f8e0209 */
[----:B------:R-:W-:Y:S01]  /*7070*/  ULDC.64 UR4, c[0x0][0xb40] ;  /* 0x0002d00000047ab9 */ /* 0x000fe20000000a00 */
[----:B0-----:R-:W-:-:S04]  /*7080*/  @P4 IMAD.HI.U32 R10, R67, R10, RZ ;  /* 0x0000000a430a4227 */ /* 0x001fc800078e00ff */
[----:B------:R-:W-:Y:S02]  /*7090*/  IMAD R4, R4, UR4, RZ ;  /* 0x0000000404047c24 */ /* 0x000fe4000f8e02ff */
[----:B------:R-:W-:Y:S01]  /*70a0*/  IMAD.WIDE.U32 R8, R17, UR4, R8 ;  /* 0x0000000411087c25 */ /* 0x000fe2000f8e0008 */
[----:B--2---:R-:W-:-:S03]  /*70b0*/  @P4 SHF.R.U32.HI R11, RZ, R15, R10 ;  /* 0x0000000fff0b4219 */ /* 0x004fc6000001160a */
[----:B------:R-:W-:Y:S01]  /*70c0*/  IMAD R13, R17, UR5, R4 ;  /* 0x00000005110d7c24 */ /* 0x000fe2000f8e0204 */
[----:B------:R-:W-:Y:S01]  /*70d0*/  ULDC.64 UR4, c[0x0][0xb48] ;  /* 0x0002d20000047ab9 */ /* 0x000fe20000000a00 */
[--C-:B------:R-:W-:Y:S01]  /*70e0*/  SHF.R.S32.HI R4, RZ, 0x1f, R11.reuse ;  /* 0x0000001fff047819 */ /* 0x100fe2000001140b */
[----:B------:R-:W-:Y:S02]  /*70f0*/  IMAD.MOV R10, RZ, RZ, -R11 ;  /* 0x000000ffff0a7224 */ /* 0x000fe400078e0a0b */
[----:B------:R-:W-:Y:S02]  /*7100*/  IADD3 R9, R9, R13, RZ ;  /* 0x0000000d09097210 */ /* 0x000fe40007ffe0ff */
[----:B------:R-:W-:Y:S02]  /*7110*/  IMAD R3, R3, R10, R67 ;  /* 0x0000000a03037224 */ /* 0x000fe400078e0243 */
[----:B------:R-:W-:Y:S02]  /*7120*/  IMAD R4, R4, UR6, RZ ;  /* 0x0000000604047c24 */ /* 0x000fe4000f8e02ff */
[----:B------:R-:W-:-:S04]  /*7130*/  IMAD.WIDE.U32 R8, R69, UR4, R8 ;  /* 0x0000000445087c25 */ /* 0x000fc8000f8e0008 */
[----:B------:R-:W-:Y:S01]  /*7140*/  IMAD R9, R69, UR5, R9 ;  /* 0x0000000545097c24 */ /* 0x000fe2000f8e0209 */
[----:B------:R-:W-:Y:S01]  /*7150*/  ULDC.64 UR4, c[0x0][0xb28] ;  /* 0x0002ca0000047ab9 */ /* 0x000fe20000000a00 */
[C---:B------:R-:W-:Y:S01]  /*7160*/  IMAD R13, R11.reuse, UR7, R4 ;  /* 0x000000070b0d7c24 */ /* 0x040fe2000f8e0204 */
[----:B------:R-:W-:Y:S01]  /*7170*/  SHF.R.S32.HI R4, RZ, 0x1f, R3 ;  /* 0x0000001fff047819 */ /* 0x000fe20000011403 */
[----:B------:R-:W-:-:S04]  /*7180*/  IMAD.WIDE.U32 R8, R11, UR6, R8 ;  /* 0x000000060b087c25 */ /* 0x000fc8000f8e0008 */
[----:B------:R-:W-:Y:S02]  /*7190*/  IMAD R4, R4, UR4, RZ ;  /* 0x0000000404047c24 */ /* 0x000fe4000f8e02ff */
[----:B------:R-:W-:Y:S02]  /*71a0*/  IMAD.IADD R9, R9, 0x1, R13 ;  /* 0x0000000109097824 */ /* 0x000fe400078e020d */
[C---:B------:R-:W-:Y:S02]  /*71b0*/  IMAD R11, R3.reuse, UR5, R4 ;  /* 0x00000005030b7c24 */ /* 0x040fe4000f8e0204 */
[----:B------:R-:W-:Y:S01]  /*71c0*/  IMAD.WIDE.U32 R8, R3, UR4, R8 ;  /* 0x0000000403087c25 */ /* 0x000fe2000f8e0008 */
[----:B------:R-:W-:-:S03]  /*71d0*/  ULDC.64 UR4, c[0x0][0xb00] ;  /* 0x0002c00000047ab9 */ /* 0x000fc60000000a00 */
[----:B------:R-:W-:Y:S01]  /*71e0*/  VIADD R4, R0, 0x16820 ;  /* 0x0001682000047836 */ /* 0x000fe20000000000 */
[----:B------:R-:W-:Y:S01]  /*71f0*/  LEA R0, P1, R8, UR4, 0x2 ;  /* 0x0000000408007c11 */ /* 0x000fe2000f8210ff */
[----:B------:R-:W-:-:S03]  /*7200*/  IMAD.IADD R3, R9, 0x1, R11 ;  /* 0x0000000109037824 */ /* 0x000fc600078e020b */
[----:B------:R-:W-:Y:S02]  /*7210*/  PRMT R4, RZ, 0x654, R4 ;  /* 0x00000654ff047816 */ /* 0x000fe40000000004 */
[----:B------:R-:W-:Y:S01]  /*7220*/  LEA.HI.X R3, R8, UR5, R3, 0x2, P1 ;  /* 0x0000000508037c11 */ /* 0x000fe200088f1403 */
[----:B------:R1:W0:Y:S01]  /*7230*/  SHFL.IDX PT, R10, R0, RZ, 0x1c1f ;  /* 0x001c1fff000a7589 */ /* 0x00022200000e0000 */
[----:B------:R1:W-:Y:S01]  /*7240*/  SYNCS.ARRIVE.TRANS64.RED.A1T0 RZ, [R4+URZ], RZ ;  /* 0x000000ff04ff79a7 */ /* 0x0003e2000810043f */
[----:B------:R-:W-:Y:S02]  /*7250*/  BSSY B1, `(.L_x_238) ;  /* 0x0000028000017945 */ /* 0x000fe40003800000 */
[----:B------:R1:W2:Y:S01]  /*7260*/  SHFL.IDX PT, R11, R3, RZ, 0x1c1f ;  /* 0x001c1fff030b7589 */ /* 0x0002a200000e0000 */
[----:B------:R-:W-:Y:S02]  /*7270*/  SHF.R.S32.HI R23, RZ, 0x1f, R153 ;  /* 0x0000001fff177819 */ /* 0x000fe40000011499 */
[----:B------:R-:W-:-:S02]  /*7280*/  SHF.R.S32.HI R24, RZ, 0x1f, R154 ;  /* 0x0000001fff187819 */ /* 0x000fc4000001149a */
[----:B------:R-:W-:Y:S02]  /*7290*/  SHF.R.S32.HI R25, RZ, 0x1f, R155 ;  /* 0x0000001fff197819 */ /* 0x000fe4000001149b */
[----:B------:R-:W-:Y:S02]  /*72a0*/  SHF.R.S32.HI R26, RZ, 0x1f, R156 ;  /* 0x0000001fff1a7819 */ /* 0x000fe4000001149c */
[----:B------:R-:W-:Y:S01]  /*72b0*/  SHF.R.S32.HI R27, RZ, 0x1f, R157 ;  /* 0x0000001fff1b7819 */ /* 0x000fe2000001149d */
[----:B-1----:R-:W-:Y:S06]  /*72c0*/  @P2 BRA `(.L_x_239) ;  /* 0x0000000000802947 */ /* 0x002fec0003800000 */
[----:B------:R-:W-:Y:S02]  /*72d0*/  ULDC UR4, c[0x0][0xac8] ;  /* 0x0002b20000047ab9 */ /* 0x000fe40000000800 */
[----:B-----5:R-:W-:Y:S02]  /*72e0*/  ISETP.GE.AND P4, PT, R60, UR4, PT ;  /* 0x000000043c007c0c */ /* 0x020fe4000bf86270 */
[----:B------:R-:W-:Y:S02]  /*72f0*/  ISETP.GE.AND P2, PT, R58, UR4, PT ;  /* 0x000000043a007c0c */ /* 0x000fe4000bf46270 */
[----:B------:R-:W-:Y:S02]  /*7300*/  ISETP.GE.AND P1, PT, R56, UR4, PT ;  /* 0x0000000438007c0c */ /* 0x000fe4000bf26270 */
[----:B------:R-:W-:-:S07]  /*7310*/  ISETP.GE.AND P5, PT, R157, UR4, PT ;  /* 0x000000049d007c0c */ /* 0x000fce000bfa6270 */
[----:B0-2---:R-:W-:Y:S02]  /*7320*/  @!P4 IMAD.WIDE R8, R60, 0x4, R10 ;  /* 0x000000043c08c825 */ /* 0x005fe400078e020a */
[-C--:B------:R-:W-:Y:S02]  /*7330*/  @!P2 LEA R12, P6, R58, R10.reuse, 0x2 ;  /* 0x0000000a3a0ca211 */ /* 0x080fe400078c10ff */
[----:B------:R-:W-:Y:S01]  /*7340*/  @!P1 LEA R14, P3, R56, R10, 0x2 ;  /* 0x0000000a380e9211 */ /* 0x000fe200078610ff */
[----:B------:R0:W-:Y:S01]  /*7350*/  @!P4 ST.E.64 desc[UR36][R8.64], R20 ;  /* 0x000000140800c985 */ /* 0x0001e2000c101b24 */
[-C--:B------:R-:W-:Y:S02]  /*7360*/  @!P2 LEA.HI.X R13, R58, R11.reuse, R59, 0x2, P6 ;  /* 0x0000000b3a0da211 */ /* 0x080fe400030f143b */
[----:B------:R-:W-:Y:S02]  /*7370*/  ISETP.GE.AND P4, PT, R156, UR4, PT ;  /* 0x000000049c007c0c */ /* 0x000fe4000bf86270 */
[----:B------:R-:W-:Y:S01]  /*7380*/  @!P1 LEA.HI.X R15, R56, R11, R57, 0x2, P3 ;  /* 0x0000000b380f9211 */ /* 0x000fe200018f1439 */
[----:B------:R1:W-:Y:S01]  /*7390*/  @!P2 ST.E.64 desc[UR36][R12.64], R28 ;  /* 0x0000001c0c00a985 */ /* 0x0003e2000c101b24 */
[----:B------:R-:W-:-:S02]  /*73a0*/  ISETP.GE.AND P3, PT, R155, UR4, PT ;  /* 0x000000049b007c0c */ /* 0x000fc4000bf66270 */
[-C--:B------:R-:W-:Y:S01]  /*73b0*/  @!P5 LEA R16, P6, R157, R10.reuse, 0x2 ;  /* 0x0000000a9d10d211 */ /* 0x080fe200078c10ff */
[----:B------:R3:W-:Y:S01]  /*73c0*/  @!P1 ST.E.64 desc[UR36][R14.64], R30 ;  /* 0x0000001e0e009985 */ /* 0x0007e2000c101b24 */
[----:B------:R-:W-:Y:S02]  /*73d0*/  ISETP.GE.AND P2, PT, R154, UR4, PT ;  /* 0x000000049a007c0c */ /* 0x000fe4000bf46270 */
[----:B------:R-:W-:Y:S02]  /*73e0*/  ISETP.GE.AND P1, PT, R153, UR4, PT ;  /* 0x0000000499007c0c */ /* 0x000fe4000bf26270 */
[----:B------:R-:W-:Y:S02]  /*73f0*/  @!P5 LEA.HI.X R17, R157, R11, R27, 0x2, P6 ;  /* 0x0000000b9d11d211 */ /* 0x000fe400030f141b */
[----:B------:R-:W-:-:S03]  /*7400*/  @!P4 LEA R18, P6, R156, R10, 0x2 ;  /* 0x0000000a9c12c211 */ /* 0x000fc600078c10ff */
[----:B------:R3:W-:Y:S01]  /*7410*/  @!P5 ST.E.64 desc[UR36][R16.64], R32 ;  /* 0x000000201000d985 */ /* 0x0007e2000c101b24 */
[CC--:B0-----:R-:W-:Y:S02]  /*7420*/  @!P3 LEA R8, P5, R155.reuse, R10.reuse, 0x2 ;  /* 0x0000000a9b08b211 */ /* 0x0c1fe400078a10ff */
[-C--:B------:R-:W-:Y:S02]  /*7430*/  @!P4 LEA.HI.X R19, R156, R11.reuse, R26, 0x2, P6 ;  /* 0x0000000b9c13c211 */ /* 0x080fe400030f141a */
[CC--:B-1----:R-:W-:Y:S02]  /*7440*/  @!P2 LEA R12, P6, R154.reuse, R10.reuse, 0x2 ;  /* 0x0000000a9a0ca211 */ /* 0x0c2fe400078c10ff */
[-C--:B------:R-:W-:Y:S01]  /*7450*/  @!P3 LEA.HI.X R9, R155, R11.reuse, R25, 0x2, P5 ;  /* 0x0000000b9b09b211 */ /* 0x080fe200028f1419 */
[----:B------:R3:W-:Y:S01]  /*7460*/  @!P4 ST.E.64 desc[UR36][R18.64], R34 ;  /* 0x000000221200c985 */ /* 0x0007e2000c101b24 */
[C---:B------:R-:W-:Y:S02]  /*7470*/  @!P1 LEA R10, P5, R153.reuse, R10, 0x2 ;  /* 0x0000000a990a9211 */ /* 0x040fe400078a10ff */
[-C--:B------:R-:W-:Y:S01]  /*7480*/  @!P2 LEA.HI.X R13, R154, R11.reuse, R24, 0x2, P6 ;  /* 0x0000000b9a0da211 */ /* 0x080fe200030f1418 */
[----:B------:R3:W-:Y:S01]  /*7490*/  @!P3 ST.E.64 desc[UR36][R8.64], R36 ;  /* 0x000000240800b985 */ /* 0x0007e2000c101b24 */
[----:B------:R-:W-:-:S03]  /*74a0*/  @!P1 LEA.HI.X R11, R153, R11, R23, 0x2, P5 ;  /* 0x0000000b990b9211 */ /* 0x000fc600028f1417 */
[----:B------:R3:W-:Y:S04]  /*74b0*/  @!P2 ST.E.64 desc[UR36][R12.64], R38 ;  /* 0x000000260c00a985 */ /* 0x0007e8000c101b24 */
[----:B------:R3:W-:Y:S02]  /*74c0*/  @!P1 ST.E.64 desc[UR36][R10.64], R40 ;  /* 0x000000280a009985 */ /* 0x0007e4000c101b24 */
.L_x_239:
[----:B------:R-:W-:Y:S05]  /*74d0*/  BSYNC B1 ;  /* 0x0000000000017941 */ /* 0x000fea0003800000 */
.L_x_238:
[----:B--23--:R1:W2:Y:S04]  /*74e0*/  SHFL.IDX PT, R11, R3, 0x1, 0x1c1f ;  /* 0x003c1f00030b7f89 */ /* 0x00c2a800000e0000 */
[----:B0-----:R1:W0:Y:S01]  /*74f0*/  SHFL.IDX PT, R10, R0, 0x1, 0x1c1f ;  /* 0x003c1f00000a7f89 */ /* 0x00122200000e0000 */
[----:B------:R-:W-:Y:S05]  /*7500*/  @P0 BRA `(.L_x_237) ;  /* 0x0000000c00000947 */ /* 0x000fea0003800000 */
[----:B------:R-:W-:Y:S02]  /*7510*/  ULDC UR4, c[0x0][0xac8] ;  /* 0x0002b20000047ab9 */ /* 0x000fe40000000800 */
[----:B-----5:R-:W-:Y:S02]  /*7520*/  ISETP.GE.AND P0, PT, R60, UR4, PT ;  /* 0x000000043c007c0c */ /* 0x020fe4000bf06270 */
[----:B------:R-:W-:Y:S02]  /*7530*/  ISETP.GE.AND P5, PT, R58, UR4, PT ;  /* 0x000000043a007c0c */ /* 0x000fe4000bfa6270 */
[----:B------:R-:W-:Y:S02]  /*7540*/  ISETP.GE.AND P3, PT, R56, UR4, PT ;  /* 0x0000000438007c0c */ /* 0x000fe4000bf66270 */
[----:B------:R-:W-:Y:S02]  /*7550*/  ISETP.GE.AND P2, PT, R157, UR4, PT ;  /* 0x000000049d007c0c */ /* 0x000fe4000bf46270 */
[----:B------:R-:W-:-:S05]  /*7560*/  ISETP.GE.AND P1, PT, R156, UR4, PT ;  /* 0x000000049c007c0c */ /* 0x000fca000bf26270 */
[----:B0-2---:R-:W-:Y:S02]  /*7570*/  @!P0 IMAD.WIDE R8, R60, 0x4, R10 ;  /* 0x000000043c088825 */ /* 0x005fe400078e020a */
[-C--:B------:R-:W-:Y:S02]  /*7580*/  @!P5 LEA R12, P4, R58, R10.reuse, 0x2 ;  /* 0x0000000a3a0cd211 */ /* 0x080fe400078810ff */
[----:B------:R-:W-:Y:S01]  /*7590*/  @!P3 LEA R14, P6, R56, R10, 0x2 ;  /* 0x0000000a380eb211 */ /* 0x000fe200078c10ff */
[----:B------:R0:W-:Y:S01]  /*75a0*/  @!P0 ST.E.64 desc[UR36][R8.64], R42 ;  /* 0x0000002a08008985 */ /* 0x0001e2000c101b24 */
[----:B------:R-:W-:Y:S02]  /*75b0*/  ISETP.GE.AND P0, PT, R155, UR4, PT ;  /* 0x000000049b007c0c */ /* 0x000fe4000bf06270 */
[----:B------:R-:W-:Y:S02]  /*75c0*/  @!P5 LEA.HI.X R13, R58, R11, R59, 0x2, P4 ;  /* 0x0000000b3a0dd211 */ /* 0x000fe400020f143b */
[----:B------:R-:W-:-:S02]  /*75d0*/  ISETP.GE.AND P4, PT, R154, UR4, PT ;  /* 0x000000049a007c0c */ /* 0x000fc4000bf86270 */
[----:B------:R-:W-:Y:S01]  /*75e0*/  @!P3 LEA.HI.X R15, R56, R11, R57, 0x2, P6 ;  /* 0x0000000b380fb211 */ /* 0x000fe200030f1439 */
[----:B------:R3:W-:Y:S01]  /*75f0*/  @!P5 ST.E.64 desc[UR36][R12.64], R44 ;  /* 0x0000002c0c00d985 */ /* 0x0007e2000c101b24 */
[----:B------:R-:W-:-:S03]  /*7600*/  @!P2 LEA R16, P5, R157, R10, 0x2 ;  /* 0x0000000a9d10a211 */ /* 0x000fc600078a10ff */
[----:B------:R3:W-:Y:S01]  /*7610*/  @!P3 ST.E.64 desc[UR36][R14.64], R46 ;  /* 0x0000002e0e00b985 */ /* 0x0007e2000c101b24 */
[-C--:B------:R-:W-:Y:S02]  /*7620*/  @!P2 LEA.HI.X R17, R157, R11.reuse, R27, 0x2, P5 ;  /* 0x0000000b9d11a211 */ /* 0x080fe400028f141b */
[-C--:B0-----:R-:W-:Y:S02]  /*7630*/  @!P1 LEA R8, P6, R156, R10.reuse, 0x2 ;  /* 0x0000000a9c089211 */ /* 0x081fe400078c10ff */
[CC--:B------:R-:W-:Y:S01]  /*7640*/  @!P0 LEA R18, P3, R155.reuse, R10.reuse, 0x2 ;  /* 0x0000000a9b128211 */ /* 0x0c0fe200078610ff */
[----:B------:R3:W-:Y:S01]  /*7650*/  @!P2 ST.E.64 desc[UR36][R16.64], R48 ;  /* 0x000000301000a985 */ /* 0x0007e2000c101b24 */
[----:B------:R-:W-:Y:S02]  /*7660*/  @!P4 LEA R20, P5, R154, R10, 0x2 ;  /* 0x0000000a9a14c211 */ /* 0x000fe400078a10ff */
[-C--:B------:R-:W-:Y:S02]  /*7670*/  @!P1 LEA.HI.X R9, R156, R11.reuse, R26, 0x2, P6 ;  /* 0x0000000b9c099211 */ /* 0x080fe400030f141a */
[----:B------:R-:W-:-:S02]  /*7680*/  @!P0 LEA.HI.X R19, R155, R11, R25, 0x2, P3 ;  /* 0x0000000b9b138211 */ /* 0x000fc400018f1419 */
[----:B------:R-:W-:Y:S01]  /*7690*/  @!P4 LEA.HI.X R21, R154, R11, R24, 0x2, P5 ;  /* 0x0000000b9a15c211 */ /* 0x000fe200028f1418 */
[----:B------:R3:W-:Y:S04]  /*76a0*/  @!P1 ST.E.64 desc[UR36][R8.64], R50 ;  /* 0x0000003208009985 */ /* 0x0007e8000c101b24 */
[----:B------:R3:W-:Y:S01]  /*76b0*/  @!P0 ST.E.64 desc[UR36][R18.64], R52 ;  /* 0x0000003412008985 */ /* 0x0007e2000c101b24 */
[----:B------:R-:W-:-:S03]  /*76c0*/  ISETP.GE.AND P0, PT, R153, UR4, PT ;  /* 0x0000000499007c0c */ /* 0x000fc6000bf06270 */
[----:B------:R3:W-:Y:S10]  /*76d0*/  @!P4 ST.E.64 desc[UR36][R20.64], R54 ;  /* 0x000000361400c985 */ /* 0x0007f4000c101b24 */
[----:B------:R-:W-:Y:S05]  /*76e0*/  @P0 BRA `(.L_x_237) ;  /* 0x0000000800880947 */ /* 0x000fea0003800000 */
[----:B---3--:R-:W-:-:S04]  /*76f0*/  LEA R8, P0, R153, R10, 0x2 ;  /* 0x0000000a99087211 */ /* 0x008fc800078010ff */
[----:B------:R-:W-:-:S05]  /*7700*/  LEA.HI.X R9, R153, R11, R23, 0x2, P0 ;  /* 0x0000000b99097211 */ /* 0x000fca00000f1417 */
[----:B------:R4:W-:Y:S01]  /*7710*/  ST.E.64 desc[UR36][R8.64], R118 ;  /* 0x0000007608007985 */ /* 0x0009e2000c101b24 */
[----:B------:R-:W-:Y:S05]  /*7720*/  BRA `(.L_x_237) ;  /* 0x0000000800787947 */ /* 0x000fea0003800000 */
.L_x_234:
[----:B------:R-:W3:Y:S01]  /*7730*/  LDC.64 R10, c[0x0][0xc00] ;  /* 0x00030000ff0a7b82 */ /* 0x000ee20000000a00 */
[----:B------:R-:W-:Y:S01]  /*7740*/  ULDC.64 UR4, c[0x0][0xc08] ;  /* 0x0003020000047ab9 */ /* 0x000fe20000000a00 */
[----:B------:R-:W-:Y:S01]  /*7750*/  IMAD.MOV.U32 R3, RZ, RZ, RZ ;  /* 0x000000ffff037224 */ /* 0x000fe200078e00ff */
[----:B------:R-:W-:-:S04]  /*7760*/  ISETP.NE.U32.AND P0, PT, RZ, UR4, PT ;  /* 0x00000004ff007c0c */ /* 0x000fc8000bf05070 */
[----:B------:R-:W-:Y:S01]  /*7770*/  ISETP.NE.AND.EX P1, PT, RZ, UR5, PT, P0 ;  /* 0x00000005ff007c0c */ /* 0x000fe2000bf25300 */
[----:B------:R-:W4:Y:S01]  /*7780*/  LDC.64 R8, c[0x0][0xc00] ;  /* 0x00030000ff087b82 */ /* 0x000f220000000a00 */
[----:B---3--:R-:W-:-:S04]  /*7790*/  ISETP.NE.U32.AND P0, PT, R10, RZ, PT ;  /* 0x000000ff0a00720c */ /* 0x008fc80003f05070 */
[----:B------:R-:W-:-:S07]  /*77a0*/  ISETP.NE.AND.EX P0, PT, R11, RZ, PT, P0 ;  /* 0x000000ff0b00720c */ /* 0x000fce0003f05300 */
[----:B------:R-:W3:Y:S01]  /*77b0*/  @P1 LDC.64 R10, c[0x0][0xc08] ;  /* 0x00030200ff0a1b82 */ /* 0x000ee20000000a00 */
[----:B------:R-:W-:Y:S01]  /*77c0*/  ULDC UR4, c[0x0][0xa88] ;  /* 0x0002a20000047ab9 */ /* 0x000fe20000000800 */
[----:B----4-:R-:W-:-:S04]  /*77d0*/  IMAD.WIDE R12, R17, 0x4, R8 ;  /* 0x00000004110c7825 */ /* 0x010fc800078e0208 */
[----:B-1----:R-:W-:Y:S01]  /*77e0*/  IMAD.U32 R0, RZ, RZ, UR4 ;  /* 0x00000004ff007e24 */ /* 0x002fe2000f8e00ff */
[----:B------:R1:W5:Y:S01]  /*77f0*/  @P0 LDG.E R3, desc[UR36][R12.64] ;  /* 0x000000240c030981 */ /* 0x000362000c1e1900 */
[----:B--2---:R-:W2:Y:S01]  /*7800*/  S2R R4, SR_TID.X ;  /* 0x0000000000047919 */ /* 0x004ea20000002100 */
[----:B---3--:R-:W-:-:S05]  /*7810*/  @P1 IMAD.WIDE R8, R17, 0x4, R10 ;  /* 0x0000000411081825 */ /* 0x008fca00078e020a */
[----:B------:R1:W5:Y:S01]  /*7820*/  @P1 LDG.E R0, desc[UR36][R8.64] ;  /* 0x0000002408001981 */ /* 0x000362000c1e1900 */
[----:B------:R-:W-:-:S13]  /*7830*/  ISETP.NE.AND P2, PT, R19, RZ, PT ;  /* 0x000000ff1300720c */ /* 0x000fda0003f45270 */
[----:B------:R-:W3:Y:S01]  /*7840*/  @!P2 LDC R19, c[0x0][0xad4] ;  /* 0x0002b500ff13ab82 */ /* 0x000ee20000000800 */
[----:B--2---:R-:W-:-:S05]  /*7850*/  VIADD R28, R4, 0xffffff80 ;  /* 0xffffff80041c7836 */ /* 0x004fca0000000000 */
[----:B------:R-:W-:Y:S02]  /*7860*/  ISETP.GT.AND P3, PT, R28, 0xbf, PT ;  /* 0x000000bf1c00780c */ /* 0x000fe40003f64270 */
[----:B---3--:R-:W-:Y:S01]  /*7870*/  ISETP.GT.AND P2, PT, R19, 0x1, PT ;  /* 0x000000011300780c */ /* 0x008fe20003f44270 */
[----:B-1----:R-:W-:-:S12]  /*7880*/  @P1 BRA `(.L_x_240) ;  /* 0x0000000000101947 */ /* 0x002fd80003800000 */
[----:B------:R-:W-:Y:S05]  /*7890*/  @!P0 BRA `(.L_x_240) ;  /* 0x00000000000c8947 */ /* 0x000fea0003800000 */
[----:B------:R-:W2:Y:S04]  /*78a0*/  LDG.E R9, desc[UR36][R12.64] ;  /* 0x000000240c097981 */ /* 0x000ea8000c1e1900 */
[----:B-----5:R-:W2:Y:S02]  /*78b0*/  LDG.E R0, desc[UR36][R12.64+0x4] ;  /* 0x000004240c007981 */ /* 0x020ea4000c1e1900 */
[----:B--2---:R-:W-:-:S07]  /*78c0*/  IMAD.IADD R0, R0, 0x1, -R9 ;  /* 0x0000000100007824 */ /* 0x004fce00078e0a09 */
.L_x_240:
[----:B------:R-:W2:Y:S01]  /*78d0*/  LDL.LU R8, [R1+0xc] ;  /* 0x00000c0001087983 */ /* 0x000ea20000300800 */
[----:B------:R-:W-:Y:S01]  /*78e0*/  BSSY B1, `(.L_x_241) ;  /* 0x0000037000017945 */ /* 0x000fe20003800000 */
[----:B------:R-:W-:Y:S02]  /*78f0*/  SEL R27, R17, RZ, !P0 ;  /* 0x000000ff111b7207 */ /* 0x000fe40004000000 */
[----:B-----5:R-:W-:Y:S02]  /*7900*/  SHF.R.S32.HI R24, RZ, 0x1f, R3 ;  /* 0x0000001fff187819 */ /* 0x020fe40000011403 */
[----:B--2---:R-:W-:Y:S01]  /*7910*/  SEL R26, R8, RZ, !P0 ;  /* 0x000000ff081a7207 */ /* 0x004fe20004000000 */
[----:B------:R-:W-:Y:S06]  /*7920*/  @P3 BRA `(.L_x_242) ;  /* 0x0000000000c83947 */ /* 0x000fec0003800000 */
[----:B------:R-:W1:Y:S01]  /*7930*/  LDC R33, c[0x0][0xbe8] ;  /* 0x0002fa00ff217b82 */ /* 0x000e620000000800 */
[----:B------:R-:W-:-:S04]  /*7940*/  IMAD R4, R23, 0xc0, R4 ;  /* 0x000000c017047824 */ /* 0x000fc800078e0204 */
[----:B------:R-:W-:Y:S02]  /*7950*/  VIADD R29, R4, 0xffffff80 ;  /* 0xffffff80041d7836 */ /* 0x000fe40000000000 */
[----:B-1----:R-:W-:-:S05]  /*7960*/  IMAD R8, R0, R33, RZ ;  /* 0x0000002100087224 */ /* 0x002fca00078e02ff */
[----:B------:R-:W-:-:S13]  /*7970*/  ISETP.GE.AND P0, PT, R29, R8, PT ;  /* 0x000000081d00720c */ /* 0x000fda0003f06270 */
[----:B------:R-:W-:Y:S05]  /*7980*/  @P0 BRA `(.L_x_242) ;  /* 0x0000000000b00947 */ /* 0x000fea0003800000 */
[----:B------:R-:W2:Y:S01]  /*7990*/  LDL.LU R32, [R1+0x8] ;  /* 0x0000080001207983 */ /* 0x000ea20000300800 */
[----:B------:R-:W-:Y:S01]  /*79a0*/  ISETP.NE.AND P1, PT, R33, 0x1, PT ;  /* 0x000000012100780c */ /* 0x000fe20003f25270 */
[----:B------:R-:W-:Y:S01]  /*79b0*/  IMAD.MOV.U32 R20, RZ, RZ, 0x9b8 ;  /* 0x000009b8ff147424 */ /* 0x000fe200078e00ff */
[----:B------:R-:W-:Y:S01]  /*79c0*/  ISETP.GT.AND P0, PT, R19, 0x1, PT ;  /* 0x000000011300780c */ /* 0x000fe20003f04270 */
[----:B------:R-:W1:Y:S01]  /*79d0*/  LDC.64 R30, c[0x0][0xba8] ;  /* 0x0002ea00ff1e7b82 */ /* 0x000e620000000a00 */
[----:B------:R-:W-:Y:S02]  /*79e0*/  MOV R19, R29 ;  /* 0x0000001d00137202 */ /* 0x000fe40000000f00 */
[----:B------:R-:W-:-:S05]  /*79f0*/  SEL R20, R20, 0x978, P0 ;  /* 0x0000097814147807 */ /* 0x000fca0000000000 */
[----:B------:R-:W3:Y:S08]  /*7a00*/  LDC.64 R10, c[0x0][R20+0x220] ;  /* 0x00008800140a7b82 */ /* 0x000ef00000000a00 */
[----:B------:R-:W4:Y:S08]  /*7a10*/  @P1 LDC R4, c[0x0][0xbec] ;  /* 0x0002fb00ff041b82 */ /* 0x000f300000000800 */
[----:B------:R-:W5:Y:S08]  /*7a20*/  LDC.64 R8, c[0x0][R20+0x218] ;  /* 0x0000860014087b82 */ /* 0x000f700000000a00 */
[----:B------:R-:W1:Y:S01]  /*7a30*/  @P1 LDC R25, c[0x0][0xbf0] ;  /* 0x0002fc00ff191b82 */ /* 0x000e620000000800 */
[----:B---3--:R-:W-:-:S02]  /*7a40*/  IMAD R11, R11, R27, RZ ;  /* 0x0000001b0b0b7224 */ /* 0x008fc400078e02ff */
[----:B------:R-:W-:-:S05]  /*7a50*/  IMAD.WIDE.U32 R16, R10, R27, RZ ;  /* 0x0000001b0a107225 */ /* 0x000fca00078e00ff */
[----:B------:R-:W3:Y:S01]  /*7a60*/  LDC.64 R12, c[0x0][R20+0x228] ;  /* 0x00008a00140c7b82 */ /* 0x000ee20000000a00 */
[----:B----4-:R-:W-:-:S07]  /*7a70*/  @P1 IMAD.HI.U32 R4, R29, R4, RZ ;  /* 0x000000041d041227 */ /* 0x010fce00078e00ff */
[----:B0-----:R-:W0:Y:S01]  /*7a80*/  LDC.64 R14, c[0x0][R20+0x210] ;  /* 0x00008400140e7b82 */ /* 0x001e220000000a00 */
[-C--:B-----5:R-:W-:Y:S02]  /*7a90*/  IMAD R21, R9, R18.reuse, RZ ;  /* 0x0000001209157224 */ /* 0x0a0fe400078e02ff */
[----:B------:R-:W-:-:S04]  /*7aa0*/  IMAD.WIDE.U32 R8, R8, R18, RZ ;  /* 0x0000001208087225 */ /* 0x000fc800078e00ff */
[----:B------:R-:W-:Y:S01]  /*7ab0*/  IMAD.IADD R21, R9, 0x1, R21 ;  /* 0x0000000109157824 */ /* 0x000fe200078e0215 */
[----:B-1----:R-:W-:Y:S01]  /*7ac0*/  @P1 SHF.R.U32.HI R19, RZ, R25, R4 ;  /* 0x00000019ff131219 */ /* 0x002fe20000011604 */
[----:B------:R-:W-:Y:S01]  /*7ad0*/  IMAD R25, R10, R26, R11 ;  /* 0x0000001a0a197224 */ /* 0x000fe200078e020b */
[----:B------:R-:W1:Y:S01]  /*7ae0*/  @!P0 LDC R30, c[0x0][0xb50] ;  /* 0x0002d400ff1e8b82 */ /* 0x000e620000000800 */
[----:B------:R-:W-:Y:S02]  /*7af0*/  IADD3 R4, P1, P3, R16, R8, R3 ;  /* 0x0000000810047210 */ /* 0x000fe40007b3e003 */
[----:B------:R-:W-:Y:S02]  /*7b00*/  IMAD.MOV R10, RZ, RZ, -R19 ;  /* 0x000000ffff0a7224 */ /* 0x000fe400078e0a13 */
[----:B------:R-:W-:-:S03]  /*7b10*/  IMAD.IADD R25, R17, 0x1, R25 ;  /* 0x0000000111197824 */ /* 0x000fc600078e0219 */
[----:B------:R-:W4:Y:S01]  /*7b20*/  @!P0 LDC R31, c[0x0][0xb54] ;  /* 0x0002d500ff1f8b82 */ /* 0x000f220000000800 */
[----:B--2---:R-:W-:-:S05]  /*7b30*/  SEL R11, R32, RZ, P0 ;  /* 0x000000ff200b7207 */ /* 0x004fca0000000000 */
[----:B---3--:R-:W-:-:S04]  /*7b40*/  IMAD.WIDE.U32 R8, R12, R11, RZ ;  /* 0x0000000b0c087225 */ /* 0x008fc800078e00ff */
[----:B------:R-:W-:Y:S02]  /*7b50*/  IMAD R13, R13, R11, RZ ;  /* 0x0000000b0d0d7224 */ /* 0x000fe400078e02ff */
[----:B------:R-:W-:Y:S01]  /*7b60*/  IMAD R11, R33, R10, R29 ;  /* 0x0000000a210b7224 */ /* 0x000fe200078e021d */
[----:B------:R-:W-:Y:S01]  /*7b70*/  IADD3.X R10, R25, R21, R24, P1, P3 ;  /* 0x00000015190a7210 */ /* 0x000fe20000fe6418 */
[----:B------:R-:W-:Y:S01]  /*7b80*/  IMAD.IADD R13, R9, 0x1, R13 ;  /* 0x00000001090d7824 */ /* 0x000fe200078e020d */
[----:B------:R-:W-:Y:S01]  /*7b90*/  IADD3 R8, P0, P1, R19, R4, R8 ;  /* 0x0000000413087210 */ /* 0x000fe2000791e008 */
[----:B0-----:R-:W-:Y:S01]  /*7ba0*/  IMAD R4, R15, R11, RZ ;  /* 0x0000000b0f047224 */ /* 0x001fe200078e02ff */
[----:B------:R-:W-:-:S04]  /*7bb0*/  SHF.R.S32.HI R19, RZ, 0x1f, R19 ;  /* 0x0000001fff137819 */ /* 0x000fc80000011413 */
[----:B------:R-:W-:Y:S02]  /*7bc0*/  IADD3.X R9, R19, R10, R13, P0, P1 ;  /* 0x0000000a13097210 */ /* 0x000fe400007e240d */
[----:B------:R-:W-:Y:S01]  /*7bd0*/  SHF.R.S32.HI R13, RZ, 0x1f, R11 ;  /* 0x0000001fff0d7819 */ /* 0x000fe2000001140b */
[----:B------:R-:W-:-:S04]  /*7be0*/  IMAD.WIDE.U32 R8, R14, R11, R8 ;  /* 0x0000000b0e087225 */ /* 0x000fc800078e0008 */
[----:B------:R-:W-:Y:S01]  /*7bf0*/  IMAD R13, R14, R13, R4 ;  /* 0x0000000d0e0d7224 */ /* 0x000fe200078e0204 */
[----:B-1----:R-:W-:-:S03]  /*7c00*/  LEA R10, P0, R8, R30, 0x2 ;  /* 0x0000001e080a7211 */ /* 0x002fc600078010ff */
[----:B------:R-:W-:Y:S02]  /*7c10*/  IMAD.IADD R4, R9, 0x1, R13 ;  /* 0x0000000109047824 */ /* 0x000fe400078e020d */
[----:B------:R-:W-:-:S03]  /*7c20*/  IMAD.MOV.U32 R9, RZ, RZ, -0x800000 ;  /* 0xff800000ff097424 */ /* 0x000fc600078e00ff */
[----:B----4-:R-:W-:-:S05]  /*7c30*/  LEA.HI.X R11, R8, R31, R4, 0x2, P0 ;  /* 0x0000001f080b7211 */ /* 0x010fca00000f1404 */
[----:B------:R1:W-:Y:S02]  /*7c40*/  STG.E desc[UR36][R10.64], R9 ;  /* 0x000000090a007986 */ /* 0x0003e4000c101924 */
.L_x_242:
[----:B------:R-:W-:Y:S05]  /*7c50*/  BSYNC B1 ;  /* 0x0000000000017941 */ /* 0x000fea0003800000 */
.L_x_241:
[----:B------:R-:W-:Y:S05]  /*7c60*/  @P2 BRA `(.L_x_237) ;  /* 0x0000000400282947 */ /* 0x000fea0003800000 */
[----:B------:R-:W2:Y:S01]  /*7c70*/  LDC R15, c[0x0][0xbe8] ;  /* 0x0002fa00ff0f7b82 */ /* 0x000ea20000000800 */
[----:B------:R-:W-:Y:S01]  /*7c80*/  SHF.R.S32.HI R16, RZ, 0x1f, R28 ;  /* 0x0000001fff107819 */ /* 0x000fe2000001141c */
[----:B------:R-:W-:Y:S01]  /*7c90*/  ULDC.64 UR4, c[0x0][0xaa0] ;  /* 0x0002a80000047ab9 */ /* 0x000fe20000000a00 */
[----:B------:R-:W-:Y:S01]  /*7ca0*/  ULDC.64 UR6, c[0x0][0xaf0] ;  /* 0x0002bc0000067ab9 */ /* 0x000fe20000000a00 */
[----:B------:R-:W-:Y:S01]  /*7cb0*/  IMAD R4, R24, UR4, RZ ;  /* 0x0000000418047c24 */ /* 0x000fe2000f8e02ff */
[----:B------:R-:W-:Y:S01]  /*7cc0*/  LEA.HI R16, R16, R28, RZ, 0x3 ;  /* 0x0000001c10107211 */ /* 0x000fe200078f18ff */
[----:B-1----:R-:W-:-:S03]  /*7cd0*/  IMAD.WIDE.U32 R8, R3, UR4, RZ ;  /* 0x0000000403087c25 */ /* 0x002fc6000f8e00ff */
[----:B------:R-:W-:Y:S01]  /*7ce0*/  SHF.R.S32.HI R16, RZ, 0x3, R16 ;  /* 0x00000003ff107819 */ /* 0x000fe20000011410 */
[----:B------:R-:W-:Y:S01]  /*7cf0*/  IMAD R11, R3, UR5, R4 ;  /* 0x00000005030b7c24 */ /* 0x000fe2000f8e0204 */
[----:B------:R-:W-:Y:S01]  /*7d00*/  ULDC.64 UR4, c[0x0][0xae8] ;  /* 0x0002ba0000047ab9 */ /* 0x000fe20000000a00 */
[----:B------:R-:W-:Y:S02]  /*7d10*/  IMAD R10, R26, UR6, RZ ;  /* 0x000000061a0a7c24 */ /* 0x000fe4000f8e02ff */
[----:B------:R-:W-:Y:S02]  /*7d20*/  IMAD R4, R22, 0x30, R16 ;  /* 0x0000003016047824 */ /* 0x000fe400078e0210 */
[----:B------:R-:W-:Y:S02]  /*7d30*/  IMAD.IADD R9, R9, 0x1, R11 ;  /* 0x0000000109097824 */ /* 0x000fe400078e020b */
[----:B------:R-:W-:Y:S02]  /*7d40*/  IMAD R12, R23, 0xc0, R4 ;  /* 0x000000c0170c7824 */ /* 0x000fe400078e0204 */
[----:B------:R-:W-:Y:S01]  /*7d50*/  IMAD.WIDE.U32 R8, R18, UR4, R8 ;  /* 0x0000000412087c25 */ /* 0x000fe2000f8e0008 */
[----:B--2---:R-:W-:-:S03]  /*7d60*/  ISETP.NE.AND P0, PT, R15, 0x1, PT ;  /* 0x000000010f00780c */ /* 0x004fc60003f05270 */
[----:B------:R-:W-:Y:S02]  /*7d70*/  IMAD.MOV.U32 R3, RZ, RZ, R12 ;  /* 0x000000ffff037224 */ /* 0x000fe400078e000c */
[----:B------:R-:W-:Y:S01]  /*7d80*/  IMAD R9, R18, UR5, R9 ;  /* 0x0000000512097c24 */ /* 0x000fe2000f8e0209 */
[----:B------:R-:W-:Y:S01]  /*7d90*/  ULDC.64 UR4, c[0x0][0xae0] ;  /* 0x0002b80000047ab9 */ /* 0x000fe20000000a00 */
[----:B------:R-:W-:-:S06]  /*7da0*/  IMAD.WIDE.U32 R8, R27, UR6, R8 ;  /* 0x000000061b087c25 */ /* 0x000fcc000f8e0008 */
[----:B------:R-:W1:Y:S08]  /*7db0*/  @P0 LDC R13, c[0x0][0xbec] ;  /* 0x0002fb00ff0d0b82 */ /* 0x000e700000000800 */
[----:B------:R-:W2:Y:S01]  /*7dc0*/  @P0 LDC R17, c[0x0][0xbf0] ;  /* 0x0002fc00ff110b82 */ /* 0x000ea20000000800 */
[----:B-1----:R-:W-:-:S04]  /*7dd0*/  @P0 IMAD.HI.U32 R4, R12, R13, RZ ;  /* 0x0000000d0c040227 */ /* 0x002fc800078e00ff */
[----:B------:R-:W-:Y:S02]  /*7de0*/  IMAD R13, R27, UR7, R10 ;  /* 0x000000071b0d7c24 */ /* 0x000fe4000f8e020a */
[----:B------:R-:W-:Y:S01]  /*7df0*/  IMAD R27, R0, R15, RZ ;  /* 0x0000000f001b7224 */ /* 0x000fe200078e02ff */
[----:B--2---:R-:W-:Y:S01]  /*7e00*/  @P0 SHF.R.U32.HI R3, RZ, R17, R4 ;  /* 0x00000011ff030219 */ /* 0x004fe20000011604 */
[----:B------:R-:W-:-:S03]  /*7e10*/  IMAD.IADD R9, R9, 0x1, R13 ;  /* 0x0000000109097824 */ /* 0x000fc600078e020d */
[--C-:B------:R-:W-:Y:S01]  /*7e20*/  SHF.R.S32.HI R4, RZ, 0x1f, R3.reuse ;  /* 0x0000001fff047819 */ /* 0x100fe20000011403 */
[----:B------:R-:W-:Y:S02]  /*7e30*/  IMAD.MOV R11, RZ, RZ, -R3 ;  /* 0x000000ffff0b7224 */ /* 0x000fe400078e0a03 */
[----:B------:R-:W-:-:S04]  /*7e40*/  IMAD.WIDE.U32 R8, R3, UR4, R8 ;  /* 0x0000000403087c25 */ /* 0x000fc8000f8e0008 */
[----:B------:R-:W-:Y:S02]  /*7e50*/  IMAD R11, R15, R11, R12 ;  /* 0x0000000b0f0b7224 */ /* 0x000fe400078e020c */
[----:B------:R-:W-:-:S04]  /*7e60*/  IMAD R4, R4, UR4, RZ ;  /* 0x0000000404047c24 */ /* 0x000fc8000f8e02ff */
[----:B------:R-:W-:Y:S01]  /*7e70*/  IMAD R13, R3, UR5, R4 ;  /* 0x00000005030d7c24 */ /* 0x000fe2000f8e0204 */
[----:B------:R-:W-:Y:S01]  /*7e80*/  SHF.R.S32.HI R4, RZ, 0x1f, R11 ;  /* 0x0000001fff047819 */ /* 0x000fe2000001140b */
[----:B------:R-:W-:-:S03]  /*7e90*/  ULDC.64 UR4, c[0x0][0xad8] ;  /* 0x0002b60000047ab9 */ /* 0x000fc60000000a00 */
[----:B------:R-:W-:Y:S01]  /*7ea0*/  IADD3 R9, R9, R13, RZ ;  /* 0x0000000d09097210 */ /* 0x000fe20007ffe0ff */
[----:B------:R-:W-:-:S04]  /*7eb0*/  IMAD R4, R4, UR4, RZ ;  /* 0x0000000404047c24 */ /* 0x000fc8000f8e02ff */
[C---:B------:R-:W-:Y:S02]  /*7ec0*/  IMAD R3, R11.reuse, UR5, R4 ;  /* 0x000000050b037c24 */ /* 0x040fe4000f8e0204 */
[----:B------:R-:W-:Y:S01]  /*7ed0*/  IMAD.WIDE.U32 R8, R11, UR4, R8 ;  /* 0x000000040b087c25 */ /* 0x000fe2000f8e0008 */
[----:B------:R-:W-:-:S03]  /*7ee0*/  ULDC.64 UR4, c[0x0][0xa80] ;  /* 0x0002a00000047ab9 */ /* 0x000fc60000000a00 */
[----:B------:R-:W-:Y:S01]  /*7ef0*/  IMAD.IADD R3, R9, 0x1, R3 ;  /* 0x0000000109037824 */ /* 0x000fe200078e0203 */
[C---:B------:R-:W-:Y:S01]  /*7f00*/  LEA R9, P0, R8.reuse, UR4, 0x1 ;  /* 0x0000000408097c11 */ /* 0x040fe2000f8008ff */
[----:B------:R-:W-:Y:S01]  /*7f10*/  ULDC UR4, c[0x0][0xac8] ;  /* 0x0002b20000047ab9 */ /* 0x000fe20000000800 */
[----:B------:R-:W-:Y:S01]  /*7f20*/  IMAD R4, R23, 0xc0, R16 ;  /* 0x000000c017047824 */ /* 0x000fe200078e0210 */
[----:B------:R-:W-:Y:S02]  /*7f30*/  SHF.R.S32.HI R16, RZ, 0x1f, R152 ;  /* 0x0000001fff107819 */ /* 0x000fe40000011498 */
[----:B0-----:R-:W-:Y:S01]  /*7f40*/  LEA.HI.X R14, R8, UR5, R3, 0x1, P0 ;  /* 0x00000005080e7c11 */ /* 0x001fe200080f0c03 */
[----:B------:R-:W0:Y:S01]  /*7f50*/  SHFL.IDX PT, R13, R9, RZ, 0x181f ;  /* 0x00181fff090d7589 */ /* 0x000e2200000e0000 */
[----:B------:R-:W-:Y:S01]  /*7f60*/  ISETP.GE.AND P0, PT, R152, UR4, PT ;  /* 0x0000000498007c0c */ /* 0x000fe2000bf06270 */
[C---:B------:R-:W-:Y:S02]  /*7f70*/  VIADD R0, R4.reuse, 0x30 ;  /* 0x0000003004007836 */ /* 0x040fe40000000000 */
[----:B------:R-:W1:Y:S01]  /*7f80*/  SHFL.IDX PT, R17, R9, 0x1, 0x181f ;  /* 0x00381f0009117f89 */ /* 0x000e6200000e0000 */
[C---:B------:R-:W-:Y:S01]  /*7f90*/  VIADD R3, R4.reuse, 0x60 ;  /* 0x0000006004037836 */ /* 0x040fe20000000000 */
[CC--:B------:R-:W-:Y:S01]  /*7fa0*/  ISETP.GE.OR P3, PT, R4.reuse, R27.reuse, P0 ;  /* 0x0000001b0400720c */ /* 0x0c0fe20000766670 */
[----:B------:R-:W-:Y:S01]  /*7fb0*/  VIADD R4, R4, 0x90 ;  /* 0x0000009004047836 */ /* 0x000fe20000000000 */
[----:B------:R-:W2:Y:S01]  /*7fc0*/  SHFL.IDX PT, R21, R9, 0x2, 0x181f ;  /* 0x00581f0009157f89 */ /* 0x000ea200000e0000 */
[----:B------:R-:W-:-:S02]  /*7fd0*/  ISETP.GE.OR P2, PT, R0, R27, P0 ;  /* 0x0000001b0000720c */ /* 0x000fc40000746670 */
[-C--:B------:R-:W-:Y:S01]  /*7fe0*/  ISETP.GE.OR P1, PT, R3, R27.reuse, P0 ;  /* 0x0000001b0300720c */ /* 0x080fe20000726670 */
[----:B------:R-:W3:Y:S01]  /*7ff0*/  SHFL.IDX PT, R11, R14, RZ, 0x181f ;  /* 0x00181fff0e0b7589 */ /* 0x000ee200000e0000 */
[----:B------:R-:W-:-:S03]  /*8000*/  ISETP.GE.OR P0, PT, R4, R27, P0 ;  /* 0x0000001b0400720c */ /* 0x000fc60000706670 */
[----:B------:R3:W4:Y:S04]  /*8010*/  SHFL.IDX PT, R25, R9, 0x3, 0x181f ;  /* 0x00781f0009197f89 */ /* 0x00072800000e0000 */
[----:B------:R-:W5:Y:S04]  /*8020*/  SHFL.IDX PT, R15, R14, 0x1, 0x181f ;  /* 0x00381f000e0f7f89 */ /* 0x000f6800000e0000 */
[----:B------:R-:W5:Y:S01]  /*8030*/  SHFL.IDX PT, R19, R14, 0x2, 0x181f ;  /* 0x00581f000e137f89 */ /* 0x000f6200000e0000 */
[----:B0-----:R-:W-:-:S03]  /*8040*/  @!P3 LEA R8, P6, R152, R13, 0x1 ;  /* 0x0000000d9808b211 */ /* 0x001fc600078c08ff */
[----:B------:R4:W0:Y:S01]  /*8050*/  SHFL.IDX PT, R23, R14, 0x3, 0x181f ;  /* 0x00781f000e177f89 */ /* 0x00082200000e0000 */
[C---:B-1----:R-:W-:Y:S02]  /*8060*/  @!P2 LEA R10, P5, R152.reuse, R17, 0x1 ;  /* 0x00000011980aa211 */ /* 0x042fe400078a08ff */
[C---:B--2---:R-:W-:Y:S02]  /*8070*/  @!P1 LEA R12, P4, R152.reuse, R21, 0x1 ;  /* 0x00000015980c9211 */ /* 0x044fe400078808ff */
[C---:B---3--:R-:W-:Y:S02]  /*8080*/  @!P3 LEA.HI.X R9, R152.reuse, R11, R16, 0x1, P6 ;  /* 0x0000000b9809b211 */ /* 0x048fe400030f0c10 */
[----:B----4-:R-:W-:-:S03]  /*8090*/  @!P0 LEA R14, P6, R152, R25, 0x1 ;  /* 0x00000019980e8211 */ /* 0x010fc600078c08ff */
[----:B------:R1:W-:Y:S01]  /*80a0*/  @!P3 ST.E.128 desc[UR36][R8.64], RZ ;  /* 0x000000ff0800b985 */ /* 0x0003e2000c101d24 */
[C-C-:B-----5:R-:W-:Y:S02]  /*80b0*/  @!P2 LEA.HI.X R11, R152.reuse, R15, R16.reuse, 0x1, P5 ;  /* 0x0000000f980ba211 */ /* 0x160fe400028f0c10 */
[----:B------:R-:W-:-:S03]  /*80c0*/  @!P1 LEA.HI.X R13, R152, R19, R16, 0x1, P4 ;  /* 0x00000013980d9211 */ /* 0x000fc600020f0c10 */
[----:B------:R1:W-:Y:S01]  /*80d0*/  @!P2 ST.E.128 desc[UR36][R10.64], RZ ;  /* 0x000000ff0a00a985 */ /* 0x0003e2000c101d24 */
[----:B0-----:R-:W-:-:S03]  /*80e0*/  @!P0 LEA.HI.X R15, R152, R23, R16, 0x1, P6 ;  /* 0x00000017980f8211 */ /* 0x001fc600030f0c10 */
[----:B------:R1:W-:Y:S04]  /*80f0*/  @!P1 ST.E.128 desc[UR36][R12.64], RZ ;  /* 0x000000ff0c009985 */ /* 0x0003e8000c101d24 */
[----:B------:R1:W-:Y:S02]  /*8100*/  @!P0 ST.E.128 desc[UR36][R14.64], RZ ;  /* 0x000000ff0e008985 */ /* 0x0003e4000c101d24 */
.L_x_237:
[----:B------:R-:W-:Y:S05]  /*8110*/  BSYNC B0 ;  /* 0x0000000000007941 */ /* 0x000fea0003800000 */
.L_x_233:
[----:B------:R-:W-:Y:S02]  /*8120*/  ULDC UR4, c[0x0][0xc3c] ;  /* 0x00030f0000047ab9 */ /* 0x000fe40000000800 */
[----:B------:R-:W-:-:S13]  /*8130*/  ISETP.GE.AND P0, PT, R7, UR4, PT ;  /* 0x0000000407007c0c */ /* 0x000fda000bf06270 */
[----:B------:R-:W-:Y:S05]  /*8140*/  @!P0 BRA `(.L_x_243) ;  /* 0xffffff8c00508947 */ /* 0x000fea000383ffff */
[----:B------:R-:W-:Y:S05]  /*8150*/  EXIT ;  /* 0x000000000000794d */ /* 0x000fea0003800000 */
.L_x_204:
[----:B------:R-:W-:-:S08]  /*8160*/  NOP ;  /* 0x0000000000007918 */ /* 0x000fd00000000000 */
[----:B------:R-:W0:-:S00]  /*8170*/  USETMAXREG.DEALLOC.CTAPOOL 0x20 ;  /* 0x00000020000079c8 */ /* 0x000e0000080e0500 */
[----:B0-----:R-:W2:Y:S01]  /*8180*/  LDL.LU R2, [R1+0x4] ;  /* 0x0000040001027983 */ /* 0x001ea20000300800 */
[----:B------:R-:W-:-:S06]  /*8190*/  LOP3.LUT R0, R0, 0x3, RZ, 0xc0, !PT ;  /* 0x0000000300007812 */ /* 0x000fcc00078ec0ff */
[----:B------:R-:W0:Y:S02]  /*81a0*/  SHFL.IDX PT, R0, R0, RZ, 0x1f ;  /* 0x00001fff00007589 */ /* 0x000e2400000e0000 */
[----:B0-----:R-:W-:Y:S01]  /*81b0*/  ISETP.NE.AND P0, PT, R0, RZ, PT ;  /* 0x000000ff0000720c */ /* 0x001fe20003f05270 */
[----:B------:R-:W-:Y:S01]  /*81c0*/  IMAD.MOV.U32 R0, RZ, RZ, RZ ;  /* 0x000000ffff007224 */ /* 0x000fe200078e00ff */
[----:B--2---:R-:W-:-:S11]  /*81d0*/  LOP3.LUT R2, R2, 0xffffffef, RZ, 0xc0, !PT ;  /* 0xffffffef02027812 */ /* 0x004fd600078ec0ff */
[----:B------:R-:W-:-:S05]  /*81e0*/  @P0 LOP3.LUT R2, R2, 0x10, RZ, 0xfc, !PT ;  /* 0x0000001002020812 */ /* 0x000fca00078efcff */
[----:B------:R0:W-:Y:S01]  /*81f0*/  STL [R1+0x4], R2 ;  /* 0x0000040201007387 */ /* 0x0001e20000100800 */
[----:B------:R-:W-:Y:S05]  /*8200*/  @!P0 BRA `(.L_x_244) ;  /* 0x00000000001c8947 */ /* 0x000fea0003800000 */
[----:B------:R-:W1:Y:S08]  /*8210*/  S2UR UR5, SR_CgaCtaId ;  /* 0x00000000000579c3 */ /* 0x000e700000008800 */
[----:B------:R-:W-:Y:S06]  /*8220*/  BAR.SYNC.DEFER_BLOCKING 0x5, 0x200 ;  /* 0x0148000000007b1d */ /* 0x000fec0000010000 */
[----:B------:R-:W-:-:S02]  /*8230*/  UMOV UR4, 0x400 ;  /* 0x0000040000047882 */ /* 0x000fc40000000000 */
[----:B-1----:R-:W-:-:S09]  /*8240*/  ULEA UR4, UR5, UR4, 0x18 ;  /* 0x0000000405047291 */ /* 0x002fd2000f8ec03f */
[----:B------:R-:W1:Y:S01]  /*8250*/  LDS.128 R16, [UR4+0x168d0] ;  /* 0x0168d004ff107984 */ /* 0x000e620008000c00 */
[----:B------:R-:W-:Y:S06]  /*8260*/  BAR.ARV 0x4, 0x200 ;  /* 0x0108000000007b1d */ /* 0x000fec0000002000 */
[----:B------:R-:W-:Y:S05]  /*8270*/  BRA `(.L_x_245) ;  /* 0x0000000800907947 */ /* 0x000fea0003800000 */
.L_x_244:
[----:B0-----:R-:W0:Y:S01]  /*8280*/  S2R R2, SR_TID.X ;  /* 0x0000000000027919 */ /* 0x001e220000002100 */
[----:B------:R-:W-:Y:S01]  /*8290*/  ULDC UR4, c[0x0][0xc3c] ;  /* 0x00030f0000047ab9 */ /* 0x000fe20000000800 */
[----:B------:R-:W-:Y:S01]  /*82a0*/  IMAD.MOV.U32 R9, RZ, RZ, RZ ;  /* 0x000000ffff097224 */ /* 0x000fe200078e00ff */
[----:B------:R-:W1:Y:S01]  /*82b0*/  S2UR UR6, SR_CTAID.X ;  /* 0x00000000000679c3 */ /* 0x000e620000002500 */
[----:B------:R-:W-:Y:S01]  /*82c0*/  ULDC UR5, c[0x0][0xc38] ;  /* 0x00030e0000057ab9 */ /* 0x000fe20000000800 */
[----:B0-----:R-:W-:-:S04]  /*82d0*/  LOP3.LUT R7, R2, 0x1f, RZ, 0xc0, !PT ;  /* 0x0000001f02077812 */ /* 0x001fc800078ec0ff */
[----:B------:R-:W-:-:S04]  /*82e0*/  ISETP.NE.AND P0, PT, R7, 0x1f, PT ;  /* 0x0000001f0700780c */ /* 0x000fc80003f05270 */
[----:B------:R-:W-:-:S13]  /*82f0*/  ISETP.GE.OR P1, PT, R7, UR4, !P0 ;  /* 0x0000000407007c0c */ /* 0x000fda000c726670 */
[----:B------:R-:W0:Y:S08]  /*8300*/  @!P1 LDC.64 R4, c[0x0][0xc80] ;  /* 0x00032000ff049b82 */ /* 0x000e300000000a00 */
[----:B------:R-:W2:Y:S01]  /*8310*/  @!P1 LDC.64 R2, c[0x0][0xc78] ;  /* 0x00031e00ff029b82 */ /* 0x000ea20000000a00 */
[----:B0-----:R-:W-:-:S05]  /*8320*/  @!P1 IMAD.WIDE.U32 R4, R7, 0x4, R4 ;  /* 0x0000000407049825 */ /* 0x001fca00078e0004 */
[----:B------:R-:W3:Y:S01]  /*8330*/  @!P1 LDG.E R0, desc[UR36][R4.64] ;  /* 0x0000002404009981 */ /* 0x000ee2000c1e1900 */
[----:B--2---:R-:W-:-:S05]  /*8340*/  @!P1 IMAD.WIDE.U32 R2, R7, 0x4, R2 ;  /* 0x0000000407029825 */ /* 0x004fca00078e0002 */
[----:B------:R-:W3:Y:S01]  /*8350*/  @!P1 LDG.E R9, desc[UR36][R2.64] ;  /* 0x0000002402099981 */ /* 0x000ee2000c1e1900 */
[C---:B------:R-:W-:Y:S02]  /*8360*/  ISETP.NE.AND P1, PT, R7.reuse, RZ, PT ;  /* 0x000000ff0700720c */ /* 0x040fe40003f25270 */
[C---:B------:R-:W-:Y:S02]  /*8370*/  ISETP.GE.U32.AND P2, PT, R7.reuse, 0x2, PT ;  /* 0x000000020700780c */ /* 0x040fe40003f46070 */
[C---:B------:R-:W-:Y:S02]  /*8380*/  ISETP.GE.U32.AND P3, PT, R7.reuse, 0x4, PT ;  /* 0x000000040700780c */ /* 0x040fe40003f66070 */
[C---:B------:R-:W-:Y:S02]  /*8390*/  ISETP.GE.U32.AND P4, PT, R7.reuse, 0x8, PT ;  /* 0x000000080700780c */ /* 0x040fe40003f86070 */
[----:B------:R-:W-:Y:S01]  /*83a0*/  ISETP.GE.U32.AND P5, PT, R7, 0x10, PT ;  /* 0x000000100700780c */ /* 0x000fe20003fa6070 */
[----:B------:R-:W-:Y:S01]  /*83b0*/  UMOV UR4, URZ ;  /* 0x0000003f00047c82 */ /* 0x000fe20008000000 */
[----:B---3--:R-:W-:-:S05]  /*83c0*/  IMAD R6, R0, R9, RZ ;  /* 0x0000000900067224 */ /* 0x008fca00078e02ff */
[----:B------:R-:W0:Y:S02]  /*83d0*/  SHFL.UP PT, R8, R6, 0x1, RZ ;  /* 0x0420000006087989 */ /* 0x000e2400000e00ff */
[----:B0-----:R-:W-:-:S05]  /*83e0*/  SEL R11, R8, RZ, P1 ;  /* 0x000000ff080b7207 */ /* 0x001fca0000800000 */
[----:B------:R-:W-:-:S05]  /*83f0*/  IMAD.IADD R11, R6, 0x1, R11 ;  /* 0x00000001060b7824 */ /* 0x000fca00078e020b */
        /* <DEDUP_REMOVED lines=10> */
[----:B0-----:R-:W-:-:S04]  /*84a0*/  SEL R5, R2, RZ, P5 ;  /* 0x000000ff02057207 */ /* 0x001fc80002800000 */
[----:B------:R-:W-:-:S05]  /*84b0*/  IADD3 R2, R4, R5, RZ ;  /* 0x0000000504027210 */ /* 0x000fca0007ffe0ff */
[----:B------:R-:W0:Y:S02]  /*84c0*/  SHFL.IDX PT, R6, R2, 0x1f, 0x1f ;  /* 0x03e01f0002067f89 */ /* 0x000e2400000e0000 */
[----:B0-----:R-:W-:-:S05]  /*84d0*/  IMAD R6, R6, UR5, RZ ;  /* 0x0000000506067c24 */ /* 0x001fca000f8e02ff */
[----:B-1----:R-:W-:Y:S01]  /*84e0*/  ISETP.GT.AND P6, PT, R6, UR6, PT ;  /* 0x0000000606007c0c */ /* 0x002fe2000bfc4270 */
[----:B------:R-:W-:-:S12]  /*84f0*/  IMAD.MOV.U32 R3, RZ, RZ, R6 ;  /* 0x000000ffff037224 */ /* 0x000fd800078e0006 */
[----:B------:R-:W-:Y:S05]  /*8500*/  @P6 BRA `(.L_x_246) ;  /* 0x0000000000986947 */ /* 0x000fea0003800000 */
[----:B------:R-:W-:Y:S01]  /*8510*/  IMAD.MOV.U32 R6, RZ, RZ, R3 ;  /* 0x000000ffff067224 */ /* 0x000fe200078e0003 */
[----:B------:R-:W-:Y:S01]  /*8520*/  UMOV UR4, URZ ;  /* 0x0000003f00047c82 */ /* 0x000fe20008000000 */
[----:B------:R-:W-:-:S05]  /*8530*/  ULDC UR5, c[0x0][0xc38] ;  /* 0x00030e0000057ab9 */ /* 0x000fca0000000800 */
.L_x_248:
[----:B------:R-:W0:Y:S01]  /*8540*/  LDC R0, c[0x0][0xc3c] ;  /* 0x00030f00ff007b82 */ /* 0x000e220000000800 */
[----:B------:R-:W-:-:S06]  /*8550*/  UIADD3 UR4, UR4, 0x1f, URZ ;  /* 0x0000001f04047890 */ /* 0x000fcc000fffe03f */
[----:B0-----:R-:W-:-:S13]  /*8560*/  ISETP.LE.AND P6, PT, R0, UR4, PT ;  /* 0x0000000400007c0c */ /* 0x001fda000bfc3270 */
[----:B------:R-:W-:Y:S05]  /*8570*/  @P6 BRA `(.L_x_247) ;  /* 0x0000000400a46947 */ /* 0x000fea0003800000 */
[----:B------:R-:W-:-:S05]  /*8580*/  VIADD R9, R7, UR4 ;  /* 0x0000000407097c36 */ /* 0x000fca0008000000 */
[----:B------:R-:W-:Y:S01]  /*8590*/  ISETP.GE.OR P6, PT, R9, R0, !P0 ;  /* 0x000000000900720c */ /* 0x000fe200047c6670 */
[----:B------:R-:W-:-:S12]  /*85a0*/  IMAD.MOV.U32 R0, RZ, RZ, RZ ;  /* 0x000000ffff007224 */ /* 0x000fd800078e00ff */
[----:B------:R-:W0:Y:S08]  /*85b0*/  @!P6 LDC.64 R4, c[0x0][0xc80] ;  /* 0x00032000ff04eb82 */ /* 0x000e300000000a00 */
[----:B------:R-:W1:Y:S01]  /*85c0*/  @!P6 LDC.64 R2, c[0x0][0xc78] ;  /* 0x00031e00ff02eb82 */ /* 0x000e620000000a00 */
[----:B0-----:R-:W-:-:S05]  /*85d0*/  @!P6 IMAD.WIDE R4, R9, 0x4, R4 ;  /* 0x000000040904e825 */ /* 0x001fca00078e0204 */
[----:B------:R-:W2:Y:S01]  /*85e0*/  @!P6 LDG.E R0, desc[UR36][R4.64] ;  /* 0x000000240400e981 */ /* 0x000ea2000c1e1900 */
[----:B-1----:R-:W-:-:S04]  /*85f0*/  @!P6 IMAD.WIDE R2, R9, 0x4, R2 ;  /* 0x000000040902e825 */ /* 0x002fc800078e0202 */
[----:B------:R-:W-:-:S06]  /*8600*/  IMAD.MOV.U32 R9, RZ, RZ, RZ ;  /* 0x000000ffff097224 */ /* 0x000fcc00078e00ff */
[----:B------:R-:W2:Y:S02]  /*8610*/  @!P6 LDG.E R9, desc[UR36][R2.64] ;  /* 0x000000240209e981 */ /* 0x000ea4000c1e1900 */
[----:B--2---:R-:W-:-:S05]  /*8620*/  IMAD R13, R0, R9, RZ ;  /* 0x00000009000d7224 */ /* 0x004fca00078e02ff */
        /* <DEDUP_REMOVED lines=15> */
[----:B------:R-:W0:Y:S02]  /*8720*/  SHFL.IDX PT, R4, R2, 0x1f, 0x1f ;  /* 0x03e01f0002047f89 */ /* 0x000e2400000e0000 */
[----:B0-----:R-:W-:-:S05]  /*8730*/  IMAD R3, R4, UR5, RZ ;  /* 0x0000000504037c24 */ /* 0x001fca000f8e02ff */
[----:B------:R-:W-:-:S04]  /*8740*/  IADD3 R6, R3, R6, RZ ;  /* 0x0000000603067210 */ /* 0x000fc80007ffe0ff */
[----:B------:R-:W-:-:S13]  /*8750*/  ISETP.GT.AND P6, PT, R6, UR6, PT ;  /* 0x0000000606007c0c */ /* 0x000fda000bfc4270 */
[----:B------:R-:W-:Y:S05]  /*8760*/  @!P6 BRA `(.L_x_248) ;  /* 0xfffffffc0074e947 */ /* 0x000fea000383ffff */
.L_x_246:
[----:B------:R-:W-:Y:S02]  /*8770*/  IMAD.IADD R11, R6, 0x1, -R3 ;  /* 0x00000001060b7824 */ /* 0x000fe400078e0a03 */
[----:B------:R-:W-:Y:S02]  /*8780*/  IMAD.MOV.U32 R16, RZ, RZ, RZ ;  /* 0x000000ffff107224 */ /* 0x000fe400078e00ff */
[----:B------:R-:W-:-:S05]  /*8790*/  IMAD R3, R2, UR5, R11 ;  /* 0x0000000502037c24 */ /* 0x000fca000f8e020b */
[----:B------:R-:W-:-:S13]  /*87a0*/  ISETP.GT.AND P0, PT, R3, UR6, PT ;  /* 0x0000000603007c0c */ /* 0x000fda000bf04270 */
[----:B------:R-:W-:-:S04]  /*87b0*/  VOTE.ANY R5, PT, !P0 ;  /* 0x0000000000057806 */ /* 0x000fc800040e0100 */
[----:B------:R-:W0:Y:S01]  /*87c0*/  POPC R19, R5 ;  /* 0x0000000500137309 */ /* 0x000e220000000000 */
[----:B------:R-:W-:Y:S01]  /*87d0*/  ISETP.NE.AND P0, PT, R5, RZ, PT ;  /* 0x000000ff0500720c */ /* 0x000fe20003f05270 */
[----:B0-----:R-:W0:Y:S04]  /*87e0*/  SHFL.IDX PT, R0, R0, R19, 0x1f ;  /* 0x00001f1300007589 */ /* 0x001e2800000e0000 */
[----:B------:R-:W1:Y:S01]  /*87f0*/  SHFL.IDX PT, R9, R9, R19, 0x1f ;  /* 0x00001f1309097589 */ /* 0x000e6200000e0000 */
[----:B0-----:R-:W-:-:S04]  /*8800*/  IABS R4, R0 ;  /* 0x0000000000047213 */ /* 0x001fc80000000000 */
[----:B------:R-:W0:Y:S01]  /*8810*/  I2F.RP R6, R4 ;  /* 0x0000000400067306 */ /* 0x000e220000209400 */
[----:B-1----:R-:W-:-:S07]  /*8820*/  IABS R8, R9 ;  /* 0x0000000900087213 */ /* 0x002fce0000000000 */
[----:B0-----:R-:W0:Y:S02]  /*8830*/  MUFU.RCP R6, R6 ;  /* 0x0000000600067308 */ /* 0x001e240000001000 */
[----:B0-----:R-:W-:-:S06]  /*8840*/  VIADD R3, R6, 0xffffffe ;  /* 0x0ffffffe06037836 */ /* 0x001fcc0000000000 */
[----:B------:R-:W0:Y:S02]  /*8850*/  F2I.FTZ.U32.TRUNC.NTZ R3, R3 ;  /* 0x0000000300037305 */ /* 0x000e24000021f000 */
[----:B0-----:R-:W-:Y:S01]  /*8860*/  IMAD.MOV R13, RZ, RZ, -R3 ;  /* 0x000000ffff0d7224 */ /* 0x001fe200078e0a03 */
[----:B------:R-:W-:Y:S06]  /*8870*/  @!P0 BRA `(.L_x_249) ;  /* 0x0000000000088947 */ /* 0x000fec0003800000 */
[----:B------:R-:W-:-:S05]  /*8880*/  VIADD R5, R19, 0xffffffff ;  /* 0xffffffff13057836 */ /* 0x000fca0000000000 */
[----:B------:R0:W1:Y:S02]  /*8890*/  SHFL.IDX PT, R16, R2, R5, 0x1f ;  /* 0x00001f0502107589 */ /* 0x00006400000e0000 */
.L_x_249:
[----:B-1----:R-:W-:Y:S02]  /*88a0*/  IMAD R16, R16, UR5, R11 ;  /* 0x0000000510107c24 */ /* 0x002fe4000f8e020b */
[----:B------:R-:W-:Y:S02]  /*88b0*/  IMAD R11, R13, R4, RZ ;  /* 0x000000040d0b7224 */ /* 0x000fe400078e02ff */
[----:B0-----:R-:W-:Y:S01]  /*88c0*/  IMAD.MOV.U32 R2, RZ, RZ, RZ ;  /* 0x000000ffff027224 */ /* 0x001fe200078e00ff */
[----:B------:R-:W-:Y:S01]  /*88d0*/  IADD3 R17, -R16, UR6, RZ ;  /* 0x0000000610117c10 */ /* 0x000fe2000fffe1ff */
[----:B------:R-:W-:Y:S01]  /*88e0*/  IMAD.MOV.U32 R5, RZ, RZ, R8 ;  /* 0x000000ffff057224 */ /* 0x000fe200078e0008 */
[----:B------:R-:W-:Y:S01]  /*88f0*/  IABS R8, R0 ;  /* 0x0000000000087213 */ /* 0x000fe20000000000 */
[----:B------:R-:W-:Y:S01]  /*8900*/  IMAD.HI.U32 R2, R3, R11, R2 ;  /* 0x0000000b03027227 */ /* 0x000fe200078e0002 */
[----:B------:R-:W-:Y:S01]  /*8910*/  IABS R3, R17 ;  /* 0x0000001100037213 */ /* 0x000fe20000000000 */
[----:B------:R-:W0:Y:S02]  /*8920*/  I2F.RP R6, R5 ;  /* 0x0000000500067306 */ /* 0x000e240000209400 */
[----:B------:R-:W-:-:S02]  /*8930*/  IMAD.MOV R8, RZ, RZ, -R8 ;  /* 0x000000ffff087224 */ /* 0x000fc400078e0a08 */
[----:B------:R-:W-:-:S04]  /*8940*/  IMAD.HI.U32 R2, R2, R3, RZ ;  /* 0x0000000302027227 */ /* 0x000fc800078e00ff */
[----:B------:R-:W-:Y:S02]  /*8950*/  IMAD R3, R2, R8, R3 ;  /* 0x0000000802037224 */ /* 0x000fe400078e0203 */
[----:B------:R-:W-:-:S03]  /*8960*/  VIADD R19, R19, UR4 ;  /* 0x0000000413137c36 */ /* 0x000fc60008000000 */
[----:B------:R-:W-:Y:S01]  /*8970*/  ISETP.GT.U32.AND P1, PT, R4, R3, PT ;  /* 0x000000030400720c */ /* 0x000fe20003f24070 */
[----:B0-----:R-:W0:-:S12]  /*8980*/  MUFU.RCP R6, R6 ;  /* 0x0000000600067308 */ /* 0x001e180000001000 */
[----:B------:R-:W-:Y:S01]  /*8990*/  @!P1 IMAD.IADD R3, R3, 0x1, -R4 ;  /* 0x0000000103039824 */ /* 0x000fe200078e0a04 */
[----:B------:R-:W-:Y:S02]  /*89a0*/  @!P1 IADD3 R2, R2, 0x1, RZ ;  /* 0x0000000102029810 */ /* 0x000fe40007ffe0ff */
[----:B------:R-:W-:Y:S02]  /*89b0*/  ISETP.NE.AND P1, PT, R0, RZ, PT ;  /* 0x000000ff0000720c */ /* 0x000fe40003f25270 */
[----:B------:R-:W-:Y:S01]  /*89c0*/  ISETP.GE.U32.AND P0, PT, R3, R4, PT ;  /* 0x000000040300720c */ /* 0x000fe20003f06070 */
[----:B0-----:R-:W-:Y:S01]  /*89d0*/  VIADD R8, R6, 0xffffffe ;  /* 0x0ffffffe06087836 */ /* 0x001fe20000000000 */
[----:B------:R-:W-:-:S03]  /*89e0*/  LOP3.LUT R4, R17, R0, RZ, 0x3c, !PT ;  /* 0x0000000011047212 */ /* 0x000fc600078e3cff */
[----:B------:R0:W1:Y:S01]  /*89f0*/  F2I.FTZ.U32.TRUNC.NTZ R3, R8 ;  /* 0x0000000800037305 */ /* 0x000062000021f000 */
[----:B------:R-:W-:-:S07]  /*8a00*/  ISETP.GE.AND P2, PT, R4, RZ, PT ;  /* 0x000000ff0400720c */ /* 0x000fce0003f46270 */
[----:B------:R-:W-:Y:S01]  /*8a10*/  @P0 VIADD R2, R2, 0x1 ;  /* 0x0000000102020836 */ /* 0x000fe20000000000 */
[----:B0-----:R-:W-:-:S03]  /*8a20*/  IABS R8, R9 ;  /* 0x0000000900087213 */ /* 0x001fc60000000000 */
[----:B------:R-:W-:Y:S02]  /*8a30*/  IMAD.MOV.U32 R6, RZ, RZ, R2 ;  /* 0x000000ffff067224 */ /* 0x000fe400078e0002 */
[----:B------:R-:W-:Y:S02]  /*8a40*/  IMAD.MOV R8, RZ, RZ, -R8 ;  /* 0x000000ffff087224 */ /* 0x000fe400078e0a08 */
[----:B-1----:R-:W-:Y:S02]  /*8a50*/  IMAD.MOV R2, RZ, RZ, -R3 ;  /* 0x000000ffff027224 */ /* 0x002fe400078e0a03 */
[----:B------:R-:W-:Y:S01]  /*8a60*/  @!P2 IMAD.MOV R6, RZ, RZ, -R6 ;  /* 0x000000ffff06a224 */ /* 0x000fe200078e0a06 */
[----:B------:R-:W-:Y:S01]  /*8a70*/  @!P1 LOP3.LUT R6, RZ, R0, RZ, 0x33, !PT ;  /* 0x00000000ff069212 */ /* 0x000fe200078e33ff */
[----:B------:R-:W-:Y:S02]  /*8a80*/  IMAD R11, R2, R5, RZ ;  /* 0x00000005020b7224 */ /* 0x000fe400078e02ff */
[----:B------:R-:W-:Y:S01]  /*8a90*/  IMAD.MOV.U32 R2, RZ, RZ, RZ ;  /* 0x000000ffff027224 */ /* 0x000fe200078e00ff */
[-C--:B------:R-:W-:Y:S01]  /*8aa0*/  IABS R4, R6.reuse ;  /* 0x0000000600047213 */ /* 0x080fe20000000000 */
[----:B------:R-:W-:-:S02]  /*8ab0*/  IMAD R0, R0, R6, RZ ;  /* 0x0000000600007224 */ /* 0x000fc400078e02ff */
[----:B------:R-:W-:-:S04]  /*8ac0*/  IMAD.HI.U32 R2, R3, R11, R2 ;  /* 0x0000000b03027227 */ /* 0x000fc800078e0002 */
[----:B------:R-:W-:Y:S02]  /*8ad0*/  IMAD.MOV.U32 R3, RZ, RZ, R4 ;  /* 0x000000ffff037224 */ /* 0x000fe400078e0004 */
[----:B------:R-:W-:Y:S02]  /*8ae0*/  IMAD.MOV.U32 R4, RZ, RZ, R8 ;  /* 0x000000ffff047224 */ /* 0x000fe400078e0008 */
[----:B------:R-:W-:-:S04]  /*8af0*/  IMAD.HI.U32 R2, R2, R3, RZ ;  /* 0x0000000302027227 */ /* 0x000fc800078e00ff */
[----:B------:R-:W-:Y:S01]  /*8b00*/  IMAD R4, R2, R4, R3 ;  /* 0x0000000402047224 */ /* 0x000fe200078e0203 */
[----:B------:R-:W-:Y:S01]  /*8b10*/  LOP3.LUT R3, R6, R9, RZ, 0x3c, !PT ;  /* 0x0000000906037212 */ /* 0x000fe200078e3cff */
[----:B------:R-:W-:-:S03]  /*8b20*/  IMAD.IADD R17, R17, 0x1, -R0 ;  /* 0x0000000111117824 */ /* 0x000fc600078e0a00 */
[----:B------:R-:W-:Y:S02]  /*8b30*/  ISETP.GT.U32.AND P1, PT, R5, R4, PT ;  /* 0x000000040500720c */ /* 0x000fe40003f24070 */
[----:B------:R-:W-:-:S11]  /*8b40*/  ISETP.GE.AND P2, PT, R3, RZ, PT ;  /* 0x000000ff0300720c */ /* 0x000fd60003f46270 */
[----:B------:R-:W-:Y:S02]  /*8b50*/  @!P1 IMAD.IADD R4, R4, 0x1, -R5 ;  /* 0x0000000104049824 */ /* 0x000fe400078e0a05 */
[----:B------:R-:W-:Y:S01]  /*8b60*/  @!P1 VIADD R2, R2, 0x1 ;  /* 0x0000000102029836 */ /* 0x000fe20000000000 */
[----:B------:R-:W-:Y:S02]  /*8b70*/  ISETP.NE.AND P1, PT, R9, RZ, PT ;  /* 0x000000ff0900720c */ /* 0x000fe40003f25270 */
[----:B------:R-:W-:-:S13]  /*8b80*/  ISETP.GE.U32.AND P0, PT, R4, R5, PT ;  /* 0x000000050400720c */ /* 0x000fda0003f06070 */
[----:B------:R-:W-:-:S05]  /*8b90*/  @P0 IADD3 R2, R2, 0x1, RZ ;  /* 0x0000000102020810 */ /* 0x000fca0007ffe0ff */
[----:B------:R-:W-:Y:S01]  /*8ba0*/  @!P2 IMAD.MOV R2, RZ, RZ, -R2 ;  /* 0x000000ffff02a224 */ /* 0x000fe200078e0a02 */
[----:B------:R-:W-:-:S05]  /*8bb0*/  @!P1 LOP3.LUT R2, RZ, R9, RZ, 0x33, !PT ;  /* 0x00000009ff029212 */ /* 0x000fca00078e33ff */
[----:B------:R-:W-:-:S04]  /*8bc0*/  IMAD.MOV R18, RZ, RZ, -R2 ;  /* 0x000000ffff127224 */ /* 0x000fc800078e0a02 */
[C---:B------:R-:W-:Y:S02]  /*8bd0*/  IMAD R18, R9.reuse, R18, R6 ;  /* 0x0000001209127224 */ /* 0x040fe400078e0206 */
[----:B------:R-:W-:-:S04]  /*8be0*/  IMAD R9, R9, 0x1000000, R2 ;  /* 0x0100000009097824 */ /* 0x000fc800078e0202 */
[----:B------:R-:W-:Y:S01]  /*8bf0*/  IMAD R18, R18, 0x10000, R9 ;  /* 0x0001000012127824 */ /* 0x000fe200078e0209 */
[----:B------:R-:W-:Y:S06]  /*8c00*/  BRA `(.L_x_250) ;  /* 0x0000000000147947 */ /* 0x000fec0003800000 */
.L_x_247:
[----:B------:R-:W-:Y:S01]  /*8c10*/  ULDC UR4, c[0x0][0xc3c] ;  /* 0x00030f0000047ab9 */ /* 0x000fe20000000800 */
[----:B------:R-:W-:Y:S02]  /*8c20*/  IMAD.MOV.U32 R17, RZ, RZ, RZ ;  /* 0x000000ffff117224 */ /* 0x000fe400078e00ff */
[----:B------:R-:W-:Y:S02]  /*8c30*/  IMAD.U32 R16, RZ, RZ, UR6 ;  /* 0x00000006ff107e24 */ /* 0x000fe4000f8e00ff */
[----:B------:R-:W-:Y:S02]  /*8c40*/  IMAD.MOV.U32 R18, RZ, RZ, RZ ;  /* 0x000000ffff127224 */ /* 0x000fe400078e00ff */
[----:B------:R-:W-:-:S07]  /*8c50*/  IMAD.U32 R19, RZ, RZ, UR4 ;  /* 0x00000004ff137e24 */ /* 0x000fce000f8e00ff */
.L_x_250:
[----:B------:R-:W-:-:S13]  /*8c60*/  ISETP.NE.AND P0, PT, R7, RZ, PT ;  /* 0x000000ff0700720c */ /* 0x000fda0003f05270 */
[----:B------:R-:W0:Y:S01]  /*8c70*/  @!P0 S2R R3, SR_CgaCtaId ;  /* 0x0000000000038919 */ /* 0x000e220000008800 */
[----:B------:R-:W-:-:S04]  /*8c80*/  @!P0 MOV R0, 0x400 ;  /* 0x0000040000008802 */ /* 0x000fc80000000f00 */
[----:B0-----:R-:W-:-:S05]  /*8c90*/  @!P0 LEA R0, R3, R0, 0x18 ;  /* 0x0000000003008211 */ /* 0x001fca00078ec0ff */
[----:B------:R0:W-:Y:S01]  /*8ca0*/  @!P0 STS.128 [R0+0x168d0], R16 ;  /* 0x0168d01000008388 */ /* 0x0001e20000000c00 */
[----:B------:R-:W-:Y:S06]  /*8cb0*/  BAR.ARV 0x5, 0x200 ;  /* 0x0148000000007b1d */ /* 0x000fec0000002000 */
.L_x_245:
[----:B------:R2:W-:Y:S01]  /*8cc0*/  STL [R1+0x3c], RZ ;  /* 0x00003cff01007387 */ /* 0x0005e20000100800 */
[----:B------:R-:W-:Y:S01]  /*8cd0*/  ULDC UR4, c[0x0][0xc3c] ;  /* 0x00030f0000047ab9 */ /* 0x000fe20000000800 */
[----:B------:R-:W-:Y:S01]  /*8ce0*/  MOV R27, 0x1 ;  /* 0x00000001001b7802 */ /* 0x000fe20000000f00 */
[----:B------:R-:W-:Y:S01]  /*8cf0*/  IMAD.MOV.U32 R25, RZ, RZ, RZ ;  /* 0x000000ffff197224 */ /* 0x000fe200078e00ff */
[----:B-1----:R-:W-:-:S13]  /*8d00*/  ISETP.GE.AND P0, PT, R19, UR4, PT ;  /* 0x0000000413007c0c */ /* 0x002fda000bf06270 */
[----:B--2---:R-:W-:Y:S05]  /*8d10*/  @P0 BRA `(.L_x_251) ;  /* 0x0000004c009c0947 */ /* 0x004fea0003800000 */
[----:B------:R-:W2:Y:S01]  /*8d20*/  LDL R5, [R1+0x28] ;  /* 0x0000280001057983 */ /* 0x000ea20000100800 */
[----:B------:R-:W1:Y:S01]  /*8d30*/  S2R R3, SR_TID.X ;  /* 0x0000000000037919 */ /* 0x000e620000002100 */
[----:B------:R-:W3:Y:S01]  /*8d40*/  S2UR UR5, SR_CgaCtaId ;  /* 0x00000000000579c3 */ /* 0x000ee20000008800 */
[----:B------:R-:W-:Y:S01]  /*8d50*/  UMOV UR4, 0x400 ;  /* 0x0000040000047882 */ /* 0x000fe20000000000 */
[C---:B-1----:R-:W-:Y:S01]  /*8d60*/  IMAD.SHL.U32 R28, R3.reuse, 0x8, RZ ;  /* 0x00000008031c7824 */ /* 0x042fe200078e00ff */
[C---:B------:R-:W-:Y:S01]  /*8d70*/  LOP3.LUT R4, R3.reuse, 0x7f, RZ, 0xc0, !PT ;  /* 0x0000007f03047812 */ /* 0x040fe200078ec0ff */
[----:B0-----:R-:W-:-:S03]  /*8d80*/  IMAD.SHL.U32 R2, R3, 0x10, RZ ;  /* 0x0000001003027824 */ /* 0x001fc600078e00ff */
[----:B------:R-:W-:Y:S01]  /*8d90*/  LOP3.LUT R0, R28, 0x1f8, RZ, 0xc0, !PT ;  /* 0x000001f81c007812 */ /* 0x000fe200078ec0ff */
[----:B---3--:R-:W-:-:S03]  /*8da0*/  ULEA UR4, UR5, UR4, 0x18 ;  /* 0x0000000405047291 */ /* 0x008fc6000f8ec03f */
[----:B------:R-:W-:-:S03]  /*8db0*/  LOP3.LUT R3, R0, 0x38, R3, 0x78, !PT ;  /* 0x0000003800037812 */ /* 0x000fc600078e7803 */
[----:B------:R-:W-:Y:S01]  /*8dc0*/  IMAD.U32 R22, RZ, RZ, UR4 ;  /* 0x00000004ff167e24 */ /* 0x000fe2000f8e00ff */
[----:B------:R-:W-:Y:S02]  /*8dd0*/  LOP3.LUT R2, R2, 0x70, RZ, 0xc0, !PT ;  /* 0x0000007002027812 */ /* 0x000fe400078ec0ff */
[----:B------:R-:W-:Y:S01]  /*8de0*/  SHF.R.U32.HI R4, RZ, 0x3, R4 ;  /* 0x00000003ff047819 */ /* 0x000fe20000011604 */
[----:B------:R-:W-:Y:S01]  /*8df0*/  BSSY B8, `(.L_x_251) ;  /* 0x00004d9000087945 */ /* 0x000fe20003800000 */
[----:B------:R-:W-:Y:S02]  /*8e00*/  IMAD.MOV.U32 R27, RZ, RZ, 0x1 ;  /* 0x00000001ff1b7424 */ /* 0x000fe400078e00ff */
[----:B------:R-:W-:Y:S01]  /*8e10*/  IMAD.MOV.U32 R25, RZ, RZ, RZ ;  /* 0x000000ffff197224 */ /* 0x000fe200078e00ff */
[----:B------:R-:W-:Y:S01]  /*8e20*/  LOP3.LUT R2, R4, R2, RZ, 0xfc, !PT ;  /* 0x0000000204027212 */ /* 0x000fe200078efcff */
[----:B------:R-:W-:Y:S01]  /*8e30*/  ULDC UR38, c[0x0][0xc] ;  /* 0x0000030000267ab9 */ /* 0x000fe20000000800 */
[----:B--2---:R-:W-:-:S05]  /*8e40*/  LOP3.LUT R0, R5, 0x2, RZ, 0xfc, !PT ;  /* 0x0000000205007812 */ /* 0x004fca00078efcff */
[----:B------:R0:W-:Y:S02]  /*8e50*/  STL [R1+0x48], R0 ;  /* 0x0000480001007387 */ /* 0x0001e40000100800 */
[----:B0-----:R-:W-:Y:S02]  /*8e60*/  LOP3.LUT R0, R3, 0x200, R28, 0xf8, !PT ;  /* 0x0000020003007812 */ /* 0x001fe400078ef81c */
[----:B------:R0:W-:Y:S03]  /*8e70*/  STL [R1+0x3c], RZ ;  /* 0x00003cff01007387 */ /* 0x0001e60000100800 */
[----:B------:R-:W-:-:S05]  /*8e80*/  IMAD R0, R0, 0x2, R22 ;  /* 0x0000000200007824 */ /* 0x000fca00078e0216 */
[----:B------:R0:W-:Y:S01]  /*8e90*/  STL [R1+0x1c], R0 ;  /* 0x00001c0001007387 */ /* 0x0001e20000100800 */
[----:B------:R-:W-:-:S07]  /*8ea0*/  LOP3.LUT R28, R28, 0x38, RZ, 0xc0, !PT ;  /* 0x000000381c1c7812 */ /* 0x000fce00078ec0ff */
.L_x_312:
[----:B------:R-:W1:Y:S01]  /*8eb0*/  LDC.64 R2, c[0x0][0xc88] ;  /* 0x00032200ff027b82 */ /* 0x000e620000000a00 */
[----:B0-2---:R-:W2:Y:S01]  /*8ec0*/  LDL.LU R0, [R1+0x4] ;  /* 0x0000040001007983 */ /* 0x005ea20000300800 */
[----:B-1----:R-:W-:-:S05]  /*8ed0*/  IMAD.WIDE R2, R19, 0x4, R2 ;  /* 0x0000000413027825 */ /* 0x002fca00078e0202 */
[----:B------:R-:W3:Y:S01]  /*8ee0*/  LDG.E R29, desc[UR36][R2.64] ;  /* 0x00000024021d7981 */ /* 0x000ee2000c1e1900 */
[----:B------:R-:W-:Y:S05]  /*8ef0*/  YIELD ;  /* 0x0000000000007946 */ /* 0x000fea0003800000 */
[----:B------:R-:W-:Y:S01]  /*8f00*/  ULDC.64 UR4, c[0x0][0xa28] ;  /* 0x00028a0000047ab9 */ /* 0x000fe20000000a00 */
[----:B------:R-:W-:Y:S01]  /*8f10*/  IMAD.MOV.U32 R6, RZ, RZ, RZ ;  /* 0x000000ffff067224 */ /* 0x000fe200078e00ff */
[----:B------:R-:W-:Y:S01]  /*8f20*/  ISETP.NE.U32.AND P0, PT, RZ, UR4, PT ;  /* 0x00000004ff007c0c */ /* 0x000fe2000bf05070 */
[----:B------:R-:W-:-:S03]  /*8f30*/  ULDC.64 UR6, c[0x0][0xa18] ;  /* 0x0002860000067ab9 */ /* 0x000fc60000000a00 */
[----:B------:R-:W-:Y:S02]  /*8f40*/  ISETP.NE.AND.EX P0, PT, RZ, UR5, PT, P0 ;  /* 0x00000005ff007c0c */ /* 0x000fe4000bf05300 */
[----:B--2---:R-:W-:Y:S02]  /*8f50*/  LOP3.LUT R0, R0, 0xfffffff7, RZ, 0xc0, !PT ;  /* 0xfffffff700007812 */ /* 0x004fe400078ec0ff */
[----:B---3--:R-:W-:-:S09]  /*8f60*/  SHF.R.S32.HI R4, RZ, 0x1f, R29 ;  /* 0x0000001fff047819 */ /* 0x008fd2000001141d */
[C---:B------:R-:W-:Y:S01]  /*8f70*/  @P0 LEA R2, P1, R29.reuse, UR4, 0x2 ;  /* 0x000000041d020c11 */ /* 0x040fe2000f8210ff */
[C---:B------:R-:W-:Y:S01]  /*8f80*/  IMAD.SHL.U32 R23, R29.reuse, 0x4, RZ ;  /* 0x000000041d177824 */ /* 0x040fe200078e00ff */
[C-C-:B------:R-:W-:Y:S01]  /*8f90*/  SHF.L.U64.HI R24, R29.reuse, 0x2, R4.reuse ;  /* 0x000000021d187819 */ /* 0x140fe20000010204 */
[----:B------:R0:W-:Y:S01]  /*8fa0*/  STL [R1+0x2c], R4 ;  /* 0x00002c0401007387 */ /* 0x0001e20000100800 */
[----:B------:R-:W-:Y:S01]  /*8fb0*/  @P0 LEA.HI.X R3, R29, UR5, R4, 0x2, P1 ;  /* 0x000000051d030c11 */ /* 0x000fe200088f1404 */
[----:B------:R-:W-:-:S04]  /*8fc0*/  ULDC.64 UR4, c[0x0][0xa00] ;  /* 0x0002800000047ab9 */ /* 0x000fc80000000a00 */
[----:B------:R1:W2:Y:S01]  /*8fd0*/  @P0 LDG.E R6, desc[UR36][R2.64] ;  /* 0x0000002402060981 */ /* 0x0002a2000c1e1900 */
[----:B------:R-:W-:-:S04]  /*8fe0*/  ISETP.NE.U32.AND P0, PT, RZ, UR4, PT ;  /* 0x00000004ff007c0c */ /* 0x000fc8000bf05070 */
[----:B------:R-:W-:Y:S02]  /*8ff0*/  ISETP.NE.AND.EX P2, PT, RZ, UR5, PT, P0 ;  /* 0x00000005ff007c0c */ /* 0x000fe4000bf45300 */
[----:B------:R-:W-:Y:S02]  /*9000*/  ISETP.NE.U32.AND P0, PT, RZ, UR6, PT ;  /* 0x00000006ff007c0c */ /* 0x000fe4000bf05070 */
[----:B-1----:R-:W-:Y:S02]  /*9010*/  IADD3 R2, P1, R23, UR4, RZ ;  /* 0x0000000417027c10 */ /* 0x002fe4000ff3e0ff */
[----:B------:R-:W-:Y:S02]  /*9020*/  ISETP.NE.AND.EX P0, PT, RZ, UR7, PT, P0 ;  /* 0x00000007ff007c0c */ /* 0x000fe4000bf05300 */
[----:B------:R-:W-:Y:S01]  /*9030*/  IADD3.X R3, R24, UR5, RZ, P1, !PT ;  /* 0x0000000518037c10 */ /* 0x000fe20008ffe4ff */
[----:B------:R-:W-:-:S04]  /*9040*/  ULDC.64 UR4, c[0x0][0x418] ;  /* 0x0001060000047ab9 */ /* 0x000fc80000000a00 */
[----:B------:R-:W-:-:S05]  /*9050*/  @P2 LOP3.LUT R0, R0, 0x8, RZ, 0xfc, !PT ;  /* 0x0000000800002812 */ /* 0x000fca00078efcff */
[----:B------:R1:W-:Y:S01]  /*9060*/  STL [R1+0x4], R0 ;  /* 0x0000040001007387 */ /* 0x0003e20000100800 */
[----:B0-----:R-:W-:-:S04]  /*9070*/  @P0 IADD3 R4, P1, R23, UR6, RZ ;  /* 0x0000000617040c10 */ /* 0x001fc8000ff3e0ff */
[----:B------:R-:W-:Y:S01]  /*9080*/  @P0 IADD3.X R5, R24, UR7, RZ, P1, !PT ;  /* 0x0000000718050c10 */ /* 0x000fe20008ffe4ff */
[----:B-1----:R-:W-:-:S04]  /*9090*/  IMAD.MOV.U32 R0, RZ, RZ, RZ ;  /* 0x000000ffff007224 */ /* 0x002fc800078e00ff */
[----:B------:R-:W3:Y:S04]  /*90a0*/  @P0 LDG.E R4, desc[UR36][R4.64] ;  /* 0x0000002404040981 */ /* 0x000ee8000c1e1900 */
[----:B------:R-:W4:Y:S01]  /*90b0*/  @P2 LDG.E R0, desc[UR36][R2.64] ;  /* 0x0000002402002981 */ /* 0x000f22000c1e1900 */
[----:B------:R-:W-:-:S03]  /*90c0*/  UISETP.NE.U32.AND UP0, UPT, UR4, URZ, UPT ;  /* 0x0000003f0400728c */ /* 0x000fc6000bf05070 */
[----:B------:R-:W-:Y:S01]  /*90d0*/  ULDC UR4, c[0x0][0x424] ;  /* 0x0001090000047ab9 */ /* 0x000fe20000000800 */
[----:B------:R-:W-:-:S03]  /*90e0*/  UISETP.NE.AND.EX UP0, UPT, UR5, URZ, UPT, UP0 ;  /* 0x0000003f0500728c */ /* 0x000fc6000bf05300 */
[----:B------:R-:W-:Y:S01]  /*90f0*/  ULDC UR5, c[0x0][0x2f0] ;  /* 0x0000bc0000057ab9 */ /* 0x000fe20000000800 */
[----:B------:R-:W-:-:S04]  /*9100*/  USEL UR4, UR4, 0x1, UP0 ;  /* 0x0000000104047887 */ /* 0x000fc80008000000 */
[----:B------:R-:W-:Y:S01]  /*9110*/  UIMAD UR4, UR4, UR5, URZ ;  /* 0x00000005040472a4 */ /* 0x000fe2000f8e023f */
[----:B----4-:R0:W-:Y:S04]  /*9120*/  STL [R1+0x20], R0 ;  /* 0x0000200001007387 */ /* 0x0101e80000100800 */
[----:B--2---:R1:W-:Y:S04]  /*9130*/  STL [R1+0x14], R6 ;  /* 0x0000140601007387 */ /* 0x0043e80000100800 */
[----:B---3--:R1:W-:Y:S01]  /*9140*/  @P0 STL [R1+0x30], R4 ;  /* 0x0000300401000387 */ /* 0x0083e20000100800 */
[----:B0-----:R-:W-:Y:S01]  /*9150*/  MOV R0, UR4 ;  /* 0x0000000400007c02 */ /* 0x001fe20008000f00 */
[----:B------:R-:W-:Y:S06]  /*9160*/  @P0 BRA `(.L_x_252) ;  /* 0x0000000000200947 */ /* 0x000fec0003800000 */
[----:B------:R-:W-:Y:S02]  /*9170*/  ULDC UR4, c[0x0][0x288] ;  /* 0x0000a20000047ab9 */ /* 0x000fe40000000800 */
[----:B-1----:R-:W-:-:S05]  /*9180*/  IMAD.U32 R4, RZ, RZ, UR4 ;  /* 0x00000004ff047e24 */ /* 0x002fca000f8e00ff */
[----:B------:R0:W-:Y:S01]  /*9190*/  STL [R1+0x30], R4 ;  /* 0x0000300401007387 */ /* 0x0001e20000100800 */
[----:B------:R-:W-:Y:S05]  /*91a0*/  @!P2 BRA `(.L_x_252) ;  /* 0x000000000010a947 */ /* 0x000fea0003800000 */
[----:B0-----:R-:W2:Y:S04]  /*91b0*/  LDG.E R4, desc[UR36][R2.64] ;  /* 0x0000002402047981 */ /* 0x001ea8000c1e1900 */
[----:B------:R-:W2:Y:S02]  /*91c0*/  LDG.E R5, desc[UR36][R2.64+0x4] ;  /* 0x0000042402057981 */ /* 0x000ea4000c1e1900 */
[----:B--2---:R-:W-:-:S05]  /*91d0*/  IMAD.IADD R2, R5, 0x1, -R4 ;  /* 0x0000000105027824 */ /* 0x004fca00078e0a04 */
[----:B------:R2:W-:Y:S02]  /*91e0*/  STL [R1+0x30], R2 ;  /* 0x0000300201007387 */ /* 0x0005e40000100800 */
.L_x_252:
[----:B01----:R-:W-:Y:S01]  /*91f0*/  IMAD.MOV.U32 R4, RZ, RZ, R29 ;  /* 0x000000ffff047224 */ /* 0x003fe200078e001d */
[----:B------:R-:W-:Y:S02]  /*9200*/  ULDC.64 UR4, c[0x0][0xa20] ;  /* 0x0002880000047ab9 */ /* 0x000fe40000000a00 */
[----:B------:R-:W-:Y:S02]  /*9210*/  ISETP.NE.U32.AND P0, PT, RZ, UR4, PT ;  /* 0x00000004ff007c0c */ /* 0x000fe4000bf05070 */
[----:B------:R0:W-:Y:S02]  /*9220*/  STL [R1], R4 ;  /* 0x0000000401007387 */ /* 0x0001e40000100800 */
[----:B------:R-:W-:-:S13]  /*9230*/  ISETP.NE.AND.EX P0, PT, RZ, UR5, PT, P0 ;  /* 0x00000005ff007c0c */ /* 0x000fda000bf05300 */
[----:B0-----:R-:W-:Y:S05]  /*9240*/  @!P0 BRA `(.L_x_253) ;  /* 0x0000000000108947 */ /* 0x001fea0003800000 */
[----:B--2---:R-:W-:-:S04]  /*9250*/  IADD3 R2, P0, R23, UR4, RZ ;  /* 0x0000000417027c10 */ /* 0x004fc8000ff1e0ff */
[----:B------:R-:W-:-:S05]  /*9260*/  IADD3.X R3, R24, UR5, RZ, P0, !PT ;  /* 0x0000000518037c10 */ /* 0x000fca00087fe4ff */
[----:B------:R0:W5:Y:S01]  /*9270*/  LDG.E R0, desc[UR36][R2.64] ;  /* 0x0000002402007981 */ /* 0x000162000c1e1900 */
[----:B------:R-:W-:Y:S05]  /*9280*/  BRA `(.L_x_254) ;  /* 0x0000000000247947 */ /* 0x000fea0003800000 */
.L_x_253:
[----:B------:R-:W-:Y:S02]  /*9290*/  ULDC.64 UR4, c[0x0][0xa08] ;  /* 0x0002820000047ab9 */ /* 0x000fe40000000a00 */
[----:B------:R-:W-:-:S04]  /*92a0*/  ISETP.NE.U32.AND P0, PT, RZ, UR4, PT ;  /* 0x00000004ff007c0c */ /* 0x000fc8000bf05070 */
[----:B------:R-:W-:-:S13]  /*92b0*/  ISETP.NE.AND.EX P0, PT, RZ, UR5, PT, P0 ;  /* 0x00000005ff007c0c */ /* 0x000fda000bf05300 */
[----:B------:R-:W-:Y:S05]  /*92c0*/  @!P0 BRA `(.L_x_254) ;  /* 0x0000000000148947 */ /* 0x000fea0003800000 */
[----:B--2---:R-:W0:Y:S02]  /*92d0*/  LDC.64 R2, c[0x0][0xa08] ;  /* 0x00028200ff027b82 */ /* 0x004e240000000a00 */
[----:B0-----:R-:W-:-:S05]  /*92e0*/  IMAD.WIDE R2, R4, 0x4, R2 ;  /* 0x0000000404027825 */ /* 0x001fca00078e0202 */
[----:B------:R-:W2:Y:S04]  /*92f0*/  LDG.E R0, desc[UR36][R2.64] ;  /* 0x0000002402007981 */ /* 0x000ea8000c1e1900 */
[----:B------:R-:W2:Y:S02]  /*9300*/  LDG.E R2, desc[UR36][R2.64+0x4] ;  /* 0x0000042402027981 */ /* 0x000ea4000c1e1900 */
[----:B--2---:R-:W-:-:S07]  /*9310*/  IMAD.IADD R0, R2, 0x1, -R0 ;  /* 0x0000000102007824 */ /* 0x004fce00078e0a00 */
.L_x_254:
[----:B0----5:R-:W-:Y:S01]  /*9320*/  IMAD.IADD R3, R0, 0x1, -R6 ;  /* 0x0000000100037824 */ /* 0x021fe200078e0a06 */
[C---:B--2---:R-:W-:Y:S01]  /*9330*/  LOP3.LUT R2, R18.reuse, 0xff000000, RZ, 0xc0, !PT ;  /* 0xff00000012027812 */ /* 0x044fe200078ec0ff */
[----:B------:R-:W-:Y:S01]  /*9340*/  BSSY B0, `(.L_x_255) ;  /* 0x0000029000007945 */ /* 0x000fe20003800000 */
[----:B------:R-:W-:Y:S01]  /*9350*/  LOP3.LUT R4, R18, 0xff0000, RZ, 0xc0, !PT ;  /* 0x00ff000012047812 */ /* 0x000fe200078ec0ff */
[C---:B------:R-:W-:Y:S01]  /*9360*/  VIADD R0, R3.reuse, 0x7f ;  /* 0x0000007f03007836 */ /* 0x040fe20000000000 */
[----:B------:R0:W-:Y:S01]  /*9370*/  STL [R1+0xc], R3 ;  /* 0x00000c0301007387 */ /* 0x0001e20000100800 */
[----:B------:R-:W-:Y:S02]  /*9380*/  ISETP.GE.AND P0, PT, R3, 0x1, PT ;  /* 0x000000010300780c */ /* 0x000fe40003f06270 */
[----:B------:R-:W-:-:S04]  /*9390*/  SHF.R.U32.HI R2, RZ, 0x8, R2 ;  /* 0x00000008ff027819 */ /* 0x000fc80000011602 */
[----:B------:R-:W-:Y:S02]  /*93a0*/  LEA.HI R4, R4, R2, RZ, 0x10 ;  /* 0x0000000204047211 */ /* 0x000fe400078f80ff */
[----:B------:R-:W-:-:S04]  /*93b0*/  SHF.R.S32.HI R2, RZ, 0x1f, R0 ;  /* 0x0000001fff027819 */ /* 0x000fc80000011400 */
[----:B------:R-:W-:Y:S01]  /*93c0*/  LEA.HI R0, R2, R0, RZ, 0x7 ;  /* 0x0000000002007211 */ /* 0x000fe200078f38ff */
[----:B------:R-:W-:-:S03]  /*93d0*/  IMAD.MOV.U32 R2, RZ, RZ, RZ ;  /* 0x000000ffff027224 */ /* 0x000fc600078e00ff */
[----:B------:R-:W-:Y:S01]  /*93e0*/  SHF.R.S32.HI R0, RZ, 0x7, R0 ;  /* 0x00000007ff007819 */ /* 0x000fe20000011400 */
[----:B0-----:R-:W-:Y:S06]  /*93f0*/  @!P0 BRA `(.L_x_256) ;  /* 0x0000000000748947 */ /* 0x001fec0003800000 */
[----:B------:R-:W-:-:S04]  /*9400*/  SHF.R.U32.HI R5, RZ, 0x10, R4 ;  /* 0x00000010ff057819 */ /* 0x000fc80000011604 */
[----:B------:R-:W-:-:S13]  /*9410*/  ISETP.NE.AND P0, PT, R5, RZ, PT ;  /* 0x000000ff0500720c */ /* 0x000fda0003f05270 */
[----:B------:R-:W0:Y:S02]  /*9420*/  @!P0 LDC R5, c[0x0][0x9f0] ;  /* 0x00027c00ff058b82 */ /* 0x000e240000000800 */
[----:B0-----:R-:W-:Y:S02]  /*9430*/  IABS R7, R5 ;  /* 0x0000000500077213 */ /* 0x001fe40000000000 */
[----:B------:R-:W-:Y:S02]  /*9440*/  IADD3 R6, R5, -0x1, R0 ;  /* 0xffffffff05067810 */ /* 0x000fe40007ffe000 */
[----:B------:R-:W0:Y:S08]  /*9450*/  I2F.RP R2, R7 ;  /* 0x0000000700027306 */ /* 0x000e300000209400 */
[----:B0-----:R-:W0:Y:S02]  /*9460*/  MUFU.RCP R2, R2 ;  /* 0x0000000200027308 */ /* 0x001e240000001000 */
[----:B0-----:R-:W-:-:S06]  /*9470*/  VIADD R2, R2, 0xffffffe ;  /* 0x0ffffffe02027836 */ /* 0x001fcc0000000000 */
[----:B------:R0:W1:Y:S02]  /*9480*/  F2I.FTZ.U32.TRUNC.NTZ R3, R2 ;  /* 0x0000000200037305 */ /* 0x000064000021f000 */
[----:B0-----:R-:W-:-:S04]  /*9490*/  LOP3.LUT R2, R6, R5, RZ, 0x3c, !PT ;  /* 0x0000000506027212 */ /* 0x001fc800078e3cff */
[----:B------:R-:W-:Y:S01]  /*94a0*/  ISETP.GE.AND P2, PT, R2, RZ, PT ;  /* 0x000000ff0200720c */ /* 0x000fe20003f46270 */
[----:B-1----:R-:W-:-:S04]  /*94b0*/  IMAD.MOV R2, RZ, RZ, -R3 ;  /* 0x000000ffff027224 */ /* 0x002fc800078e0a03 */
[----:B------:R-:W-:Y:S02]  /*94c0*/  IMAD R8, R2, R7, RZ ;  /* 0x0000000702087224 */ /* 0x000fe400078e02ff */
[----:B------:R-:W-:-:S04]  /*94d0*/  IMAD.MOV.U32 R2, RZ, RZ, RZ ;  /* 0x000000ffff027224 */ /* 0x000fc800078e00ff */
[----:B------:R-:W-:Y:S01]  /*94e0*/  IMAD.HI.U32 R8, R3, R8, R2 ;  /* 0x0000000803087227 */ /* 0x000fe200078e0002 */
[----:B------:R-:W-:Y:S02]  /*94f0*/  IABS R2, R6 ;  /* 0x0000000600027213 */ /* 0x000fe40000000000 */
[----:B------:R-:W-:-:S03]  /*9500*/  IABS R3, R5 ;  /* 0x0000000500037213 */ /* 0x000fc60000000000 */
[----:B------:R-:W-:Y:S01]  /*9510*/  IMAD.HI.U32 R8, R8, R2, RZ ;  /* 0x0000000208087227 */ /* 0x000fe200078e00ff */
[----:B------:R-:W-:-:S05]  /*9520*/  IADD3 R3, RZ, -R3, RZ ;  /* 0x80000003ff037210 */ /* 0x000fca0007ffe0ff */
[----:B------:R-:W-:-:S05]  /*9530*/  IMAD R2, R8, R3, R2 ;  /* 0x0000000308027224 */ /* 0x000fca00078e0202 */
[----:B------:R-:W-:-:S13]  /*9540*/  ISETP.GT.U32.AND P1, PT, R7, R2, PT ;  /* 0x000000020700720c */ /* 0x000fda0003f24070 */
[----:B------:R-:W-:Y:S02]  /*9550*/  @!P1 IMAD.IADD R2, R2, 0x1, -R7 ;  /* 0x0000000102029824 */ /* 0x000fe400078e0a07 */
[----:B------:R-:W-:Y:S01]  /*9560*/  @!P1 VIADD R8, R8, 0x1 ;  /* 0x0000000108089836 */ /* 0x000fe20000000000 */
[----:B------:R-:W-:Y:S02]  /*9570*/  ISETP.NE.AND P1, PT, R5, RZ, PT ;  /* 0x000000ff0500720c */ /* 0x000fe40003f25270 */
[----:B------:R-:W-:-:S13]  /*9580*/  ISETP.GE.U32.AND P0, PT, R2, R7, PT ;  /* 0x000000070200720c */ /* 0x000fda0003f06070 */
[----:B------:R-:W-:-:S04]  /*9590*/  @P0 VIADD R8, R8, 0x1 ;  /* 0x0000000108080836 */ /* 0x000fc80000000000 */
[----:B------:R-:W-:-:S04]  /*95a0*/  IMAD.MOV.U32 R2, RZ, RZ, R8 ;  /* 0x000000ffff027224 */ /* 0x000fc800078e0008 */
[----:B------:R-:W-:Y:S01]  /*95b0*/  @!P2 IMAD.MOV R2, RZ, RZ, -R2 ;  /* 0x000000ffff02a224 */ /* 0x000fe200078e0a02 */
[----:B------:R-:W-:-:S07]  /*95c0*/  @!P1 LOP3.LUT R2, RZ, R5, RZ, 0x33, !PT ;  /* 0x00000005ff029212 */ /* 0x000fce00078e33ff */
.L_x_256:
[----:B------:R-:W-:Y:S05]  /*95d0*/  BSYNC B0 ;  /* 0x0000000000007941 */ /* 0x000fea0003800000 */
.L_x_255:
[----:B------:R-:W-:Y:S01]  /*95e0*/  LOP3.LUT R4, R4, 0xff, RZ, 0xc0, !PT ;  /* 0x000000ff04047812 */ /* 0x000fe200078ec0ff */
[----:B------:R-:W-:Y:S04]  /*95f0*/  BSSY B7, `(.L_x_257) ;  /* 0x0000395000077945 */ /* 0x000fe80003800000 */
[----:B------:R-:W-:-:S05]  /*9600*/  IMAD R3, R4, R2, RZ ;  /* 0x0000000204037224 */ /* 0x000fca00078e02ff */
[----:B------:R-:W-:Y:S01]  /*9610*/  VIADDMNMX R0, R3, R2, R0, PT ;  /* 0x0000000203007246 */ /* 0x000fe20003800100 */
[----:B------:R0:W-:Y:S03]  /*9620*/  STL [R1+0x10], R3 ;  /* 0x0000100301007387 */ /* 0x0001e60000100800 */
[----:B------:R-:W-:Y:S01]  /*9630*/  ISETP.GT.AND P0, PT, R0, R3, PT ;  /* 0x000000030000720c */ /* 0x000fe20003f04270 */
[----:B------:R0:W-:-:S12]  /*9640*/  STL [R1+0x34], R0 ;  /* 0x0000340001007387 */ /* 0x0001d80000100800 */
[----:B0-----:R-:W-:Y:S05]  /*9650*/  @P0 BRA `(.L_x_258) ;  /* 0x0000000000440947 */ /* 0x001fea0003800000 */
[----:B------:R-:W0:Y:S02]  /*9660*/  S2R R3, SR_TID.X ;  /* 0x0000000000037919 */ /* 0x000e240000002100 */
[----:B0-----:R-:W-:-:S04]  /*9670*/  LOP3.LUT R3, R3, 0x7f, RZ, 0xc0, !PT ;  /* 0x0000007f03037812 */ /* 0x001fc800078ec0ff */
[----:B------:R-:W-:-:S13]  /*9680*/  ISETP.NE.AND P0, PT, R3, RZ, PT ;  /* 0x000000ff0300720c */ /* 0x000fda0003f05270 */
[----:B------:R-:W-:Y:S05]  /*9690*/  @P0 BRA `(.L_x_259) ;  /* 0x0000003800280947 */ /* 0x000fea0003800000 */
[----:B------:R-:W0:Y:S01]  /*96a0*/  S2R R5, SR_LANEID ;  /* 0x0000000000057919 */ /* 0x000e220000000000 */
[----:B------:R-:W-:Y:S01]  /*96b0*/  VOTEU.ANY UR4, UPT, PT ;  /* 0x0000000000047886 */ /* 0x000fe200038e0100 */
[----:B------:R-:W1:Y:S01]  /*96c0*/  LDC.64 R2, c[0x0][0xc60] ;  /* 0x00031800ff027b82 */ /* 0x000e620000000a00 */
[----:B------:R-:W0:Y:S02]  /*96d0*/  FLO.U32 R0, UR4 ;  /* 0x0000000400007d00 */ /* 0x000e2400080e0000 */
[----:B0-----:R-:W-:-:S06]  /*96e0*/  ISETP.EQ.U32.AND P0, PT, R0, R5, PT ;  /* 0x000000050000720c */ /* 0x001fcc0003f02070 */
[----:B------:R-:W1:Y:S07]  /*96f0*/  POPC R5, UR4 ;  /* 0x0000000400057d09 */ /* 0x000e6e0008000000 */
[----:B-1----:R-:W2:Y:S01]  /*9700*/  @P0 ATOMG.E.ADD.STRONG.GPU PT, R3, desc[UR36][R2.64], R5 ;  /* 0x00000005020309a8 */ /* 0x002ea200081ee1e4 */
[----:B------:R-:W0:Y:S02]  /*9710*/  S2R R4, SR_LTMASK ;  /* 0x0000000000047919 */ /* 0x000e240000003900 */
[----:B0-----:R-:W-:-:S04]  /*9720*/  LOP3.LUT R4, R4, UR4, RZ, 0xc0, !PT ;  /* 0x0000000404047c12 */ /* 0x001fc8000f8ec0ff */
[----:B------:R-:W0:Y:S01]  /*9730*/  POPC R7, R4 ;  /* 0x0000000400077309 */ /* 0x000e220000000000 */
[----:B--2---:R-:W0:Y:S02]  /*9740*/  SHFL.IDX PT, R0, R3, R0, 0x1f ;  /* 0x00001f0003007589 */ /* 0x004e2400000e0000 */
[----:B0-----:R-:W-:Y:S01]  /*9750*/  IADD3 R16, R0, UR38, R7 ;  /* 0x0000002600107c10 */ /* 0x001fe2000fffe007 */
[----:B------:R-:W-:Y:S06]  /*9760*/  BRA `(.L_x_259) ;  /* 0x0000003400f47947 */ /* 0x000fec0003800000 */
.L_x_258:
[----:B------:R-:W-:Y:S01]  /*9770*/  VIADD R0, R22, 0xe400 ;  /* 0x0000e40016007836 */ /* 0x000fe20000000000 */
[----:B------:R-:W-:Y:S04]  /*9780*/  BSSY B6, `(.L_x_260) ;  /* 0x0000013000067945 */ /* 0x000fe80003800000 */
[----:B------:R-:W-:-:S13]  /*9790*/  LOP3.LUT P0, RZ, R0, 0x3ff, RZ, 0xc0, !PT ;  /* 0x000003ff00ff7812 */ /* 0x000fda000780c0ff */
[----:B------:R-:W-:Y:S05]  /*97a0*/  @!P0 BRA `(.L_x_261) ;  /* 0x0000000000408947 */ /* 0x000fea0003800000 */
[----:B------:R-:W-:Y:S01]  /*97b0*/  MOV R2, 0x0 ;  /* 0x0000000000027802 */ /* 0x000fe20000000f00 */
[----:B------:R-:W-:Y:S01]  /*97c0*/  ULDC.64 UR6, c[0x4][0x88] ;  /* 0x0100220000067ab9 */ /* 0x000fe20000000a00 */
[----:B------:R-:W-:Y:S01]  /*97d0*/  ULDC.64 UR8, c[0x4][0x90] ;  /* 0x0100240000087ab9 */ /* 0x000fe20000000a00 */
[----:B------:R-:W-:Y:S01]  /*97e0*/  ULDC.64 UR4, c[0x4][0x8] ;  /* 0x0100020000047ab9 */ /* 0x000fe20000000a00 */
[----:B------:R-:W-:Y:S01]  /*97f0*/  IMAD.U32 R4, RZ, RZ, UR6 ;  /* 0x00000006ff047e24 */ /* 0x000fe2000f8e00ff */
[----:B------:R-:W-:Y:S01]  /*9800*/  MOV R10, UR4 ;  /* 0x00000004000a7c02 */ /* 0x000fe20008000f00 */
[----:B------:R-:W0:Y:S01]  /*9810*/  LDC.64 R2, c[0x4][R2] ;  /* 0x0100000002027b82 */ /* 0x000e220000000a00 */
[----:B------:R-:W-:Y:S02]  /*9820*/  IMAD.U32 R5, RZ, RZ, UR7 ;  /* 0x00000007ff057e24 */ /* 0x000fe4000f8e00ff */
[----:B------:R-:W-:Y:S02]  /*9830*/  IMAD.U32 R6, RZ, RZ, UR8 ;  /* 0x00000008ff067e24 */ /* 0x000fe4000f8e00ff */
[----:B------:R-:W-:-:S02]  /*9840*/  IMAD.U32 R7, RZ, RZ, UR9 ;  /* 0x00000009ff077e24 */ /* 0x000fc4000f8e00ff */
[----:B------:R-:W-:Y:S02]  /*9850*/  IMAD.U32 R11, RZ, RZ, UR5 ;  /* 0x00000005ff0b7e24 */ /* 0x000fe4000f8e00ff */
[----:B------:R-:W-:Y:S02]  /*9860*/  IMAD.MOV.U32 R8, RZ, RZ, 0x70 ;  /* 0x00000070ff087424 */ /* 0x000fe400078e00ff */
[----:B------:R-:W-:Y:S02]  /*9870*/  IMAD.MOV.U32 R12, RZ, RZ, 0x1 ;  /* 0x00000001ff0c7424 */ /* 0x000fe400078e00ff */
[----:B------:R-:W-:-:S07]  /*9880*/  IMAD.MOV.U32 R13, RZ, RZ, RZ ;  /* 0x000000ffff0d7224 */ /* 0x000fce00078e00ff */
[----:B------:R-:W-:-:S07]  /*9890*/  LEPC R20, `(.L_x_261) ;  /* 0x000000001014794e */ /* 0x000fce0000000000 */
[----:B0-----:R-:W-:Y:S05]  /*98a0*/  CALL.ABS.NOINC R2 ;  /* 0x0000000002007343 */ /* 0x001fea0003c00000 */
.L_x_261:
[----:B------:R-:W-:Y:S05]  /*98b0*/  BSYNC B6 ;  /* 0x0000000000067941 */ /* 0x000fea0003800000 */
.L_x_260:
        /* <DEDUP_REMOVED lines=8> */
[----:B------:R0:W1:Y:S01]  /*9940*/  LDC.64 R2, c[0x4][R26] ;  /* 0x010000001a027b82 */ /* 0x0000620000000a00 */
[----:B------:R-:W-:Y:S01]  /*9950*/  IMAD.U32 R4, RZ, RZ, UR6 ;  /* 0x00000006ff047e24 */ /* 0x000fe2000f8e00ff */
[----:B------:R-:W-:Y:S01]  /*9960*/  MOV R11, UR5 ;  /* 0x00000005000b7c02 */ /* 0x000fe20008000f00 */
        /* <DEDUP_REMOVED lines=9> */
.L_x_264:
[----:B------:R0:W1:Y:S01]  /*9a00*/  LDC.64 R2, c[0x4][R26] ;  /* 0x010000001a027b82 */ /* 0x0000620000000a00 */
[----:B------:R-:W-:Y:S01]  /*9a10*/  ULDC.64 UR6, c[0x4][0x88] ;  /* 0x0100220000067ab9 */ /* 0x000fe20000000a00 */
[----:B------:R-:W-:Y:S01]  /*9a20*/  ULDC.64 UR8, c[0x4][0x90] ;  /* 0x0100240000087ab9 */ /* 0x000fe20000000a00 */
[----:B------:R-:W-:Y:S01]  /*9a30*/  ULDC.64 UR4, c[0x4][0x18] ;  /* 0x0100060000047ab9 */ /* 0x000fe20000000a00 */
[----:B------:R-:W-:Y:S01]  /*9a40*/  IMAD.U32 R4, RZ, RZ, UR6 ;  /* 0x00000006ff047e24 */ /* 0x000fe2000f8e00ff */
[----:B------:R-:W-:Y:S01]  /*9a50*/  MOV R12, 0x1 ;  /* 0x00000001000c7802 */ /* 0x000fe20000000f00 */
[----:B------:R-:W-:Y:S02]  /*9a60*/  IMAD.U32 R5, RZ, RZ, UR7 ;  /* 0x00000007ff057e24 */ /* 0x000fe4000f8e00ff */
[----:B------:R-:W-:Y:S02]  /*9a70*/  IMAD.U32 R6, RZ, RZ, UR8 ;  /* 0x00000008ff067e24 */ /* 0x000fe4000f8e00ff */
[----:B------:R-:W-:-:S02]  /*9a80*/  IMAD.U32 R7, RZ, RZ, UR9 ;  /* 0x00000009ff077e24 */ /* 0x000fc4000f8e00ff */
[----:B------:R-:W-:Y:S02]  /*9a90*/  IMAD.U32 R10, RZ, RZ, UR4 ;  /* 0x00000004ff0a7e24 */ /* 0x000fe4000f8e00ff */
[----:B------:R-:W-:Y:S02]  /*9aa0*/  IMAD.U32 R11, RZ, RZ, UR5 ;  /* 0x00000005ff0b7e24 */ /* 0x000fe4000f8e00ff */
[----:B------:R-:W-:Y:S02]  /*9ab0*/  IMAD.MOV.U32 R8, RZ, RZ, 0x70 ;  /* 0x00000070ff087424 */ /* 0x000fe400078e00ff */
[----:B0-----:R-:W-:-:S07]  /*9ac0*/  IMAD.MOV.U32 R13, RZ, RZ, RZ ;  /* 0x000000ffff0d7224 */ /* 0x001fce00078e00ff */
[----:B------:R-:W-:-:S07]  /*9ad0*/  LEPC R20, `(.L_x_263) ;  /* 0x000000001014794e */ /* 0x000fce0000000000 */
[----:B-1----:R-:W-:Y:S05]  /*9ae0*/  CALL.ABS.NOINC R2 ;  /* 0x0000000002007343 */ /* 0x002fea0003c00000 */
.L_x_263:
[----:B------:R-:W-:Y:S05]  /*9af0*/  BSYNC B6 ;  /* 0x0000000000067941 */ /* 0x000fea0003800000 */
.L_x_262:
[----:B------:R-:W2:Y:S01]  /*9b00*/  LDL R21, [R1] ;  /* 0x0000000001157983 */ /* 0x000ea20000100800 */
[----:B------:R-:W-:Y:S01]  /*9b10*/  ULDC.64 UR4, c[0x0][0x9f8] ;  /* 0x00027e0000047ab9 */ /* 0x000fe20000000a00 */
[----:B------:R-:W0:Y:S01]  /*9b20*/  LDC R6, c[0x0][0x430] ;  /* 0x00010c00ff067b82 */ /* 0x000e220000000800 */
[----:B------:R-:W-:Y:S01]  /*9b30*/  ISETP.NE.U32.AND P0, PT, RZ, UR4, PT ;  /* 0x00000004ff007c0c */ /* 0x000fe2000bf05070 */
[----:B------:R-:W3:Y:S03]  /*9b40*/  LDL R26, [R1+0x34] ;  /* 0x00003400011a7983 */ /* 0x000ee60000100800 */
[----:B------:R-:W-:Y:S01]  /*9b50*/  ISETP.NE.AND.EX P0, PT, RZ, UR5, PT, P0 ;  /* 0x00000005ff007c0c */ /* 0x000fe2000bf05300 */
[----:B------:R-:W4:Y:S04]  /*9b60*/  LDL R5, [R1+0xc] ;  /* 0x00000c0001057983 */ /* 0x000f280000100800 */
[----:B------:R-:W4:Y:S01]  /*9b70*/  LDL R4, [R1+0x14] ;  /* 0x0000140001047983 */ /* 0x000f220000100800 */
[----:B------:R-:W1:Y:S07]  /*9b80*/  S2R R7, SR_TID.X ;  /* 0x0000000000077919 */ /* 0x000e6e0000002100 */
[----:B------:R-:W-:Y:S01]  /*9b90*/  @P0 IADD3 R2, P1, R23, UR4, RZ ;  /* 0x0000000417020c10 */ /* 0x000fe2000ff3e0ff */
[----:B------:R-:W1:Y:S03]  /*9ba0*/  S2R R0, SR_TID.X ;  /* 0x0000000000007919 */ /* 0x000e660000002100 */
[----:B------:R-:W-:Y:S01]  /*9bb0*/  @P0 IADD3.X R3, R24, UR5, RZ, P1, !PT ;  /* 0x0000000518030c10 */ /* 0x000fe20008ffe4ff */
[----:B------:R-:W4:Y:S01]  /*9bc0*/  LDL.LU R20, [R1+0x4] ;  /* 0x0000040001147983 */ /* 0x000f220000300800 */
[----:B0-----:R-:W-:-:S03]  /*9bd0*/  ISETP.NE.AND P2, PT, R6, 0x1, PT ;  /* 0x000000010600780c */ /* 0x001fc60003f45270 */
[----:B------:R-:W4:Y:S04]  /*9be0*/  LDL R9, [R1+0x48] ;  /* 0x0000480001097983 */ /* 0x000f280000100800 */
[----:B--2---:R0:W2:Y:S01]  /*9bf0*/  @P0 LDG.E R21, desc[UR36][R2.64] ;  /* 0x0000002402150981 */ /* 0x0040a2000c1e1900 */
[----:B-1----:R-:W-:Y:S01]  /*9c00*/  IMAD.SHL.U32 R7, R7, 0x10, RZ ;  /* 0x0000001007077824 */ /* 0x002fe200078e00ff */
[----:B------:R-:W-:Y:S01]  /*9c10*/  LOP3.LUT R0, R0, 0x7f, RZ, 0xc0, !PT ;  /* 0x0000007f00007812 */ /* 0x000fe200078ec0ff */
[----:B---3--:R-:W-:-:S03]  /*9c20*/  VIADD R26, R26, 0xffffffff ;  /* 0xffffffff1a1a7836 */ /* 0x008fc60000000000 */
[----:B0-----:R-:W0:Y:S01]  /*9c30*/  @P2 LDC R3, c[0x0][0x434] ;  /* 0x00010d00ff032b82 */ /* 0x001e220000000800 */
[----:B------:R-:W-:Y:S01]  /*9c40*/  IMAD.SHL.U32 R8, R26, 0x80, RZ ;  /* 0x000000801a087824 */ /* 0x000fe200078e00ff */
[----:B------:R-:W-:Y:S02]  /*9c50*/  SHF.R.U32.HI R0, RZ, 0x3, R0 ;  /* 0x00000003ff007819 */ /* 0x000fe40000011600 */
[----:B------:R-:W-:-:S04]  /*9c60*/  LOP3.LUT R7, R7, 0x70, RZ, 0xc0, !PT ;  /* 0x0000007007077812 */ /* 0x000fc800078ec0ff */
[----:B------:R-:W1:Y:S01]  /*9c70*/  @P2 LDC R2, c[0x0][0x438] ;  /* 0x00010e00ff022b82 */ /* 0x000e620000000800 */
[----:B------:R-:W-:Y:S01]  /*9c80*/  LOP3.LUT R0, R8, R0, R7, 0xfe, !PT ;  /* 0x0000000008007212 */ /* 0x000fe200078efe07 */
[----:B--2---:R-:W-:Y:S03]  /*9c90*/  @P0 STL [R1], R21 ;  /* 0x0000001501000387 */ /* 0x004fe60000100800 */
[C---:B----4-:R-:W-:Y:S01]  /*9ca0*/  ISETP.GE.AND P0, PT, R0.reuse, R5, PT ;  /* 0x000000050000720c */ /* 0x050fe20003f06270 */
[----:B------:R-:W-:-:S04]  /*9cb0*/  IMAD.IADD R0, R0, 0x1, R4 ;  /* 0x0000000100007824 */ /* 0x000fc800078e0204 */
[----:B0-----:R-:W-:-:S04]  /*9cc0*/  @P2 IMAD.HI.U32 R3, R0, R3, RZ ;  /* 0x0000000300032227 */ /* 0x001fc800078e00ff */
[----:B------:R-:W-:Y:S01]  /*9cd0*/  IMAD.MOV.U32 R4, RZ, RZ, R0 ;  /* 0x000000ffff047224 */ /* 0x000fe200078e0000 */
[----:B-1----:R-:W-:-:S03]  /*9ce0*/  @P2 SHF.R.U32.HI R4, RZ, R2, R3 ;  /* 0x00000002ff042219 */ /* 0x002fc60000011603 */
[----:B------:R-:W0:Y:S02]  /*9cf0*/  @!P0 LDC.64 R2, c[0x0][0x428] ;  /* 0x00010a00ff028b82 */ /* 0x000e240000000a00 */
[----:B------:R-:W-:-:S04]  /*9d00*/  IMAD.MOV R5, RZ, RZ, -R4 ;  /* 0x000000ffff057224 */ /* 0x000fc800078e0a04 */
[----:B------:R-:W-:Y:S01]  /*9d10*/  IMAD R0, R6, R5, R0 ;  /* 0x0000000506007224 */ /* 0x000fe200078e0200 */
[----:B------:R-:W-:Y:S02]  /*9d20*/  SHF.R.S32.HI R6, RZ, 0x1f, R21 ;  /* 0x0000001fff067819 */ /* 0x000fe40000011415 */
[----:B------:R-:W-:-:S03]  /*9d30*/  @!P0 SHF.R.S32.HI R5, RZ, 0x1f, R4 ;  /* 0x0000001fff058819 */ /* 0x000fc60000011404 */
[-C--:B0-----:R-:W-:Y:S02]  /*9d40*/  @!P0 IMAD R7, R6, R2.reuse, RZ ;  /* 0x0000000206078224 */ /* 0x081fe400078e02ff */
[----:B------:R-:W-:-:S04]  /*9d50*/  @!P0 IMAD.WIDE.U32 R4, R21, R2, R4 ;  /* 0x0000000215048225 */ /* 0x000fc800078e0004 */
[----:B------:R-:W-:Y:S02]  /*9d60*/  @!P0 IMAD R7, R21, R3, R7 ;  /* 0x0000000315078224 */ /* 0x000fe400078e0207 */
[----:B------:R-:W0:Y:S01]  /*9d70*/  @!P0 LDC.64 R2, c[0x0][0x418] ;  /* 0x00010600ff028b82 */ /* 0x000e220000000a00 */
[----:B------:R0:W-:Y:S01]  /*9d80*/  STL [R1+0x18], R6 ;  /* 0x0000180601007387 */ /* 0x0001e20000100800 */
[----:B------:R-:W-:Y:S01]  /*9d90*/  @!P0 IMAD.IADD R7, R5, 0x1, R7 ;  /* 0x0000000105078824 */ /* 0x000fe200078e0207 */
[----:B0-----:R-:W-:Y:S01]  /*9da0*/  @!P0 LEA R6, P1, R4, R2, 0x2 ;  /* 0x0000000204068211 */ /* 0x001fe200078210ff */
[----:B------:R-:W-:-:S03]  /*9db0*/  IMAD.MOV.U32 R2, RZ, RZ, RZ ;  /* 0x000000ffff027224 */ /* 0x000fc600078e00ff */
[----:B------:R-:W-:-:S05]  /*9dc0*/  @!P0 LEA.HI.X R7, R4, R3, R7, 0x2, P1 ;  /* 0x0000000304078211 */ /* 0x000fca00008f1407 */
[----:B------:R0:W5:Y:S01]  /*9dd0*/  @!P0 LDG.E R2, desc[UR36][R6.64] ;  /* 0x0000002406028981 */ /* 0x000162000c1e1900 */
[----:B------:R-:W-:-:S04]  /*9de0*/  LOP3.LUT R20, R20, 0xfffffffb, RZ, 0xc0, !PT ;  /* 0xfffffffb14147812 */ /* 0x000fc800078ec0ff */
[----:B------:R-:W-:Y:S02]  /*9df0*/  @P2 LOP3.LUT R20, R20, 0x4, RZ, 0xfc, !PT ;  /* 0x0000000414142812 */ /* 0x000fe400078efcff */
[----:B------:R-:W-:Y:S02]  /*9e00*/  ISETP.NE.AND P2, PT, R9, 0x3, PT ;  /* 0x000000030900780c */ /* 0x000fe40003f45270 */
[----:B------:R-:W-:-:S11]  /*9e10*/  LOP3.LUT R20, R20, 0xfffffffd, RZ, 0xc0, !PT ;  /* 0xfffffffd14147812 */ /* 0x000fd600078ec0ff */
[----:B------:R-:W-:-:S05]  /*9e20*/  @P2 LOP3.LUT R20, R20, 0x2, RZ, 0xfc, !PT ;  /* 0x0000000214142812 */ /* 0x000fca00078efcff */
[----:B------:R0:W-:Y:S01]  /*9e30*/  STL [R1+0x4], R20 ;  /* 0x0000041401007387 */ /* 0x0001e20000100800 */
[----:B------:R-:W-:-:S03]  /*9e40*/  UMOV UR4, 0xffffffff ;  /* 0xffffffff00047882 */ /* 0x000fc60000000000 */
[----:B------:R-:W-:Y:S05]  /*9e50*/  BRA.DIV UR4, `(.L_x_265) ;  /* 0x0000004204a87947 */ /* 0x000fea000b800000 */
.L_x_329:
[----:B------:R-:W-:Y:S01]  /*9e60*/  LOP3.LUT R24, R18, 0xffff, RZ, 0xc0, !PT ;  /* 0x0000ffff12187812 */ /* 0x000fe200078ec0ff */
[----:B------:R-:W-:Y:S06]  /*9e70*/  @!P2 BRA `(.L_x_266) ;  /* 0x000000000004a947 */ /* 0x000fec0003800000 */
[----:B------:R-:W-:Y:S01]  /*9e80*/  BPT.TRAP 0x1 ;  /* 0x000000040000795c */ /* 0x000fe20000300000 */
.L_x_266:
[----:B0-----:R-:W-:Y:S01]  /*9e90*/  SHF.R.S32.HI R6, RZ, 0x1f, R0 ;  /* 0x0000001fff067819 */ /* 0x001fe20000011400 */
[----:B------:R-:W-:Y:S01]  /*9ea0*/  ULDC.64 UR4, c[0x0][0x328] ;  /* 0x0000ca0000047ab9 */ /* 0x000fe20000000a00 */
[----:B-----5:R-:W-:Y:S01]  /*9eb0*/  SHF.R.S32.HI R7, RZ, 0x1f, R2 ;  /* 0x0000001fff077819 */ /* 0x020fe20000011402 */
[----:B------:R-:W-:Y:S01]  /*9ec0*/  IMAD.WIDE.U32 R4, R0, UR4, RZ ;  /* 0x0000000400047c25 */ /* 0x000fe2000f8e00ff */
[----:B------:R-:W-:Y:S01]  /*9ed0*/  ULDC.64 UR6, c[0x0][0x318] ;  /* 0x0000c60000067ab9 */ /* 0x000fe20000000a00 */
[----:B------:R-:W-:Y:S02]  /*9ee0*/  BSSY B0, `(.L_x_267) ;  /* 0x0000012000007945 */ /* 0x000fe40003800000 */
[----:B------:R-:W-:-:S04]  /*9ef0*/  IMAD R3, R6, UR4, RZ ;  /* 0x0000000406037c24 */ /* 0x000fc8000f8e02ff */
[----:B------:R-:W-:Y:S01]  /*9f00*/  IMAD R3, R0, UR5, R3 ;  /* 0x0000000500037c24 */ /* 0x000fe2000f8e0203 */
[----:B------:R-:W-:-:S03]  /*9f10*/  ULDC.64 UR4, c[0x0][0x338] ;  /* 0x0000ce0000047ab9 */ /* 0x000fc60000000a00 */
[----:B------:R-:W-:Y:S02]  /*9f20*/  IMAD.IADD R5, R5, 0x1, R3 ;  /* 0x0000000105057824 */ /* 0x000fe400078e0203 */
[----:B------:R-:W-:Y:S02]  /*9f30*/  IMAD R3, R7, UR4, RZ ;  /* 0x0000000407037c24 */ /* 0x000fe4000f8e02ff */
[----:B------:R-:W-:-:S04]  /*9f40*/  IMAD.WIDE.U32 R4, R2, UR4, R4 ;  /* 0x0000000402047c25 */ /* 0x000fc8000f8e0004 */
[----:B------:R-:W-:Y:S01]  /*9f50*/  IMAD R3, R2, UR5, R3 ;  /* 0x0000000502037c24 */ /* 0x000fe2000f8e0203 */
[----:B------:R-:W-:-:S04]  /*9f60*/  ULDC.64 UR4, c[0x0][0x330] ;  /* 0x0000cc0000047ab9 */ /* 0x000fc80000000a00 */
[----:B------:R-:W-:Y:S01]  /*9f70*/  IADD3 R5, R5, R3, RZ ;  /* 0x0000000305057210 */ /* 0x000fe20007ffe0ff */
[----:B------:R-:W-:Y:S02]  /*9f80*/  IMAD R3, R25, 0x8, R22 ;  /* 0x0000000819037824 */ /* 0x000fe400078e0216 */
[----:B------:R-:W-:-:S04]  /*9f90*/  IMAD.WIDE.U32 R4, R24, UR4, R4 ;  /* 0x0000000418047c25 */ /* 0x000fc8000f8e0004 */
[----:B------:R-:W-:Y:S01]  /*9fa0*/  IMAD R23, R24, UR5, R5 ;  /* 0x0000000518177c24 */ /* 0x000fe2000f8e0205 */
[----:B------:R-:W-:-:S04]  /*9fb0*/  LEA R18, P0, R4, UR6, 0x1 ;  /* 0x0000000604127c11 */ /* 0x000fc8000f8008ff */
[----:B------:R-:W-:Y:S02]  /*9fc0*/  LEA.HI.X R23, R4, UR7, R23, 0x1, P0 ;  /* 0x0000000704177c11 */ /* 0x000fe400080f0c17 */
[----:B------:R-:W-:-:S06]  /*9fd0*/  SHF.L.U32 R4, R27, 0x1f, RZ ;  /* 0x0000001f1b047819 */ /* 0x000fcc00000006ff */
[----:B------:R-:W0:Y:S02]  /*9fe0*/  SYNCS.PHASECHK.TRANS64.TRYWAIT P0, [R3+URZ+0x16840], R4 ;  /* 0x01684004030075a7 */ /* 0x000e24000800017f */
[----:B0-----:R-:W-:Y:S05]  /*9ff0*/  @!P0 BRA `(.L_x_268) ;  /* 0x0000004000748947 */ /* 0x001fea0003800000 */
.L_x_330:
[----:B------:R-:W-:Y:S05]  /*a000*/  BSYNC B0 ;  /* 0x0000000000007941 */ /* 0x000fea0003800000 */
.L_x_267:
[----:B------:R-:W2:Y:S01]  /*a010*/  LDL R11, [R1+0xc] ;  /* 0x00000c00010b7983 */ /* 0x000ea20000100800 */
[----:B------:R-:W-:Y:S01]  /*a020*/  ULDC.64 UR4, c[0x0][0x300] ;  /* 0x0000c00000047ab9 */ /* 0x000fe20000000a00 */
[----:B------:R-:W-:Y:S02]  /*a030*/  ULDC.64 UR6, c[0x0][0x2e8] ;  /* 0x0000ba0000067ab9 */ /* 0x000fe40000000a00 */
[----:B------:R-:W3:Y:S01]  /*a040*/  LDL.LU R9, [R1+0x4] ;  /* 0x0000040001097983 */ /* 0x000ee20000300800 */
[----:B------:R-:W-:Y:S02]  /*a050*/  IMAD R6, R6, UR4, RZ ;  /* 0x0000000406067c24 */ /* 0x000fe4000f8e02ff */
[C---:B0-----:R-:W-:Y:S01]  /*a060*/  IMAD.WIDE.U32 R4, R0.reuse, UR4, RZ ;  /* 0x0000000400047c25 */ /* 0x041fe2000f8e00ff */
[----:B------:R-:W0:Y:S03]  /*a070*/  S2R R10, SR_TID.X ;  /* 0x00000000000a7919 */ /* 0x000e260000002100 */
[----:B------:R-:W-:Y:S01]  /*a080*/  IMAD R6, R0, UR5, R6 ;  /* 0x0000000500067c24 */ /* 0x000fe2000f8e0206 */
[----:B------:R-:W-:Y:S01]  /*a090*/  ULDC.64 UR4, c[0x0][0x310] ;  /* 0x0000c40000047ab9 */ /* 0x000fe20000000a00 */
[----:B------:R-:W1:Y:S01]  /*a0a0*/  S2R R12, SR_TID.X ;  /* 0x00000000000c7919 */ /* 0x000e620000002100 */
[----:B------:R-:W-:-:S02]  /*a0b0*/  IMAD R7, R7, UR4, RZ ;  /* 0x0000000407077c24 */ /* 0x000fc4000f8e02ff */
[----:B------:R-:W-:Y:S02]  /*a0c0*/  IMAD.IADD R5, R5, 0x1, R6 ;  /* 0x0000000105057824 */ /* 0x000fe400078e0206 */
[C---:B------:R-:W-:Y:S02]  /*a0d0*/  IMAD R7, R2.reuse, UR5, R7 ;  /* 0x0000000502077c24 */ /* 0x040fe4000f8e0207 */
[----:B------:R-:W-:Y:S01]  /*a0e0*/  IMAD.WIDE.U32 R4, R2, UR4, R4 ;  /* 0x0000000402047c25 */ /* 0x000fe2000f8e0004 */
[----:B------:R-:W-:-:S03]  /*a0f0*/  ULDC.64 UR4, c[0x0][0x308] ;  /* 0x0000c20000047ab9 */ /* 0x000fc60000000a00 */
[----:B------:R-:W-:Y:S02]  /*a100*/  IMAD.IADD R5, R5, 0x1, R7 ;  /* 0x0000000105057824 */ /* 0x000fe400078e0207 */
[----:B------:R-:W-:Y:S01]  /*a110*/  IMAD.WIDE.U32 R4, R24, UR4, R4 ;  /* 0x0000000418047c25 */ /* 0x000fe2000f8e0004 */
[----:B------:R-:W-:Y:S02]  /*a120*/  ULDC UR4, c[0x0][0x2f4] ;  /* 0x0000bd0000047ab9 */ /* 0x000fe40000000800 */
[----:B------:R-:W-:Y:S01]  /*a130*/  ISETP.GE.AND P2, PT, R28, UR4, PT ;  /* 0x000000041c007c0c */ /* 0x000fe2000bf46270 */
[----:B------:R-:W-:Y:S01]  /*a140*/  IMAD R2, R24, UR5, R5 ;  /* 0x0000000518027c24 */ /* 0x000fe2000f8e0205 */
[----:B------:R-:W-:Y:S01]  /*a150*/  LEA R0, P0, R4, UR6, 0x1 ;  /* 0x0000000604007c11 */ /* 0x000fe2000f8008ff */
[----:B------:R-:W-:-:S03]  /*a160*/  UMOV UR4, 0xffffffff ;  /* 0xffffffff00047882 */ /* 0x000fc60000000000 */
[----:B------:R-:W-:Y:S02]  /*a170*/  LEA.HI.X R2, R4, UR7, R2, 0x1, P0 ;  /* 0x0000000704027c11 */ /* 0x000fe400080f0c02 */
[----:B0-----:R-:W-:-:S04]  /*a180*/  LOP3.LUT R10, R10, 0x7f, RZ, 0xc0, !PT ;  /* 0x0000007f0a0a7812 */ /* 0x001fc800078ec0ff */
[----:B------:R-:W-:-:S04]  /*a190*/  SHF.R.U32.HI R10, RZ, 0x3, R10 ;  /* 0x00000003ff0a7819 */ /* 0x000fc8000001160a */
[----:B--2---:R-:W-:Y:S01]  /*a1a0*/  IADD3 R4, -R10, R11, -R8 ;  /* 0x0000000b0a047210 */ /* 0x004fe20007ffe908 */
[C---:B-1----:R-:W-:Y:S02]  /*a1b0*/  IMAD.SHL.U32 R10, R12.reuse, 0x8, RZ ;  /* 0x000000080c0a7824 */ /* 0x042fe400078e00ff */
[----:B------:R-:W-:Y:S01]  /*a1c0*/  IMAD.SHL.U32 R11, R12, 0x8, RZ ;  /* 0x000000080c0b7824 */ /* 0x000fe200078e00ff */
[----:B---3--:R-:W-:Y:S02]  /*a1d0*/  LOP3.LUT R9, R9, 0xfffffffe, RZ, 0xc0, !PT ;  /* 0xfffffffe09097812 */ /* 0x008fe400078ec0ff */
[----:B------:R-:W-:Y:S02]  /*a1e0*/  LOP3.LUT R10, R10, 0x1f8, RZ, 0xc0, !PT ;  /* 0x000001f80a0a7812 */ /* 0x000fe400078ec0ff */
[----:B------:R-:W-:Y:S02]  /*a1f0*/  @P2 LOP3.LUT R9, R9, 0x1, RZ, 0xfc, !PT ;  /* 0x0000000109092812 */ /* 0x000fe400078efcff */
[----:B------:R-:W-:-:S02]  /*a200*/  LOP3.LUT R10, R10, 0x38, R12, 0x78, !PT ;  /* 0x000000380a0a7812 */ /* 0x000fc400078e780c */
[----:B------:R-:W-:Y:S01]  /*a210*/  ISETP.GE.AND P0, PT, R4, 0x1, PT ;  /* 0x000000010400780c */ /* 0x000fe20003f06270 */
[----:B------:R0:W-:Y:S01]  /*a220*/  STL [R1+0x4], R9 ;  /* 0x0000040901007387 */ /* 0x0001e20000100800 */
[----:B------:R-:W-:-:S05]  /*a230*/  LOP3.LUT R10, R10, 0x200, R11, 0xf8, !PT ;  /* 0x000002000a0a7812 */ /* 0x000fca00078ef80b */
[----:B------:R-:W-:Y:S01]  /*a240*/  IMAD R5, R25, 0x2000, R10 ;  /* 0x0000200019057824 */ /* 0x000fe200078e020a */
[----:B------:R-:W-:Y:S06]  /*a250*/  BRA.DIV UR4, `(.L_x_269) ;  /* 0x0000003e04f07947 */ /* 0x000fec000b800000 */
[----:B------:R-:W1:Y:S01]  /*a260*/  SHFL.IDX PT, R7, R0, RZ, 0x181f ;  /* 0x00181fff00077589 */ /* 0x000e6200000e0000 */
[----:B------:R-:W-:-:S03]  /*a270*/  @P0 IMAD R8, R5, 0x2, R22 ;  /* 0x0000000205080824 */ /* 0x000fc600078e0216 */
[----:B------:R-:W2:Y:S01]  /*a280*/  SHFL.IDX PT, R6, R2, RZ, 0x181f ;  /* 0x00181fff02067589 */ /* 0x000ea200000e0000 */
[----:B-1----:R-:W-:-:S05]  /*a290*/  @P0 LEA R7, P1, R28, R7, 0x1 ;  /* 0x000000071c070211 */ /* 0x002fca00078208ff */
[----:B--2---:R-:W-:Y:S01]  /*a2a0*/  @P0 IMAD.X R6, RZ, RZ, R6, P1 ;  /* 0x000000ffff060224 */ /* 0x004fe200008e0606 */
[----:B------:R-:W-:-:S04]  /*a2b0*/  ISETP.GE.AND P1, PT, R4, 0x11, PT ;  /* 0x000000110400780c */ /* 0x000fc80003f26270 */
[----:B------:R-:W-:-:S04]  /*a2c0*/  @P0 LOP3.LUT R7, R7, R6, RZ, 0x3c, !PT ;  /* 0x0000000607070212 */ /* 0x000fc800078e3cff */
[----:B------:R-:W-:-:S04]  /*a2d0*/  @P0 LOP3.LUT R6, R7, R6, RZ, 0x3c, !PT ;  /* 0x0000000607060212 */ /* 0x000fc800078e3cff */
[----:B------:R-:W-:-:S05]  /*a2e0*/  @P0 LOP3.LUT R7, R7, R6, RZ, 0x3c, !PT ;  /* 0x0000000607070212 */ /* 0x000fca00078e3cff */
[----:B------:R-:W-:Y:S01]  /*a2f0*/  @!PT LDS RZ, [RZ] ;  /* 0x00000000fffff984 */ /* 0x000fe20000000800 */
[----:B------:R1:W-:Y:S04]  /*a300*/  @P0 LDGSTS.E.BYPASS.LTC128B.128 [R8+0xe400], desc[UR36][R6.64], !P2 ;  /* 0x0e40000006080fae */ /* 0x0003e8000d101d64 */
[----:B-1----:R-:W1:Y:S01]  /*a310*/  SHFL.IDX PT, R7, R0, 0x1, 0x181f ;  /* 0x00381f0000077f89 */ /* 0x002e6200000e0000 */
[----:B------:R-:W-:-:S03]  /*a320*/  @P1 IMAD R8, R5, 0x2, R22 ;  /* 0x0000000205081824 */ /* 0x000fc600078e0216 */
[----:B------:R-:W2:Y:S01]  /*a330*/  SHFL.IDX PT, R6, R2, 0x1, 0x181f ;  /* 0x00381f0002067f89 */ /* 0x000ea200000e0000 */
[----:B-1----:R-:W-:-:S05]  /*a340*/  @P1 LEA R7, P0, R28, R7, 0x1 ;  /* 0x000000071c071211 */ /* 0x002fca00078008ff */
[----:B--2---:R-:W-:-:S05]  /*a350*/  @P1 IMAD.X R6, RZ, RZ, R6, P0 ;  /* 0x000000ffff061224 */ /* 0x004fca00000e0606 */
[----:B------:R-:W-:-:S04]  /*a360*/  @P1 LOP3.LUT R7, R7, R6, RZ, 0x3c, !PT ;  /* 0x0000000607071212 */ /* 0x000fc800078e3cff */
[----:B------:R-:W-:-:S04]  /*a370*/  @P1 LOP3.LUT R6, R7, R6, RZ, 0x3c, !PT ;  /* 0x0000000607061212 */ /* 0x000fc800078e3cff */
[----:B------:R-:W-:-:S05]  /*a380*/  @P1 LOP3.LUT R7, R7, R6, RZ, 0x3c, !PT ;  /* 0x0000000607071212 */ /* 0x000fca00078e3cff */
[----:B------:R1:W-:Y:S01]  /*a390*/  @P1 LDGSTS.E.BYPASS.LTC128B.128 [R8+0xec00], desc[UR36][R6.64], !P2 ;  /* 0x0ec0000006081fae */ /* 0x0003e2000d101d64 */
[----:B------:R-:W-:-:S03]  /*a3a0*/  ISETP.GE.AND P1, PT, R4, 0x21, PT ;  /* 0x000000210400780c */ /* 0x000fc60003f26270 */
[----:B-1----:R-:W1:Y:S10]  /*a3b0*/  SHFL.IDX PT, R7, R0, 0x2, 0x181f ;  /* 0x00581f0000077f89 */ /* 0x002e7400000e0000 */
[----:B------:R-:W-:Y:S01]  /*a3c0*/  @P1 IMAD R8, R5, 0x2, R22 ;  /* 0x0000000205081824 */ /* 0x000fe200078e0216 */
[----:B------:R-:W2:Y:S01]  /*a3d0*/  SHFL.IDX PT, R6, R2, 0x2, 0x181f ;  /* 0x00581f0002067f89 */ /* 0x000ea200000e0000 */
[----:B-1----:R-:W-:-:S04]  /*a3e0*/  @P1 LEA R7, P0, R28, R7, 0x1 ;  /* 0x000000071c071211 */ /* 0x002fc800078008ff */
[----:B--2---:R-:W-:-:S04]  /*a3f0*/  @P1 IADD3.X R6, RZ, R6, RZ, P0, !PT ;  /* 0x00000006ff061210 */ /* 0x004fc800007fe4ff */
        /* <DEDUP_REMOVED lines=37> */
[----:B------:R-:W2:Y:S04]  /*a650*/  SHFL.IDX PT, R6, R2, 0x6, 0x181f ;  /* 0x00d81f0002067f89 */ /* 0x000ea800000e0000 */
[----:B------:R-:W3:Y:S04]  /*a660*/  SHFL.IDX PT, R2, R2, 0x7, 0x181f ;  /* 0x00f81f0002027f89 */ /* 0x000ee800000e0000 */
[----:B------:R-:W4:Y:S01]  /*a670*/  SHFL.IDX PT, R0, R0, 0x7, 0x181f ;  /* 0x00f81f0000007f89 */ /* 0x000f2200000e0000 */
[----:B-1----:R-:W-:-:S05]  /*a680*/  @P1 LEA R7, P0, R28, R7, 0x1 ;  /* 0x000000071c071211 */ /* 0x002fca00078008ff */
[----:B--2---:R-:W-:-:S05]  /*a690*/  @P1 IMAD.X R6, RZ, RZ, R6, P0 ;  /* 0x000000ffff061224 */ /* 0x004fca00000e0606 */
[----:B------:R-:W-:-:S04]  /*a6a0*/  @P1 LOP3.LUT R7, R7, R6, RZ, 0x3c, !PT ;  /* 0x0000000607071212 */ /* 0x000fc800078e3cff */
[----:B------:R-:W-:-:S04]  /*a6b0*/  @P1 LOP3.LUT R6, R7, R6, RZ, 0x3c, !PT ;  /* 0x0000000607061212 */ /* 0x000fc800078e3cff */
[----:B------:R-:W-:-:S05]  /*a6c0*/  @P1 LOP3.LUT R7, R7, R6, RZ, 0x3c, !PT ;  /* 0x0000000607071212 */ /* 0x000fca00078e3cff */
[----:B---34-:R1:W-:Y:S02]  /*a6d0*/  @P1 LDGSTS.E.BYPASS.LTC128B.128 [R8+0x11400], desc[UR36][R6.64], !P2 ;  /* 0x1140000006081fae */ /* 0x0183e4000d101d64 */
.L_x_348:
[----:B------:R-:W-:-:S13]  /*a6e0*/  ISETP.GE.AND P0, PT, R4, 0x71, PT ;  /* 0x000000710400780c */ /* 0x000fda0003f06270 */
[----:B-1----:R-:W-:Y:S02]  /*a6f0*/  @P0 LEA R6, P1, R28, R0, 0x1 ;  /* 0x000000001c060211 */ /* 0x002fe400078208ff */
[----:B------:R-:W-:-:S03]  /*a700*/  @P0 LEA R5, R5, R22, 0x1 ;  /* 0x0000001605050211 */ /* 0x000fc600078e08ff */
[----:B------:R-:W-:-:S05]  /*a710*/  @P0 IMAD.X R7, RZ, RZ, R2, P1 ;  /* 0x000000ffff070224 */ /* 0x000fca00008e0602 */
[----:B------:R-:W-:Y:S01]  /*a720*/  @!PT LDS RZ, [RZ] ;  /* 0x00000000fffff984 */ /* 0x000fe20000000800 */
[----:B------:R-:W-:Y:S01]  /*a730*/  @!PT LDS RZ, [RZ] ;  /* 0x00000000fffff984 */ /* 0x000fe20000000800 */
[----:B------:R-:W-:Y:S01]  /*a740*/  @!PT LDS RZ, [RZ] ;  /* 0x00000000fffff984 */ /* 0x000fe20000000800 */
[----:B------:R1:W-:Y:S01]  /*a750*/  @P0 LDGSTS.E.BYPASS.LTC128B.128 [R5+0x11c00], desc[UR36][R6.64], !P2 ;  /* 0x11c0000006050fae */ /* 0x0003e2000d101d64 */
[----:B------:R-:W-:Y:S01]  /*a760*/  PLOP3.LUT P0, PT, PT, PT, PT, 0x80, 0x0 ;  /* 0x000000000000781c */ /* 0x000fe20003f0f070 */
[----:B------:R-:W-:-:S12]  /*a770*/  NOP ;  /* 0x0000000000007918 */ /* 0x000fd80000000000 */
.L_x_270:
[----:B------:R-:W-:Y:S02]  /*a780*/  PLOP3.LUT P1, PT, P1, P0, PT, 0xa2, 0x0 ;  /* 0x000000000000781c */ /* 0x000fe40000f21472 */
[----:B------:R-:W-:-:S08]  /*a790*/  @P0 R2UR P1, UR4, R3 ;  /* 0x00000000030402ca */ /* 0x000fd00000020000 */
[----:B------:R-:W-:-:S05]  /*a7a0*/  @P0 PLOP3.LUT P0, PT, P1, PT, PT, 0x80, 0x0 ;  /* 0x000000000000081c */ /* 0x000fca0000f0f070 */
[----:B------:R-:W-:Y:S01]  /*a7b0*/  @!P1 SYNCS.ARRIVE.TRANS64.RED.A0T1 RZ, [UR4+0x16830], RZ ;  /* 0x016830ffffff99a7 */ /* 0x000fe20008200404 */
[----:B------:R-:W-:Y:S07]  /*a7c0*/  @!P1 ARRIVES.LDGSTSBAR.64.TRANSCNT [UR4+0x16830] ;  /* 0x01683000ff0099b0 */ /* 0x000fee0008000a84 */
[----:B------:R-:W-:Y:S05]  /*a7d0*/  @P0 BRA.U.ANY `(.L_x_270) ;  /* 0xfffffffd00e80947 */ /* 0x000fea000393ffff */
[----:B------:R-:W-:Y:S01]  /*a7e0*/  NOP ;  /* 0x0000000000007918 */ /* 0x000fe20000000000 */
[----:B------:R-:W2:Y:S02]  /*a7f0*/  LDL R0, [R1+0x48] ;  /* 0x0000480001007983 */ /* 0x000ea40000100800 */
[----:B--2---:R-:W-:-:S13]  /*a800*/  ISETP.NE.AND P2, PT, R0, 0x3, PT ;  /* 0x000000030000780c */ /* 0x004fda0003f45270 */
[----:B------:R-:W-:Y:S05]  /*a810*/  @!P2 BRA `(.L_x_271) ;  /* 0x000000000004a947 */ /* 0x000fea0003800000 */
[----:B------:R-:W-:Y:S01]  /*a820*/  BPT.TRAP 0x1 ;  /* 0x000000040000795c */ /* 0x000fe20000300000 */
.L_x_271:
[----:B------:R2:W5:Y:S01]  /*a830*/  LDL R0, [R1+0x4] ;  /* 0x0000040001007983 */ /* 0x0005620000100800 */
[----:B------:R2:W-:Y:S03]  /*a840*/  SYNCS.ARRIVE.TRANS64.A1T0 RZ, [R3+URZ+0x16830], RZ ;  /* 0x016830ff03ff79a7 */ /* 0x0005e6000810003f */
[----:B-1----:R2:W5:Y:S04]  /*a850*/  LDL.LU R5, [R1+0x20] ;  /* 0x0000200001057983 */ /* 0x0025680000300800 */
[----:B------:R2:W5:Y:S02]  /*a860*/  LDL.LU R4, [R1+0x2c] ;  /* 0x00002c0001047983 */ /* 0x0005640000300800 */
[----:B------:R-:W-:Y:S05]  /*a870*/  WARPSYNC.ALL ;  /* 0x0000000000007948 */ /* 0x000fea0003800000 */
[----:B------:R-:W-:Y:S01]  /*a880*/  ULDC.64 UR4, c[0x0][0x298] ;  /* 0x0000a60000047ab9 */ /* 0x000fe20000000a00 */
[----:B------:R-:W-:Y:S01]  /*a890*/  VIADD R2, R22, 0x8400 ;  /* 0x0000840016027836 */ /* 0x000fe20000000000 */
[----:B------:R-:W-:Y:S01]  /*a8a0*/  BSSY B6, `(.L_x_272) ;  /* 0x000001f000067945 */ /* 0x000fe20003800000 */
[----:B------:R-:W-:Y:S03]  /*a8b0*/  BAR.SYNC.DEFER_BLOCKING 0x8, 0x200 ;  /* 0x0208000000007b1d */ /* 0x000fe60000010000 */
[----:B------:R-:W-:-:S02]  /*a8c0*/  LOP3.LUT P0, RZ, R2, 0x3ff, RZ, 0xc0, !PT ;  /* 0x000003ff02ff7812 */ /* 0x000fc4000780c0ff */
[----:B-----5:R-:W-:Y:S02]  /*a8d0*/  LOP3.LUT P1, RZ, R0, 0x8, RZ, 0xc0, !PT ;  /* 0x0000000800ff7812 */ /* 0x020fe4000782c0ff */
[----:B------:R-:W-:Y:S01]  /*a8e0*/  SHF.R.S32.HI R0, RZ, 0x1f, R5 ;  /* 0x0000001fff007819 */ /* 0x000fe20000011405 */
[----:B--2---:R-:W-:Y:S01]  /*a8f0*/  IMAD.WIDE.U32 R2, R5, UR4, RZ ;  /* 0x0000000405027c25 */ /* 0x004fe2000f8e00ff */
[----:B------:R-:W-:Y:S02]  /*a900*/  SEL R29, R29, RZ, !P1 ;  /* 0x000000ff1d1d7207 */ /* 0x000fe40004800000 */
[----:B------:R-:W-:Y:S01]  /*a910*/  SEL R4, R4, RZ, !P1 ;  /* 0x000000ff04047207 */ /* 0x000fe20004800000 */
[----:B------:R-:W-:Y:S01]  /*a920*/  IMAD R0, R0, UR4, RZ ;  /* 0x0000000400007c24 */ /* 0x000fe2000f8e02ff */
[----:B------:R1:W-:Y:S03]  /*a930*/  STL.64 [R1+0x20], R2 ;  /* 0x0000200201007387 */ /* 0x0003e60000100a00 */
[----:B------:R-:W-:Y:S01]  /*a940*/  IMAD R0, R5, UR5, R0 ;  /* 0x0000000505007c24 */ /* 0x000fe2000f8e0200 */
[----:B------:R1:W-:Y:S03]  /*a950*/  STL [R1+0x38], R4 ;  /* 0x0000380401007387 */ /* 0x0003e60000100800 */
[----:B------:R-:W-:-:S05]  /*a960*/  IMAD.IADD R0, R3, 0x1, R0 ;  /* 0x0000000103007824 */ /* 0x000fca00078e0200 */
[----:B------:R1:W-:Y:S01]  /*a970*/  STL [R1+0x2c], R0 ;  /* 0x00002c0001007387 */ /* 0x0003e20000100800 */
[----:B------:R-:W-:Y:S05]  /*a980*/  @!P0 BRA `(.L_x_273) ;  /* 0x0000000000408947 */ /* 0x000fea0003800000 */
[----:B-1----:R-:W-:Y:S01]  /*a990*/  MOV R2, 0x0 ;  /* 0x0000000000027802 */ /* 0x002fe20000000f00 */
[----:B------:R-:W-:Y:S01]  /*a9a0*/  ULDC.64 UR6, c[0x4][0x88] ;  /* 0x0100220000067ab9 */ /* 0x000fe20000000a00 */
[----:B------:R-:W-:Y:S01]  /*a9b0*/  ULDC.64 UR8, c[0x4][0x90] ;  /* 0x0100240000087ab9 */ /* 0x000fe20000000a00 */
[----:B------:R-:W-:Y:S01]  /*a9c0*/  ULDC.64 UR4, c[0x4][0x20] ;  /* 0x0100080000047ab9 */ /* 0x000fe20000000a00 */
[----:B------:R-:W-:Y:S01]  /*a9d0*/  IMAD.U32 R4, RZ, RZ, UR6 ;  /* 0x00000006ff047e24 */ /* 0x000fe2000f8e00ff */
[----:B------:R-:W-:Y:S01]  /*a9e0*/  MOV R13, RZ ;  /* 0x000000ff000d7202 */ /* 0x000fe20000000f00 */
[----:B------:R-:W1:Y:S01]  /*a9f0*/  LDC.64 R2, c[0x4][R2] ;  /* 0x0100000002027b82 */ /* 0x000e620000000a00 */
[----:B------:R-:W-:Y:S02]  /*aa00*/  IMAD.U32 R5, RZ, RZ, UR7 ;  /* 0x00000007ff057e24 */ /* 0x000fe4000f8e00ff */
[----:B------:R-:W-:Y:S02]  /*aa10*/  IMAD.U32 R6, RZ, RZ, UR8 ;  /* 0x00000008ff067e24 */ /* 0x000fe4000f8e00ff */
[----:B------:R-:W-:-:S02]  /*aa20*/  IMAD.U32 R7, RZ, RZ, UR9 ;  /* 0x00000009ff077e24 */ /* 0x000fc4000f8e00ff */
[----:B------:R-:W-:Y:S02]  /*aa30*/  IMAD.U32 R10, RZ, RZ, UR4 ;  /* 0x00000004ff0a7e24 */ /* 0x000fe4000f8e00ff */
[----:B------:R-:W-:Y:S02]  /*aa40*/  IMAD.U32 R11, RZ, RZ, UR5 ;  /* 0x00000005ff0b7e24 */ /* 0x000fe4000f8e00ff */
[----:B------:R-:W-:Y:S02]  /*aa50*/  IMAD.MOV.U32 R8, RZ, RZ, 0x70 ;  /* 0x00000070ff087424 */ /* 0x000fe400078e00ff */
[----:B------:R-:W-:-:S07]  /*aa60*/  IMAD.MOV.U32 R12, RZ, RZ, 0x1 ;  /* 0x00000001ff0c7424 */ /* 0x000fce00078e00ff */
[----:B------:R-:W-:-:S07]  /*aa70*/  LEPC R20, `(.L_x_273) ;  /* 0x000000001014794e */ /* 0x000fce0000000000 */
[----:B01----:R-:W-:Y:S05]  /*aa80*/  CALL.ABS.NOINC R2 ;  /* 0x0000000002007343 */ /* 0x003fea0003c00000 */
.L_x_273:
[----:B------:R-:W-:Y:S05]  /*aa90*/  BSYNC B6 ;  /* 0x0000000000067941 */ /* 0x000fea0003800000 */
.L_x_272:
[----:B-1----:R-:W2:Y:S01]  /*aaa0*/  LDL.LU R2, [R1+0x2c] ;  /* 0x00002c0001027983 */ /* 0x002ea20000300800 */
[----:B0-----:R-:W0:Y:S01]  /*aab0*/  LDC R9, c[0x0][0x448] ;  /* 0x00011200ff097b82 */ /* 0x001e220000000800 */
[----:B------:R-:W-:Y:S01]  /*aac0*/  ULDC.64 UR4, c[0x0][0x2d8] ;  /* 0x0000b60000047ab9 */ /* 0x000fe20000000a00 */
[----:B------:R-:W-:Y:S01]  /*aad0*/  ULDC.64 UR6, c[0x0][0x2e0] ;  /* 0x0000b80000067ab9 */ /* 0x000fe20000000a00 */
[----:B------:R-:W3:Y:S01]  /*aae0*/  LDL.LU.64 R20, [R1+0x20] ;  /* 0x0000200001147983 */ /* 0x000ee20000300a00 */
[----:B------:R-:W-:-:S03]  /*aaf0*/  ULDC.64 UR8, c[0x0][0x280] ;  /* 0x0000a00000087ab9 */ /* 0x000fc60000000a00 */
[----:B------:R-:W4:Y:S04]  /*ab00*/  LDL.LU R0, [R1+0x38] ;  /* 0x0000380001007983 */ /* 0x000f280000300800 */
[----:B------:R1:W5:Y:S01]  /*ab10*/  LDL R10, [R1+0x1c] ;  /* 0x00001c00010a7983 */ /* 0x0003620000100800 */
[----:B0-----:R-:W-:-:S13]  /*ab20*/  ISETP.NE.AND P0, PT, R9, 0x1, PT ;  /* 0x000000010900780c */ /* 0x001fda0003f05270 */
[----:B------:R-:W0:Y:S08]  /*ab30*/  @P0 LDC R4, c[0x0][0x44c] ;  /* 0x00011300ff040b82 */ /* 0x000e300000000800 */
[----:B------:R-:W1:Y:S08]  /*ab40*/  @P0 LDC R5, c[0x0][0x450] ;  /* 0x00011400ff050b82 */ /* 0x000e700000000800 */
[----:B------:R-:W1:Y:S01]  /*ab50*/  @P0 LDC R8, c[0x0][0x450] ;  /* 0x00011400ff080b82 */ /* 0x000e620000000800 */
[----:B--2---:R-:W-:Y:S01]  /*ab60*/  IMAD.MOV.U32 R3, RZ, RZ, R2 ;  /* 0x000000ffff037224 */ /* 0x004fe200078e0002 */
[----:B---3--:R-:W2:Y:S01]  /*ab70*/  S2R R21, SR_TID.X ;  /* 0x0000000000157919 */ /* 0x008ea20000002100 */
[----:B------:R-:W-:-:S02]  /*ab80*/  IMAD.MOV.U32 R2, RZ, RZ, R20 ;  /* 0x000000ffff027224 */ /* 0x000fc400078e0014 */
[----:B------:R-:W3:Y:S02]  /*ab90*/  S2R R20, SR_TID.X ;  /* 0x0000000000147919 */ /* 0x000ee40000002100 */
[----:B------:R-:W-:-:S04]  /*aba0*/  IMAD.WIDE.U32 R2, R24, UR4, R2 ;  /* 0x0000000418027c25 */ /* 0x000fc8000f8e0002 */
[----:B------:R-:W-:Y:S01]  /*abb0*/  IMAD R3, R24, UR5, R3 ;  /* 0x0000000518037c24 */ /* 0x000fe2000f8e0203 */
[----:B------:R-:W-:Y:S01]  /*abc0*/  ULDC.64 UR4, c[0x0][0x2d0] ;  /* 0x0000b40000047ab9 */ /* 0x000fe20000000a00 */
[----:B----4-:R-:W-:Y:S02]  /*abd0*/  IMAD R0, R0, UR6, RZ ;  /* 0x0000000600007c24 */ /* 0x010fe4000f8e02ff */
[----:B------:R-:W-:-:S04]  /*abe0*/  IMAD.WIDE.U32 R2, R29, UR6, R2 ;  /* 0x000000061d027c25 */ /* 0x000fc8000f8e0002 */
[----:B------:R-:W-:Y:S01]  /*abf0*/  IMAD R0, R29, UR7, R0 ;  /* 0x000000071d007c24 */ /* 0x000fe2000f8e0200 */
[----:B------:R-:W-:-:S03]  /*ac00*/  ULDC.64 UR6, c[0x0][0x2c8] ;  /* 0x0000b20000067ab9 */ /* 0x000fc60000000a00 */
[----:B------:R-:W-:Y:S02]  /*ac10*/  IMAD.IADD R3, R3, 0x1, R0 ;  /* 0x0000000103037824 */ /* 0x000fe400078e0200 */
[----:B--2---:R-:W-:Y:S01]  /*ac20*/  IMAD.SHL.U32 R21, R21, 0x10, RZ ;  /* 0x0000001015157824 */ /* 0x004fe200078e00ff */
[----:B---3--:R-:W-:-:S04]  /*ac30*/  LOP3.LUT R20, R20, 0x7f, RZ, 0xc0, !PT ;  /* 0x0000007f14147812 */ /* 0x008fc800078ec0ff */
[----:B------:R-:W-:Y:S02]  /*ac40*/  LOP3.LUT R21, R21, 0x70, RZ, 0xc0, !PT ;  /* 0x0000007015157812 */ /* 0x000fe400078ec0ff */
[----:B------:R-:W-:-:S04]  /*ac50*/  SHF.R.U32.HI R20, RZ, 0x3, R20 ;  /* 0x00000003ff147819 */ /* 0x000fc80000011614 */
[----:B------:R-:W-:Y:S02]  /*ac60*/  LOP3.LUT R20, R20, R21, RZ, 0xfc, !PT ;  /* 0x0000001514147212 */ /* 0x000fe400078efcff */
[----:B------:R2:W5:Y:S03]  /*ac70*/  LDL R21, [R1+0x30] ;  /* 0x0000300001157983 */ /* 0x0005660000100800 */
[----:B------:R-:W-:-:S04]  /*ac80*/  IMAD R6, R17, 0xc0, R20 ;  /* 0x000000c011067824 */ /* 0x000fc800078e0214 */
[----:B0-----:R-:W-:-:S04]  /*ac90*/  @P0 IMAD.HI.U32 R0, R6, R4, RZ ;  /* 0x0000000406000227 */ /* 0x001fc800078e00ff */
[----:B------:R-:W-:Y:S01]  /*aca0*/  IMAD.MOV.U32 R4, RZ, RZ, R6 ;  /* 0x000000ffff047224 */ /* 0x000fe200078e0006 */
[----:B-1----:R-:W-:-:S04]  /*acb0*/  @P0 SHF.R.U32.HI R4, RZ, R5, R0 ;  /* 0x00000005ff040219 */ /* 0x002fc80000011600 */
[----:B------:R-:W-:-:S05]  /*acc0*/  SHF.R.S32.HI R0, RZ, 0x1f, R4 ;  /* 0x0000001fff007819 */ /* 0x000fca0000011404 */
[----:B------:R-:W-:-:S04]  /*acd0*/  IMAD R0, R0, UR4, RZ ;  /* 0x0000000400007c24 */ /* 0x000fc8000f8e02ff */
[C---:B------:R-:W-:Y:S02]  /*ace0*/  IMAD R7, R4.reuse, UR5, R0 ;  /* 0x0000000504077c24 */ /* 0x040fe4000f8e0200 */
[----:B------:R-:W-:Y:S02]  /*acf0*/  IMAD.MOV R0, RZ, RZ, -R4 ;  /* 0x000000ffff007224 */ /* 0x000fe400078e0a04 */
[----:B------:R-:W-:-:S04]  /*ad00*/  IMAD.WIDE.U32 R4, R4, UR4, R2 ;  /* 0x0000000404047c25 */ /* 0x000fc8000f8e0002 */
[----:B------:R-:W-:Y:S02]  /*ad10*/  IMAD R0, R9, R0, R6 ;  /* 0x0000000009007224 */ /* 0x000fe400078e0206 */
[----:B------:R-:W-:-:S03]  /*ad20*/  IMAD.IADD R5, R5, 0x1, R7 ;  /* 0x0000000105057824 */ /* 0x000fc600078e0207 */
[----:B------:R-:W-:-:S05]  /*ad30*/  SHF.R.S32.HI R7, RZ, 0x1f, R0 ;  /* 0x0000001fff077819 */ /* 0x000fca0000011400 */
[----:B------:R-:W-:Y:S02]  /*ad40*/  IMAD R7, R7, UR6, RZ ;  /* 0x0000000607077c24 */ /* 0x000fe4000f8e02ff */
[----:B------:R-:W-:-:S04]  /*ad50*/  IMAD.WIDE.U32 R4, R0, UR6, R4 ;  /* 0x0000000600047c25 */ /* 0x000fc8000f8e0004 */
[----:B------:R-:W-:-:S04]  /*ad60*/  IMAD R7, R0, UR7, R7 ;  /* 0x0000000700077c24 */ /* 0x000fc8000f8e0207 */
[----:B------:R-:W-:Y:S02]  /*ad70*/  IMAD.IADD R5, R5, 0x1, R7 ;  /* 0x0000000105057824 */ /* 0x000fe400078e0207 */
[----:B------:R-:W0:Y:S01]  /*ad80*/  @P0 LDC R7, c[0x0][0x44c] ;  /* 0x00011300ff070b82 */ /* 0x000e220000000800 */
[----:B------:R-:W-:-:S04]  /*ad90*/  LEA R0, P1, R4, UR8, 0x1 ;  /* 0x0000000804007c11 */ /* 0x000fc8000f8208ff */
[----:B------:R-:W-:Y:S01]  /*ada0*/  LEA.HI.X R4, R4, UR9, R5, 0x1, P1 ;  /* 0x0000000904047c11 */ /* 0x000fe200088f0c05 */
[----:B------:R-:W-:-:S04]  /*adb0*/  VIADD R5, R6, 0x80 ;  /* 0x0000008006057836 */ /* 0x000fc80000000000 */
[----:B------:R-:W-:Y:S01]  /*adc0*/  IMAD.MOV.U32 R6, RZ, RZ, R5 ;  /* 0x000000ffff067224 */ /* 0x000fe200078e0005 */
[----:B------:R-:W1:Y:S01]  /*add0*/  S2R R20, SR_TID.X ;  /* 0x0000000000147919 */ /* 0x000e620000002100 */
[----:B0-----:R-:W-:-:S05]  /*ade0*/  @P0 IMAD.HI.U32 R7, R5, R7, RZ ;  /* 0x0000000705070227 */ /* 0x001fca00078e00ff */
[----:B------:R-:W-:-:S04]  /*adf0*/  @P0 SHF.R.U32.HI R6, RZ, R8, R7 ;  /* 0x00000008ff060219 */ /* 0x000fc80000011607 */
[----:B------:R-:W-:-:S05]  /*ae00*/  IADD3 R7, -R6, RZ, RZ ;  /* 0x000000ff06077210 */ /* 0x000fca0007ffe1ff */
[----:B------:R-:W-:Y:S01]  /*ae10*/  IMAD R5, R9, R7, R5 ;  /* 0x0000000709057224 */ /* 0x000fe200078e0205 */
[----:B------:R-:W-:Y:S01]  /*ae20*/  SHF.R.S32.HI R7, RZ, 0x1f, R6 ;  /* 0x0000001fff077819 */ /* 0x000fe20000011406 */
[----:B------:R-:W-:-:S04]  /*ae30*/  IMAD.WIDE.U32 R2, R6, UR4, R2 ;  /* 0x0000000406027c25 */ /* 0x000fc8000f8e0002 */
[----:B------:R-:W-:Y:S01]  /*ae40*/  IMAD R7, R7, UR4, RZ ;  /* 0x0000000407077c24 */ /* 0x000fe2000f8e02ff */
[----:B------:R-:W-:-:S03]  /*ae50*/  ULDC UR4, c[0x0][0x2b8] ;  /* 0x0000ae0000047ab9 */ /* 0x000fc60000000800 */
[----:B------:R-:W-:Y:S01]  /*ae60*/  IMAD R7, R6, UR5, R7 ;  /* 0x0000000506077c24 */ /* 0x000fe2000f8e0207 */
[----:B------:R-:W-:-:S03]  /*ae70*/  SHF.R.S32.HI R6, RZ, 0x1f, R5 ;  /* 0x0000001fff067819 */ /* 0x000fc60000011405 */
[----:B------:R-:W-:Y:S02]  /*ae80*/  IMAD.IADD R3, R3, 0x1, R7 ;  /* 0x0000000103037824 */ /* 0x000fe400078e0207 */
[----:B------:R-:W-:Y:S02]  /*ae90*/  IMAD R6, R6, UR6, RZ ;  /* 0x0000000606067c24 */ /* 0x000fe4000f8e02ff */
[----:B------:R-:W-:-:S04]  /*aea0*/  IMAD.WIDE.U32 R2, R5, UR6, R2 ;  /* 0x0000000605027c25 */ /* 0x000fc8000f8e0002 */
[----:B------:R-:W-:Y:S01]  /*aeb0*/  IMAD R6, R5, UR7, R6 ;  /* 0x0000000705067c24 */ /* 0x000fe2000f8e0206 */
[----:B------:R-:W-:-:S03]  /*aec0*/  LEA R5, P1, R2, UR8, 0x1 ;  /* 0x0000000802057c11 */ /* 0x000fc6000f8208ff */
[----:B------:R-:W-:Y:S01]  /*aed0*/  IMAD.IADD R6, R3, 0x1, R6 ;  /* 0x0000000103067824 */ /* 0x000fe200078e0206 */
[----:B------:R-:W-:Y:S01]  /*aee0*/  ISETP.GE.AND P0, PT, R28, UR4, PT ;  /* 0x000000041c007c0c */ /* 0x000fe2000bf06270 */
[----:B------:R-:W-:Y:S01]  /*aef0*/  UMOV UR4, 0xffffffff ;  /* 0xffffffff00047882 */ /* 0x000fe20000000000 */
[----:B-1----:R-:W-:Y:S02]  /*af00*/  LOP3.LUT R20, R20, 0x7f, RZ, 0xc0, !PT ;  /* 0x0000007f14147812 */ /* 0x002fe400078ec0ff */
[----:B------:R-:W-:Y:S02]  /*af10*/  LEA.HI.X R2, R2, UR9, R6, 0x1, P1 ;  /* 0x0000000902027c11 */ /* 0x000fe400088f0c06 */
[----:B------:R-:W-:Y:S01]  /*af20*/  SHF.R.U32.HI R20, RZ, 0x3, R20 ;  /* 0x00000003ff147819 */ /* 0x000fe20000011614 */
[----:B--2---:R-:W-:Y:S06]  /*af30*/  BRA.DIV UR4, `(.L_x_274) ;  /* 0x0000003e04687947 */ /* 0x004fec000b800000 */
[----:B------:R-:W0:Y:S01]  /*af40*/  SHFL.IDX PT, R7, R0, RZ, 0x181f ;  /* 0x00181fff00077589 */ /* 0x000e2200000e0000 */
[----:B-----5:R-:W-:Y:S02]  /*af50*/  IMAD R3, R21, R9, RZ ;  /* 0x0000000915037224 */ /* 0x020fe400078e02ff */
[----:B------:R-:W-:Y:S01]  /*af60*/  IMAD R17, R17, 0xc0, R20 ;  /* 0x000000c011117824 */ /* 0x000fe200078e0214 */
[----:B------:R-:W1:Y:S04]  /*af70*/  SHFL.IDX PT, R6, R4, RZ, 0x181f ;  /* 0x00181fff04067589 */ /* 0x000e6800000e0000 */
[----:B------:R-:W-:-:S13]  /*af80*/  ISETP.GE.AND P2, PT, R17, R3, PT ;  /* 0x000000031100720c */ /* 0x000fda0003f46270 */
[----:B0-----:R-:W-:-:S05]  /*af90*/  @!P2 LEA R7, P1, R28, R7, 0x1 ;  /* 0x000000071c07a211 */ /* 0x001fca00078208ff */
[----:B-1----:R-:W-:-:S05]  /*afa0*/  @!P2 IMAD.X R6, RZ, RZ, R6, P1 ;  /* 0x000000ffff06a224 */ /* 0x002fca00008e0606 */
[----:B------:R-:W-:-:S04]  /*afb0*/  @!P2 LOP3.LUT R7, R7, R6, RZ, 0x3c, !PT ;  /* 0x000000060707a212 */ /* 0x000fc800078e3cff */
[----:B------:R-:W-:-:S04]  /*afc0*/  @!P2 LOP3.LUT R6, R7, R6, RZ, 0x3c, !PT ;  /* 0x000000060706a212 */ /* 0x000fc800078e3cff */
[----:B------:R-:W-:-:S05]  /*afd0*/  @!P2 LOP3.LUT R7, R7, R6, RZ, 0x3c, !PT ;  /* 0x000000060707a212 */ /* 0x000fca00078e3cff */
[----:B------:R-:W-:Y:S01]  /*afe0*/  @!PT LDS RZ, [RZ] ;  /* 0x00000000fffff984 */ /* 0x000fe20000000800 */
[----:B------:R0:W-:Y:S02]  /*aff0*/  @!P2 LDGSTS.E.BYPASS.LTC128B.128 [R10+0x8400], desc[UR36][R6.64], !P0 ;  /* 0x08400000060aafae */ /* 0x0001e4000c101d64 */
[----:B0-----:R-:W-:Y:S02]  /*b000*/  VIADD R6, R17, 0x10 ;  /* 0x0000001011067836 */ /* 0x001fe40000000000 */
[----:B------:R-:W0:Y:S03]  /*b010*/  SHFL.IDX PT, R7, R0, 0x1, 0x181f ;  /* 0x00381f0000077f89 */ /* 0x000e2600000e0000 */
[----:B------:R-:W-:Y:S02]  /*b020*/  ISETP.GE.AND P1, PT, R6, R3, PT ;  /* 0x000000030600720c */ /* 0x000fe40003f26270 */
[----:B------:R-:W1:Y:S11]  /*b030*/  SHFL.IDX PT, R6, R4, 0x1, 0x181f ;  /* 0x00381f0004067f89 */ /* 0x000e7600000e0000 */
[----:B0-----:R-:W-:-:S05]  /*b040*/  @!P1 LEA R7, P2, R28, R7, 0x1 ;  /* 0x000000071c079211 */ /* 0x001fca00078408ff */
[----:B-1----:R-:W-:-:S05]  /*b050*/  @!P1 IMAD.X R6, RZ, RZ, R6, P2 ;  /* 0x000000ffff069224 */ /* 0x002fca00010e0606 */
[----:B------:R-:W-:-:S04]  /*b060*/  @!P1 LOP3.LUT R7, R7, R6, RZ, 0x3c, !PT ;  /* 0x0000000607079212 */ /* 0x000fc800078e3cff */
[----:B------:R-:W-:-:S04]  /*b070*/  @!P1 LOP3.LUT R6, R7, R6, RZ, 0x3c, !PT ;  /* 0x0000000607069212 */ /* 0x000fc800078e3cff */
[----:B------:R-:W-:-:S05]  /*b080*/  @!P1 LOP3.LUT R7, R7, R6, RZ, 0x3c, !PT ;  /* 0x0000000607079212 */ /* 0x000fca00078e3cff */
        /* <DEDUP_REMOVED lines=25> */
[----:B0-----:R-:W-:-:S04]  /*b220*/  @!P1 LEA R7, P2, R28, R7, 0x1 ;  /* 0x000000071c079211 */ /* 0x001fc800078408ff */
[----:B-1----:R-:W-:-:S04]  /*b230*/  @!P1 IADD3.X R6, RZ, R6, RZ, P2, !PT ;  /* 0x00000006ff069210 */ /* 0x002fc800017fe4ff */
        /* <DEDUP_REMOVED lines=17> */
[----:B------:R-:W1:Y:S04]  /*b350*/  SHFL.IDX PT, R6, R4, 0x6, 0x181f ;  /* 0x00d81f0004067f89 */ /* 0x000e6800000e0000 */
[----:B------:R-:W-:Y:S07]  /*b360*/  SHFL.IDX PT, R4, R4, 0x7, 0x181f ;  /* 0x00f81f0004047f89 */ /* 0x000fee00000e0000 */
[----:B0-----:R-:W-:-:S05]  /*b370*/  @!P1 LEA R7, P2, R28, R7, 0x1 ;  /* 0x000000071c079211 */ /* 0x001fca00078408ff */
[----:B-1----:R-:W-:-:S05]  /*b380*/  @!P1 IMAD.X R6, RZ, RZ, R6, P2 ;  /* 0x000000ffff069224 */ /* 0x002fca00010e0606 */
[----:B------:R-:W-:-:S04]  /*b390*/  @!P1 LOP3.LUT R7, R7, R6, RZ, 0x3c, !PT ;  /* 0x0000000607079212 */ /* 0x000fc800078e3cff */
[----:B------:R-:W-:-:S04]  /*b3a0*/  @!P1 LOP3.LUT R6, R7, R6, RZ, 0x3c, !PT ;  /* 0x0000000607069212 */ /* 0x000fc800078e3cff */
[----:B------:R-:W-:-:S05]  /*b3b0*/  @!P1 LOP3.LUT R7, R7, R6, RZ, 0x3c, !PT ;  /* 0x0000000607079212 */ /* 0x000fca00078e3cff */
[----:B------:R0:W-:Y:S04]  /*b3c0*/  @!P1 LDGSTS.E.BYPASS.LTC128B.128 [R10+0xb400], desc[UR36][R6.64], !P0 ;  /* 0x0b400000060a9fae */ /* 0x0001e8000c101d64 */
[----:B0-----:R0:W1:Y:S02]  /*b3d0*/  SHFL.IDX PT, R6, R0, 0x7, 0x181f ;  /* 0x00f81f0000067f89 */ /* 0x00106400000e0000 */
[----:B0-----:R-:W-:-:S05]  /*b3e0*/  VIADD R0, R17, 0x80 ;  /* 0x0000008011007836 */ /* 0x001fca0000000000 */
[----:B------:R-:W-:Y:S01]  /*b3f0*/  ISETP.GE.AND P1, PT, R0, R3, PT ;  /* 0x000000030000720c */ /* 0x000fe20003f26270 */
[----:B------:R-:W-:-:S05]  /*b400*/  VIADD R0, R17, 0x70 ;  /* 0x0000007011007836 */ /* 0x000fca0000000000 */
[----:B------:R-:W-:Y:S02]  /*b410*/  ISETP.GE.AND P2, PT, R0, R3, PT ;  /* 0x000000030000720c */ /* 0x000fe40003f46270 */
[----:B------:R-:W-:Y:S11]  /*b420*/  SHFL.IDX PT, R0, R2, RZ, 0x181f ;  /* 0x00181fff02007589 */ /* 0x000ff600000e0000 */
[----:B-1----:R-:W-:-:S05]  /*b430*/  @!P2 LEA R6, P3, R28, R6, 0x1 ;  /* 0x000000061c06a211 */ /* 0x002fca00078608ff */
[----:B------:R-:W-:Y:S02]  /*b440*/  @!P2 IMAD.X R7, RZ, RZ, R4, P3 ;  /* 0x000000ffff07a224 */ /* 0x000fe400018e0604 */
[----:B------:R-:W0:Y:S04]  /*b450*/  SHFL.IDX PT, R4, R5, RZ, 0x181f ;  /* 0x00181fff05047589 */ /* 0x000e2800000e0000 */
[----:B------:R1:W-:Y:S01]  /*b460*/  @!P2 LDGSTS.E.BYPASS.LTC128B.128 [R10+0xbc00], desc[UR36][R6.64], !P0 ;  /* 0x0bc00000060aafae */ /* 0x0003e2000c101d64 */
[----:B0-----:R-:W-:-:S05]  /*b470*/  @!P1 LEA R4, P3, R28, R4, 0x1 ;  /* 0x000000041c049211 */ /* 0x001fca00078608ff */
[----:B------:R-:W-:Y:S02]  /*b480*/  @!P1 IMAD.X R0, RZ, RZ, R0, P3 ;  /* 0x000000ffff009224 */ /* 0x000fe400018e0600 */
[----:B-1----:R-:W-:Y:S02]  /*b490*/  @!P1 IMAD.MOV.U32 R6, RZ, RZ, R4 ;  /* 0x000000ffff069224 */ /* 0x002fe400078e0004 */
[----:B------:R-:W-:Y:S01]  /*b4a0*/  @!P1 IMAD.MOV.U32 R7, RZ, RZ, R0 ;  /* 0x000000ffff079224 */ /* 0x000fe200078e0000 */
[----:B------:R-:W-:-:S04]  /*b4b0*/  IADD3 R0, R17, 0x90, RZ ;  /* 0x0000009011007810 */ /* 0x000fc80007ffe0ff */
[----:B------:R0:W-:Y:S01]  /*b4c0*/  @!P1 LDGSTS.E.BYPASS.LTC128B.128 [R10+0xc400], desc[UR36][R6.64], !P0 ;  /* 0x0c400000060a9fae */ /* 0x0001e2000c101d64 */
[----:B------:R-:W-:-:S03]  /*b4d0*/  ISETP.GE.AND P1, PT, R0, R3, PT ;  /* 0x000000030000720c */ /* 0x000fc60003f26270 */
[----:B------:R-:W-:Y:S04]  /*b4e0*/  SHFL.IDX PT, R0, R2, 0x1, 0x181f ;  /* 0x00381f0002007f89 */ /* 0x000fe800000e0000 */
[----:B0-----:R-:W0:Y:S06]  /*b4f0*/  SHFL.IDX PT, R6, R5, 0x1, 0x181f ;  /* 0x00381f0005067f89 */ /* 0x001e2c00000e0000 */
[----:B0-----:R-:W-:-:S05]  /*b500*/  @!P1 LEA R6, P2, R28, R6, 0x1 ;  /* 0x000000061c069211 */ /* 0x001fca00078408ff */
[----:B------:R-:W-:-:S04]  /*b510*/  @!P1 IMAD.X R0, RZ, RZ, R0, P2 ;  /* 0x000000ffff009224 */ /* 0x000fc800010e0600 */
[----:B------:R-:W-:Y:S02]  /*b520*/  @!P1 IMAD.MOV.U32 R7, RZ, RZ, R0 ;  /* 0x000000ffff079224 */ /* 0x000fe400078e0000 */
[----:B------:R-:W-:-:S03]  /*b530*/  VIADD R0, R17, 0xa0 ;  /* 0x000000a011007836 */ /* 0x000fc60000000000 */
[----:B------:R0:W-:Y:S02]  /*b540*/  @!P1 LDGSTS.E.BYPASS.LTC128B.128 [R10+0xcc00], desc[UR36][R6.64], !P0 ;  /* 0x0cc00000060a9fae */ /* 0x0001e4000c101d64 */
[----:B------:R-:W-:Y:S02]  /*b550*/  ISETP.GE.AND P2, PT, R0, R3, PT ;  /* 0x000000030000720c */ /* 0x000fe40003f46270 */
[----:B------:R-:W-:Y:S04]  /*b560*/  SHFL.IDX PT, R0, R2, 0x2, 0x181f ;  /* 0x00581f0002007f89 */ /* 0x000fe800000e0000 */
[----:B0-----:R-:W0:Y:S07]  /*b570*/  SHFL.IDX PT, R6, R5, 0x2, 0x181f ;  /* 0x00581f0005067f89 */ /* 0x001e2e00000e0000 */
[----:B0-----:R-:W-:-:S05]  /*b580*/  @!P2 LEA R6, P1, R28, R6, 0x1 ;  /* 0x000000061c06a211 */ /* 0x001fca00078208ff */
[----:B------:R-:W-:-:S04]  /*b590*/  @!P2 IMAD.X R0, RZ, RZ, R0, P1 ;  /* 0x000000ffff00a224 */ /* 0x000fc800008e0600 */
[----:B------:R-:W-:Y:S02]  /*b5a0*/  @!P2 IMAD.MOV.U32 R7, RZ, RZ, R0 ;  /* 0x000000ffff07a224 */ /* 0x000fe400078e0000 */
[----:B------:R0:W1:Y:S04]  /*b5b0*/  SHFL.IDX PT, R0, R2, 0x3, 0x181f ;  /* 0x00781f0002007f89 */ /* 0x00006800000e0000 */
[----:B------:R0:W-:Y:S04]  /*b5c0*/  @!P2 LDGSTS.E.BYPASS.LTC128B.128 [R10+0xd400], desc[UR36][R6.64], !P0 ;  /* 0x0d400000060aafae */ /* 0x0001e8000c101d64 */
[----:B------:R0:W2:Y:S02]  /*b5d0*/  SHFL.IDX PT, R2, R5, 0x3, 0x181f ;  /* 0x00781f0005027f89 */ /* 0x0000a400000e0000 */
.L_x_373:
[----:B------:R-:W-:-:S05]  /*b5e0*/  VIADD R17, R17, 0xb0 ;  /* 0x000000b011117836 */ /* 0x000fca0000000000 */
[----:B------:R-:W-:-:S13]  /*b5f0*/  ISETP.GE.AND P1, PT, R17, R3, PT ;  /* 0x000000031100720c */ /* 0x000fda0003f26270 */
[----:B0-2---:R-:W-:-:S05]  /*b600*/  @!P1 LEA R2, P2, R28, R2, 0x1 ;  /* 0x000000021c029211 */ /* 0x005fca00078408ff */
[----:B-1----:R-:W-:-:S05]  /*b610*/  @!P1 IMAD.X R3, RZ, RZ, R0, P2 ;  /* 0x000000ffff039224 */ /* 0x002fca00010e0600 */
[----:B------:R-:W-:Y:S01]  /*b620*/  @!PT LDS RZ, [RZ] ;  /* 0x00000000fffff984 */ /* 0x000fe20000000800 */
[----:B------:R-:W-:Y:S01]  /*b630*/  @!PT LDS RZ, [RZ] ;  /* 0x00000000fffff984 */ /* 0x000fe20000000800 */
[----:B------:R-:W-:Y:S01]  /*b640*/  @!PT LDS RZ, [RZ] ;  /* 0x00000000fffff984 */ /* 0x000fe20000000800 */
[----:B------:R0:W-:Y:S01]  /*b650*/  @!P1 LDGSTS.E.BYPASS.LTC128B.128 [R10+0xdc00], desc[UR36][R2.64], !P0 ;  /* 0x0dc00000020a9fae */ /* 0x0001e2000c101d64 */
[----:B------:R-:W-:Y:S01]  /*b660*/  PLOP3.LUT P0, PT, PT, PT, PT, 0x80, 0x0 ;  /* 0x000000000000781c */ /* 0x000fe20003f0f070 */
[----:B------:R-:W-:-:S12]  /*b670*/  NOP ;  /* 0x0000000000007918 */ /* 0x000fd80000000000 */
.L_x_275:
[----:B------:R-:W-:Y:S02]  /*b680*/  PLOP3.LUT P1, PT, P1, P0, PT, 0xa2, 0x0 ;  /* 0x000000000000781c */ /* 0x000fe40000f21472 */
[----:B------:R-:W-:-:S08]  /*b690*/  @P0 R2UR P1, UR4, R22 ;  /* 0x00000000160402ca */ /* 0x000fd00000020000 */
[----:B------:R-:W-:-:S05]  /*b6a0*/  @P0 PLOP3.LUT P0, PT, P1, PT, PT, 0x80, 0x0 ;  /* 0x000000000000081c */ /* 0x000fca0000f0f070 */
[----:B------:R-:W-:Y:S01]  /*b6b0*/  @!P1 SYNCS.ARRIVE.TRANS64.RED.A0T1 RZ, [UR4+0x16800], RZ ;  /* 0x016800ffffff99a7 */ /* 0x000fe20008200404 */
[----:B------:R-:W-:Y:S07]  /*b6c0*/  @!P1 ARRIVES.LDGSTSBAR.64.TRANSCNT [UR4+0x16800] ;  /* 0x01680000ff0099b0 */ /* 0x000fee0008000a84 */
[----:B------:R-:W-:Y:S05]  /*b6d0*/  @P0 BRA.U.ANY `(.L_x_275) ;  /* 0xfffffffd00e80947 */ /* 0x000fea000393ffff */
[----:B0-----:R-:W2:Y:S02]  /*b6e0*/  LDL.LU R2, [R1+0x3c] ;  /* 0x00003c0001027983 */ /* 0x001ea40000300800 */
[----:B--2---:R-:W-:-:S05]  /*b6f0*/  VIADD R2, R2, 0x1 ;  /* 0x0000000102027836 */ /* 0x004fca0000000000 */
[----:B------:R0:W-:Y:S01]  /*b700*/  STL [R1+0x3c], R2 ;  /* 0x00003c0201007387 */ /* 0x0001e20000100800 */
[----:B------:R-:W-:-:S04]  /*b710*/  LEA.HI R0, R2, R2, RZ, 0x1 ;  /* 0x0000000202007211 */ /* 0x000fc800078f08ff */
[----:B------:R-:W-:-:S05]  /*b720*/  LOP3.LUT R0, R0, 0xfffffffe, RZ, 0xc0, !PT ;  /* 0xfffffffe00007812 */ /* 0x000fca00078ec0ff */
[----:B------:R-:W-:-:S05]  /*b730*/  IMAD.IADD R0, R2, 0x1, -R0 ;  /* 0x0000000102007824 */ /* 0x000fca00078e0a00 */
[----:B------:R-:W-:Y:S01]  /*b740*/  SHF.L.U32 R0, R0, 0x1f, RZ ;  /* 0x0000001f00007819 */ /* 0x000fe200000006ff */
[----:B------:R-:W-:Y:S01]  /*b750*/  NOP ;  /* 0x0000000000007918 */ /* 0x000fe20000000000 */
[----:B------:R0:W-:Y:S01]  /*b760*/  SYNCS.ARRIVE.TRANS64.A1T0 RZ, [R22+URZ+0x16800], RZ ;  /* 0x016800ff16ff79a7 */ /* 0x0001e2000810003f */
[----:B------:R-:W-:Y:S01]  /*b770*/  BSSY B0, `(.L_x_276) ;  /* 0x0000003000007945 */ /* 0x000fe20003800000 */
[----:B------:R-:W1:Y:S03]  /*b780*/  SYNCS.PHASECHK.TRANS64.TRYWAIT P0, [R22+URZ+0x16820], R0 ;  /* 0x01682000160075a7 */ /* 0x000e66000800017f */
[----:B01----:R-:W-:Y:S05]  /*b790*/  @!P0 BRA `(.L_x_277) ;  /* 0x0000004400348947 */ /* 0x003fea0003800000 */
.L_x_374:
[----:B------:R-:W-:Y:S05]  /*b7a0*/  BSYNC B0 ;  /* 0x0000000000007941 */ /* 0x000fea0003800000 */
.L_x_276:
[----:B------:R-:W2:Y:S04]  /*b7b0*/  LDL.LU R3, [R1+0x34] ;  /* 0x0000340001037983 */ /* 0x000ea80000300800 */
[----:B------:R-:W3:Y:S01]  /*b7c0*/  LDL R2, [R1+0x10] ;  /* 0x0000100001027983 */ /* 0x000ee20000100800 */
[----:B------:R-:W-:Y:S01]  /*b7d0*/  BSSY B0, `(.L_x_278) ;  /* 0x0000102000007945 */ /* 0x000fe20003800000 */
[----:B--2---:R-:W-:-:S05]  /*b7e0*/  VIADD R7, R3, 0xfffffffe ;  /* 0xfffffffe03077836 */ /* 0x004fca0000000000 */
[----:B---3--:R-:W-:-:S13]  /*b7f0*/  ISETP.GE.AND P0, PT, R7, R2, PT ;  /* 0x000000020700720c */ /* 0x008fda0003f06270 */
[----:B------:R-:W-:Y:S05]  /*b800*/  @!P0 BRA `(.L_x_279) ;  /* 0x0000000c00f88947 */ /* 0x000fea0003800000 */
[----:B------:R-:W-:Y:S01]  /*b810*/  ULDC UR4, c[0x0][0x2f4] ;  /* 0x0000bd0000047ab9 */ /* 0x000fe20000000800 */
[----:B------:R-:W-:Y:S01]  /*b820*/  MOV R17, R27 ;  /* 0x0000001b00117202 */ /* 0x000fe20000000f00 */
[----:B------:R-:W-:Y:S01]  /*b830*/  IMAD.MOV.U32 R6, RZ, RZ, R25 ;  /* 0x000000ffff067224 */ /* 0x000fe200078e0019 */
[----:B------:R-:W-:Y:S01]  /*b840*/  ISETP.GE.AND P1, PT, R28, UR4, PT ;  /* 0x000000041c007c0c */ /* 0x000fe2000bf26270 */
[----:B------:R-:W-:-:S12]  /*b850*/  IMAD.MOV.U32 R29, RZ, RZ, R26 ;  /* 0x000000ffff1d7224 */ /* 0x000fd800078e001a */
.L_x_292:
[----:B------:R-:W2:Y:S01]  /*b860*/  LDL R10, [R1+0x14] ;  /* 0x00001400010a7983 */ /* 0x000ea20000100800 */
[----:B------:R-:W1:Y:S03]  /*b870*/  LDC R3, c[0x0][0x430] ;  /* 0x00010c00ff037b82 */ /* 0x000e660000000800 */
[----:B------:R-:W3:Y:S04]  /*b880*/  LDL R9, [R1+0x18] ;  /* 0x0000180001097983 */ /* 0x000ee80000100800 */
[----:B------:R-:W4:Y:S01]  /*b890*/  LDL R5, [R1] ;  /* 0x0000000001057983 */ /* 0x000f220000100800 */
[----:B------:R-:W0:Y:S03]  /*b8a0*/  S2R R2, SR_TID.X ;  /* 0x0000000000027919 */ /* 0x000e260000002100 */
[----:B------:R-:W5:Y:S01]  /*b8b0*/  LDL R8, [R1+0x48] ;  /* 0x0000480001087983 */ /* 0x000f620000100800 */
[----:B-1----:R-:W-:-:S13]  /*b8c0*/  ISETP.NE.AND P0, PT, R3, 0x1, PT ;  /* 0x000000010300780c */ /* 0x002fda0003f05270 */
[----:B------:R-:W1:Y:S01]  /*b8d0*/  @P0 LDC R4, c[0x0][0x434] ;  /* 0x00010d00ff040b82 */ /* 0x000e620000000800 */
[----:B0-----:R-:W-:-:S04]  /*b8e0*/  LOP3.LUT R0, R2, 0x7f, RZ, 0xc0, !PT ;  /* 0x0000007f02007812 */ /* 0x001fc800078ec0ff */
[----:B------:R-:W-:-:S03]  /*b8f0*/  SHF.R.U32.HI R3, RZ, 0x3, R0 ;  /* 0x00000003ff037819 */ /* 0x000fc60000011600 */
[----:B------:R-:W0:Y:S01]  /*b900*/  @P0 LDC R0, c[0x0][0x438] ;  /* 0x00010e00ff000b82 */ /* 0x000e220000000800 */
[----:B------:R-:W-:Y:S02]  /*b910*/  IMAD.SHL.U32 R2, R2, 0x10, RZ ;  /* 0x0000001002027824 */ /* 0x000fe400078e00ff */
[----:B------:R-:W-:-:S03]  /*b920*/  IMAD R3, R7, 0x80, R3 ;  /* 0x0000008007037824 */ /* 0x000fc600078e0203 */
[----:B------:R-:W-:Y:S01]  /*b930*/  LOP3.LUT R2, R2, 0x70, RZ, 0xc0, !PT ;  /* 0x0000007002027812 */ /* 0x000fe200078ec0ff */
[----:B------:R-:W-:Y:S05]  /*b940*/  YIELD ;  /* 0x0000000000007946 */ /* 0x000fea0003800000 */
[----:B------:R-:W-:Y:S01]  /*b950*/  ULDC UR4, c[0x0][0x430] ;  /* 0x00010c0000047ab9 */ /* 0x000fe20000000800 */
[----:B--2---:R-:W-:-:S05]  /*b960*/  IADD3 R3, R2, R3, R10 ;  /* 0x0000000302037210 */ /* 0x004fca0007ffe00a */
[----:B-1----:R-:W-:-:S04]  /*b970*/  @P0 IMAD.HI.U32 R4, R3, R4, RZ ;  /* 0x0000000403040227 */ /* 0x002fc800078e00ff */
[----:B------:R-:W-:Y:S01]  /*b980*/  IMAD.MOV.U32 R2, RZ, RZ, R3 ;  /* 0x000000ffff027224 */ /* 0x000fe200078e0003 */
[----:B0-----:R-:W-:-:S05]  /*b990*/  @P0 SHF.R.U32.HI R2, RZ, R0, R4 ;  /* 0x00000000ff020219 */ /* 0x001fca0000011604 */
[----:B------:R-:W-:-:S04]  /*b9a0*/  IMAD.MOV R0, RZ, RZ, -R2 ;  /* 0x000000ffff007224 */ /* 0x000fc800078e0a02 */
[----:B------:R-:W-:Y:S01]  /*b9b0*/  IMAD R0, R0, UR4, R3 ;  /* 0x0000000400007c24 */ /* 0x000fe2000f8e0203 */
[----:B------:R-:W-:Y:S01]  /*b9c0*/  ULDC.64 UR4, c[0x0][0x428] ;  /* 0x00010a0000047ab9 */ /* 0x000fe20000000a00 */
[----:B------:R-:W-:Y:S01]  /*b9d0*/  SHF.R.S32.HI R3, RZ, 0x1f, R2 ;  /* 0x0000001fff037819 */ /* 0x000fe20000011402 */
[----:B---3--:R-:W-:-:S04]  /*b9e0*/  IMAD R4, R9, UR4, RZ ;  /* 0x0000000409047c24 */ /* 0x008fc8000f8e02ff */
[C---:B----4-:R-:W-:Y:S02]  /*b9f0*/  IMAD R4, R5.reuse, UR5, R4 ;  /* 0x0000000505047c24 */ /* 0x050fe4000f8e0204 */
[----:B------:R-:W-:Y:S01]  /*ba00*/  IMAD.WIDE.U32 R2, R5, UR4, R2 ;  /* 0x0000000405027c25 */ /* 0x000fe2000f8e0002 */
[----:B------:R-:W-:-:S03]  /*ba10*/  ULDC.64 UR4, c[0x0][0x418] ;  /* 0x0001060000047ab9 */ /* 0x000fc60000000a00 */
[----:B------:R-:W-:Y:S01]  /*ba20*/  IMAD.IADD R3, R4, 0x1, R3 ;  /* 0x0000000104037824 */ /* 0x000fe200078e0203 */
[----:B------:R-:W-:-:S04]  /*ba30*/  LEA R4, P0, R2, UR4, 0x2 ;  /* 0x0000000402047c11 */ /* 0x000fc8000f8010ff */
[----:B------:R-:W-:-:S05]  /*ba40*/  LEA.HI.X R5, R2, UR5, R3, 0x2, P0 ;  /* 0x0000000502057c11 */ /* 0x000fca00080f1403 */
[----:B------:R-:W2:Y:S01]  /*ba50*/  LDG.E R4, desc[UR36][R4.64] ;  /* 0x0000002404047981 */ /* 0x000ea2000c1e1900 */
[----:B-----5:R-:W-:Y:S01]  /*ba60*/  ISETP.NE.AND P2, PT, R8, 0x3, PT ;  /* 0x000000030800780c */ /* 0x020fe20003f45270 */
[----:B------:R-:W-:-:S05]  /*ba70*/  VIADD R25, R6, 0x1 ;  /* 0x0000000106197836 */ /* 0x000fca0000000000 */
[----:B------:R-:W-:-:S04]  /*ba80*/  ISETP.NE.AND P0, PT, R25, 0x2, PT ;  /* 0x000000021900780c */ /* 0x000fc80003f05270 */
[----:B------:R-:W-:Y:S01]  /*ba90*/  SEL R27, RZ, 0x1, P0 ;  /* 0x00000001ff1b7807 */ /* 0x000fe20000000000 */
[----:B------:R-:W-:Y:S01]  /*baa0*/  IMAD.MOV.U32 R26, RZ, RZ, R7 ;  /* 0x000000ffff1a7224 */ /* 0x000fe200078e0007 */
[----:B------:R-:W-:Y:S02]  /*bab0*/  SEL R25, R25, RZ, P0 ;  /* 0x000000ff19197207 */ /* 0x000fe40000000000 */
[----:B------:R-:W-:Y:S02]  /*bac0*/  LOP3.LUT R27, R17, R27, RZ, 0x3c, !PT ;  /* 0x0000001b111b7212 */ /* 0x000fe400078e3cff */
[----:B--2---:R-:W-:Y:S01]  /*bad0*/  SHF.R.S32.HI R21, RZ, 0x1f, R4 ;  /* 0x0000001fff157819 */ /* 0x004fe20000011404 */
[----:B------:R-:W-:Y:S06]  /*bae0*/  @!P2 BRA `(.L_x_280) ;  /* 0x000000000004a947 */ /* 0x000fec0003800000 */
[----:B------:R-:W-:Y:S01]  /*baf0*/  BPT.TRAP 0x1 ;  /* 0x000000040000795c */ /* 0x000fe20000300000 */
.L_x_280:
[----:B------:R-:W-:Y:S01]  /*bb00*/  IMAD R5, R25, 0x8, R22 ;  /* 0x0000000819057824 */ /* 0x000fe200078e0216 */
[----:B------:R-:W-:Y:S01]  /*bb10*/  SHF.L.U32 R2, R27, 0x1f, RZ ;  /* 0x0000001f1b027819 */ /* 0x000fe200000006ff */
[----:B------:R-:W-:Y:S03]  /*bb20*/  BSSY B1, `(.L_x_281) ;  /* 0x0000003000017945 */ /* 0x000fe60003800000 */
[----:B------:R-:W0:Y:S02]  /*bb30*/  SYNCS.PHASECHK.TRANS64.TRYWAIT P0, [R5+URZ+0x16840], R2 ;  /* 0x01684002050075a7 */ /* 0x000e24000800017f */
[----:B0-----:R-:W-:Y:S05]  /*bb40*/  @!P0 BRA `(.L_x_282) ;  /* 0x00000040005c8947 */ /* 0x001fea0003800000 */
.L_x_375:
[----:B------:R-:W-:Y:S05]  /*bb50*/  BSYNC B1 ;  /* 0x0000000000017941 */ /* 0x000fea0003800000 */
.L_x_281:
[----:B------:R-:W2:Y:S01]  /*bb60*/  LDL R3, [R1+0x4] ;  /* 0x0000040001037983 */ /* 0x000ea20000100800 */
[----:B------:R-:W-:Y:S01]  /*bb70*/  SHF.R.S32.HI R20, RZ, 0x1f, R0 ;  /* 0x0000001fff147819 */ /* 0x000fe20000011400 */
[----:B------:R-:W-:Y:S01]  /*bb80*/  ULDC.64 UR4, c[0x0][0x300] ;  /* 0x0000c00000047ab9 */ /* 0x000fe20000000a00 */
[----:B------:R-:W-:Y:S01]  /*bb90*/  ULDC.64 UR6, c[0x0][0x2e8] ;  /* 0x0000ba0000067ab9 */ /* 0x000fe20000000a00 */
[----:B------:R-:W1:Y:S02]  /*bba0*/  S2R R8, SR_TID.X ;  /* 0x0000000000087919 */ /* 0x000e640000002100 */
[----:B------:R-:W-:-:S04]  /*bbb0*/  IMAD R7, R20, UR4, RZ ;  /* 0x0000000414077c24 */ /* 0x000fc8000f8e02ff */
[----:B------:R-:W-:Y:S02]  /*bbc0*/  IMAD R7, R0, UR5, R7 ;  /* 0x0000000500077c24 */ /* 0x000fe4000f8e0207 */
[C---:B-1----:R-:W-:Y:S02]  /*bbd0*/  IMAD.SHL.U32 R9, R8.reuse, 0x8, RZ ;  /* 0x0000000808097824 */ /* 0x042fe400078e00ff */
[----:B------:R-:W-:-:S03]  /*bbe0*/  IMAD.SHL.U32 R11, R8, 0x8, RZ ;  /* 0x00000008080b7824 */ /* 0x000fc600078e00ff */
[----:B------:R-:W-:-:S04]  /*bbf0*/  LOP3.LUT R9, R9, 0x1f8, RZ, 0xc0, !PT ;  /* 0x000001f809097812 */ /* 0x000fc800078ec0ff */
[----:B------:R-:W-:-:S04]  /*bc00*/  LOP3.LUT R9, R9, 0x38, R8, 0x78, !PT ;  /* 0x0000003809097812 */ /* 0x000fc800078e7808 */
[----:B------:R-:W-:-:S05]  /*bc10*/  LOP3.LUT R9, R9, 0x200, R11, 0xf8, !PT ;  /* 0x0000020009097812 */ /* 0x000fca00078ef80b */
[----:B------:R-:W-:Y:S01]  /*bc20*/  IMAD R9, R25, 0x2000, R9 ;  /* 0x0000200019097824 */ /* 0x000fe200078e0209 */
[----:B--2---:R-:W-:Y:S01]  /*bc30*/  LOP3.LUT P2, RZ, R3, 0x1, RZ, 0xc0, !PT ;  /* 0x0000000103ff7812 */ /* 0x004fe2000784c0ff */
[----:B0-----:R-:W-:Y:S01]  /*bc40*/  IMAD.WIDE.U32 R2, R0, UR4, RZ ;  /* 0x0000000400027c25 */ /* 0x001fe2000f8e00ff */
[----:B------:R-:W-:-:S04]  /*bc50*/  ULDC.64 UR4, c[0x0][0x310] ;  /* 0x0000c40000047ab9 */ /* 0x000fc80000000a00 */
[----:B------:R-:W-:Y:S01]  /*bc60*/  IADD3 R3, R3, R7, RZ ;  /* 0x0000000703037210 */ /* 0x000fe20007ffe0ff */
[----:B------:R-:W-:-:S04]  /*bc70*/  IMAD R7, R21, UR4, RZ ;  /* 0x0000000415077c24 */ /* 0x000fc8000f8e02ff */
[C---:B------:R-:W-:Y:S02]  /*bc80*/  IMAD R7, R4.reuse, UR5, R7 ;  /* 0x0000000504077c24 */ /* 0x040fe4000f8e0207 */
[----:B------:R-:W-:Y:S01]  /*bc90*/  IMAD.WIDE.U32 R2, R4, UR4, R2 ;  /* 0x0000000404027c25 */ /* 0x000fe2000f8e0002 */
[----:B------:R-:W-:-:S03]  /*bca0*/  ULDC.64 UR4, c[0x0][0x308] ;  /* 0x0000c20000047ab9 */ /* 0x000fc60000000a00 */
[----:B------:R-:W-:Y:S02]  /*bcb0*/  IMAD.IADD R3, R3, 0x1, R7 ;  /* 0x0000000103037824 */ /* 0x000fe400078e0207 */
[----:B------:R-:W-:Y:S01]  /*bcc0*/  IMAD.WIDE.U32 R2, R24, UR4, R2 ;  /* 0x0000000418027c25 */ /* 0x000fe2000f8e0002 */
[----:B------:R-:W-:-:S03]  /*bcd0*/  UMOV UR4, 0xffffffff ;  /* 0xffffffff00047882 */ /* 0x000fc60000000000 */
[----:B------:R-:W-:Y:S01]  /*bce0*/  IMAD R10, R24, UR5, R3 ;  /* 0x00000005180a7c24 */ /* 0x000fe2000f8e0203 */
[----:B------:R-:W-:-:S04]  /*bcf0*/  LEA R8, P0, R2, UR6, 0x1 ;  /* 0x0000000602087c11 */ /* 0x000fc8000f8008ff */
[----:B------:R-:W-:Y:S01]  /*bd00*/  LEA.HI.X R10, R2, UR7, R10, 0x1, P0 ;  /* 0x00000007020a7c11 */ /* 0x000fe200080f0c0a */
[----:B------:R-:W-:Y:S08]  /*bd10*/  BRA.DIV UR4, `(.L_x_283) ;  /* 0x0000003e04fc7947 */ /* 0x000ff0000b800000 */
[----:B------:R-:W0:Y:S01]  /*bd20*/  SHFL.IDX PT, R2, R8, RZ, 0x181f ;  /* 0x00181fff08027589 */ /* 0x000e2200000e0000 */
[----:B------:R-:W-:Y:S02]  /*bd30*/  IMAD.SHL.U32 R7, R28, 0x2, RZ ;  /* 0x000000021c077824 */ /* 0x000fe400078e00ff */
[----:B------:R-:W-:Y:S01]  /*bd40*/  IMAD R9, R9, 0x2, R22 ;  /* 0x0000000209097824 */ /* 0x000fe200078e0216 */
[----:B------:R-:W1:Y:S02]  /*bd50*/  SHFL.IDX PT, R3, R10, RZ, 0x181f ;  /* 0x00181fff0a037589 */ /* 0x000e6400000e0000 */
[----:B0-----:R-:W-:-:S05]  /*bd60*/  IADD3 R2, P0, R2, R7, RZ ;  /* 0x0000000702027210 */ /* 0x001fca0007f1e0ff */
[----:B-1----:R-:W-:-:S05]  /*bd70*/  IMAD.X R3, RZ, RZ, R3, P0 ;  /* 0x000000ffff037224 */ /* 0x002fca00000e0603 */
[----:B------:R-:W-:Y:S01]  /*bd80*/  @!PT LDS RZ, [RZ] ;  /* 0x00000000fffff984 */ /* 0x000fe20000000800 */
        /* <DEDUP_REMOVED lines=31> */
[----:B------:R0:W-:Y:S04]  /*bf80*/  LDGSTS.E.BYPASS.LTC128B.128 [R9+0x11400], desc[UR36][R2.64], !P2 ;  /* 0x1140000002097fae */ /* 0x0001e8000d101d64 */
[----:B0-2---:R0:W1:Y:S02]  /*bf90*/  SHFL.IDX PT, R2, R8, 0x7, 0x181f ;  /* 0x00f81f0008027f89 */ /* 0x00506400000e0000 */
.L_x_393:
[----:B-1----:R-:W-:-:S05]  /*bfa0*/  IADD3 R2, P0, R2, R7, RZ ;  /* 0x0000000702027210 */ /* 0x002fca0007f1e0ff */
[----:B------:R-:W-:Y:S01]  /*bfb0*/  IMAD.X R3, RZ, RZ, R10, P0 ;  /* 0x000000ffff037224 */ /* 0x000fe200000e060a */
[----:B------:R-:W-:-:S04]  /*bfc0*/  PLOP3.LUT P0, PT, PT, PT, PT, 0x80, 0x0 ;  /* 0x000000000000781c */ /* 0x000fc80003f0f070 */
[----:B------:R-:W-:Y:S01]  /*bfd0*/  @!PT LDS RZ, [RZ] ;  /* 0x00000000fffff984 */ /* 0x000fe20000000800 */
[----:B------:R-:W-:Y:S01]  /*bfe0*/  @!PT LDS RZ, [RZ] ;  /* 0x00000000fffff984 */ /* 0x000fe20000000800 */
[----:B------:R-:W-:Y:S01]  /*bff0*/  @!PT LDS RZ, [RZ] ;  /* 0x00000000fffff984 */ /* 0x000fe20000000800 */
[----:B------:R1:W-:Y:S01]  /*c000*/  LDGSTS.E.BYPASS.LTC128B.128 [R9+0x11c00], desc[UR36][R2.64], !P2 ;  /* 0x11c0000002097fae */ /* 0x0003e2000d101d64 */
[----:B------:R-:W-:-:S08]  /*c010*/  NOP ;  /* 0x0000000000007918 */ /* 0x000fd00000000000 */
.L_x_284:
[----:B------:R-:W-:Y:S02]  /*c020*/  PLOP3.LUT P2, PT, P2, P0, PT, 0xa2, 0x0 ;  /* 0x000000000000781c */ /* 0x000fe40001741472 */
[----:B------:R-:W-:-:S08]  /*c030*/  @P0 R2UR P2, UR4, R5 ;  /* 0x00000000050402ca */ /* 0x000fd00000040000 */
[----:B------:R-:W-:-:S05]  /*c040*/  @P0 PLOP3.LUT P0, PT, P2, PT, PT, 0x80, 0x0 ;  /* 0x000000000000081c */ /* 0x000fca000170f070 */
[----:B------:R-:W-:Y:S01]  /*c050*/  @!P2 SYNCS.ARRIVE.TRANS64.RED.A0T1 RZ, [UR4+0x16830], RZ ;  /* 0x016830ffffffa9a7 */ /* 0x000fe20008200404 */
[----:B------:R-:W-:Y:S07]  /*c060*/  @!P2 ARRIVES.LDGSTSBAR.64.TRANSCNT [UR4+0x16830] ;  /* 0x01683000ff00a9b0 */ /* 0x000fee0008000a84 */
[----:B------:R-:W-:Y:S05]  /*c070*/  @P0 BRA.U.ANY `(.L_x_284) ;  /* 0xfffffffd00e80947 */ /* 0x000fea000393ffff */
[----:B------:R-:W-:Y:S01]  /*c080*/  NOP ;  /* 0x0000000000007918 */ /* 0x000fe20000000000 */
[----:B-1----:R-:W2:Y:S02]  /*c090*/  LDL R2, [R1+0x48] ;  /* 0x0000480001027983 */ /* 0x002ea40000100800 */
[----:B--2---:R-:W-:-:S13]  /*c0a0*/  ISETP.NE.AND P3, PT, R2, 0x3, PT ;  /* 0x000000030200780c */ /* 0x004fda0003f65270 */
[----:B------:R-:W-:Y:S05]  /*c0b0*/  @!P3 BRA `(.L_x_285) ;  /* 0x000000000004b947 */ /* 0x000fea0003800000 */
[----:B------:R-:W-:Y:S01]  /*c0c0*/  BPT.TRAP 0x1 ;  /* 0x000000040000795c */ /* 0x000fe20000300000 */
.L_x_285:
[----:B------:R1:W-:Y:S01]  /*c0d0*/  SYNCS.ARRIVE.TRANS64.A1T0 RZ, [R5+URZ+0x16830], RZ ;  /* 0x016830ff05ff79a7 */ /* 0x0003e2000810003f */
[----:B------:R-:W-:Y:S05]  /*c0e0*/  @!P3 BRA `(.L_x_286) ;  /* 0x000000000004b947 */ /* 0x000fea0003800000 */
[----:B------:R-:W-:Y:S01]  /*c0f0*/  BPT.TRAP 0x1 ;  /* 0x000000040000795c */ /* 0x000fe20000300000 */
.L_x_286:
[----:B------:R-:W-:Y:S01]  /*c100*/  SHF.L.U32 R2, R17, 0x1f, RZ ;  /* 0x0000001f11027819 */ /* 0x000fe200000006ff */
[----:B-1----:R-:W-:Y:S01]  /*c110*/  IMAD R5, R6, 0x8, R22 ;  /* 0x0000000806057824 */ /* 0x002fe200078e0216 */
[----:B------:R-:W-:Y:S03]  /*c120*/  BSSY B1, `(.L_x_287) ;  /* 0x0000003000017945 */ /* 0x000fe60003800000 */
[----:B------:R-:W1:Y:S02]  /*c130*/  SYNCS.PHASECHK.TRANS64.TRYWAIT P0, [R5+URZ+0x16860], R2 ;  /* 0x01686002050075a7 */ /* 0x000e64000800017f */
[----:B-1----:R-:W-:Y:S05]  /*c140*/  @!P0 BRA `(.L_x_288) ;  /* 0x0000004400208947 */ /* 0x002fea0003800000 */
.L_x_394:
[----:B------:R-:W-:Y:S05]  /*c150*/  BSYNC B1 ;  /* 0x0000000000017941 */ /* 0x000fea0003800000 */
.L_x_287:
[----:B0-----:R-:W2:Y:S01]  /*c160*/  LDL R8, [R1+0xc] ;  /* 0x00000c0001087983 */ /* 0x001ea20000100800 */
[----:B------:R-:W0:Y:S01]  /*c170*/  S2R R11, SR_TID.X ;  /* 0x00000000000b7919 */ /* 0x000e220000002100 */
[----:B------:R-:W-:Y:S01]  /*c180*/  UMOV UR4, 0xffffffff ;  /* 0xffffffff00047882 */ /* 0x000fe20000000000 */
[C---:B0-----:R-:W-:Y:S01]  /*c190*/  IMAD.SHL.U32 R9, R11.reuse, 0x8, RZ ;  /* 0x000000080b097824 */ /* 0x041fe200078e00ff */
[C---:B------:R-:W-:Y:S01]  /*c1a0*/  LOP3.LUT R3, R11.reuse, 0x7f, RZ, 0xc0, !PT ;  /* 0x0000007f0b037812 */ /* 0x040fe200078ec0ff */
[----:B------:R-:W-:-:S03]  /*c1b0*/  IMAD.SHL.U32 R10, R11, 0x8, RZ ;  /* 0x000000080b0a7824 */ /* 0x000fc600078e00ff */
[----:B------:R-:W-:-:S04]  /*c1c0*/  LOP3.LUT R9, R9, 0x1f8, RZ, 0xc0, !PT ;  /* 0x000001f809097812 */ /* 0x000fc800078ec0ff */
[----:B------:R-:W-:Y:S02]  /*c1d0*/  LOP3.LUT R9, R9, 0x38, R11, 0x78, !PT ;  /* 0x0000003809097812 */ /* 0x000fe400078e780b */
[----:B------:R-:W-:Y:S02]  /*c1e0*/  SHF.R.U32.HI R3, RZ, 0x3, R3 ;  /* 0x00000003ff037819 */ /* 0x000fe40000011603 */
[----:B------:R-:W-:-:S05]  /*c1f0*/  LOP3.LUT R9, R9, 0x200, R10, 0xf8, !PT ;  /* 0x0000020009097812 */ /* 0x000fca00078ef80a */
[----:B------:R-:W-:Y:S02]  /*c200*/  IMAD R6, R6, 0x2000, R9 ;  /* 0x0000200006067824 */ /* 0x000fe400078e0209 */
[----:B--2---:R-:W-:-:S04]  /*c210*/  IMAD R8, R29, -0x80, R8 ;  /* 0xffffff801d087824 */ /* 0x004fc800078e0208 */
[----:B------:R-:W-:Y:S01]  /*c220*/  IMAD.IADD R8, R8, 0x1, -R3 ;  /* 0x0000000108087824 */ /* 0x000fe200078e0a03 */
[----:B------:R-:W-:Y:S06]  /*c230*/  BRA.DIV UR4, `(.L_x_289) ;  /* 0x0000004204f87947 */ /* 0x000fec000b800000 */
[----:B-1----:R-:W0:Y:S01]  /*c240*/  SHFL.IDX PT, R2, R18, RZ, 0x181f ;  /* 0x00181fff12027589 */ /* 0x002e2200000e0000 */
[----:B------:R-:W-:Y:S01]  /*c250*/  ISETP.LT.OR P0, PT, R8, 0x1, P1 ;  /* 0x000000010800780c */ /* 0x000fe20000f01670 */
[----:B------:R-:W-:Y:S02]  /*c260*/  IMAD R6, R6, 0x2, R22 ;  /* 0x0000000206067824 */ /* 0x000fe400078e0216 */
[----:B------:R-:W1:Y:S01]  /*c270*/  SHFL.IDX PT, R3, R23, RZ, 0x181f ;  /* 0x00181fff17037589 */ /* 0x000e6200000e0000 */
[----:B0-----:R-:W-:-:S05]  /*c280*/  IADD3 R2, P2, R2, R7, RZ ;  /* 0x0000000702027210 */ /* 0x001fca0007f5e0ff */
[----:B-1----:R-:W-:-:S05]  /*c290*/  IMAD.X R3, RZ, RZ, R3, P2 ;  /* 0x000000ffff037224 */ /* 0x002fca00010e0603 */
[----:B------:R-:W-:Y:S01]  /*c2a0*/  @!PT LDS RZ, [RZ] ;  /* 0x00000000fffff984 */ /* 0x000fe20000000800 */
[----:B------:R0:W-:Y:S01]  /*c2b0*/  LDGSTS.E.BYPASS.LTC128B.128 [R6+0x400], desc[UR36][R2.64], !P0 ;  /* 0x0040000002067fae */ /* 0x0001e2000c101d64 */
[----:B------:R-:W-:-:S03]  /*c2c0*/  ISETP.LT.OR P0, PT, R8, 0x11, P1 ;  /* 0x000000110800780c */ /* 0x000fc60000f01670 */
[----:B0-----:R-:W0:Y:S04]  /*c2d0*/  SHFL.IDX PT, R2, R18, 0x1, 0x181f ;  /* 0x00381f0012027f89 */ /* 0x001e2800000e0000 */
[----:B------:R-:W1:Y:S01]  /*c2e0*/  SHFL.IDX PT, R3, R23, 0x1, 0x181f ;  /* 0x00381f0017037f89 */ /* 0x000e6200000e0000 */
[----:B0-----:R-:W-:-:S04]  /*c2f0*/  IADD3 R2, P2, R2, R7, RZ ;  /* 0x0000000702027210 */ /* 0x001fc80007f5e0ff */
[----:B-1----:R-:W-:-:S05]  /*c300*/  IADD3.X R3, RZ, R3, RZ, P2, !PT ;  /* 0x00000003ff037210 */ /* 0x002fca00017fe4ff */
[----:B------:R0:W-:Y:S01]  /*c310*/  LDGSTS.E.BYPASS.LTC128B.128 [R6+0xc00], desc[UR36][R2.64], !P0 ;  /* 0x00c0000002067fae */ /* 0x0001e2000c101d64 */
[----:B------:R-:W-:-:S03]  /*c320*/  ISETP.LT.OR P0, PT, R8, 0x21, P1 ;  /* 0x000000210800780c */ /* 0x000fc60000f01670 */
[----:B0-----:R-:W0:Y:S04]  /*c330*/  SHFL.IDX PT, R2, R18, 0x2, 0x181f ;  /* 0x00581f0012027f89 */ /* 0x001e2800000e0000 */
[----:B------:R-:W1:Y:S01]  /*c340*/  SHFL.IDX PT, R3, R23, 0x2, 0x181f ;  /* 0x00581f0017037f89 */ /* 0x000e6200000e0000 */
[----:B0-----:R-:W-:-:S05]  /*c350*/  IADD3 R2, P2, R2, R7, RZ ;  /* 0x0000000702027210 */ /* 0x001fca0007f5e0ff */
[----:B-1----:R-:W-:-:S05]  /*c360*/  IMAD.X R3, RZ, RZ, R3, P2 ;  /* 0x000000ffff037224 */ /* 0x002fca00010e0603 */
        /* <DEDUP_REMOVED lines=21> */
[----:B------:R-:W1:Y:S04]  /*c4c0*/  SHFL.IDX PT, R3, R23, 0x6, 0x181f ;  /* 0x00d81f0017037f89 */ /* 0x000e6800000e0000 */
[----:B------:R-:W2:Y:S01]  /*c4d0*/  SHFL.IDX PT, R23, R23, 0x7, 0x181f ;  /* 0x00f81f0017177f89 */ /* 0x000ea200000e0000 */
[----:B0-----:R-:W-:-:S05]  /*c4e0*/  IADD3 R2, P2, R2, R7, RZ ;  /* 0x0000000702027210 */ /* 0x001fca0007f5e0ff */
[----:B-1----:R-:W-:-:S05]  /*c4f0*/  IMAD.X R3, RZ, RZ, R3, P2 ;  /* 0x000000ffff037224 */ /* 0x002fca00010e0603 */
[----:B------:R0:W-:Y:S04]  /*c500*/  LDGSTS.E.BYPASS.LTC128B.128 [R6+0x3400], desc[UR36][R2.64], !P0 ;  /* 0x0340000002067fae */ /* 0x0001e8000c101d64 */
[----:B0-2---:R0:W1:Y:S02]  /*c510*/  SHFL.IDX PT, R2, R18, 0x7, 0x181f ;  /* 0x00f81f0012027f89 */ /* 0x00506400000e0000 */
.L_x_412:
[----:B------:R-:W-:Y:S01]  /*c520*/  ISETP.LT.OR P0, PT, R8, 0x71, P1 ;  /* 0x000000710800780c */ /* 0x000fe20000f01670 */
[----:B------:R-:W-:Y:S01]  /*c530*/  ULDC.64 UR4, c[0x0][0x328] ;  /* 0x0000ca0000047ab9 */ /* 0x000fe20000000a00 */
[----:B-1----:R-:W-:Y:S01]  /*c540*/  IADD3 R2, P2, R2, R7, RZ ;  /* 0x0000000702027210 */ /* 0x002fe20007f5e0ff */
[----:B------:R-:W-:-:S04]  /*c550*/  ULDC.64 UR6, c[0x0][0x318] ;  /* 0x0000c60000067ab9 */ /* 0x000fc80000000a00 */
[----:B------:R-:W-:-:S06]  /*c560*/  IMAD.X R3, RZ, RZ, R23, P2 ;  /* 0x000000ffff037224 */ /* 0x000fcc00010e0617 */
[----:B------:R-:W-:Y:S01]  /*c570*/  @!PT LDS RZ, [RZ] ;  /* 0x00000000fffff984 */ /* 0x000fe20000000800 */
[----:B------:R-:W-:Y:S01]  /*c580*/  @!PT LDS RZ, [RZ] ;  /* 0x00000000fffff984 */ /* 0x000fe20000000800 */
[----:B------:R-:W-:Y:S01]  /*c590*/  @!PT LDS RZ, [RZ] ;  /* 0x00000000fffff984 */ /* 0x000fe20000000800 */
[----:B------:R1:W-:Y:S01]  /*c5a0*/  LDGSTS.E.BYPASS.LTC128B.128 [R6+0x3c00], desc[UR36][R2.64], !P0 ;  /* 0x03c0000002067fae */ /* 0x0003e2000c101d64 */
[----:B------:R-:W-:Y:S01]  /*c5b0*/  PLOP3.LUT P0, PT, PT, PT, PT, 0x80, 0x0 ;  /* 0x000000000000781c */ /* 0x000fe20003f0f070 */
[----:B-1----:R-:W-:Y:S02]  /*c5c0*/  IMAD R6, R20, UR4, RZ ;  /* 0x0000000414067c24 */ /* 0x002fe4000f8e02ff */
[----:B------:R-:W-:-:S04]  /*c5d0*/  IMAD.WIDE.U32 R2, R0, UR4, RZ ;  /* 0x0000000400027c25 */ /* 0x000fc8000f8e00ff */
[----:B------:R-:W-:Y:S01]  /*c5e0*/  IMAD R6, R0, UR5, R6 ;  /* 0x0000000500067c24 */ /* 0x000fe2000f8e0206 */
[----:B------:R-:W-:Y:S01]  /*c5f0*/  ULDC.64 UR4, c[0x0][0x338] ;  /* 0x0000ce0000047ab9 */ /* 0x000fe20000000a00 */
[----:B------:R-:W-:Y:S02]  /*c600*/  NOP ;  /* 0x0000000000007918 */ /* 0x000fe40000000000 */
[----:B------:R-:W-:Y:S02]  /*c610*/  IMAD.IADD R3, R3, 0x1, R6 ;  /* 0x0000000103037824 */ /* 0x000fe400078e0206 */
[----:B------:R-:W-:-:S04]  /*c620*/  IMAD.WIDE.U32 R2, R4, UR4, R2 ;  /* 0x0000000404027c25 */ /* 0x000fc8000f8e0002 */
[----:B------:R-:W-:-:S04]  /*c630*/  IMAD R0, R21, UR4, RZ ;  /* 0x0000000415007c24 */ /* 0x000fc8000f8e02ff */
[----:B------:R-:W-:Y:S01]  /*c640*/  IMAD R0, R4, UR5, R0 ;  /* 0x0000000504007c24 */ /* 0x000fe2000f8e0200 */
[----:B------:R-:W-:-:S03]  /*c650*/  ULDC.64 UR4, c[0x0][0x330] ;  /* 0x0000cc0000047ab9 */ /* 0x000fc60000000a00 */
[----:B------:R-:W-:Y:S02]  /*c660*/  IMAD.IADD R3, R3, 0x1, R0 ;  /* 0x0000000103037824 */ /* 0x000fe400078e0200 */
[----:B------:R-:W-:-:S04]  /*c670*/  IMAD.WIDE.U32 R2, R24, UR4, R2 ;  /* 0x0000000418027c25 */ /* 0x000fc8000f8e0002 */
[----:B------:R-:W-:Y:S01]  /*c680*/  IMAD R0, R24, UR5, R3 ;  /* 0x0000000518007c24 */ /* 0x000fe2000f8e0203 */
[----:B0-----:R-:W-:-:S04]  /*c690*/  LEA R18, P2, R2, UR6, 0x1 ;  /* 0x0000000602127c11 */ /* 0x001fc8000f8408ff */
[----:B------:R-:W-:-:S09]  /*c6a0*/  LEA.HI.X R0, R2, UR7, R0, 0x1, P2 ;  /* 0x0000000702007c11 */ /* 0x000fd200090f0c00 */
.L_x_290:
[----:B------:R-:W-:Y:S02]  /*c6b0*/  PLOP3.LUT P2, PT, P2, P0, PT, 0xa2, 0x0 ;  /* 0x000000000000781c */ /* 0x000fe40001741472 */
[----:B------:R-:W-:-:S08]  /*c6c0*/  @P0 R2UR P2, UR4, R5 ;  /* 0x00000000050402ca */ /* 0x000fd00000040000 */
[----:B------:R-:W-:-:S05]  /*c6d0*/  @P0 PLOP3.LUT P0, PT, P2, PT, PT, 0x80, 0x0 ;  /* 0x000000000000081c */ /* 0x000fca000170f070 */
[----:B------:R-:W-:Y:S01]  /*c6e0*/  @!P2 SYNCS.ARRIVE.TRANS64.RED.A0T1 RZ, [UR4+0x16850], RZ ;  /* 0x016850ffffffa9a7 */ /* 0x000fe20008200404 */
[----:B------:R-:W-:Y:S07]  /*c6f0*/  @!P2 ARRIVES.LDGSTSBAR.64.TRANSCNT [UR4+0x16850] ;  /* 0x01685000ff00a9b0 */ /* 0x000fee0008000a84 */
[----:B------:R-:W-:Y:S05]  /*c700*/  @P0 BRA.U.ANY `(.L_x_290) ;  /* 0xfffffffd00e80947 */ /* 0x000fea000393ffff */
[----:B------:R-:W-:Y:S01]  /*c710*/  NOP ;  /* 0x0000000000007918 */ /* 0x000fe20000000000 */
[----:B------:R-:W2:Y:S01]  /*c720*/  LDL R2, [R1+0x48] ;  /* 0x0000480001027983 */ /* 0x000ea20000100800 */
[----:B------:R-:W-:Y:S01]  /*c730*/  IMAD.MOV.U32 R23, RZ, RZ, R0 ;  /* 0x000000ffff177224 */ /* 0x000fe200078e0000 */
[----:B--2---:R-:W-:-:S13]  /*c740*/  ISETP.NE.AND P3, PT, R2, 0x3, PT ;  /* 0x000000030200780c */ /* 0x004fda0003f65270 */
[----:B------:R-:W-:Y:S05]  /*c750*/  @!P3 BRA `(.L_x_291) ;  /* 0x000000000004b947 */ /* 0x000fea0003800000 */
[----:B------:R-:W-:Y:S01]  /*c760*/  BPT.TRAP 0x1 ;  /* 0x000000040000795c */ /* 0x000fe20000300000 */
.L_x_291:
[----:B------:R-:W2:Y:S01]  /*c770*/  LDL R0, [R1+0x10] ;  /* 0x0000100001007983 */ /* 0x000ea20000100800 */
[----:B------:R1:W-:Y:S01]  /*c780*/  SYNCS.ARRIVE.TRANS64.A1T0 RZ, [R5+URZ+0x16850], RZ ;  /* 0x016850ff05ff79a7 */ /* 0x0003e2000810003f */
[C---:B------:R-:W-:Y:S01]  /*c790*/  VIADD R7, R26.reuse, 0xffffffff ;  /* 0xffffffff1a077836 */ /* 0x040fe20000000000 */
[----:B------:R-:W-:Y:S01]  /*c7a0*/  MOV R17, R27 ;  /* 0x0000001b00117202 */ /* 0x000fe20000000f00 */
[----:B------:R-:W-:Y:S02]  /*c7b0*/  IMAD.MOV.U32 R6, RZ, RZ, R25 ;  /* 0x000000ffff067224 */ /* 0x000fe400078e0019 */
[----:B------:R-:W-:Y:S01]  /*c7c0*/  IMAD.MOV.U32 R29, RZ, RZ, R26 ;  /* 0x000000ffff1d7224 */ /* 0x000fe200078e001a */
[----:B--2---:R-:W-:-:S13]  /*c7d0*/  ISETP.GT.AND P0, PT, R26, R0, PT ;  /* 0x000000001a00720c */ /* 0x004fda0003f04270 */
[----:B-1----:R-:W-:Y:S05]  /*c7e0*/  @P0 BRA `(.L_x_292) ;  /* 0xfffffff0001c0947 */ /* 0x002fea000383ffff */
.L_x_279:
[----:B------:R-:W-:Y:S05]  /*c7f0*/  BSYNC B0 ;  /* 0x0000000000007941 */ /* 0x000fea0003800000 */
.L_x_278:
[----:B0-----:R-:W0:Y:S01]  /*c800*/  S2R R0, SR_TID.X ;  /* 0x0000000000007919 */ /* 0x001e220000002100 */
[----:B------:R-:W-:Y:S01]  /*c810*/  BSSY B0, `(.L_x_293) ;  /* 0x0000010000007945 */ /* 0x000fe20003800000 */
        /* <DEDUP_REMOVED lines=14> */
[----:B0-----:R-:W-:-:S07]  /*c900*/  IADD3 R16, R0, UR38, R7 ;  /* 0x0000002600107c10 */ /* 0x001fce000fffe007 */
.L_x_294:
[----:B------:R-:W-:Y:S05]  /*c910*/  BSYNC B0 ;  /* 0x0000000000007941 */ /* 0x000fea0003800000 */
.L_x_293:
[----:B------:R-:W2:Y:S02]  /*c920*/  LDL R0, [R1+0x48] ;  /* 0x0000480001007983 */ /* 0x000ea40000100800 */
[----:B--2---:R-:W-:-:S13]  /*c930*/  ISETP.NE.AND P0, PT, R0, 0x3, PT ;  /* 0x000000030000780c */ /* 0x004fda0003f05270 */
[----:B------:R-:W-:Y:S05]  /*c940*/  @!P0 BRA `(.L_x_295) ;  /* 0x0000000000048947 */ /* 0x000fea0003800000 */
[----:B------:R-:W-:Y:S01]  /*c950*/  BPT.TRAP 0x1 ;  /* 0x000000040000795c */ /* 0x000fe20000300000 */
.L_x_295:
[----:B------:R-:W2:Y:S01]  /*c960*/  LDL.LU R2, [R1+0xc] ;  /* 0x00000c0001027983 */ /* 0x000ea20000300800 */
[----:B------:R-:W-:Y:S01]  /*c970*/  IMAD R0, R25, 0x8, R22 ;  /* 0x0000000819007824 */ /* 0x000fe200078e0216 */
[----:B------:R-:W-:Y:S01]  /*c980*/  SHF.L.U32 R3, R27, 0x1f, RZ ;  /* 0x0000001f1b037819 */ /* 0x000fe200000006ff */
[----:B------:R-:W-:Y:S03]  /*c990*/  BSSY B0, `(.L_x_296) ;  /* 0x0000004000007945 */ /* 0x000fe60003800000 */
[----:B------:R-:W0:Y:S01]  /*c9a0*/  SYNCS.PHASECHK.TRANS64.TRYWAIT P0, [R0+URZ+0x16860], R3 ;  /* 0x01686003000075a7 */ /* 0x000e22000800017f */
[----:B--2---:R-:W-:Y:S01]  /*c9b0*/  IMAD R6, R26, -0x80, R2 ;  /* 0xffffff801a067824 */ /* 0x004fe200078e0202 */
[----:B0-----:R-:W-:Y:S06]  /*c9c0*/  @!P0 BRA `(.L_x_297) ;  /* 0x00000044005c8947 */ /* 0x001fec0003800000 */
.L_x_413:
[----:B------:R-:W-:Y:S05]  /*c9d0*/  BSYNC B0 ;  /* 0x0000000000007941 */ /* 0x000fea0003800000 */
.L_x_296:
[----:B------:R-:W1:Y:S01]  /*c9e0*/  S2R R7, SR_TID.X ;  /* 0x0000000000077919 */ /* 0x000e620000002100 */
[----:B------:R-:W-:Y:S02]  /*c9f0*/  ULDC UR4, c[0x0][0x2f4] ;  /* 0x0000bd0000047ab9 */ /* 0x000fe40000000800 */
[----:B------:R-:W-:Y:S01]  /*ca00*/  ISETP.GE.AND P0, PT, R28, UR4, PT ;  /* 0x000000041c007c0c */ /* 0x000fe2000bf06270 */
[----:B------:R-:W-:Y:S01]  /*ca10*/  UMOV UR4, 0xffffffff ;  /* 0xffffffff00047882 */ /* 0x000fe20000000000 */
[C---:B-1----:R-:W-:Y:S01]  /*ca20*/  IMAD.SHL.U32 R2, R7.reuse, 0x8, RZ ;  /* 0x0000000807027824 */ /* 0x042fe200078e00ff */
[C---:B------:R-:W-:Y:S01]  /*ca30*/  LOP3.LUT R5, R7.reuse, 0x7f, RZ, 0xc0, !PT ;  /* 0x0000007f07057812 */ /* 0x040fe200078ec0ff */
[----:B------:R-:W-:-:S03]  /*ca40*/  IMAD.SHL.U32 R4, R7, 0x8, RZ ;  /* 0x0000000807047824 */ /* 0x000fc600078e00ff */
[----:B------:R-:W-:Y:S02]  /*ca50*/  LOP3.LUT R2, R2, 0x1f8, RZ, 0xc0, !PT ;  /* 0x000001f802027812 */ /* 0x000fe400078ec0ff */
[----:B------:R-:W-:Y:S02]  /*ca60*/  SHF.R.U32.HI R5, RZ, 0x3, R5 ;  /* 0x00000003ff057819 */ /* 0x000fe40000011605 */
[----:B------:R-:W-:-:S03]  /*ca70*/  LOP3.LUT R2, R2, 0x38, R7, 0x78, !PT ;  /* 0x0000003802027812 */ /* 0x000fc600078e7807 */
[----:B------:R-:W-:Y:S01]  /*ca80*/  IMAD.IADD R6, R6, 0x1, -R5 ;  /* 0x0000000106067824 */ /* 0x000fe200078e0a05 */
[----:B------:R-:W-:-:S05]  /*ca90*/  LOP3.LUT R2, R2, 0x200, R4, 0xf8, !PT ;  /* 0x0000020002027812 */ /* 0x000fca00078ef804 */
[----:B------:R-:W-:Y:S01]  /*caa0*/  IMAD R4, R25, 0x2000, R2 ;  /* 0x0000200019047824 */ /* 0x000fe200078e0202 */
[----:B------:R-:W-:Y:S06]  /*cab0*/  BRA.DIV UR4, `(.L_x_298) ;  /* 0x0000004604347947 */ /* 0x000fec000b800000 */
[----:B------:R-:W1:Y:S01]  /*cac0*/  SHFL.IDX PT, R14, R18, RZ, 0x181f ;  /* 0x00181fff120e7589 */ /* 0x000e6200000e0000 */
[----:B------:R-:W-:Y:S01]  /*cad0*/  IMAD.SHL.U32 R5, R28, 0x2, RZ ;  /* 0x000000021c057824 */ /* 0x000fe200078e00ff */
[----:B------:R-:W-:Y:S01]  /*cae0*/  ISETP.LT.OR P1, PT, R6, 0x1, P0 ;  /* 0x000000010600780c */ /* 0x000fe20000721670 */
[----:B------:R-:W-:Y:S01]  /*caf0*/  IMAD R4, R4, 0x2, R22 ;  /* 0x0000000204047824 */ /* 0x000fe200078e0216 */
[----:B0-----:R-:W0:Y:S02]  /*cb00*/  SHFL.IDX PT, R3, R23, RZ, 0x181f ;  /* 0x00181fff17037589 */ /* 0x001e2400000e0000 */
[----:B-1----:R-:W-:Y:S02]  /*cb10*/  IADD3 R2, P2, R14, R5, RZ ;  /* 0x000000050e027210 */ /* 0x002fe40007f5e0ff */
[----:B------:R-:W1:Y:S03]  /*cb20*/  SHFL.IDX PT, R14, R18, 0x1, 0x181f ;  /* 0x00381f00120e7f89 */ /* 0x000e6600000e0000 */
[----:B0-----:R-:W-:-:S05]  /*cb30*/  IMAD.X R3, RZ, RZ, R3, P2 ;  /* 0x000000ffff037224 */ /* 0x001fca00010e0603 */
[----:B------:R0:W-:Y:S01]  /*cb40*/  LDGSTS.E.BYPASS.LTC128B.128 [R4+0x400], desc[UR36][R2.64], !P1 ;  /* 0x0040000002047fae */ /* 0x0001e2000c901d64 */
[----:B------:R-:W-:-:S03]  /*cb50*/  ISETP.LT.OR P1, PT, R6, 0x11, P0 ;  /* 0x000000110600780c */ /* 0x000fc60000721670 */
[----:B0-----:R-:W0:Y:S01]  /*cb60*/  SHFL.IDX PT, R3, R23, 0x1, 0x181f ;  /* 0x00381f0017037f89 */ /* 0x001e2200000e0000 */
[----:B-1----:R-:W-:-:S03]  /*cb70*/  IADD3 R2, P2, R14, R5, RZ ;  /* 0x000000050e027210 */ /* 0x002fc60007f5e0ff */
[----:B------:R-:W1:Y:S01]  /*cb80*/  SHFL.IDX PT, R14, R18, 0x2, 0x181f ;  /* 0x00581f00120e7f89 */ /* 0x000e6200000e0000 */
[----:B0-----:R-:W-:-:S05]  /*cb90*/  IADD3.X R3, RZ, R3, RZ, P2, !PT ;  /* 0x00000003ff037210 */ /* 0x001fca00017fe4ff */
[----:B------:R0:W-:Y:S01]  /*cba0*/  LDGSTS.E.BYPASS.LTC128B.128 [R4+0xc00], desc[UR36][R2.64], !P1 ;  /* 0x00c0000002047fae */ /* 0x0001e2000c901d64 */
[----:B------:R-:W-:-:S03]  /*cbb0*/  ISETP.LT.OR P1, PT, R6, 0x21, P0 ;  /* 0x000000210600780c */ /* 0x000fc60000721670 */
[----:B0-----:R-:W0:Y:S01]  /*cbc0*/  SHFL.IDX PT, R3, R23, 0x2, 0x181f ;  /* 0x00581f0017037f89 */ /* 0x001e2200000e0000 */
[----:B-1----:R-:W-:-:S03]  /*cbd0*/  IADD3 R2, P2, R14, R5, RZ ;  /* 0x000000050e027210 */ /* 0x002fc60007f5e0ff */
[----:B------:R-:W1:Y:S02]  /*cbe0*/  SHFL.IDX PT, R14, R18, 0x3, 0x181f ;  /* 0x00781f00120e7f89 */ /* 0x000e6400000e0000 */
[----:B0-----:R-:W-:-:S05]  /*cbf0*/  IMAD.X R3, RZ, RZ, R3, P2 ;  /* 0x000000ffff037224 */ /* 0x001fca00010e0603 */
        /* <DEDUP_REMOVED lines=22> */
[----:B------:R-:W1:Y:S04]  /*cd60*/  SHFL.IDX PT, R23, R23, 0x7, 0x181f ;  /* 0x00f81f0017177f89 */ /* 0x000e6800000e0000 */
[----:B------:R2:W3:Y:S01]  /*cd70*/  SHFL.IDX PT, R14, R18, 0x7, 0x181f ;  /* 0x00f81f00120e7f89 */ /* 0x0004e200000e0000 */
[----:B0-----:R-:W-:-:S05]  /*cd80*/  IMAD.X R3, RZ, RZ, R3, P2 ;  /* 0x000000ffff037224 */ /* 0x001fca00010e0603 */
[----:B-1----:R2:W-:Y:S02]  /*cd90*/  LDGSTS.E.BYPASS.LTC128B.128 [R4+0x3400], desc[UR36][R2.64], !P1 ;  /* 0x0340000002047fae */ /* 0x0025e4000c901d64 */
.L_x_431:
[----:B------:R-:W-:Y:S02]  /*cda0*/  ISETP.LT.OR P0, PT, R6, 0x71, P0 ;  /* 0x000000710600780c */ /* 0x000fe40000701670 */
[----:B--23--:R-:W-:-:S05]  /*cdb0*/  IADD3 R2, P1, R14, R5, RZ ;  /* 0x000000050e027210 */ /* 0x00cfca0007f3e0ff */
[----:B------:R-:W-:-:S06]  /*cdc0*/  IMAD.X R3, RZ, RZ, R23, P1 ;  /* 0x000000ffff037224 */ /* 0x000fcc00008e0617 */
[----:B------:R-:W-:Y:S01]  /*cdd0*/  @!PT LDS RZ, [RZ] ;  /* 0x00000000fffff984 */ /* 0x000fe20000000800 */
[----:B------:R-:W-:Y:S01]  /*cde0*/  @!PT LDS RZ, [RZ] ;  /* 0x00000000fffff984 */ /* 0x000fe20000000800 */
[----:B------:R-:W-:Y:S01]  /*cdf0*/  @!PT LDS RZ, [RZ] ;  /* 0x00000000fffff984 */ /* 0x000fe20000000800 */
[----:B------:R0:W-:Y:S01]  /*ce00*/  LDGSTS.E.BYPASS.LTC128B.128 [R4+0x3c00], desc[UR36][R2.64], !P0 ;  /* 0x03c0000002047fae */ /* 0x0001e2000c101d64 */
[----:B------:R-:W-:Y:S01]  /*ce10*/  PLOP3.LUT P0, PT, PT, PT, PT, 0x80, 0x0 ;  /* 0x000000000000781c */ /* 0x000fe20003f0f070 */
[----:B------:R-:W-:-:S12]  /*ce20*/  NOP ;  /* 0x0000000000007918 */ /* 0x000fd80000000000 */
.L_x_299:
[----:B------:R-:W-:Y:S02]  /*ce30*/  PLOP3.LUT P1, PT, P1, P0, PT, 0xa2, 0x0 ;  /* 0x000000000000781c */ /* 0x000fe40000f21472 */
[----:B------:R-:W-:-:S08]  /*ce40*/  @P0 R2UR P1, UR4, R0 ;  /* 0x00000000000402ca */ /* 0x000fd00000020000 */
[----:B------:R-:W-:-:S05]  /*ce50*/  @P0 PLOP3.LUT P0, PT, P1, PT, PT, 0x80, 0x0 ;  /* 0x000000000000081c */ /* 0x000fca0000f0f070 */
[----:B------:R-:W-:Y:S01]  /*ce60*/  @!P1 SYNCS.ARRIVE.TRANS64.RED.A0T1 RZ, [UR4+0x16850], RZ ;  /* 0x016850ffffff99a7 */ /* 0x000fe20008200404 */
[----:B------:R-:W-:Y:S07]  /*ce70*/  @!P1 ARRIVES.LDGSTSBAR.64.TRANSCNT [UR4+0x16850] ;  /* 0x01685000ff0099b0 */ /* 0x000fee0008000a84 */
[----:B------:R-:W-:Y:S05]  /*ce80*/  @P0 BRA.U.ANY `(.L_x_299) ;  /* 0xfffffffd00e80947 */ /* 0x000fea000393ffff */
[----:B------:R-:W-:Y:S01]  /*ce90*/  NOP ;  /* 0x0000000000007918 */ /* 0x000fe20000000000 */
[----:B0-----:R-:W2:Y:S02]  /*cea0*/  LDL R2, [R1+0x48] ;  /* 0x0000480001027983 */ /* 0x001ea40000100800 */
[----:B--2---:R-:W-:-:S13]  /*ceb0*/  ISETP.NE.AND P2, PT, R2, 0x3, PT ;  /* 0x000000030200780c */ /* 0x004fda0003f45270 */
[----:B------:R-:W-:Y:S05]  /*cec0*/  @!P2 BRA `(.L_x_300) ;  /* 0x000000000004a947 */ /* 0x000fea0003800000 */
[----:B------:R-:W-:Y:S01]  /*ced0*/  BPT.TRAP 0x1 ;  /* 0x000000040000795c */ /* 0x000fe20000300000 */
.L_x_300:
[----:B------:R-:W-:Y:S01]  /*cee0*/  VIADD R25, R25, 0x1 ;  /* 0x0000000119197836 */ /* 0x000fe20000000000 */
[----:B------:R0:W-:Y:S04]  /*cef0*/  SYNCS.ARRIVE.TRANS64.A1T0 RZ, [R0+URZ+0x16850], RZ ;  /* 0x016850ff00ff79a7 */ /* 0x0001e8000810003f */
[----:B------:R-:W-:-:S04]  /*cf00*/  ISETP.NE.AND P0, PT, R25, 0x2, PT ;  /* 0x000000021900780c */ /* 0x000fc80003f05270 */
[----:B0-----:R-:W-:Y:S02]  /*cf10*/  SEL R0, RZ, 0x1, P0 ;  /* 0x00000001ff007807 */ /* 0x001fe40000000000 */
[----:B------:R-:W-:Y:S02]  /*cf20*/  SEL R25, R25, RZ, P0 ;  /* 0x000000ff19197207 */ /* 0x000fe40000000000 */
[----:B------:R-:W-:-:S07]  /*cf30*/  LOP3.LUT R27, R27, R0, RZ, 0x3c, !PT ;  /* 0x000000001b1b7212 */ /* 0x000fce00078e3cff */
.L_x_259:
[----:B------:R-:W-:Y:S05]  /*cf40*/  BSYNC B7 ;  /* 0x0000000000077941 */ /* 0x000fea0003800000 */
.L_x_257:
[----:B------:R-:W2:Y:S02]  /*cf50*/  LDL R0, [R1+0x4] ;  /* 0x0000040001007983 */ /* 0x000ea40000100800 */
[----:B--2---:R-:W-:-:S13]  /*cf60*/  LOP3.LUT P0, RZ, R0, 0x10, RZ, 0xc0, !PT ;  /* 0x0000001000ff7812 */ /* 0x004fda000780c0ff */
[----:B------:R-:W-:Y:S05]  /*cf70*/  @!P0 BRA `(.L_x_301) ;  /* 0x0000000000248947 */ /* 0x000fea0003800000 */
[----:B------:R-:W-:Y:S05]  /*cf80*/  WARPSYNC.ALL ;  /* 0x0000000000007948 */ /* 0x000fea0003800000 */
[----:B------:R-:W0:Y:S08]  /*cf90*/  S2UR UR5, SR_CgaCtaId ;  /* 0x00000000000579c3 */ /* 0x000e300000008800 */
[----:B------:R-:W-:Y:S06]  /*cfa0*/  BAR.SYNC.DEFER_BLOCKING 0x5, 0x200 ;  /* 0x0148000000007b1d */ /* 0x000fec0000010000 */
[----:B------:R-:W-:-:S02]  /*cfb0*/  UMOV UR4, 0x400 ;  /* 0x0000040000047882 */ /* 0x000fc40000000000 */
[----:B0-----:R-:W-:-:S06]  /*cfc0*/  ULEA UR4, UR5, UR4, 0x18 ;  /* 0x0000000405047291 */ /* 0x001fcc000f8ec03f */
[----:B------:R-:W-:-:S05]  /*cfd0*/  IMAD.U32 R22, RZ, RZ, UR4 ;  /* 0x00000004ff167e24 */ /* 0x000fca000f8e00ff */
[----:B------:R0:W1:Y:S01]  /*cfe0*/  LDS.128 R16, [R22+0x168d0] ;  /* 0x0168d00016107984 */ /* 0x0000620000000c00 */
[----:B------:R-:W-:Y:S06]  /*cff0*/  BAR.ARV 0x4, 0x200 ;  /* 0x0108000000007b1d */ /* 0x000fec0000002000 */
[----:B------:R-:W-:Y:S05]  /*d000*/  BRA `(.L_x_302) ;  /* 0x0000000800d07947 */ /* 0x000fea0003800000 */
.L_x_301:
[----:B------:R-:W0:Y:S01]  /*d010*/  S2R R0, SR_TID.X ;  /* 0x0000000000007919 */ /* 0x000e220000002100 */
[----:B------:R-:W-:Y:S01]  /*d020*/  UMOV UR4, 0xffffffff ;  /* 0xffffffff00047882 */ /* 0x000fe20000000000 */
[----:B0-----:R-:W-:-:S04]  /*d030*/  LOP3.LUT R9, R0, 0x1f, RZ, 0xc0, !PT ;  /* 0x0000001f00097812 */ /* 0x001fc800078ec0ff */
[----:B------:R-:W-:Y:S01]  /*d040*/  ISETP.NE.AND P0, PT, R9, 0x1f, PT ;  /* 0x0000001f0900780c */ /* 0x000fe20003f05270 */
[----:B------:R-:W-:-:S12]  /*d050*/  BRA.DIV UR4, `(.L_x_303) ;  /* 0x0000004604f87947 */ /* 0x000fd8000b800000 */
[----:B------:R-:W-:Y:S01]  /*d060*/  IMAD.IADD R7, R19, 0x1, R9 ;  /* 0x0000000113077824 */ /* 0x000fe200078e0209 */
[----:B------:R-:W-:-:S04]  /*d070*/  ULDC UR4, c[0x0][0xc3c] ;  /* 0x00030f0000047ab9 */ /* 0x000fc80000000800 */
[----:B------:R-:W-:-:S13]  /*d080*/  ISETP.GE.OR P1, PT, R7, UR4, !P0 ;  /* 0x0000000407007c0c */ /* 0x000fda000c726670 */
[----:B------:R-:W0:Y:S08]  /*d090*/  @!P1 LDC.64 R2, c[0x0][0xc80] ;  /* 0x00032000ff029b82 */ /* 0x000e300000000a00 */
[----:B------:R-:W1:Y:S01]  /*d0a0*/  @!P1 LDC.64 R4, c[0x0][0xc78] ;  /* 0x00031e00ff049b82 */ /* 0x000e620000000a00 */
[----:B0-----:R-:W-:-:S05]  /*d0b0*/  @!P1 IMAD.WIDE R2, R7, 0x4, R2 ;  /* 0x0000000407029825 */ /* 0x001fca00078e0202 */
[----:B------:R1:W2:Y:S02]  /*d0c0*/  @!P1 LDG.E R8, desc[UR36][R2.64] ;  /* 0x0000002402089981 */ /* 0x0002a4000c1e1900 */
[----:B-1----:R-:W-:-:S05]  /*d0d0*/  @!P1 IMAD.WIDE R2, R7, 0x4, R4 ;  /* 0x0000000407029825 */ /* 0x002fca00078e0204 */
[----:B------:R-:W3:Y:S01]  /*d0e0*/  @!P1 LDG.E R5, desc[UR36][R2.64] ;  /* 0x0000002402059981 */ /* 0x000ee2000c1e1900 */
[----:B------:R-:W-:Y:S01]  /*d0f0*/  IMAD.MOV.U32 R7, RZ, RZ, RZ ;  /* 0x000000ffff077224 */ /* 0x000fe200078e00ff */
[C---:B------:R-:W-:Y:S01]  /*d100*/  ISETP.GE.U32.AND P2, PT, R9.reuse, 0x2, PT ;  /* 0x000000020900780c */ /* 0x040fe20003f46070 */
[----:B------:R-:W-:Y:S01]  /*d110*/  IMAD.MOV.U32 R4, RZ, RZ, RZ ;  /* 0x000000ffff047224 */ /* 0x000fe200078e00ff */
[C---:B------:R-:W-:Y:S01]  /*d120*/  ISETP.GE.U32.AND P3, PT, R9.reuse, 0x4, PT ;  /* 0x000000040900780c */ /* 0x040fe20003f66070 */
[----:B------:R-:W-:Y:S01]  /*d130*/  SHFL.IDX PT, R0, R16, RZ, 0x1f ;  /* 0x00001fff10007589 */ /* 0x000fe200000e0000 */
[C---:B------:R-:W-:Y:S02]  /*d140*/  ISETP.GE.U32.AND P4, PT, R9.reuse, 0x8, PT ;  /* 0x000000080900780c */ /* 0x040fe40003f86070 */
[C---:B------:R-:W-:Y:S01]  /*d150*/  ISETP.GE.U32.AND P5, PT, R9.reuse, 0x10, PT ;  /* 0x000000100900780c */ /* 0x040fe20003fa6070 */
[----:B------:R0:W-:Y:S02]  /*d160*/  SHFL.IDX PT, R6, R16, 0x1, 0x1f ;  /* 0x00201f0010067f89 */ /* 0x0001e400000e0000 */
[----:B0-----:R-:W-:Y:S01]  /*d170*/  IMAD.MOV.U32 R16, RZ, RZ, RZ ;  /* 0x000000ffff107224 */ /* 0x001fe200078e00ff */
[----:B--2---:R-:W-:Y:S01]  /*d180*/  @!P1 MOV R7, R8 ;  /* 0x0000000800079202 */ /* 0x004fe20000000f00 */
[----:B---3--:R-:W-:Y:S01]  /*d190*/  @!P1 IMAD.MOV.U32 R4, RZ, RZ, R5 ;  /* 0x000000ffff049224 */ /* 0x008fe200078e0005 */
[----:B------:R-:W-:-:S03]  /*d1a0*/  ISETP.NE.AND P1, PT, R9, RZ, PT ;  /* 0x000000ff0900720c */ /* 0x000fc60003f25270 */
[----:B------:R-:W-:-:S05]  /*d1b0*/  IMAD R13, R4, R7, RZ ;  /* 0x00000007040d7224 */ /* 0x000fca00078e02ff */
        /* <DEDUP_REMOVED lines=15> */
[----:B------:R0:W1:Y:S02]  /*d2b0*/  SHFL.IDX PT, R14, R3, 0x1f, 0x1f ;  /* 0x03e01f00030e7f89 */ /* 0x00006400000e0000 */
.L_x_441:
[----:B------:R-:W-:Y:S02]  /*d2c0*/  ULDC UR4, c[0x0][0xc38] ;  /* 0x00030e0000047ab9 */ /* 0x000fe40000000800 */
[----:B------:R-:W-:-:S04]  /*d2d0*/  IMAD.U32 R2, RZ, RZ, UR4 ;  /* 0x00000004ff027e24 */ /* 0x000fc8000f8e00ff */
[----:B-1----:R-:W-:-:S04]  /*d2e0*/  IMAD R5, R14, R2, RZ ;  /* 0x000000020e057224 */ /* 0x002fc800078e02ff */
[----:B------:R-:W-:-:S05]  /*d2f0*/  IMAD.IADD R6, R6, 0x1, R5 ;  /* 0x0000000106067824 */ /* 0x000fca00078e0205 */
[----:B------:R-:W-:-:S13]  /*d300*/  ISETP.GT.AND P6, PT, R6, R0, PT ;  /* 0x000000000600720c */ /* 0x000fda0003fc4270 */
[----:B------:R-:W-:Y:S05]  /*d310*/  @P6 BRA `(.L_x_304) ;  /* 0x0000000000a46947 */ /* 0x000fea0003800000 */
.L_x_307:
[----:B------:R-:W1:Y:S01]  /*d320*/  LDC R2, c[0x0][0xc3c] ;  /* 0x00030f00ff027b82 */ /* 0x000e620000000800 */
[----:B------:R-:W-:-:S04]  /*d330*/  IADD3 R19, R19, 0x1f, RZ ;  /* 0x0000001f13137810 */ /* 0x000fc80007ffe0ff */
[----:B-1----:R-:W-:-:S13]  /*d340*/  ISETP.GE.AND P6, PT, R19, R2, PT ;  /* 0x000000021300720c */ /* 0x002fda0003fc6270 */
[----:B------:R-:W-:Y:S05]  /*d350*/  @P6 BRA `(.L_x_305) ;  /* 0x0000000400b86947 */ /* 0x000fea0003800000 */
[----:B0-----:R-:W0:Y:S01]  /*d360*/  S2R R3, SR_TID.X ;  /* 0x0000000000037919 */ /* 0x001e220000002100 */
[----:B------:R-:W-:Y:S01]  /*d370*/  IMAD.MOV.U32 R7, RZ, RZ, RZ ;  /* 0x000000ffff077224 */ /* 0x000fe200078e00ff */
[----:B0-----:R-:W-:-:S05]  /*d380*/  LOP3.LUT R3, R3, 0x1f, RZ, 0xc0, !PT ;  /* 0x0000001f03037812 */ /* 0x001fca00078ec0ff */
[----:B------:R-:W-:-:S05]  /*d390*/  IMAD.IADD R9, R19, 0x1, R3 ;  /* 0x0000000113097824 */ /* 0x000fca00078e0203 */
[----:B------:R-:W-:-:S13]  /*d3a0*/  ISETP.GE.OR P6, PT, R9, R2, !P0 ;  /* 0x000000020900720c */ /* 0x000fda00047c6670 */
[----:B------:R-:W0:Y:S08]  /*d3b0*/  @!P6 LDC.64 R2, c[0x0][0xc80] ;  /* 0x00032000ff02eb82 */ /* 0x000e300000000a00 */
[----:B------:R-:W1:Y:S01]  /*d3c0*/  @!P6 LDC.64 R4, c[0x0][0xc78] ;  /* 0x00031e00ff04eb82 */ /* 0x000e620000000a00 */
[----:B0-----:R-:W-:-:S05]  /*d3d0*/  @!P6 IMAD.WIDE R2, R9, 0x4, R2 ;  /* 0x000000040902e825 */ /* 0x001fca00078e0202 */
[----:B------:R1:W2:Y:S02]  /*d3e0*/  @!P6 LDG.E R7, desc[UR36][R2.64] ;  /* 0x000000240207e981 */ /* 0x0002a4000c1e1900 */
[----:B-1----:R-:W-:-:S04]  /*d3f0*/  @!P6 IMAD.WIDE R2, R9, 0x4, R4 ;  /* 0x000000040902e825 */ /* 0x002fc800078e0204 */
[----:B------:R-:W-:-:S06]  /*d400*/  IMAD.MOV.U32 R4, RZ, RZ, RZ ;  /* 0x000000ffff047224 */ /* 0x000fcc00078e00ff */
[----:B------:R-:W2:Y:S01]  /*d410*/  @!P6 LDG.E R4, desc[UR36][R2.64] ;  /* 0x000000240204e981 */ /* 0x000ea2000c1e1900 */
[----:B------:R-:W-:Y:S01]  /*d420*/  UMOV UR4, 0xffffffff ;  /* 0xffffffff00047882 */ /* 0x000fe20000000000 */
[----:B--2---:R-:W-:Y:S02]  /*d430*/  IMAD R13, R4, R7, RZ ;  /* 0x00000007040d7224 */ /* 0x004fe400078e02ff */
[----:B------:R-:W-:Y:S05]  /*d440*/  BRA.DIV UR4, `(.L_x_306) ;  /* 0x0000004a04387947 */ /* 0x000fea000b800000 */
        /* <DEDUP_REMOVED lines=16> */
.L_x_449:
[----:B------:R-:W-:Y:S02]  /*d550*/  ULDC UR4, c[0x0][0xc38] ;  /* 0x00030e0000047ab9 */ /* 0x000fe40000000800 */
[----:B------:R-:W-:-:S04]  /*d560*/  IMAD.U32 R2, RZ, RZ, UR4 ;  /* 0x00000004ff027e24 */ /* 0x000fc8000f8e00ff */
[----:B-1----:R-:W-:-:S04]  /*d570*/  IMAD R5, R14, R2, RZ ;  /* 0x000000020e057224 */ /* 0x002fc800078e02ff */
[----:B------:R-:W-:-:S05]  /*d580*/  IMAD.IADD R6, R5, 0x1, R6 ;  /* 0x0000000105067824 */ /* 0x000fca00078e0206 */
[----:B------:R-:W-:-:S13]  /*d590*/  ISETP.GT.AND P6, PT, R6, R0, PT ;  /* 0x000000000600720c */ /* 0x000fda0003fc4270 */
[----:B------:R-:W-:Y:S05]  /*d5a0*/  @!P6 BRA `(.L_x_307) ;  /* 0xfffffffc005ce947 */ /* 0x000fea000383ffff */
.L_x_304:
[----:B------:R-:W-:Y:S01]  /*d5b0*/  IADD3 R6, -R5, R6, RZ ;  /* 0x0000000605067210 */ /* 0x000fe20007ffe1ff */
[----:B------:R-:W-:-:S04]  /*d5c0*/  UMOV UR4, 0xffffffff ;  /* 0xffffffff00047882 */ /* 0x000fc80000000000 */
[----:B------:R-:W-:-:S05]  /*d5d0*/  IMAD R5, R3, R2, R6 ;  /* 0x0000000203057224 */ /* 0x000fca00078e0206 */
[----:B------:R-:W-:Y:S01]  /*d5e0*/  ISETP.GT.AND P6, PT, R5, R0, PT ;  /* 0x000000000500720c */ /* 0x000fe20003fc4270 */
[----:B------:R-:W-:-:S12]  /*d5f0*/  BRA.DIV UR4, `(.L_x_308) ;  /* 0x0000004a04847947 */ /* 0x000fd8000b800000 */
[----:B------:R-:W-:-:S04]  /*d600*/  VOTE.ANY R8, PT, !P6 ;  /* 0x0000000000087806 */ /* 0x000fc800070e0100 */
[----:B------:R-:W1:Y:S02]  /*d610*/  POPC R5, R8 ;  /* 0x0000000800057309 */ /* 0x000e640000000000 */
[----:B-1----:R1:W2:Y:S04]  /*d620*/  SHFL.IDX PT, R7, R7, R5, 0x1f ;  /* 0x00001f0507077589 */ /* 0x0022a800000e0000 */
[----:B------:R1:W3:Y:S02]  /*d630*/  SHFL.IDX PT, R4, R4, R5, 0x1f ;  /* 0x00001f0504047589 */ /* 0x0002e400000e0000 */
.L_x_454:
[----:B------:R-:W-:-:S13]  /*d640*/  ISETP.NE.AND P0, PT, R8, RZ, PT ;  /* 0x000000ff0800720c */ /* 0x000fda0003f05270 */
[----:B------:R-:W-:Y:S05]  /*d650*/  @!P0 BRA `(.L_x_309) ;  /* 0x0000000000108947 */ /* 0x000fea0003800000 */
[----:B------:R-:W-:Y:S01]  /*d660*/  UMOV UR4, 0xffffffff ;  /* 0xffffffff00047882 */ /* 0x000fe20000000000 */
[----:B------:R-:W-:Y:S02]  /*d670*/  VIADD R12, R5, 0xffffffff ;  /* 0xffffffff050c7836 */ /* 0x000fe40000000000 */
[----:B------:R-:W-:Y:S05]  /*d680*/  BRA.DIV UR4, `(.L_x_310) ;  /* 0x0000004a04bc7947 */ /* 0x000fea000b800000 */
[----:B------:R4:W0:Y:S02]  /*d690*/  SHFL.IDX PT, R16, R3, R12, 0x1f ;  /* 0x00001f0c03107589 */ /* 0x00082400000e0000 */
.L_x_309:
[-C--:B--2---:R-:W-:Y:S01]  /*d6a0*/  IABS R8, R7.reuse ;  /* 0x0000000700087213 */ /* 0x084fe20000000000 */
[----:B0-----:R-:W-:Y:S01]  /*d6b0*/  IMAD R16, R16, R2, R6 ;  /* 0x0000000210107224 */ /* 0x001fe200078e0206 */
[----:B------:R-:W-:Y:S01]  /*d6c0*/  IABS R6, R7 ;  /* 0x0000000700067213 */ /* 0x000fe20000000000 */
[----:B------:R-:W-:Y:S01]  /*d6d0*/  IMAD.MOV.U32 R2, RZ, RZ, RZ ;  /* 0x000000ffff027224 */ /* 0x000fe200078e00ff */
[----:B------:R-:W0:Y:S01]  /*d6e0*/  I2F.RP R9, R8 ;  /* 0x0000000800097306 */ /* 0x000e220000209400 */
[----:B------:R-:W-:Y:S02]  /*d6f0*/  IMAD.IADD R0, R0, 0x1, -R16 ;  /* 0x0000000100007824 */ /* 0x000fe400078e0a10 */
[----:B------:R-:W-:Y:S01]  /*d700*/  IMAD.MOV R10, RZ, RZ, -R6 ;  /* 0x000000ffff0a7224 */ /* 0x000fe200078e0a06 */
[----:B---3--:R-:W-:Y:S01]  /*d710*/  IABS R6, R4 ;  /* 0x0000000400067213 */ /* 0x008fe20000000000 */
[----:B------:R-:W-:-:S03]  /*d720*/  IMAD.IADD R19, R5, 0x1, R19 ;  /* 0x0000000105137824 */ /* 0x000fc600078e0213 */
[----:B0-----:R-:W4:Y:S02]  /*d730*/  MUFU.RCP R9, R9 ;  /* 0x0000000900097308 */ /* 0x001f240000001000 */
[----:B----4-:R-:W-:-:S06]  /*d740*/  VIADD R3, R9, 0xffffffe ;  /* 0x0ffffffe09037836 */ /* 0x010fcc0000000000 */
[----:B------:R-:W0:Y:S02]  /*d750*/  F2I.FTZ.U32.TRUNC.NTZ R3, R3 ;  /* 0x0000000300037305 */ /* 0x000e24000021f000 */
[----:B0-----:R-:W-:-:S04]  /*d760*/  IMAD.MOV R11, RZ, RZ, -R3 ;  /* 0x000000ffff0b7224 */ /* 0x001fc800078e0a03 */
[----:B------:R-:W-:-:S04]  /*d770*/  IMAD R11, R11, R8, RZ ;  /* 0x000000080b0b7224 */ /* 0x000fc800078e02ff */
[----:B------:R-:W-:Y:S01]  /*d780*/  IMAD.HI.U32 R2, R3, R11, R2 ;  /* 0x0000000b03027227 */ /* 0x000fe200078e0002 */
[----:B------:R-:W-:-:S05]  /*d790*/  IABS R11, R0 ;  /* 0x00000000000b7213 */ /* 0x000fca0000000000 */
[----:B------:R-:W-:-:S04]  /*d7a0*/  IMAD.HI.U32 R9, R2, R11, RZ ;  /* 0x0000000b02097227 */ /* 0x000fc800078e00ff */
[----:B------:R-:W-:Y:S02]  /*d7b0*/  IMAD R11, R9, R10, R11 ;  /* 0x0000000a090b7224 */ /* 0x000fe400078e020b */
[----:B------:R-:W0:Y:S01]  /*d7c0*/  I2F.RP R10, R6 ;  /* 0x00000006000a7306 */ /* 0x000e220000209400 */
[----:B------:R-:W-:Y:S02]  /*d7d0*/  IMAD.MOV.U32 R2, RZ, RZ, RZ ;  /* 0x000000ffff027224 */ /* 0x000fe400078e00ff */
[----:B------:R-:W-:-:S05]  /*d7e0*/  ISETP.GT.U32.AND P1, PT, R8, R11, PT ;  /* 0x0000000b0800720c */ /* 0x000fca0003f24070 */
[----:B0-----:R-:W0:Y:S08]  /*d7f0*/  MUFU.RCP R10, R10 ;  /* 0x0000000a000a7308 */ /* 0x001e300000001000 */
[----:B------:R-:W-:Y:S01]  /*d800*/  @!P1 IMAD.IADD R11, R11, 0x1, -R8 ;  /* 0x000000010b0b9824 */ /* 0x000fe200078e0a08 */
[----:B------:R-:W-:Y:S02]  /*d810*/  @!P1 IADD3 R9, R9, 0x1, RZ ;  /* 0x0000000109099810 */ /* 0x000fe40007ffe0ff */
[----:B------:R-:W-:-:S02]  /*d820*/  ISETP.NE.AND P1, PT, R7, RZ, PT ;  /* 0x000000ff0700720c */ /* 0x000fc40003f25270 */
[----:B------:R-:W-:Y:S02]  /*d830*/  ISETP.GE.U32.AND P0, PT, R11, R8, PT ;  /* 0x000000080b00720c */ /* 0x000fe40003f06070 */
[----:B------:R-:W-:-:S05]  /*d840*/  IABS R8, R4 ;  /* 0x0000000400087213 */ /* 0x000fca0000000000 */
[----:B------:R-:W-:Y:S02]  /*d850*/  IMAD.MOV R8, RZ, RZ, -R8 ;  /* 0x000000ffff087224 */ /* 0x000fe400078e0a08 */
[----:B0-----:R-:W-:-:S04]  /*d860*/  VIADD R12, R10, 0xffffffe ;  /* 0x0ffffffe0a0c7836 */ /* 0x001fc80000000000 */
[----:B------:R-:W-:Y:S01]  /*d870*/  @P0 VIADD R9, R9, 0x1 ;  /* 0x0000000109090836 */ /* 0x000fe20000000000 */
[----:B------:R-:W0:Y:S02]  /*d880*/  F2I.FTZ.U32.TRUNC.NTZ R3, R12 ;  /* 0x0000000c00037305 */ /* 0x000e24000021f000 */
[----:B0-----:R-:W-:-:S04]  /*d890*/  IMAD.MOV R11, RZ, RZ, -R3 ;  /* 0x000000ffff0b7224 */ /* 0x001fc800078e0a03 */
[----:B------:R-:W-:-:S04]  /*d8a0*/  IMAD R11, R11, R6, RZ ;  /* 0x000000060b0b7224 */ /* 0x000fc800078e02ff */
[----:B------:R-:W-:Y:S01]  /*d8b0*/  IMAD.HI.U32 R2, R3, R11, R2 ;  /* 0x0000000b03027227 */ /* 0x000fe200078e0002 */
[----:B------:R-:W-:-:S04]  /*d8c0*/  LOP3.LUT R3, R0, R7, RZ, 0x3c, !PT ;  /* 0x0000000700037212 */ /* 0x000fc800078e3cff */
[----:B------:R-:W-:-:S13]  /*d8d0*/  ISETP.GE.AND P2, PT, R3, RZ, PT ;  /* 0x000000ff0300720c */ /* 0x000fda0003f46270 */
[----:B------:R-:W-:Y:S01]  /*d8e0*/  @!P2 IMAD.MOV R9, RZ, RZ, -R9 ;  /* 0x000000ffff09a224 */ /* 0x000fe200078e0a09 */
[----:B------:R-:W-:-:S04]  /*d8f0*/  @!P1 LOP3.LUT R9, RZ, R7, RZ, 0x33, !PT ;  /* 0x00000007ff099212 */ /* 0x000fc800078e33ff */
[-C--:B------:R-:W-:Y:S01]  /*d900*/  IABS R3, R9.reuse ;  /* 0x0000000900037213 */ /* 0x080fe20000000000 */
[----:B------:R-:W-:-:S04]  /*d910*/  IMAD R7, R7, R9, RZ ;  /* 0x0000000907077224 */ /* 0x000fc800078e02ff */
[----:B------:R-:W-:Y:S01]  /*d920*/  IMAD.HI.U32 R2, R2, R3, RZ ;  /* 0x0000000302027227 */ /* 0x000fe200078e00ff */
[----:B------:R-:W-:-:S03]  /*d930*/  IADD3 R17, R0, -R7, RZ ;  /* 0x8000000700117210 */ /* 0x000fc60007ffe0ff */
[----:B------:R-:W-:-:S05]  /*d940*/  IMAD R3, R2, R8, R3 ;  /* 0x0000000802037224 */ /* 0x000fca00078e0203 */
[----:B------:R-:W-:-:S13]  /*d950*/  ISETP.GT.U32.AND P1, PT, R6, R3, PT ;  /* 0x000000030600720c */ /* 0x000fda0003f24070 */
[----:B------:R-:W-:Y:S02]  /*d960*/  @!P1 IMAD.IADD R3, R3, 0x1, -R6 ;  /* 0x0000000103039824 */ /* 0x000fe400078e0a06 */
[----:B------:R-:W-:Y:S01]  /*d970*/  @!P1 VIADD R2, R2, 0x1 ;  /* 0x0000000102029836 */ /* 0x000fe20000000000 */
[----:B------:R-:W-:Y:S02]  /*d980*/  ISETP.NE.AND P1, PT, R4, RZ, PT ;  /* 0x000000ff0400720c */ /* 0x000fe40003f25270 */
[----:B------:R-:W-:Y:S02]  /*d990*/  ISETP.GE.U32.AND P0, PT, R3, R6, PT ;  /* 0x000000060300720c */ /* 0x000fe40003f06070 */
[----:B------:R-:W-:-:S04]  /*d9a0*/  LOP3.LUT R3, R9, R4, RZ, 0x3c, !PT ;  /* 0x0000000409037212 */ /* 0x000fc800078e3cff */
[----:B------:R-:W-:-:S07]  /*d9b0*/  ISETP.GE.AND P2, PT, R3, RZ, PT ;  /* 0x000000ff0300720c */ /* 0x000fce0003f46270 */
[----:B------:R-:W-:-:S06]  /*d9c0*/  @P0 VIADD R2, R2, 0x1 ;  /* 0x0000000102020836 */ /* 0x000fcc0000000000 */
[----:B------:R-:W-:Y:S01]  /*d9d0*/  @!P2 IMAD.MOV R2, RZ, RZ, -R2 ;  /* 0x000000ffff02a224 */ /* 0x000fe200078e0a02 */
[----:B------:R-:W-:-:S05]  /*d9e0*/  @!P1 LOP3.LUT R2, RZ, R4, RZ, 0x33, !PT ;  /* 0x00000004ff029212 */ /* 0x000fca00078e33ff */
[--C-:B------:R-:W-:Y:S02]  /*d9f0*/  IMAD.MOV R3, RZ, RZ, -R2.reuse ;  /* 0x000000ffff037224 */ /* 0x100fe400078e0a02 */
[C---:B------:R-:W-:Y:S02]  /*da00*/  IMAD R2, R4.reuse, 0x1000000, R2 ;  /* 0x0100000004027824 */ /* 0x040fe400078e0202 */
[----:B------:R-:W-:-:S04]  /*da10*/  IMAD R9, R4, R3, R9 ;  /* 0x0000000304097224 */ /* 0x000fc800078e0209 */
[----:B------:R-:W-:Y:S01]  /*da20*/  IMAD R18, R9, 0x10000, R2 ;  /* 0x0001000009127824 */ /* 0x000fe200078e0202 */
[----:B------:R-:W-:Y:S06]  /*da30*/  BRA `(.L_x_311) ;  /* 0x00000000001c7947 */ /* 0x000fec0003800000 */
.L_x_305:
[----:B------:R-:W-:Y:S01]  /*da40*/  UMOV UR4, URZ ;  /* 0x0000003f00047c82 */ /* 0x000fe20008000000 */
[----:B------:R-:W-:Y:S01]  /*da50*/  UMOV UR5, URZ ;  /* 0x0000003f00057c82 */ /* 0x000fe20008000000 */
[----:B------:R-:W-:Y:S01]  /*da60*/  ULDC UR6, c[0x0][0xc3c] ;  /* 0x00030f0000067ab9 */ /* 0x000fe20000000800 */
[----:B------:R-:W-:Y:S02]  /*da70*/  IMAD.MOV.U32 R16, RZ, RZ, R0 ;  /* 0x000000ffff107224 */ /* 0x000fe400078e0000 */
[----:B------:R-:W-:Y:S02]  /*da80*/  IMAD.U32 R17, RZ, RZ, UR4 ;  /* 0x00000004ff117e24 */ /* 0x000fe4000f8e00ff */
[----:B------:R-:W-:Y:S02]  /*da90*/  IMAD.U32 R18, RZ, RZ, UR5 ;  /* 0x00000005ff127e24 */ /* 0x000fe4000f8e00ff */
[----:B------:R-:W-:-:S07]  /*daa0*/  IMAD.U32 R19, RZ, RZ, UR6 ;  /* 0x00000006ff137e24 */ /* 0x000fce000f8e00ff */
.L_x_311:
[----:B------:R-:W2:Y:S01]  /*dab0*/  S2R R0, SR_TID.X ;  /* 0x0000000000007919 */ /* 0x000ea20000002100 */
[----:B------:R-:W-:Y:S05]  /*dac0*/  WARPSYNC.ALL ;  /* 0x0000000000007948 */ /* 0x000fea0003800000 */
[----:B------:R-:W-:Y:S01]  /*dad0*/  BAR.SYNC.DEFER_BLOCKING 0x4, 0x200 ;  /* 0x0108000000007b1d */ /* 0x000fe20000010000 */
[----:B--2---:R-:W-:-:S04]  /*dae0*/  LOP3.LUT R0, R0, 0x1f, RZ, 0xc0, !PT ;  /* 0x0000001f00007812 */ /* 0x004fc800078ec0ff */
[----:B------:R-:W-:-:S13]  /*daf0*/  ISETP.NE.AND P0, PT, R0, RZ, PT ;  /* 0x000000ff0000720c */ /* 0x000fda0003f05270 */
[----:B0-----:R-:W0:Y:S01]  /*db00*/  @!P0 S2R R3, SR_CgaCtaId ;  /* 0x0000000000038919 */ /* 0x001e220000008800 */
[----:B------:R-:W-:-:S04]  /*db10*/  @!P0 MOV R0, 0x400 ;  /* 0x0000040000008802 */ /* 0x000fc80000000f00 */
[----:B0-----:R-:W-:-:S05]  /*db20*/  @!P0 LEA R22, R3, R0, 0x18 ;  /* 0x0000000003168211 */ /* 0x001fca00078ec0ff */
[----:B------:R2:W-:Y:S01]  /*db30*/  @!P0 STS.128 [R22+0x168d0], R16 ;  /* 0x0168d01016008388 */ /* 0x0005e20000000c00 */
[----:B------:R-:W-:Y:S06]  /*db40*/  BAR.ARV 0x5, 0x200 ;  /* 0x0148000000007b1d */ /* 0x000fec0000002000 */
.L_x_302:
[----:B------:R-:W-:Y:S02]  /*db50*/  ULDC UR4, c[0x0][0xc3c] ;  /* 0x00030f0000047ab9 */ /* 0x000fe40000000800 */
[----:B-1----:R-:W-:-:S13]  /*db60*/  ISETP.GE.AND P0, PT, R19, UR4, PT ;  /* 0x0000000413007c0c */ /* 0x002fda000bf06270 */
[----:B------:R-:W-:Y:S05]  /*db70*/  @!P0 BRA `(.L_x_312) ;  /* 0xffffffb000cc8947 */ /* 0x000fea000383ffff */
[----:B------:R-:W-:Y:S05]  /*db80*/  BSYNC B8 ;  /* 0x0000000000087941 */ /* 0x000fea0003800000 */
.L_x_251:
[----:B0-----:R-:W3:Y:S01]  /*db90*/  LDL.LU R0, [R1+0x3c] ;  /* 0x00003c0001007983 */ /* 0x001ee20000300800 */
[----:B------:R-:W-:Y:S01]  /*dba0*/  BSSY B0, `(.L_x_313) ;  /* 0x000000b000007945 */ /* 0x000fe20003800000 */
[----:B------:R-:W0:Y:S01]  /*dbb0*/  S2R R5, SR_CgaCtaId ;  /* 0x0000000000057919 */ /* 0x000e220000008800 */
[----:B---3--:R-:W-:-:S05]  /*dbc0*/  VIADD R0, R0, 0x1 ;  /* 0x0000000100007836 */ /* 0x008fca0000000000 */
[----:B------:R-:W-:-:S04]  /*dbd0*/  LEA.HI R2, R0, R0, RZ, 0x1 ;  /* 0x0000000000027211 */ /* 0x000fc800078f08ff */
[----:B------:R-:W-:Y:S02]  /*dbe0*/  LOP3.LUT R3, R2, 0xfffffffe, RZ, 0xc0, !PT ;  /* 0xfffffffe02037812 */ /* 0x000fe400078ec0ff */
[----:B------:R-:W-:-:S03]  /*dbf0*/  MOV R2, 0x400 ;  /* 0x0000040000027802 */ /* 0x000fc60000000f00 */
[----:B------:R-:W-:Y:S01]  /*dc00*/  IMAD.IADD R0, R0, 0x1, -R3 ;  /* 0x0000000100007824 */ /* 0x000fe200078e0a03 */
[----:B0-----:R-:W-:-:S04]  /*dc10*/  LEA R5, R5, R2, 0x18 ;  /* 0x0000000205057211 */ /* 0x001fc800078ec0ff */
[----:B------:R-:W-:-:S04]  /*dc20*/  SHF.L.U32 R0, R0, 0x1f, RZ ;  /* 0x0000001f00007819 */ /* 0x000fc800000006ff */
[----:B------:R-:W0:Y:S02]  /*dc30*/  SYNCS.PHASECHK.TRANS64.TRYWAIT P0, [R5+URZ+0x16820], R0 ;  /* 0x01682000050075a7 */ /* 0x000e24000800017f */
[----:B0-----:R-:W-:Y:S05]  /*dc40*/  @!P0 BRA `(.L_x_314) ;  /* 0x0000004400748947 */ /* 0x001fea0003800000 */
.L_x_457:
[----:B------:R-:W-:Y:S05]  /*dc50*/  BSYNC B0 ;  /* 0x0000000000007941 */ /* 0x000fea0003800000 */
.L_x_313:
[----:B------:R-:W-:-:S03]  /*dc60*/  UMOV UR4, 0xffffffff ;  /* 0xffffffff00047882 */ /* 0x000fc60000000000 */
[----:B------:R-:W-:Y:S05]  /*dc70*/  BRA.DIV UR4, `(.L_x_315) ;  /* 0x00000046047c7947 */ /* 0x000fea000b800000 */
[----:B0-----:R-:W0:Y:S02]  /*dc80*/  S2R R0, SR_TID.X ;  /* 0x0000000000007919 */ /* 0x001e240000002100 */
[----:B0-----:R-:W-:-:S04]  /*dc90*/  SHF.R.U32.HI R0, RZ, 0x5, R0 ;  /* 0x00000005ff007819 */ /* 0x001fc80000011600 */
[----:B------:R-:W-:-:S05]  /*dca0*/  LOP3.LUT R0, R0, 0x3, RZ, 0xc0, !PT ;  /* 0x0000000300007812 */ /* 0x000fca00078ec0ff */
[----:B------:R0:W1:Y:S02]  /*dcb0*/  SHFL.IDX PT, R14, R0, RZ, 0x1f ;  /* 0x00001fff000e7589 */ /* 0x00006400000e0000 */
.L_x_460:
[----:B-1----:R-:W-:Y:S01]  /*dcc0*/  ISETP.NE.AND P0, PT, R14, RZ, PT ;  /* 0x000000ff0e00720c */ /* 0x002fe20003f05270 */
[----:B------:R-:W-:-:S12]  /*dcd0*/  BSSY B0, `(.L_x_316) ;  /* 0x0000024000007945 */ /* 0x000fd80003800000 */
[----:B------:R-:W-:Y:S05]  /*dce0*/  @P0 BRA `(.L_x_317) ;  /* 0x0000000000880947 */ /* 0x000fea0003800000 */
[----:B------:R-:W-:-:S03]  /*dcf0*/  UMOV UR4, 0xffffffff ;  /* 0xffffffff00047882 */ /* 0x000fc60000000000 */
[----:B------:R-:W-:Y:S05]  /*dd00*/  BRA.DIV UR4, `(.L_x_318) ;  /* 0x00000046048c7947 */ /* 0x000fea000b800000 */
[----:B------:R-:W-:-:S13]  /*dd10*/  ELECT P6, URZ, PT ;  /* 0x00000000003f782f */ /* 0x000fda00038c0000 */
.L_x_463:
[----:B------:R-:W-:Y:S05]  /*dd20*/  @!P6 BRA `(.L_x_317) ;  /* 0x000000000078e947 */ /* 0x000fea0003800000 */
[----:B0-----:R-:W3:Y:S02]  /*dd30*/  LDL.LU R0, [R1+0x28] ;  /* 0x0000280001007983 */ /* 0x001ee40000300800 */
[----:B---3--:R-:W-:-:S04]  /*dd40*/  LOP3.LUT R0, R0, 0x2, RZ, 0xfc, !PT ;  /* 0x0000000200007812 */ /* 0x008fc800078efcff */
[----:B------:R-:W-:-:S13]  /*dd50*/  ISETP.NE.AND P0, PT, R0, 0x3, PT ;  /* 0x000000030000780c */ /* 0x000fda0003f05270 */
[----:B------:R-:W-:Y:S05]  /*dd60*/  @!P0 BRA `(.L_x_319) ;  /* 0x0000000000048947 */ /* 0x000fea0003800000 */
[----:B------:R-:W-:Y:S01]  /*dd70*/  BPT.TRAP 0x1 ;  /* 0x000000040000795c */ /* 0x000fe20000300000 */
.L_x_319:
[----:B------:R-:W-:Y:S01]  /*dd80*/  IMAD R3, R25, 0x8, R5 ;  /* 0x0000000819037824 */ /* 0x000fe200078e0205 */
[----:B------:R-:W-:Y:S01]  /*dd90*/  SHF.L.U32 R2, R27, 0x1f, RZ ;  /* 0x0000001f1b027819 */ /* 0x000fe200000006ff */
[----:B------:R-:W-:-:S03]  /*dda0*/  VIADD R25, R25, 0x1 ;  /* 0x0000000119197836 */ /* 0x000fc60000000000 */
[----:B------:R-:W0:Y:S02]  /*ddb0*/  SYNCS.PHASECHK.TRANS64.TRYWAIT P1, [R3+URZ+0x16840], R2 ;  /* 0x01684002030075a7 */ /* 0x000e24000802017f */
[----:B------:R-:W-:-:S04]  /*ddc0*/  ISETP.NE.AND P2, PT, R25, 0x2, PT ;  /* 0x000000021900780c */ /* 0x000fc80003f45270 */
[----:B------:R-:W-:Y:S01]  /*ddd0*/  SEL R0, RZ, 0x1, P2 ;  /* 0x00000001ff007807 */ /* 0x000fe20001000000 */
[----:B0-----:R-:W-:Y:S08]  /*dde0*/  @!P1 BRA `(.L_x_320) ;  /* 0x0000004400749947 */ /* 0x001ff00003800000 */
.L_x_464:
[----:B------:R-:W-:Y:S02]  /*ddf0*/  SEL R25, R25, RZ, P2 ;  /* 0x000000ff19197207 */ /* 0x000fe40001000000 */
[----:B------:R-:W-:Y:S01]  /*de00*/  LOP3.LUT R0, R27, R0, RZ, 0x3c, !PT ;  /* 0x000000001b007212 */ /* 0x000fe200078e3cff */
[----:B------:R-:W-:Y:S06]  /*de10*/  @!P0 BRA `(.L_x_321) ;  /* 0x0000000000048947 */ /* 0x000fec0003800000 */
[----:B------:R-:W-:Y:S01]  /*de20*/  BPT.TRAP 0x1 ;  /* 0x000000040000795c */ /* 0x000fe20000300000 */
.L_x_321:
[----:B------:R-:W-:Y:S02]  /*de30*/  LEA R25, R25, R5, 0x3 ;  /* 0x0000000519197211 */ /* 0x000fe400078e18ff */
[----:B------:R-:W-:-:S04]  /*de40*/  SHF.L.U32 R0, R0, 0x1f, RZ ;  /* 0x0000001f00007819 */ /* 0x000fc800000006ff */
[----:B------:R-:W1:Y:S02]  /*de50*/  SYNCS.PHASECHK.TRANS64.TRYWAIT P1, [R25+URZ+0x16840], R0 ;  /* 0x01684000190075a7 */ /* 0x000e64000802017f */
[----:B-1----:R-:W-:Y:S05]  /*de60*/  @!P1 BRA `(.L_x_322) ;  /* 0x0000004400689947 */ /* 0x002fea0003800000 */
.L_x_465:
[----:B------:R-:W-:Y:S05]  /*de70*/  @!P0 BRA `(.L_x_323) ;  /* 0x0000000000048947 */ /* 0x000fea0003800000 */
[----:B------:R-:W-:Y:S01]  /*de80*/  BPT.TRAP 0x1 ;  /* 0x000000040000795c */ /* 0x000fe20000300000 */
.L_x_323:
[----:B------:R-:W3:Y:S02]  /*de90*/  SYNCS.PHASECHK.TRANS64.TRYWAIT P1, [R3+URZ+0x16860], R2 ;  /* 0x01686002030075a7 */ /* 0x000ee4000802017f */
[----:B---3--:R-:W-:Y:S05]  /*dea0*/  @!P1 BRA `(.L_x_324) ;  /* 0x00000044006c9947 */ /* 0x008fea0003800000 */
.L_x_466:
[----:B------:R-:W-:Y:S05]  /*deb0*/  @!P0 BRA `(.L_x_325) ;  /* 0x0000000000048947 */ /* 0x000fea0003800000 */
[----:B------:R-:W-:Y:S01]  /*dec0*/  BPT.TRAP 0x1 ;  /* 0x000000040000795c */ /* 0x000fe20000300000 */
.L_x_325:
[----:B----4-:R4:W0:Y:S02]  /*ded0*/  SYNCS.PHASECHK.TRANS64.TRYWAIT P0, [R25+URZ+0x16860], R0 ;  /* 0x01686000190075a7 */ /* 0x010824000800017f */
[----:B0-----:R-:W-:Y:S05]  /*dee0*/  @!P0 NANOSLEEP.SYNCS 0x989680 ;  /* 0x009896800000895d */ /* 0x001fea0003900000 */
[----:B------:R-:W0:Y:S02]  /*def0*/  @!P0 SYNCS.PHASECHK.TRANS64 P0, [R25+URZ+0x16860], R0 ;  /* 0x01686000190085a7 */ /* 0x000e24000800007f */
[----:B0-----:R-:W-:Y:S05]  /*df00*/  @!P0 BRA `(.L_x_325) ;  /* 0xfffffffc00f08947 */ /* 0x001fea000383ffff */
.L_x_317:
[----:B------:R-:W-:Y:S05]  /*df10*/  BSYNC B0 ;  /* 0x0000000000007941 */ /* 0x000fea0003800000 */
.L_x_316:
[----:B------:R-:W-:Y:S05]  /*df20*/  EXIT ;  /* 0x000000000000794d */ /* 0x000fea0003800000 */
.L_x_210:
[----:B-1----:R-:W-:-:S04]  /*df30*/  IMAD.U32 R3, RZ, RZ, UR43 ;  /* 0x0000002bff037e24 */ /* 0x002fc8000f8e00ff */
[----:B------:R1:W2:Y:S03]  /*df40*/  SYNCS.PHASECHK.TRANS64.TRYWAIT P1, [R3+URZ+0x16800], R0 ;  /* 0x01680000030075a7 */ /* 0x0002a6000802017f */
[----:B--2---:R-:W-:Y:S05]  /*df50*/  @!P1 NANOSLEEP.SYNCS 0x989680 ;  /* 0x009896800000995d */ /* 0x004fea0003900000 */
[----:B------:R-:W2:Y:S02]  /*df60*/  @!P1 SYNCS.PHASECHK.TRANS64 P1, [R3+URZ+0x16800], R0 ;  /* 0x01680000030095a7 */ /* 0x000ea4000802007f */
[----:B--2---:R-:W-:Y:S05]  /*df70*/  @!P1 BRA `(.L_x_210) ;  /* 0xfffffffc00ec9947 */ /* 0x004fea000383ffff */
[----:B------:R-:W-:Y:S05]  /*df80*/  BRA `(.L_x_326) ;  /* 0xffffff38000c7947 */ /* 0x000fea000383ffff */
.L_x_214:
[----:B--2---:R2:W3:Y:S02]  /*df90*/  SYNCS.PHASECHK.TRANS64.TRYWAIT P1, [R4+URZ+0x16830], R3 ;  /* 0x01683003040075a7 */ /* 0x0044e4000802017f */
[----:B---3--:R-:W-:Y:S05]  /*dfa0*/  @!P1 NANOSLEEP.SYNCS 0x989680 ;  /* 0x009896800000995d */ /* 0x008fea0003900000 */
[----:B------:R-:W3:Y:S02]  /*dfb0*/  @!P1 SYNCS.PHASECHK.TRANS64 P1, [R4+URZ+0x16830], R3 ;  /* 0x01683003040095a7 */ /* 0x000ee4000802007f */
[----:B---3--:R-:W-:Y:S05]  /*dfc0*/  @!P1 BRA `(.L_x_214) ;  /* 0xfffffffc00f09947 */ /* 0x008fea000383ffff */
[----:B------:R-:W-:Y:S05]  /*dfd0*/  BRA `(.L_x_213) ;  /* 0xffffff38002c7947 */ /* 0x000fea000383ffff */
.L_x_220:
[----:B-1----:R-:W-:-:S04]  /*dfe0*/  IMAD.U32 R3, RZ, RZ, UR10 ;  /* 0x0000000aff037e24 */ /* 0x002fc8000f8e00ff */
[----:B------:R1:W2:Y:S03]  /*dff0*/  SYNCS.PHASECHK.TRANS64.TRYWAIT P1, [R3+URZ+0x16830], R0 ;  /* 0x01683000030075a7 */ /* 0x0002a6000802017f */
[----:B--2---:R-:W-:Y:S05]  /*e000*/  @!P1 NANOSLEEP.SYNCS 0x989680 ;  /* 0x009896800000995d */ /* 0x004fea0003900000 */
[----:B------:R-:W2:Y:S02]  /*e010*/  @!P1 SYNCS.PHASECHK.TRANS64 P1, [R3+URZ+0x16830], R0 ;  /* 0x01683000030095a7 */ /* 0x000ea4000802007f */
[----:B--2---:R-:W-:Y:S05]  /*e020*/  @!P1 BRA `(.L_x_220) ;  /* 0xfffffffc00ec9947 */ /* 0x004fea000383ffff */
[----:B------:R-:W-:Y:S05]  /*e030*/  BRA `(.L_x_217) ;  /* 0xffffff5800507947 */ /* 0x000fea000383ffff */
.L_x_224:
[----:B-1----:R-:W-:-:S04]  /*e040*/  IMAD.U32 R3, RZ, RZ, UR10 ;  /* 0x0000000aff037e24 */ /* 0x002fc8000f8e00ff */
[----:B------:R1:W2:Y:S03]  /*e050*/  SYNCS.PHASECHK.TRANS64.TRYWAIT P1, [R3+URZ+0x16850], R0 ;  /* 0x01685000030075a7 */ /* 0x0002a6000802017f */
[----:B--2---:R-:W-:Y:S05]  /*e060*/  @!P1 NANOSLEEP.SYNCS 0x989680 ;  /* 0x009896800000995d */ /* 0x004fea0003900000 */
[----:B------:R-:W2:Y:S02]  /*e070*/  @!P1 SYNCS.PHASECHK.TRANS64 P1, [R3+URZ+0x16850], R0 ;  /* 0x01685000030095a7 */ /* 0x000ea4000802007f */
[----:B--2---:R-:W-:Y:S05]  /*e080*/  @!P1 BRA `(.L_x_224) ;  /* 0xfffffffc00ec9947 */ /* 0x004fea000383ffff */
[----:B------:R-:W-:Y:S05]  /*e090*/  BRA `(.L_x_221) ;  /* 0xffffff5800e87947 */ /* 0x000fea000383ffff */
.L_x_231:
[----:B-1----:R-:W-:-:S04]  /*e0a0*/  IMAD.U32 R9, RZ, RZ, UR5 ;  /* 0x00000005ff097e24 */ /* 0x002fc8000f8e00ff */
[----:B------:R1:W2:Y:S03]  /*e0b0*/  SYNCS.PHASECHK.TRANS64.TRYWAIT P1, [R9+URZ+0x16850], R4 ;  /* 0x01685004090075a7 */ /* 0x0002a6000802017f */
[----:B--2---:R-:W-:Y:S05]  /*e0c0*/  @!P1 NANOSLEEP.SYNCS 0x989680 ;  /* 0x009896800000995d */ /* 0x004fea0003900000 */
[----:B------:R-:W2:Y:S02]  /*e0d0*/  @!P1 SYNCS.PHASECHK.TRANS64 P1, [R9+URZ+0x16850], R4 ;  /* 0x01685004090095a7 */ /* 0x000ea4000802007f */
[----:B--2---:R-:W-:Y:S05]  /*e0e0*/  @!P1 BRA `(.L_x_231) ;  /* 0xfffffffc00ec9947 */ /* 0x004fea000383ffff */
[----:B------:R-:W-:Y:S05]  /*e0f0*/  BRA `(.L_x_230) ;  /* 0xffffff74008c7947 */ /* 0x000fea000383ffff */
.L_x_265:
[----:B0-----:R-:W0:Y:S01]  /*e100*/  S2R R20, SR_TID.X ;  /* 0x0000000000147919 */ /* 0x001e220000002100 */
[----:B------:R-:W-:Y:S01]  /*e110*/  BSSY B0, `(.L_x_327) ;  /* 0x000000a000007945 */ /* 0x000fe20003800000 */
[----:B------:R-:W-:Y:S02]  /*e120*/  IMAD.MOV.U32 R12, RZ, RZ, RZ ;  /* 0x000000ffff0c7224 */ /* 0x000fe400078e00ff */
[----:B------:R-:W-:Y:S02]  /*e130*/  IMAD.MOV.U32 R11, RZ, RZ, 0x1f ;  /* 0x0000001fff0b7424 */ /* 0x000fe400078e00ff */
[----:B------:R-:W-:Y:S01]  /*e140*/  IMAD.MOV.U32 R15, RZ, RZ, -0x1 ;  /* 0xffffffffff0f7424 */ /* 0x000fe200078e00ff */
[----:B0-----:R-:W-:-:S04]  /*e150*/  SHF.R.U32.HI R9, RZ, 0x5, R20 ;  /* 0x00000005ff097819 */ /* 0x001fc80000011614 */
[----:B------:R-:W-:-:S05]  /*e160*/  LOP3.LUT R9, R9, 0x3, RZ, 0xc0, !PT ;  /* 0x0000000309097812 */ /* 0x000fca00078ec0ff */
[----:B------:R-:W-:-:S07]  /*e170*/  IMAD.MOV.U32 R13, RZ, RZ, R9 ;  /* 0x000000ffff0d7224 */ /* 0x000fce00078e0009 */
[----:B-----5:R-:W-:Y:S05]  /*e180*/  WARPSYNC.COLLECTIVE R15, `(.L_x_328) ;  /* 0x000000000f087348 */ /* 0x020fea0003c00000 */
[----:B------:R0:W1:Y:S02]  /*e190*/  SHFL.IDX P6, R14, R13, R12, R11 ;  /* 0x0000000c0d0e7389 */ /* 0x00006400000c000b */
[----:B01---5:R-:W-:Y:S01]  /*e1a0*/  ENDCOLLECTIVE ;  /* 0x000000000000791b */ /* 0x023fe20003800000 */
.L_x_328:
[----:B------:R-:W-:Y:S05]  /*e1b0*/  BSYNC B0 ;  /* 0x0000000000007941 */ /* 0x000fea0003800000 */
.L_x_327:
[----:B------:R-:W-:Y:S05]  /*e1c0*/  BRA `(.L_x_329) ;  /* 0xffffffbc00247947 */ /* 0x000fea000383ffff */
.L_x_268:
[----:B0-----:R0:W1:Y:S02]  /*e1d0*/  SYNCS.PHASECHK.TRANS64.TRYWAIT P0, [R3+URZ+0x16840], R4 ;  /* 0x01684004030075a7 */ /* 0x001064000800017f */
[----:B-1----:R-:W-:Y:S05]  /*e1e0*/  @!P0 NANOSLEEP.SYNCS 0x989680 ;  /* 0x009896800000895d */ /* 0x002fea0003900000 */
[----:B------:R-:W1:Y:S02]  /*e1f0*/  @!P0 SYNCS.PHASECHK.TRANS64 P0, [R3+URZ+0x16840], R4 ;  /* 0x01684004030085a7 */ /* 0x000e64000800007f */
[----:B-1----:R-:W-:Y:S05]  /*e200*/  @!P0 BRA `(.L_x_268) ;  /* 0xfffffffc00f08947 */ /* 0x002fea000383ffff */
[----:B------:R-:W-:Y:S05]  /*e210*/  BRA `(.L_x_330) ;  /* 0xffffffbc00787947 */ /* 0x000fea000383ffff */
.L_x_269:
[----:B------:R-:W-:Y:S01]  /*e220*/  BSSY B0, `(.L_x_331) ;  /* 0x0000008000007945 */ /* 0x000fe20003800000 */
[----:B------:R-:W-:Y:S01]  /*e230*/  IMAD.MOV.U32 R13, RZ, RZ, R2 ;  /* 0x000000ffff0d7224 */ /* 0x000fe200078e0002 */
[----:B------:R-:W-:Y:S01]  /*e240*/  MOV R12, RZ ;  /* 0x000000ff000c7202 */ /* 0x000fe20000000f00 */
[----:B------:R-:W-:Y:S02]  /*e250*/  IMAD.MOV.U32 R11, RZ, RZ, 0x181f ;  /* 0x0000181fff0b7424 */ /* 0x000fe400078e00ff */
[----:B------:R-:W-:-:S07]  /*e260*/  IMAD.MOV.U32 R15, RZ, RZ, -0x1 ;  /* 0xffffffffff0f7424 */ /* 0x000fce00078e00ff */
[----:B0-----:R-:W-:Y:S05]  /*e270*/  WARPSYNC.COLLECTIVE R15, `(.L_x_332) ;  /* 0x000000000f087348 */ /* 0x001fea0003c00000 */
[----:B------:R1:W2:Y:S02]  /*e280*/  SHFL.IDX P6, R14, R13, R12, R11 ;  /* 0x0000000c0d0e7389 */ /* 0x0002a400000c000b */
[----:B012---:R-:W-:Y:S01]  /*e290*/  ENDCOLLECTIVE ;  /* 0x000000000000791b */ /* 0x007fe20003800000 */
.L_x_332:
[----:B------:R-:W-:Y:S05]  /*e2a0*/  BSYNC B0 ;  /* 0x0000000000007941 */ /* 0x000fea0003800000 */
.L_x_331:
[----:B------:R-:W-:Y:S01]  /*e2b0*/  IMAD.MOV.U32 R13, RZ, RZ, R0 ;  /* 0x000000ffff0d7224 */ /* 0x000fe200078e0000 */
[----:B------:R-:W-:Y:S01]  /*e2c0*/  @P0 LEA R8, R5, R22, 0x1 ;  /* 0x0000001605080211 */ /* 0x000fe200078e08ff */
[----:B------:R-:W-:Y:S02]  /*e2d0*/  IMAD.MOV.U32 R12, RZ, RZ, RZ ;  /* 0x000000ffff0c7224 */ /* 0x000fe400078e00ff */
[----:B------:R-:W-:Y:S02]  /*e2e0*/  IMAD.MOV.U32 R11, RZ, RZ, 0x181f ;  /* 0x0000181fff0b7424 */ /* 0x000fe400078e00ff */
[----:B------:R-:W-:Y:S02]  /*e2f0*/  IMAD.MOV.U32 R15, RZ, RZ, -0x1 ;  /* 0xffffffffff0f7424 */ /* 0x000fe400078e00ff */
[----:B------:R-:W-:-:S07]  /*e300*/  IMAD.MOV.U32 R6, RZ, RZ, R14 ;  /* 0x000000ffff067224 */ /* 0x000fce00078e000e */
[----:B------:R-:W-:Y:S05]  /*e310*/  WARPSYNC.COLLECTIVE R15, `(.L_x_333) ;  /* 0x000000000f087348 */ /* 0x000fea0003c00000 */
[----:B------:R0:W1:Y:S02]  /*e320*/  SHFL.IDX P6, R14, R13, R12, R11 ;  /* 0x0000000c0d0e7389 */ /* 0x00006400000c000b */
[----:B01----:R-:W-:Y:S01]  /*e330*/  ENDCOLLECTIVE ;  /* 0x000000000000791b */ /* 0x003fe20003800000 */
.L_x_333:
[----:B------:R-:W-:Y:S02]  /*e340*/  IMAD.MOV.U32 R13, RZ, RZ, R2 ;  /* 0x000000ffff0d7224 */ /* 0x000fe400078e0002 */
[----:B------:R-:W-:Y:S02]  /*e350*/  IMAD.MOV.U32 R12, RZ, RZ, 0x1 ;  /* 0x00000001ff0c7424 */ /* 0x000fe400078e00ff */
[----:B------:R-:W-:-:S07]  /*e360*/  IMAD.MOV.U32 R7, RZ, RZ, R14 ;  /* 0x000000ffff077224 */ /* 0x000fce00078e000e */
[----:B------:R-:W-:Y:S05]  /*e370*/  WARPSYNC.COLLECTIVE R15, `(.L_x_334) ;  /* 0x000000000f087348 */ /* 0x000fea0003c00000 */
[----:B------:R0:W1:Y:S02]  /*e380*/  SHFL.IDX P6, R14, R13, R12, R11 ;  /* 0x0000000c0d0e7389 */ /* 0x00006400000c000b */
[----:B01----:R-:W-:Y:S01]  /*e390*/  ENDCOLLECTIVE ;  /* 0x000000000000791b */ /* 0x003fe20003800000 */
.L_x_334:
[----:B------:R-:W-:-:S05]  /*e3a0*/  @P0 LEA R7, P1, R28, R7, 0x1 ;  /* 0x000000071c070211 */ /* 0x000fca00078208ff */
[----:B------:R-:W-:Y:S01]  /*e3b0*/  @P0 IMAD.X R6, RZ, RZ, R6, P1 ;  /* 0x000000ffff060224 */ /* 0x000fe200008e0606 */
[----:B------:R-:W-:-:S04]  /*e3c0*/  ISETP.GE.AND P1, PT, R4, 0x11, PT ;  /* 0x000000110400780c */ /* 0x000fc80003f26270 */
[----:B------:R-:W-:Y:S01]  /*e3d0*/  @P0 LOP3.LUT R7, R7, R6, RZ, 0x3c, !PT ;  /* 0x0000000607070212 */ /* 0x000fe200078e3cff */
[----:B------:R-:W-:-:S03]  /*e3e0*/  IMAD.MOV.U32 R13, RZ, RZ, R0 ;  /* 0x000000ffff0d7224 */ /* 0x000fc600078e0000 */
[----:B------:R-:W-:-:S04]  /*e3f0*/  @P0 LOP3.LUT R6, R7, R6, RZ, 0x3c, !PT ;  /* 0x0000000607060212 */ /* 0x000fc800078e3cff */
[----:B------:R-:W-:-:S05]  /*e400*/  @P0 LOP3.LUT R7, R7, R6, RZ, 0x3c, !PT ;  /* 0x0000000607070212 */ /* 0x000fca00078e3cff */
[----:B------:R-:W-:Y:S01]  /*e410*/  @!PT LDS RZ, [RZ] ;  /* 0x00000000fffff984 */ /* 0x000fe20000000800 */
[----:B------:R-:W-:Y:S01]  /*e420*/  @!PT LDS RZ, [RZ] ;  /* 0x00000000fffff984 */ /* 0x000fe20000000800 */
[----:B------:R-:W-:Y:S01]  /*e430*/  @!PT LDS RZ, [RZ] ;  /* 0x00000000fffff984 */ /* 0x000fe20000000800 */
[----:B------:R0:W-:Y:S02]  /*e440*/  @P0 LDGSTS.E.BYPASS.LTC128B.128 [R8+0xe400], desc[UR36][R6.64], !P2 ;  /* 0x0e40000006080fae */ /* 0x0001e4000d101d64 */
[----:B0-----:R-:W-:-:S07]  /*e450*/  IMAD.MOV.U32 R6, RZ, RZ, R14 ;  /* 0x000000ffff067224 */ /* 0x001fce00078e000e */
[----:B------:R-:W-:Y:S05]  /*e460*/  WARPSYNC.COLLECTIVE R15, `(.L_x_335) ;  /* 0x000000000f087348 */ /* 0x000fea0003c00000 */
[----:B------:R0:W1:Y:S02]  /*e470*/  SHFL.IDX P6, R14, R13, R12, R11 ;  /* 0x0000000c0d0e7389 */ /* 0x00006400000c000b */
[----:B01----:R-:W-:Y:S01]  /*e480*/  ENDCOLLECTIVE ;  /* 0x000000000000791b */ /* 0x003fe20003800000 */
.L_x_335:
[----:B------:R-:W-:Y:S02]  /*e490*/  @P1 IMAD R8, R5, 0x2, R22 ;  /* 0x0000000205081824 */ /* 0x000fe400078e0216 */
[----:B------:R-:W-:Y:S02]  /*e4a0*/  IMAD.MOV.U32 R13, RZ, RZ, R2 ;  /* 0x000000ffff0d7224 */ /* 0x000fe400078e0002 */
[----:B------:R-:W-:Y:S02]  /*e4b0*/  IMAD.MOV.U32 R12, RZ, RZ, 0x2 ;  /* 0x00000002ff0c7424 */ /* 0x000fe400078e00ff */
[----:B------:R-:W-:-:S07]  /*e4c0*/  IMAD.MOV.U32 R7, RZ, RZ, R14 ;  /* 0x000000ffff077224 */ /* 0x000fce00078e000e */
[----:B------:R-:W-:Y:S05]  /*e4d0*/  WARPSYNC.COLLECTIVE R15, `(.L_x_336) ;  /* 0x000000000f087348 */ /* 0x000fea0003c00000 */
[----:B------:R0:W1:Y:S02]  /*e4e0*/  SHFL.IDX P6, R14, R13, R12, R11 ;  /* 0x0000000c0d0e7389 */ /* 0x00006400000c000b */
[----:B01----:R-:W-:Y:S01]  /*e4f0*/  ENDCOLLECTIVE ;  /* 0x000000000000791b */ /* 0x003fe20003800000 */
.L_x_336:
[----:B------:R-:W-:-:S05]  /*e500*/  @P1 LEA R7, P0, R28, R7, 0x1 ;  /* 0x000000071c071211 */ /* 0x000fca00078008ff */
[----:B------:R-:W-:-:S05]  /*e510*/  @P1 IMAD.X R6, RZ, RZ, R6, P0 ;  /* 0x000000ffff061224 */ /* 0x000fca00000e0606 */
[----:B------:R-:W-:Y:S01]  /*e520*/  @P1 LOP3.LUT R7, R7, R6, RZ, 0x3c, !PT ;  /* 0x0000000607071212 */ /* 0x000fe200078e3cff */
[----:B------:R-:W-:-:S03]  /*e530*/  IMAD.MOV.U32 R13, RZ, RZ, R0 ;  /* 0x000000ffff0d7224 */ /* 0x000fc600078e0000 */
[----:B------:R-:W-:-:S04]  /*e540*/  @P1 LOP3.LUT R6, R7, R6, RZ, 0x3c, !PT ;  /* 0x0000000607061212 */ /* 0x000fc800078e3cff */
[----:B------:R-:W-:-:S05]  /*e550*/  @P1 LOP3.LUT R7, R7, R6, RZ, 0x3c, !PT ;  /* 0x0000000607071212 */ /* 0x000fca00078e3cff */
[----:B------:R-:W-:Y:S01]  /*e560*/  @!PT LDS RZ, [RZ] ;  /* 0x00000000fffff984 */ /* 0x000fe20000000800 */
[----:B------:R-:W-:Y:S01]  /*e570*/  @!PT LDS RZ, [RZ] ;  /* 0x00000000fffff984 */ /* 0x000fe20000000800 */
[----:B------:R-:W-:Y:S01]  /*e580*/  @!PT LDS RZ, [RZ] ;  /* 0x00000000fffff984 */ /* 0x000fe20000000800 */
[----:B------:R0:W-:Y:S01]  /*e590*/  @P1 LDGSTS.E.BYPASS.LTC128B.128 [R8+0xec00], desc[UR36][R6.64], !P2 ;  /* 0x0ec0000006081fae */ /* 0x0001e2000d101d64 */
[----:B------:R-:W-:Y:S02]  /*e5a0*/  ISETP.GE.AND P1, PT, R4, 0x21, PT ;  /* 0x000000210400780c */ /* 0x000fe40003f26270 */
[----:B0-----:R-:W-:-:S11]  /*e5b0*/  MOV R6, R14 ;  /* 0x0000000e00067202 */ /* 0x001fd60000000f00 */
[----:B------:R-:W-:Y:S05]  /*e5c0*/  WARPSYNC.COLLECTIVE R15, `(.L_x_337) ;  /* 0x000000000f087348 */ /* 0x000fea0003c00000 */
[----:B------:R0:W1:Y:S02]  /*e5d0*/  SHFL.IDX P6, R14, R13, R12, R11 ;  /* 0x0000000c0d0e7389 */ /* 0x00006400000c000b */
[----:B01----:R-:W-:Y:S01]  /*e5e0*/  ENDCOLLECTIVE ;  /* 0x000000000000791b */ /* 0x003fe20003800000 */
.L_x_337:
[----:B------:R-:W-:Y:S02]  /*e5f0*/  @P1 IMAD R8, R5, 0x2, R22 ;  /* 0x0000000205081824 */ /* 0x000fe400078e0216 */
[----:B------:R-:W-:Y:S02]  /*e600*/  IMAD.MOV.U32 R13, RZ, RZ, R2 ;  /* 0x000000ffff0d7224 */ /* 0x000fe400078e0002 */
[----:B------:R-:W-:Y:S02]  /*e610*/  IMAD.MOV.U32 R12, RZ, RZ, 0x3 ;  /* 0x00000003ff0c7424 */ /* 0x000fe400078e00ff */
[----:B------:R-:W-:-:S07]  /*e620*/  IMAD.MOV.U32 R7, RZ, RZ, R14 ;  /* 0x000000ffff077224 */ /* 0x000fce00078e000e */
[----:B------:R-:W-:Y:S05]  /*e630*/  WARPSYNC.COLLECTIVE R15, `(.L_x_338) ;  /* 0x000000000f087348 */ /* 0x000fea0003c00000 */
[----:B------:R0:W1:Y:S02]  /*e640*/  SHFL.IDX P6, R14, R13, R12, R11 ;  /* 0x0000000c0d0e7389 */ /* 0x00006400000c000b */
[----:B01----:R-:W-:Y:S01]  /*e650*/  ENDCOLLECTIVE ;  /* 0x000000000000791b */ /* 0x003fe20003800000 */
.L_x_338:
        /* <DEDUP_REMOVED lines=10> */
[----:B------:R-:W-:Y:S01]  /*e700*/  ISETP.GE.AND P1, PT, R4, 0x31, PT ;  /* 0x000000310400780c */ /* 0x000fe20003f26270 */
[----:B0-----:R-:W-:-:S12]  /*e710*/  IMAD.MOV.U32 R6, RZ, RZ, R14 ;  /* 0x000000ffff067224 */ /* 0x001fd800078e000e */
[----:B------:R-:W-:Y:S05]  /*e720*/  WARPSYNC.COLLECTIVE R15, `(.L_x_339) ;  /* 0x000000000f087348 */ /* 0x000fea0003c00000 */
[----:B------:R0:W1:Y:S02]  /*e730*/  SHFL.IDX P6, R14, R13, R12, R11 ;  /* 0x0000000c0d0e7389 */ /* 0x00006400000c000b */
[----:B01----:R-:W-:Y:S01]  /*e740*/  ENDCOLLECTIVE ;  /* 0x000000000000791b */ /* 0x003fe20003800000 */
.L_x_339:
[----:B------:R-:W-:Y:S02]  /*e750*/  @P1 IMAD R8, R5, 0x2, R22 ;  /* 0x0000000205081824 */ /* 0x000fe400078e0216 */
[----:B------:R-:W-:Y:S02]  /*e760*/  IMAD.MOV.U32 R13, RZ, RZ, R2 ;  /* 0x000000ffff0d7224 */ /* 0x000fe400078e0002 */
[----:B------:R-:W-:Y:S02]  /*e770*/  IMAD.MOV.U32 R12, RZ, RZ, 0x4 ;  /* 0x00000004ff0c7424 */ /* 0x000fe400078e00ff */
[----:B------:R-:W-:-:S07]  /*e780*/  IMAD.MOV.U32 R7, RZ, RZ, R14 ;  /* 0x000000ffff077224 */ /* 0x000fce00078e000e */
[----:B------:R-:W-:Y:S05]  /*e790*/  WARPSYNC.COLLECTIVE R15, `(.L_x_340) ;  /* 0x000000000f087348 */ /* 0x000fea0003c00000 */
[----:B------:R0:W1:Y:S02]  /*e7a0*/  SHFL.IDX P6, R14, R13, R12, R11 ;  /* 0x0000000c0d0e7389 */ /* 0x00006400000c000b */
[----:B01----:R-:W-:Y:S01]  /*e7b0*/  ENDCOLLECTIVE ;  /* 0x000000000000791b */ /* 0x003fe20003800000 */
.L_x_340:
[----:B------:R-:W-:-:S04]  /*e7c0*/  @P1 LEA R7, P0, R28, R7, 0x1 ;  /* 0x000000071c071211 */ /* 0x000fc800078008ff */
[----:B------:R-:W-:-:S04]  /*e7d0*/  @P1 IADD3.X R6, RZ, R6, RZ, P0, !PT ;  /* 0x00000006ff061210 */ /* 0x000fc800007fe4ff */
        /* <DEDUP_REMOVED lines=13> */
.L_x_341:
[----:B------:R-:W-:Y:S02]  /*e8b0*/  @P1 IMAD R8, R5, 0x2, R22 ;  /* 0x0000000205081824 */ /* 0x000fe400078e0216 */
[----:B------:R-:W-:Y:S01]  /*e8c0*/  IMAD.MOV.U32 R13, RZ, RZ, R2 ;  /* 0x000000ffff0d7224 */ /* 0x000fe200078e0002 */
[----:B------:R-:W-:Y:S01]  /*e8d0*/  MOV R12, 0x5 ;  /* 0x00000005000c7802 */ /* 0x000fe20000000f00 */
[----:B------:R-:W-:-:S07]  /*e8e0*/  IMAD.MOV.U32 R7, RZ, RZ, R14 ;  /* 0x000000ffff077224 */ /* 0x000fce00078e000e */
[----:B------:R-:W-:Y:S05]  /*e8f0*/  WARPSYNC.COLLECTIVE R15, `(.L_x_342) ;  /* 0x000000000f087348 */ /* 0x000fea0003c00000 */
[----:B------:R0:W1:Y:S02]  /*e900*/  SHFL.IDX P6, R14, R13, R12, R11 ;  /* 0x0000000c0d0e7389 */ /* 0x00006400000c000b */
[----:B01----:R-:W-:Y:S01]  /*e910*/  ENDCOLLECTIVE ;  /* 0x000000000000791b */ /* 0x003fe20003800000 */
.L_x_342:
        /* <DEDUP_REMOVED lines=15> */
.L_x_343:
[----:B------:R-:W-:Y:S02]  /*ea10*/  @P1 IMAD R8, R5, 0x2, R22 ;  /* 0x0000000205081824 */ /* 0x000fe400078e0216 */
[----:B------:R-:W-:Y:S02]  /*ea20*/  IMAD.MOV.U32 R13, RZ, RZ, R2 ;  /* 0x000000ffff0d7224 */ /* 0x000fe400078e0002 */
[----:B------:R-:W-:Y:S02]  /*ea30*/  IMAD.MOV.U32 R12, RZ, RZ, 0x6 ;  /* 0x00000006ff0c7424 */ /* 0x000fe400078e00ff */
[----:B------:R-:W-:-:S07]  /*ea40*/  IMAD.MOV.U32 R7, RZ, RZ, R14 ;  /* 0x000000ffff077224 */ /* 0x000fce00078e000e */
[----:B------:R-:W-:Y:S05]  /*ea50*/  WARPSYNC.COLLECTIVE R15, `(.L_x_344) ;  /* 0x000000000f087348 */ /* 0x000fea0003c00000 */
[----:B------:R0:W1:Y:S02]  /*ea60*/  SHFL.IDX P6, R14, R13, R12, R11 ;  /* 0x0000000c0d0e7389 */ /* 0x00006400000c000b */
[----:B01----:R-:W-:Y:S01]  /*ea70*/  ENDCOLLECTIVE ;  /* 0x000000000000791b */ /* 0x003fe20003800000 */
.L_x_344:
        /* <DEDUP_REMOVED lines=15> */
.L_x_345:
[----:B------:R-:W-:Y:S02]  /*eb70*/  @P1 IMAD R8, R5, 0x2, R22 ;  /* 0x0000000205081824 */ /* 0x000fe400078e0216 */
[----:B------:R-:W-:Y:S02]  /*eb80*/  IMAD.MOV.U32 R13, RZ, RZ, R2 ;  /* 0x000000ffff0d7224 */ /* 0x000fe400078e0002 */
[----:B------:R-:W-:Y:S01]  /*eb90*/  IMAD.MOV.U32 R12, RZ, RZ, 0x7 ;  /* 0x00000007ff0c7424 */ /* 0x000fe200078e00ff */
[----:B------:R-:W-:-:S07]  /*eba0*/  MOV R7, R14 ;  /* 0x0000000e00077202 */ /* 0x000fce0000000f00 */
[----:B------:R-:W-:Y:S05]  /*ebb0*/  WARPSYNC.COLLECTIVE R15, `(.L_x_346) ;  /* 0x000000000f087348 */ /* 0x000fea0003c00000 */
[----:B------:R0:W1:Y:S02]  /*ebc0*/  SHFL.IDX P6, R14, R13, R12, R11 ;  /* 0x0000000c0d0e7389 */ /* 0x00006400000c000b */
[----:B01----:R-:W-:Y:S01]  /*ebd0*/  ENDCOLLECTIVE ;  /* 0x000000000000791b */ /* 0x003fe20003800000 */
.L_x_346:
[----:B------:R-:W-:-:S05]  /*ebe0*/  @P1 LEA R7, P0, R28, R7, 0x1 ;  /* 0x000000071c071211 */ /* 0x000fca00078008ff */
[----:B------:R-:W-:-:S05]  /*ebf0*/  @P1 IMAD.X R6, RZ, RZ, R6, P0 ;  /* 0x000000ffff061224 */ /* 0x000fca00000e0606 */
[----:B------:R-:W-:Y:S01]  /*ec00*/  @P1 LOP3.LUT R7, R7, R6, RZ, 0x3c, !PT ;  /* 0x0000000607071212 */ /* 0x000fe200078e3cff */
[----:B------:R-:W-:-:S03]  /*ec10*/  IMAD.MOV.U32 R13, RZ, RZ, R0 ;  /* 0x000000ffff0d7224 */ /* 0x000fc600078e0000 */
[----:B------:R-:W-:-:S04]  /*ec20*/  @P1 LOP3.LUT R6, R7, R6, RZ, 0x3c, !PT ;  /* 0x0000000607061212 */ /* 0x000fc800078e3cff */
[----:B------:R-:W-:Y:S01]  /*ec30*/  @P1 LOP3.LUT R7, R7, R6, RZ, 0x3c, !PT ;  /* 0x0000000607071212 */ /* 0x000fe200078e3cff */
[----:B------:R-:W-:-:S04]  /*ec40*/  IMAD.MOV.U32 R2, RZ, RZ, R14 ;  /* 0x000000ffff027224 */ /* 0x000fc800078e000e */
[----:B------:R-:W-:Y:S01]  /*ec50*/  @!PT LDS RZ, [RZ] ;  /* 0x00000000fffff984 */ /* 0x000fe20000000800 */
[----:B------:R-:W-:Y:S01]  /*ec60*/  @!PT LDS RZ, [RZ] ;  /* 0x00000000fffff984 */ /* 0x000fe20000000800 */
[----:B------:R-:W-:Y:S01]  /*ec70*/  @!PT LDS RZ, [RZ] ;  /* 0x00000000fffff984 */ /* 0x000fe20000000800 */
[----:B------:R0:W-:Y:S03]  /*ec80*/  @P1 LDGSTS.E.BYPASS.LTC128B.128 [R8+0x11400], desc[UR36][R6.64], !P2 ;  /* 0x1140000006081fae */ /* 0x0001e6000d101d64 */
[----:B0-----:R-:W-:Y:S05]  /*ec90*/  WARPSYNC.COLLECTIVE R15, `(.L_x_347) ;  /* 0x000000000f087348 */ /* 0x001fea0003c00000 */
[----:B------:R1:W2:Y:S02]  /*eca0*/  SHFL.IDX P6, R14, R13, R12, R11 ;  /* 0x0000000c0d0e7389 */ /* 0x0002a400000c000b */
[----:B012---:R-:W-:Y:S01]  /*ecb0*/  ENDCOLLECTIVE ;  /* 0x000000000000791b */ /* 0x007fe20003800000 */
.L_x_347:
[----:B------:R-:W-:Y:S01]  /*ecc0*/  IMAD.MOV.U32 R0, RZ, RZ, R14 ;  /* 0x000000ffff007224 */ /* 0x000fe200078e000e */
[----:B------:R-:W-:Y:S06]  /*ecd0*/  BRA `(.L_x_348) ;  /* 0xffffffb800807947 */ /* 0x000fec000383ffff */
.L_x_274:
[----:B------:R-:W-:Y:S01]  /*ece0*/  IMAD.MOV.U32 R13, RZ, RZ, R4 ;  /* 0x000000ffff0d7224 */ /* 0x000fe200078e0004 */
[----:B------:R-:W-:Y:S01]  /*ecf0*/  MOV R11, 0x181f ;  /* 0x0000181f000b7802 */ /* 0x000fe20000000f00 */
[----:B------:R-:W-:Y:S02]  /*ed00*/  IMAD.MOV.U32 R12, RZ, RZ, RZ ;  /* 0x000000ffff0c7224 */ /* 0x000fe400078e00ff */
[----:B------:R-:W-:Y:S02]  /*ed10*/  IMAD.MOV.U32 R15, RZ, RZ, -0x1 ;  /* 0xffffffffff0f7424 */ /* 0x000fe400078e00ff */
[----:B-----5:R-:W-:Y:S02]  /*ed20*/  IMAD R3, R21, R9, RZ ;  /* 0x0000000915037224 */ /* 0x020fe400078e02ff */
[----:B------:R-:W-:-:S07]  /*ed30*/  IMAD R17, R17, 0xc0, R20 ;  /* 0x000000c011117824 */ /* 0x000fce00078e0214 */
[----:B------:R-:W-:Y:S05]  /*ed40*/  WARPSYNC.COLLECTIVE R15, `(.L_x_349) ;  /* 0x000000000f087348 */ /* 0x000fea0003c00000 */
[----:B------:R0:W1:Y:S02]  /*ed50*/  SHFL.IDX P6, R14, R13, R12, R11 ;  /* 0x0000000c0d0e7389 */ /* 0x00006400000c000b */
[----:B01----:R-:W-:Y:S01]  /*ed60*/  ENDCOLLECTIVE ;  /* 0x000000000000791b */ /* 0x003fe20003800000 */
.L_x_349:
[C---:B------:R-:W-:Y:S01]  /*ed70*/  VIADD R8, R17.reuse, 0x10 ;  /* 0x0000001011087836 */ /* 0x040fe20000000000 */
[----:B------:R-:W-:Y:S01]  /*ed80*/  ISETP.GE.AND P2, PT, R17, R3, PT ;  /* 0x000000031100720c */ /* 0x000fe20003f46270 */
[----:B------:R-:W-:Y:S02]  /*ed90*/  IMAD.MOV.U32 R13, RZ, RZ, R0 ;  /* 0x000000ffff0d7224 */ /* 0x000fe400078e0000 */
[----:B------:R-:W-:-:S10]  /*eda0*/  IMAD.MOV.U32 R6, RZ, RZ, R14 ;  /* 0x000000ffff067224 */ /* 0x000fd400078e000e */
[----:B------:R-:W-:Y:S05]  /*edb0*/  WARPSYNC.COLLECTIVE R15, `(.L_x_350) ;  /* 0x000000000f087348 */ /* 0x000fea0003c00000 */
[----:B------:R0:W1:Y:S02]  /*edc0*/  SHFL.IDX P6, R14, R13, R12, R11 ;  /* 0x0000000c0d0e7389 */ /* 0x00006400000c000b */
[----:B01----:R-:W-:Y:S01]  /*edd0*/  ENDCOLLECTIVE ;  /* 0x000000000000791b */ /* 0x003fe20003800000 */
.L_x_350:
[----:B------:R-:W-:Y:S02]  /*ede0*/  IMAD.MOV.U32 R13, RZ, RZ, R4 ;  /* 0x000000ffff0d7224 */ /* 0x000fe400078e0004 */
[----:B------:R-:W-:Y:S02]  /*edf0*/  IMAD.MOV.U32 R12, RZ, RZ, 0x1 ;  /* 0x00000001ff0c7424 */ /* 0x000fe400078e00ff */
[----:B------:R-:W-:-:S07]  /*ee00*/  IMAD.MOV.U32 R7, RZ, RZ, R14 ;  /* 0x000000ffff077224 */ /* 0x000fce00078e000e */
[----:B------:R-:W-:Y:S05]  /*ee10*/  WARPSYNC.COLLECTIVE R15, `(.L_x_351) ;  /* 0x000000000f087348 */ /* 0x000fea0003c00000 */
[----:B------:R0:W1:Y:S02]  /*ee20*/  SHFL.IDX P6, R14, R13, R12, R11 ;  /* 0x0000000c0d0e7389 */ /* 0x00006400000c000b */
[----:B01----:R-:W-:Y:S01]  /*ee30*/  ENDCOLLECTIVE ;  /* 0x000000000000791b */ /* 0x003fe20003800000 */
.L_x_351:
[----:B------:R-:W-:-:S05]  /*ee40*/  @!P2 LEA R7, P1, R28, R7, 0x1 ;  /* 0x000000071c07a211 */ /* 0x000fca00078208ff */
[----:B------:R-:W-:Y:S01]  /*ee50*/  @!P2 IMAD.X R6, RZ, RZ, R6, P1 ;  /* 0x000000ffff06a224 */ /* 0x000fe200008e0606 */
[----:B------:R-:W-:-:S04]  /*ee60*/  ISETP.GE.AND P1, PT, R8, R3, PT ;  /* 0x000000030800720c */ /* 0x000fc80003f26270 */
[----:B------:R-:W-:Y:S02]  /*ee70*/  @!P2 LOP3.LUT R7, R7, R6, RZ, 0x3c, !PT ;  /* 0x000000060707a212 */ /* 0x000fe400078e3cff */
[----:B------:R-:W-:Y:S02]  /*ee80*/  MOV R13, R0 ;  /* 0x00000000000d7202 */ /* 0x000fe40000000f00 */
[----:B------:R-:W-:-:S04]  /*ee90*/  @!P2 LOP3.LUT R6, R7, R6, RZ, 0x3c, !PT ;  /* 0x000000060706a212 */ /* 0x000fc800078e3cff */
[----:B------:R-:W-:-:S05]  /*eea0*/  @!P2 LOP3.LUT R7, R7, R6, RZ, 0x3c, !PT ;  /* 0x000000060707a212 */ /* 0x000fca00078e3cff */
[----:B------:R-:W-:Y:S01]  /*eeb0*/  @!PT LDS RZ, [RZ] ;  /* 0x00000000fffff984 */ /* 0x000fe20000000800 */
[----:B------:R-:W-:Y:S01]  /*eec0*/  @!PT LDS RZ, [RZ] ;  /* 0x00000000fffff984 */ /* 0x000fe20000000800 */
[----:B------:R-:W-:Y:S01]  /*eed0*/  @!PT LDS RZ, [RZ] ;  /* 0x00000000fffff984 */ /* 0x000fe20000000800 */
[----:B------:R0:W-:Y:S02]  /*eee0*/  @!P2 LDGSTS.E.BYPASS.LTC128B.128 [R10+0x8400], desc[UR36][R6.64], !P0 ;  /* 0x08400000060aafae */ /* 0x0001e4000c101d64 */
[----:B0-----:R-:W-:-:S07]  /*eef0*/  IMAD.MOV.U32 R6, RZ, RZ, R14 ;  /* 0x000000ffff067224 */ /* 0x001fce00078e000e */
[----:B------:R-:W-:Y:S05]  /*ef00*/  WARPSYNC.COLLECTIVE R15, `(.L_x_352) ;  /* 0x000000000f087348 */ /* 0x000fea0003c00000 */
[----:B------:R0:W1:Y:S02]  /*ef10*/  SHFL.IDX P6, R14, R13, R12, R11 ;  /* 0x0000000c0d0e7389 */ /* 0x00006400000c000b */
[----:B01----:R-:W-:Y:S01]  /*ef20*/  ENDCOLLECTIVE ;  /* 0x000000000000791b */ /* 0x003fe20003800000 */
.L_x_352:
[----:B------:R-:W-:Y:S02]  /*ef30*/  IMAD.MOV.U32 R13, RZ, RZ, R4 ;  /* 0x000000ffff0d7224 */ /* 0x000fe400078e0004 */
[----:B------:R-:W-:Y:S02]  /*ef40*/  IMAD.MOV.U32 R12, RZ, RZ, 0x2 ;  /* 0x00000002ff0c7424 */ /* 0x000fe400078e00ff */
[----:B------:R-:W-:-:S07]  /*ef50*/  IMAD.MOV.U32 R7, RZ, RZ, R14 ;  /* 0x000000ffff077224 */ /* 0x000fce00078e000e */
[----:B------:R-:W-:Y:S05]  /*ef60*/  WARPSYNC.COLLECTIVE R15, `(.L_x_353) ;  /* 0x000000000f087348 */ /* 0x000fea0003c00000 */
[----:B------:R0:W1:Y:S02]  /*ef70*/  SHFL.IDX P6, R14, R13, R12, R11 ;  /* 0x0000000c0d0e7389 */ /* 0x00006400000c000b */
[----:B01----:R-:W-:Y:S01]  /*ef80*/  ENDCOLLECTIVE ;  /* 0x000000000000791b */ /* 0x003fe20003800000 */
.L_x_353:
[----:B------:R-:W-:-:S05]  /*ef90*/  @!P1 LEA R7, P2, R28, R7, 0x1 ;  /* 0x000000071c079211 */ /* 0x000fca00078408ff */
[----:B------:R-:W-:-:S05]  /*efa0*/  @!P1 IMAD.X R6, RZ, RZ, R6, P2 ;  /* 0x000000ffff069224 */ /* 0x000fca00010e0606 */
[----:B------:R-:W-:Y:S01]  /*efb0*/  @!P1 LOP3.LUT R7, R7, R6, RZ, 0x3c, !PT ;  /* 0x0000000607079212 */ /* 0x000fe200078e3cff */
[----:B------:R-:W-:-:S03]  /*efc0*/  IMAD.MOV.U32 R13, RZ, RZ, R0 ;  /* 0x000000ffff0d7224 */ /* 0x000fc600078e0000 */
[----:B------:R-:W-:-:S04]  /*efd0*/  @!P1 LOP3.LUT R6, R7, R6, RZ, 0x3c, !PT ;  /* 0x0000000607069212 */ /* 0x000fc800078e3cff */
[----:B------:R-:W-:-:S05]  /*efe0*/  @!P1 LOP3.LUT R7, R7, R6, RZ, 0x3c, !PT ;  /* 0x0000000607079212 */ /* 0x000fca00078e3cff */
[----:B------:R-:W-:Y:S01]  /*eff0*/  @!PT LDS RZ, [RZ] ;  /* 0x00000000fffff984 */ /* 0x000fe20000000800 */
[----:B------:R-:W-:Y:S01]  /*f000*/  @!PT LDS RZ, [RZ] ;  /* 0x00000000fffff984 */ /* 0x000fe20000000800 */
[----:B------:R-:W-:Y:S01]  /*f010*/  @!PT LDS RZ, [RZ] ;  /* 0x00000000fffff984 */ /* 0x000fe20000000800 */
[----:B------:R0:W-:Y:S02]  /*f020*/  @!P1 LDGSTS.E.BYPASS.LTC128B.128 [R10+0x8c00], desc[UR36][R6.64], !P0 ;  /* 0x08c00000060a9fae */ /* 0x0001e4000c101d64 */
[----:B0-----:R-:W-:-:S05]  /*f030*/  VIADD R6, R17, 0x20 ;  /* 0x0000002011067836 */ /* 0x001fca0000000000 */
[----:B------:R-:W-:Y:S01]  /*f040*/  ISETP.GE.AND P1, PT, R6, R3, PT ;  /* 0x000000030600720c */ /* 0x000fe20003f26270 */
[----:B------:R-:W-:-:S12]  /*f050*/  IMAD.MOV.U32 R6, RZ, RZ, R14 ;  /* 0x000000ffff067224 */ /* 0x000fd800078e000e */
[----:B------:R-:W-:Y:S05]  /*f060*/  WARPSYNC.COLLECTIVE R15, `(.L_x_354) ;  /* 0x000000000f087348 */ /* 0x000fea0003c00000 */
[----:B------:R0:W1:Y:S02]  /*f070*/  SHFL.IDX P6, R14, R13, R12, R11 ;  /* 0x0000000c0d0e7389 */ /* 0x00006400000c000b */
[----:B01----:R-:W-:Y:S01]  /*f080*/  ENDCOLLECTIVE ;  /* 0x000000000000791b */ /* 0x003fe20003800000 */
.L_x_354:
[----:B------:R-:W-:Y:S02]  /*f090*/  IMAD.MOV.U32 R13, RZ, RZ, R4 ;  /* 0x000000ffff0d7224 */ /* 0x000fe400078e0004 */
[----:B------:R-:W-:Y:S02]  /*f0a0*/  IMAD.MOV.U32 R12, RZ, RZ, 0x3 ;  /* 0x00000003ff0c7424 */ /* 0x000fe400078e00ff */
[----:B------:R-:W-:-:S07]  /*f0b0*/  IMAD.MOV.U32 R7, RZ, RZ, R14 ;  /* 0x000000ffff077224 */ /* 0x000fce00078e000e */
[----:B------:R-:W-:Y:S05]  /*f0c0*/  WARPSYNC.COLLECTIVE R15, `(.L_x_355) ;  /* 0x000000000f087348 */ /* 0x000fea0003c00000 */
[----:B------:R0:W1:Y:S02]  /*f0d0*/  SHFL.IDX P6, R14, R13, R12, R11 ;  /* 0x0000000c0d0e7389 */ /* 0x00006400000c000b */
[----:B01----:R-:W-:Y:S01]  /*f0e0*/  ENDCOLLECTIVE ;  /* 0x000000000000791b */ /* 0x003fe20003800000 */
.L_x_355:
        /* <DEDUP_REMOVED lines=10> */
[----:B0-----:R-:W-:-:S04]  /*f190*/  IADD3 R6, R17, 0x30, RZ ;  /* 0x0000003011067810 */ /* 0x001fc80007ffe0ff */
[----:B------:R-:W-:Y:S01]  /*f1a0*/  ISETP.GE.AND P1, PT, R6, R3, PT ;  /* 0x000000030600720c */ /* 0x000fe20003f26270 */
[----:B------:R-:W-:-:S12]  /*f1b0*/  IMAD.MOV.U32 R6, RZ, RZ, R14 ;  /* 0x000000ffff067224 */ /* 0x000fd800078e000e */
[----:B------:R-:W-:Y:S05]  /*f1c0*/  WARPSYNC.COLLECTIVE R15, `(.L_x_356) ;  /* 0x000000000f087348 */ /* 0x000fea0003c00000 */
[----:B------:R0:W1:Y:S02]  /*f1d0*/  SHFL.IDX P6, R14, R13, R12, R11 ;  /* 0x0000000c0d0e7389 */ /* 0x00006400000c000b */
[----:B01----:R-:W-:Y:S01]  /*f1e0*/  ENDCOLLECTIVE ;  /* 0x000000000000791b */ /* 0x003fe20003800000 */
.L_x_356:
[----:B------:R-:W-:Y:S02]  /*f1f0*/  IMAD.MOV.U32 R13, RZ, RZ, R4 ;  /* 0x000000ffff0d7224 */ /* 0x000fe400078e0004 */
[----:B------:R-:W-:Y:S02]  /*f200*/  IMAD.MOV.U32 R12, RZ, RZ, 0x4 ;  /* 0x00000004ff0c7424 */ /* 0x000fe400078e00ff */
[----:B------:R-:W-:-:S07]  /*f210*/  IMAD.MOV.U32 R7, RZ, RZ, R14 ;  /* 0x000000ffff077224 */ /* 0x000fce00078e000e */
[----:B------:R-:W-:Y:S05]  /*f220*/  WARPSYNC.COLLECTIVE R15, `(.L_x_357) ;  /* 0x000000000f087348 */ /* 0x000fea0003c00000 */
[----:B------:R0:W1:Y:S02]  /*f230*/  SHFL.IDX P6, R14, R13, R12, R11 ;  /* 0x0000000c0d0e7389 */ /* 0x00006400000c000b */
[----:B01----:R-:W-:Y:S01]  /*f240*/  ENDCOLLECTIVE ;  /* 0x000000000000791b */ /* 0x003fe20003800000 */
.L_x_357:
        /* <DEDUP_REMOVED lines=11> */
[----:B------:R-:W-:Y:S02]  /*f300*/  ISETP.GE.AND P1, PT, R6, R3, PT ;  /* 0x000000030600720c */ /* 0x000fe40003f26270 */
[----:B------:R-:W-:-:S11]  /*f310*/  MOV R6, R14 ;  /* 0x0000000e00067202 */ /* 0x000fd60000000f00 */
[----:B------:R-:W-:Y:S05]  /*f320*/  WARPSYNC.COLLECTIVE R15, `(.L_x_358) ;  /* 0x000000000f087348 */ /* 0x000fea0003c00000 */
[----:B------:R0:W1:Y:S02]  /*f330*/  SHFL.IDX P6, R14, R13, R12, R11 ;  /* 0x0000000c0d0e7389 */ /* 0x00006400000c000b */
[----:B01----:R-:W-:Y:S01]  /*f340*/  ENDCOLLECTIVE ;  /* 0x000000000000791b */ /* 0x003fe20003800000 */
.L_x_358:
[----:B------:R-:W-:Y:S02]  /*f350*/  IMAD.MOV.U32 R13, RZ, RZ, R4 ;  /* 0x000000ffff0d7224 */ /* 0x000fe400078e0004 */
[----:B------:R-:W-:Y:S02]  /*f360*/  IMAD.MOV.U32 R12, RZ, RZ, 0x5 ;  /* 0x00000005ff0c7424 */ /* 0x000fe400078e00ff */
[----:B------:R-:W-:-:S07]  /*f370*/  IMAD.MOV.U32 R7, RZ, RZ, R14 ;  /* 0x000000ffff077224 */ /* 0x000fce00078e000e */
[----:B------:R-:W-:Y:S05]  /*f380*/  WARPSYNC.COLLECTIVE R15, `(.L_x_359) ;  /* 0x000000000f087348 */ /* 0x000fea0003c00000 */
[----:B------:R0:W1:Y:S02]  /*f390*/  SHFL.IDX P6, R14, R13, R12, R11 ;  /* 0x0000000c0d0e7389 */ /* 0x00006400000c000b */
[----:B01----:R-:W-:Y:S01]  /*f3a0*/  ENDCOLLECTIVE ;  /* 0x000000000000791b */ /* 0x003fe20003800000 */
.L_x_359:
        /* <DEDUP_REMOVED lines=16> */
.L_x_360:
[----:B------:R-:W-:Y:S02]  /*f4b0*/  IMAD.MOV.U32 R13, RZ, RZ, R4 ;  /* 0x000000ffff0d7224 */ /* 0x000fe400078e0004 */
[----:B------:R-:W-:Y:S02]  /*f4c0*/  IMAD.MOV.U32 R12, RZ, RZ, 0x6 ;  /* 0x00000006ff0c7424 */ /* 0x000fe400078e00ff */
[----:B------:R-:W-:-:S07]  /*f4d0*/  IMAD.MOV.U32 R7, RZ, RZ, R14 ;  /* 0x000000ffff077224 */ /* 0x000fce00078e000e */
[----:B------:R-:W-:Y:S05]  /*f4e0*/  WARPSYNC.COLLECTIVE R15, `(.L_x_361) ;  /* 0x000000000f087348 */ /* 0x000fea0003c00000 */
[----:B------:R0:W1:Y:S02]  /*f4f0*/  SHFL.IDX P6, R14, R13, R12, R11 ;  /* 0x0000000c0d0e7389 */ /* 0x00006400000c000b */
[----:B01----:R-:W-:Y:S01]  /*f500*/  ENDCOLLECTIVE ;  /* 0x000000000000791b */ /* 0x003fe20003800000 */
.L_x_361:
[----:B------:R-:W-:-:S04]  /*f510*/  @!P1 LEA R7, P2, R28, R7, 0x1 ;  /* 0x000000071c079211 */ /* 0x000fc800078408ff */
[----:B------:R-:W-:-:S04]  /*f520*/  @!P1 IADD3.X R6, RZ, R6, RZ, P2, !PT ;  /* 0x00000006ff069210 */ /* 0x000fc800017fe4ff */
        /* <DEDUP_REMOVED lines=14> */
.L_x_362:
[----:B------:R-:W-:Y:S02]  /*f610*/  IMAD.MOV.U32 R13, RZ, RZ, R4 ;  /* 0x000000ffff0d7224 */ /* 0x000fe400078e0004 */
[----:B------:R-:W-:Y:S02]  /*f620*/  IMAD.MOV.U32 R12, RZ, RZ, 0x7 ;  /* 0x00000007ff0c7424 */ /* 0x000fe400078e00ff */
[----:B------:R-:W-:-:S07]  /*f630*/  IMAD.MOV.U32 R7, RZ, RZ, R14 ;  /* 0x000000ffff077224 */ /* 0x000fce00078e000e */
[----:B------:R-:W-:Y:S05]  /*f640*/  WARPSYNC.COLLECTIVE R15, `(.L_x_363) ;  /* 0x000000000f087348 */ /* 0x000fea0003c00000 */
[----:B------:R0:W1:Y:S02]  /*f650*/  SHFL.IDX P6, R14, R13, R12, R11 ;  /* 0x0000000c0d0e7389 */ /* 0x00006400000c000b */
[----:B01----:R-:W-:Y:S01]  /*f660*/  ENDCOLLECTIVE ;  /* 0x000000000000791b */ /* 0x003fe20003800000 */
.L_x_363:
[----:B------:R-:W-:-:S05]  /*f670*/  @!P1 LEA R7, P2, R28, R7, 0x1 ;  /* 0x000000071c079211 */ /* 0x000fca00078408ff */
[----:B------:R-:W-:-:S05]  /*f680*/  @!P1 IMAD.X R6, RZ, RZ, R6, P2 ;  /* 0x000000ffff069224 */ /* 0x000fca00010e0606 */
[-C--:B------:R-:W-:Y:S01]  /*f690*/  @!P1 LOP3.LUT R7, R7, R6.reuse, RZ, 0x3c, !PT ;  /* 0x0000000607079212 */ /* 0x080fe200078e3cff */
[----:B------:R-:W-:Y:S02]  /*f6a0*/  IMAD.MOV.U32 R13, RZ, RZ, R0 ;  /* 0x000000ffff0d7224 */ /* 0x000fe400078e0000 */
[----:B------:R-:W-:Y:S01]  /*f6b0*/  VIADD R0, R17, 0x70 ;  /* 0x0000007011007836 */ /* 0x000fe20000000000 */
[----:B------:R-:W-:-:S04]  /*f6c0*/  @!P1 LOP3.LUT R6, R7, R6, RZ, 0x3c, !PT ;  /* 0x0000000607069212 */ /* 0x000fc800078e3cff */
[----:B------:R-:W-:Y:S02]  /*f6d0*/  @!P1 LOP3.LUT R7, R7, R6, RZ, 0x3c, !PT ;  /* 0x0000000607079212 */ /* 0x000fe400078e3cff */
[----:B------:R-:W-:-:S07]  /*f6e0*/  MOV R4, R14 ;  /* 0x0000000e00047202 */ /* 0x000fce0000000f00 */
[----:B------:R-:W-:Y:S05]  /*f6f0*/  WARPSYNC.COLLECTIVE R15, `(.L_x_364) ;  /* 0x000000000f087348 */ /* 0x000fea0003c00000 */
[----:B------:R0:W1:Y:S02]  /*f700*/  SHFL.IDX P6, R14, R13, R12, R11 ;  /* 0x0000000c0d0e7389 */ /* 0x00006400000c000b */
[----:B01----:R-:W-:Y:S01]  /*f710*/  ENDCOLLECTIVE ;  /* 0x000000000000791b */ /* 0x003fe20003800000 */
.L_x_364:
[----:B------:R-:W-:Y:S01]  /*f720*/  @!PT LDS RZ, [RZ] ;  /* 0x00000000fffff984 */ /* 0x000fe20000000800 */
[----:B------:R-:W-:Y:S01]  /*f730*/  @!PT LDS RZ, [RZ] ;  /* 0x00000000fffff984 */ /* 0x000fe20000000800 */
[----:B------:R-:W-:Y:S01]  /*f740*/  @!PT LDS RZ, [RZ] ;  /* 0x00000000fffff984 */ /* 0x000fe20000000800 */
[----:B------:R0:W-:Y:S01]  /*f750*/  @!P1 LDGSTS.E.BYPASS.LTC128B.128 [R10+0xb400], desc[UR36][R6.64], !P0 ;  /* 0x0b400000060a9fae */ /* 0x0001e2000c101d64 */
[----:B------:R-:W-:Y:S01]  /*f760*/  ISETP.GE.AND P1, PT, R0, R3, PT ;  /* 0x000000030000720c */ /* 0x000fe20003f26270 */
[----:B------:R-:W-:Y:S02]  /*f770*/  VIADD R0, R17, 0x80 ;  /* 0x0000008011007836 */ /* 0x000fe40000000000 */
[----:B------:R-:W-:Y:S02]  /*f780*/  IMAD.MOV.U32 R13, RZ, RZ, R2 ;  /* 0x000000ffff0d7224 */ /* 0x000fe400078e0002 */
[----:B------:R-:W-:Y:S02]  /*f790*/  IMAD.MOV.U32 R12, RZ, RZ, RZ ;  /* 0x000000ffff0c7224 */ /* 0x000fe400078e00ff */
[----:B0-----:R-:W-:-:S07]  /*f7a0*/  IMAD.MOV.U32 R6, RZ, RZ, R14 ;  /* 0x000000ffff067224 */ /* 0x001fce00078e000e */
[----:B------:R-:W-:Y:S05]  /*f7b0*/  WARPSYNC.COLLECTIVE R15, `(.L_x_365) ;  /* 0x000000000f087348 */ /* 0x000fea0003c00000 */
[----:B------:R0:W1:Y:S02]  /*f7c0*/  SHFL.IDX P6, R14, R13, R12, R11 ;  /* 0x0000000c0d0e7389 */ /* 0x00006400000c000b */
[----:B01----:R-:W-:Y:S01]  /*f7d0*/  ENDCOLLECTIVE ;  /* 0x000000000000791b */ /* 0x003fe20003800000 */
.L_x_365:
        /* <DEDUP_REMOVED lines=12> */
.L_x_366:
[----:B------:R-:W-:Y:S02]  /*f8a0*/  IMAD.MOV.U32 R13, RZ, RZ, R2 ;  /* 0x000000ffff0d7224 */ /* 0x000fe400078e0002 */
[----:B------:R-:W-:Y:S01]  /*f8b0*/  IMAD.MOV.U32 R12, RZ, RZ, 0x1 ;  /* 0x00000001ff0c7424 */ /* 0x000fe200078e00ff */
[----:B------:R-:W-:-:S07]  /*f8c0*/  MOV R4, R14 ;  /* 0x0000000e00047202 */ /* 0x000fce0000000f00 */
[----:B------:R-:W-:Y:S05]  /*f8d0*/  WARPSYNC.COLLECTIVE R15, `(.L_x_367) ;  /* 0x000000000f087348 */ /* 0x000fea0003c00000 */
[----:B------:R0:W1:Y:S02]  /*f8e0*/  SHFL.IDX P6, R14, R13, R12, R11 ;  /* 0x0000000c0d0e7389 */ /* 0x00006400000c000b */
[----:B01----:R-:W-:Y:S01]  /*f8f0*/  ENDCOLLECTIVE ;  /* 0x000000000000791b */ /* 0x003fe20003800000 */
.L_x_367:
[----:B------:R-:W-:-:S05]  /*f900*/  @!P1 LEA R4, P3, R28, R4, 0x1 ;  /* 0x000000041c049211 */ /* 0x000fca00078608ff */
[----:B------:R-:W-:Y:S02]  /*f910*/  @!P1 IMAD.X R0, RZ, RZ, R0, P3 ;  /* 0x000000ffff009224 */ /* 0x000fe400018e0600 */
[----:B------:R-:W-:Y:S02]  /*f920*/  @!P1 IMAD.MOV.U32 R6, RZ, RZ, R4 ;  /* 0x000000ffff069224 */ /* 0x000fe400078e0004 */
[----:B------:R-:W-:Y:S02]  /*f930*/  @!P1 IMAD.MOV.U32 R7, RZ, RZ, R0 ;  /* 0x000000ffff079224 */ /* 0x000fe400078e0000 */
[C---:B------:R-:W-:Y:S02]  /*f940*/  VIADD R0, R17.reuse, 0x90 ;  /* 0x0000009011007836 */ /* 0x040fe40000000000 */
[----:B------:R-:W-:Y:S01]  /*f950*/  IMAD.MOV.U32 R13, RZ, RZ, R5 ;  /* 0x000000ffff0d7224 */ /* 0x000fe200078e0005 */
[----:B------:R-:W-:Y:S01]  /*f960*/  @!PT LDS RZ, [RZ] ;  /* 0x00000000fffff984 */ /* 0x000fe20000000800 */
[----:B------:R-:W-:Y:S01]  /*f970*/  @!PT LDS RZ, [RZ] ;  /* 0x00000000fffff984 */ /* 0x000fe20000000800 */
[----:B------:R-:W-:Y:S01]  /*f980*/  @!PT LDS RZ, [RZ] ;  /* 0x00000000fffff984 */ /* 0x000fe20000000800 */
[----:B------:R0:W-:Y:S01]  /*f990*/  @!P1 LDGSTS.E.BYPASS.LTC128B.128 [R10+0xc400], desc[UR36][R6.64], !P0 ;  /* 0x0c400000060a9fae */ /* 0x0001e2000c101d64 */
[----:B------:R-:W-:Y:S01]  /*f9a0*/  VIADD R4, R17, 0xa0 ;  /* 0x000000a011047836 */ /* 0x000fe20000000000 */
[----:B------:R-:W-:Y:S01]  /*f9b0*/  ISETP.GE.AND P1, PT, R0, R3, PT ;  /* 0x000000030000720c */ /* 0x000fe20003f26270 */
[----:B------:R-:W-:-:S12]  /*f9c0*/  IMAD.MOV.U32 R0, RZ, RZ, R14 ;  /* 0x000000ffff007224 */ /* 0x000fd800078e000e */
[----:B0-----:R-:W-:Y:S05]  /*f9d0*/  WARPSYNC.COLLECTIVE R15, `(.L_x_368) ;  /* 0x000000000f087348 */ /* 0x001fea0003c00000 */
[----:B------:R1:W2:Y:S02]  /*f9e0*/  SHFL.IDX P6, R14, R13, R12, R11 ;  /* 0x0000000c0d0e7389 */ /* 0x0002a400000c000b */
[----:B012---:R-:W-:Y:S01]  /*f9f0*/  ENDCOLLECTIVE ;  /* 0x000000000000791b */ /* 0x007fe20003800000 */
.L_x_368:
[----:B------:R-:W-:Y:S02]  /*fa00*/  IMAD.MOV.U32 R13, RZ, RZ, R2 ;  /* 0x000000ffff0d7224 */ /* 0x000fe400078e0002 */
[----:B------:R-:W-:Y:S02]  /*fa10*/  IMAD.MOV.U32 R12, RZ, RZ, 0x2 ;  /* 0x00000002ff0c7424 */ /* 0x000fe400078e00ff */
[----:B------:R-:W-:-:S07]  /*fa20*/  IMAD.MOV.U32 R6, RZ, RZ, R14 ;  /* 0x000000ffff067224 */ /* 0x000fce00078e000e */
[----:B------:R-:W-:Y:S05]  /*fa30*/  WARPSYNC.COLLECTIVE R15, `(.L_x_369) ;  /* 0x000000000f087348 */ /* 0x000fea0003c00000 */
[----:B------:R0:W1:Y:S02]  /*fa40*/  SHFL.IDX P6, R14, R13, R12, R11 ;  /* 0x0000000c0d0e7389 */ /* 0x00006400000c000b */
[----:B01----:R-:W-:Y:S01]  /*fa50*/  ENDCOLLECTIVE ;  /* 0x000000000000791b */ /* 0x003fe20003800000 */
.L_x_369:
[----:B------:R-:W-:-:S04]  /*fa60*/  @!P1 LEA R6, P2, R28, R6, 0x1 ;  /* 0x000000061c069211 */ /* 0x000fc800078408ff */
[----:B------:R-:W-:Y:S02]  /*fa70*/  @!P1 IADD3.X R0, RZ, R0, RZ, P2, !PT ;  /* 0x00000000ff009210 */ /* 0x000fe400017fe4ff */
[----:B------:R-:W-:-:S03]  /*fa80*/  ISETP.GE.AND P2, PT, R4, R3, PT ;  /* 0x000000030400720c */ /* 0x000fc60003f46270 */
[----:B------:R-:W-:Y:S02]  /*fa90*/  @!P1 IMAD.MOV.U32 R7, RZ, RZ, R0 ;  /* 0x000000ffff079224 */ /* 0x000fe400078e0000 */
[----:B------:R-:W-:-:S03]  /*faa0*/  IMAD.MOV.U32 R13, RZ, RZ, R5 ;  /* 0x000000ffff0d7224 */ /* 0x000fc600078e0005 */
[----:B------:R-:W-:Y:S01]  /*fab0*/  @!PT LDS RZ, [RZ] ;  /* 0x00000000fffff984 */ /* 0x000fe20000000800 */
[----:B------:R-:W-:Y:S01]  /*fac0*/  @!PT LDS RZ, [RZ] ;  /* 0x00000000fffff984 */ /* 0x000fe20000000800 */
[----:B------:R-:W-:Y:S01]  /*fad0*/  @!PT LDS RZ, [RZ] ;  /* 0x00000000fffff984 */ /* 0x000fe20000000800 */
[----:B------:R0:W-:Y:S01]  /*fae0*/  @!P1 LDGSTS.E.BYPASS.LTC128B.128 [R10+0xcc00], desc[UR36][R6.64], !P0 ;  /* 0x0cc00000060a9fae */ /* 0x0001e2000c101d64 */
[----:B------:R-:W-:-:S07]  /*faf0*/  IMAD.MOV.U32 R0, RZ, RZ, R14 ;  /* 0x000000ffff007224 */ /* 0x000fce00078e000e */
[----:B0-----:R-:W-:Y:S05]  /*fb00*/  WARPSYNC.COLLECTIVE R15, `(.L_x_370) ;  /* 0x000000000f087348 */ /* 0x001fea0003c00000 */
[----:B------:R1:W2:Y:S02]  /*fb10*/  SHFL.IDX P6, R14, R13, R12, R11 ;  /* 0x0000000c0d0e7389 */ /* 0x0002a400000c000b */
[----:B012---:R-:W-:Y:S01]  /*fb20*/  ENDCOLLECTIVE ;  /* 0x000000000000791b */ /* 0x007fe20003800000 */
.L_x_370:
[----:B------:R-:W-:Y:S01]  /*fb30*/  MOV R13, R2 ;  /* 0x00000002000d7202 */ /* 0x000fe20000000f00 */
[----:B------:R-:W-:Y:S02]  /*fb40*/  IMAD.MOV.U32 R12, RZ, RZ, 0x3 ;  /* 0x00000003ff0c7424 */ /* 0x000fe400078e00ff */
[----:B------:R-:W-:-:S07]  /*fb50*/  IMAD.MOV.U32 R6, RZ, RZ, R14 ;  /* 0x000000ffff067224 */ /* 0x000fce00078e000e */
[----:B------:R-:W-:Y:S05]  /*fb60*/  WARPSYNC.COLLECTIVE R15, `(.L_x_371) ;  /* 0x000000000f087348 */ /* 0x000fea0003c00000 */
[----:B------:R0:W1:Y:S02]  /*fb70*/  SHFL.IDX P6, R14, R13, R12, R11 ;  /* 0x0000000c0d0e7389 */ /* 0x00006400000c000b */
[----:B01----:R-:W-:Y:S01]  /*fb80*/  ENDCOLLECTIVE ;  /* 0x000000000000791b */ /* 0x003fe20003800000 */
.L_x_371:
[----:B------:R-:W-:-:S05]  /*fb90*/  @!P2 LEA R6, P1, R28, R6, 0x1 ;  /* 0x000000061c06a211 */ /* 0x000fca00078208ff */
[----:B------:R-:W-:-:S04]  /*fba0*/  @!P2 IMAD.X R0, RZ, RZ, R0, P1 ;  /* 0x000000ffff00a224 */ /* 0x000fc800008e0600 */
        /* <DEDUP_REMOVED lines=10> */
.L_x_372:
[----:B------:R-:W-:Y:S01]  /*fc50*/  IMAD.MOV.U32 R2, RZ, RZ, R14 ;  /* 0x000000ffff027224 */ /* 0x000fe200078e000e */
[----:B------:R-:W-:Y:S06]  /*fc60*/  BRA `(.L_x_373) ;  /* 0xffffffb8005c7947 */ /* 0x000fec000383ffff */
.L_x_277:
[----:B0-----:R0:W1:Y:S02]  /*fc70*/  SYNCS.PHASECHK.TRANS64.TRYWAIT P0, [R22+URZ+0x16820], R0 ;  /* 0x01682000160075a7 */ /* 0x001064000800017f */
[----:B-1----:R-:W-:Y:S05]  /*fc80*/  @!P0 NANOSLEEP.SYNCS 0x989680 ;  /* 0x009896800000895d */ /* 0x002fea0003900000 */
[----:B------:R-:W1:Y:S02]  /*fc90*/  @!P0 SYNCS.PHASECHK.TRANS64 P0, [R22+URZ+0x16820], R0 ;  /* 0x01682000160085a7 */ /* 0x000e64000800007f */
[----:B-1----:R-:W-:Y:S05]  /*fca0*/  @!P0 BRA `(.L_x_277) ;  /* 0xfffffffc00f08947 */ /* 0x002fea000383ffff */
[----:B------:R-:W-:Y:S05]  /*fcb0*/  BRA `(.L_x_374) ;  /* 0xffffffb800b87947 */ /* 0x000fea000383ffff */
.L_x_282:
[----:B0-----:R0:W1:Y:S02]  /*fcc0*/  SYNCS.PHASECHK.TRANS64.TRYWAIT P0, [R5+URZ+0x16840], R2 ;  /* 0x01684002050075a7 */ /* 0x001064000800017f */
[----:B-1----:R-:W-:Y:S05]  /*fcd0*/  @!P0 NANOSLEEP.SYNCS 0x989680 ;  /* 0x009896800000895d */ /* 0x002fea0003900000 */
[----:B------:R-:W1:Y:S02]  /*fce0*/  @!P0 SYNCS.PHASECHK.TRANS64 P0, [R5+URZ+0x16840], R2 ;  /* 0x01684002050085a7 */ /* 0x000e64000800007f */
[----:B-1----:R-:W-:Y:S05]  /*fcf0*/  @!P0 BRA `(.L_x_282) ;  /* 0xfffffffc00f08947 */ /* 0x002fea000383ffff */
[----:B------:R-:W-:Y:S05]  /*fd00*/  BRA `(.L_x_375) ;  /* 0xffffffbc00907947 */ /* 0x000fea000383ffff */
.L_x_283:
[----:B------:R-:W-:Y:S01]  /*fd10*/  BSSY B1, `(.L_x_376) ;  /* 0x0000008000017945 */ /* 0x000fe20003800000 */
[----:B------:R-:W-:Y:S02]  /*fd20*/  IMAD.MOV.U32 R13, RZ, RZ, R10 ;  /* 0x000000ffff0d7224 */ /* 0x000fe400078e000a */
[----:B------:R-:W-:Y:S02]  /*fd30*/  IMAD.MOV.U32 R12, RZ, RZ, RZ ;  /* 0x000000ffff0c7224 */ /* 0x000fe400078e00ff */
[----:B------:R-:W-:Y:S02]  /*fd40*/  IMAD.MOV.U32 R11, RZ, RZ, 0x181f ;  /* 0x0000181fff0b7424 */ /* 0x000fe400078e00ff */
[----:B------:R-:W-:-:S07]  /*fd50*/  IMAD.MOV.U32 R15, RZ, RZ, -0x1 ;  /* 0xffffffffff0f7424 */ /* 0x000fce00078e00ff */
[----:B------:R-:W-:Y:S05]  /*fd60*/  WARPSYNC.COLLECTIVE R15, `(.L_x_377) ;  /* 0x000000000f087348 */ /* 0x000fea0003c00000 */
[----:B------:R0:W1:Y:S02]  /*fd70*/  SHFL.IDX P6, R14, R13, R12, R11 ;  /* 0x0000000c0d0e7389 */ /* 0x00006400000c000b */
[----:B01----:R-:W-:Y:S01]  /*fd80*/  ENDCOLLECTIVE ;  /* 0x000000000000791b */ /* 0x003fe20003800000 */
.L_x_377:
[----:B------:R-:W-:Y:S05]  /*fd90*/  BSYNC B1 ;  /* 0x0000000000017941 */ /* 0x000fea0003800000 */
.L_x_376:
[----:B------:R-:W-:Y:S01]  /*fda0*/  MOV R13, R8 ;  /* 0x00000008000d7202 */ /* 0x000fe20000000f00 */
[----:B------:R-:W-:Y:S02]  /*fdb0*/  IMAD.MOV.U32 R12, RZ, RZ, RZ ;  /* 0x000000ffff0c7224 */ /* 0x000fe400078e00ff */
[----:B------:R-:W-:Y:S02]  /*fdc0*/  IMAD.MOV.U32 R11, RZ, RZ, 0x181f ;  /* 0x0000181fff0b7424 */ /* 0x000fe400078e00ff */
[----:B------:R-:W-:Y:S02]  /*fdd0*/  IMAD.MOV.U32 R15, RZ, RZ, -0x1 ;  /* 0xffffffffff0f7424 */ /* 0x000fe400078e00ff */
[----:B------:R-:W-:Y:S02]  /*fde0*/  IMAD.MOV.U32 R3, RZ, RZ, R14 ;  /* 0x000000ffff037224 */ /* 0x000fe400078e000e */
[----:B------:R-:W-:-:S07]  /*fdf0*/  IMAD.SHL.U32 R7, R28, 0x2, RZ ;  /* 0x000000021c077824 */ /* 0x000fce00078e00ff */
[----:B------:R-:W-:Y:S05]  /*fe00*/  WARPSYNC.COLLECTIVE R15, `(.L_x_378) ;  /* 0x000000000f087348 */ /* 0x000fea0003c00000 */
[----:B------:R0:W1:Y:S02]  /*fe10*/  SHFL.IDX P6, R14, R13, R12, R11 ;  /* 0x0000000c0d0e7389 */ /* 0x00006400000c000b */
[----:B01----:R-:W-:Y:S01]  /*fe20*/  ENDCOLLECTIVE ;  /* 0x000000000000791b */ /* 0x003fe20003800000 */
.L_x_378:
[----:B------:R-:W-:Y:S02]  /*fe30*/  IMAD R9, R9, 0x2, R22 ;  /* 0x0000000209097824 */ /* 0x000fe400078e0216 */
[----:B------:R-:W-:Y:S02]  /*fe40*/  IMAD.MOV.U32 R13, RZ, RZ, R10 ;  /* 0x000000ffff0d7224 */ /* 0x000fe400078e000a */
[----:B------:R-:W-:Y:S02]  /*fe50*/  IMAD.MOV.U32 R12, RZ, RZ, 0x1 ;  /* 0x00000001ff0c7424 */ /* 0x000fe400078e00ff */
[----:B------:R-:W-:-:S07]  /*fe60*/  IMAD.MOV.U32 R2, RZ, RZ, R14 ;  /* 0x000000ffff027224 */ /* 0x000fce00078e000e */
[----:B------:R-:W-:Y:S05]  /*fe70*/  WARPSYNC.COLLECTIVE R15, `(.L_x_379) ;  /* 0x000000000f087348 */ /* 0x000fea0003c00000 */
[----:B------:R0:W1:Y:S02]  /*fe80*/  SHFL.IDX P6, R14, R13, R12, R11 ;  /* 0x0000000c0d0e7389 */ /* 0x00006400000c000b */
[----:B01----:R-:W-:Y:S01]  /*fe90*/  ENDCOLLECTIVE ;  /* 0x000000000000791b */ /* 0x003fe20003800000 */
.L_x_379:
[----:B------:R-:W-:-:S05]  /*fea0*/  IADD3 R2, P0, R2, R7, RZ ;  /* 0x0000000702027210 */ /* 0x000fca0007f1e0ff */
[----:B------:R-:W-:-:S05]  /*feb0*/  IMAD.X R3, RZ, RZ, R3, P0 ;  /* 0x000000ffff037224 */ /* 0x000fca00000e0603 */
        /* <DEDUP_REMOVED lines=9> */
.L_x_380:
[----:B------:R-:W-:Y:S02]  /*ff50*/  IMAD.MOV.U32 R13, RZ, RZ, R10 ;  /* 0x000000ffff0d7224 */ /* 0x000fe400078e000a */
[----:B------:R-:W-:Y:S02]  /*ff60*/  IMAD.MOV.U32 R12, RZ, RZ, 0x2 ;  /* 0x00000002ff0c7424 */ /* 0x000fe400078e00ff */
[----:B------:R-:W-:-:S07]  /*ff70*/  IMAD.MOV.U32 R2, RZ, RZ, R14 ;  /* 0x000000ffff027224 */ /* 0x000fce00078e000e */
[----:B------:R-:W-:Y:S05]  /*ff80*/  WARPSYNC.COLLECTIVE R15, `(.L_x_381) ;  /* 0x000000000f087348 */ /* 0x000fea0003c00000 */
[----:B------:R0:W1:Y:S02]  /*ff90*/  SHFL.IDX P6, R14, R13, R12, R11 ;  /* 0x0000000c0d0e7389 */ /* 0x00006400000c000b */
[----:B01----:R-:W-:Y:S01]  /*ffa0*/  ENDCOLLECTIVE ;  /* 0x000000000000791b */ /* 0x003fe20003800000 */
.L_x_381:
[----:B------:R-:W-:-:S05]  /*ffb0*/  IADD3 R2, P0, R2, R7, RZ ;  /* 0x0000000702027210 */ /* 0x000fca0007f1e0ff */
[----:B------:R-:W-:-:S05]  /*ffc0*/  IMAD.X R3, RZ, RZ, R3, P0 ;  /* 0x000000ffff037224 */ /* 0x000fca00000e0603 */
        /* <DEDUP_REMOVED lines=9> */
.L_x_382:
[----:B------:R-:W-:Y:S01]  /*10060*/  MOV R13, R10 ;  /* 0x0000000a000d7202 */ /* 0x000fe20000000f00 */
[----:B------:R-:W-:Y:S02]  /*10070*/  IMAD.MOV.U32 R12, RZ, RZ, 0x3 ;  /* 0x00000003ff0c7424 */ /* 0x000fe400078e00ff */
[----:B------:R-:W-:-:S07]  /*10080*/  IMAD.MOV.U32 R2, RZ, RZ, R14 ;  /* 0x000000ffff027224 */ /* 0x000fce00078e000e */
[----:B------:R-:W-:Y:S05]  /*10090*/  WARPSYNC.COLLECTIVE R15, `(.L_x_383) ;  /* 0x000000000f087348 */ /* 0x000fea0003c00000 */
[----:B------:R0:W1:Y:S02]  /*100a0*/  SHFL.IDX P6, R14, R13, R12, R11 ;  /* 0x0000000c0d0e7389 */ /* 0x00006400000c000b */
[----:B01----:R-:W-:Y:S01]  /*100b0*/  ENDCOLLECTIVE ;  /* 0x000000000000791b */ /* 0x003fe20003800000 */
.L_x_383:
        /* <DEDUP_REMOVED lines=11> */
.L_x_384:
[----:B------:R-:W-:Y:S02]  /*10170*/  IMAD.MOV.U32 R13, RZ, RZ, R10 ;  /* 0x000000ffff0d7224 */ /* 0x000fe400078e000a */
[----:B------:R-:W-:Y:S02]  /*10180*/  IMAD.MOV.U32 R12, RZ, RZ, 0x4 ;  /* 0x00000004ff0c7424 */ /* 0x000fe400078e00ff */
[----:B------:R-:W-:-:S07]  /*10190*/  IMAD.MOV.U32 R2, RZ, RZ, R14 ;  /* 0x000000ffff027224 */ /* 0x000fce00078e000e */
[----:B------:R-:W-:Y:S05]  /*101a0*/  WARPSYNC.COLLECTIVE R15, `(.L_x_385) ;  /* 0x000000000f087348 */ /* 0x000fea0003c00000 */
[----:B------:R0:W1:Y:S02]  /*101b0*/  SHFL.IDX P6, R14, R13, R12, R11 ;  /* 0x0000000c0d0e7389 */ /* 0x00006400000c000b */
[----:B01----:R-:W-:Y:S01]  /*101c0*/  ENDCOLLECTIVE ;  /* 0x000000000000791b */ /* 0x003fe20003800000 */
.L_x_385:
        /* <DEDUP_REMOVED lines=11> */
.L_x_386:
[----:B------:R-:W-:Y:S02]  /*10280*/  IMAD.MOV.U32 R13, RZ, RZ, R10 ;  /* 0x000000ffff0d7224 */ /* 0x000fe400078e000a */
[----:B------:R-:W-:Y:S01]  /*10290*/  IMAD.MOV.U32 R12, RZ, RZ, 0x5 ;  /* 0x00000005ff0c7424 */ /* 0x000fe200078e00ff */
[----:B------:R-:W-:-:S07]  /*102a0*/  MOV R2, R14 ;  /* 0x0000000e00027202 */ /* 0x000fce0000000f00 */
[----:B------:R-:W-:Y:S05]  /*102b0*/  WARPSYNC.COLLECTIVE R15, `(.L_x_387) ;  /* 0x000000000f087348 */ /* 0x000fea0003c00000 */
[----:B------:R0:W1:Y:S02]  /*102c0*/  SHFL.IDX P6, R14, R13, R12, R11 ;  /* 0x0000000c0d0e7389 */ /* 0x00006400000c000b */
[----:B01----:R-:W-:Y:S01]  /*102d0*/  ENDCOLLECTIVE ;  /* 0x000000000000791b */ /* 0x003fe20003800000 */
.L_x_387:
        /* <DEDUP_REMOVED lines=11> */
.L_x_388:
[----:B------:R-:W-:Y:S02]  /*10390*/  IMAD.MOV.U32 R13, RZ, RZ, R10 ;  /* 0x000000ffff0d7224 */ /* 0x000fe400078e000a */
[----:B------:R-:W-:Y:S02]  /*103a0*/  IMAD.MOV.U32 R12, RZ, RZ, 0x6 ;  /* 0x00000006ff0c7424 */ /* 0x000fe400078e00ff */
[----:B------:R-:W-:-:S07]  /*103b0*/  IMAD.MOV.U32 R2, RZ, RZ, R14 ;  /* 0x000000ffff027224 */ /* 0x000fce00078e000e */
[----:B------:R-:W-:Y:S05]  /*103c0*/  WARPSYNC.COLLECTIVE R15, `(.L_x_389) ;  /* 0x000000000f087348 */ /* 0x000fea0003c00000 */
[----:B------:R0:W1:Y:S02]  /*103d0*/  SHFL.IDX P6, R14, R13, R12, R11 ;  /* 0x0000000c0d0e7389 */ /* 0x00006400000c000b */
[----:B01----:R-:W-:Y:S01]  /*103e0*/  ENDCOLLECTIVE ;  /* 0x000000000000791b */ /* 0x003fe20003800000 */
.L_x_389:
        /* <DEDUP_REMOVED lines=11> */
.L_x_390:
[----:B------:R-:W-:Y:S02]  /*104a0*/  IMAD.MOV.U32 R13, RZ, RZ, R10 ;  /* 0x000000ffff0d7224 */ /* 0x000fe400078e000a */
[----:B------:R-:W-:Y:S02]  /*104b0*/  IMAD.MOV.U32 R12, RZ, RZ, 0x7 ;  /* 0x00000007ff0c7424 */ /* 0x000fe400078e00ff */
[----:B------:R-:W-:-:S07]  /*104c0*/  IMAD.MOV.U32 R2, RZ, RZ, R14 ;  /* 0x000000ffff027224 */ /* 0x000fce00078e000e */
[----:B------:R-:W-:Y:S05]  /*104d0*/  WARPSYNC.COLLECTIVE R15, `(.L_x_391) ;  /* 0x000000000f087348 */ /* 0x000fea0003c00000 */
[----:B------:R0:W1:Y:S02]  /*104e0*/  SHFL.IDX P6, R14, R13, R12, R11 ;  /* 0x0000000c0d0e7389 */ /* 0x00006400000c000b */
[----:B01----:R-:W-:Y:S01]  /*104f0*/  ENDCOLLECTIVE ;  /* 0x000000000000791b */ /* 0x003fe20003800000 */
.L_x_391:
        /* <DEDUP_REMOVED lines=11> */
.L_x_392:
[----:B------:R-:W-:Y:S01]  /*105b0*/  IMAD.MOV.U32 R2, RZ, RZ, R14 ;  /* 0x000000ffff027224 */ /* 0x000fe200078e000e */
[----:B------:R-:W-:Y:S06]  /*105c0*/  BRA `(.L_x_393) ;  /* 0xffffffb800747947 */ /* 0x000fec000383ffff */
.L_x_288:
[----:B-1----:R1:W2:Y:S02]  /*105d0*/  SYNCS.PHASECHK.TRANS64.TRYWAIT P0, [R5+URZ+0x16860], R2 ;  /* 0x01686002050075a7 */ /* 0x0022a4000800017f */
[----:B--2---:R-:W-:Y:S05]  /*105e0*/  @!P0 NANOSLEEP.SYNCS 0x989680 ;  /* 0x009896800000895d */ /* 0x004fea0003900000 */
[----:B------:R-:W2:Y:S02]  /*105f0*/  @!P0 SYNCS.PHASECHK.TRANS64 P0, [R5+URZ+0x16860], R2 ;  /* 0x01686002050085a7 */ /* 0x000ea4000800007f */
[----:B--2---:R-:W-:Y:S05]  /*10600*/  @!P0 BRA `(.L_x_288) ;  /* 0xfffffffc00f08947 */ /* 0x004fea000383ffff */
[----:B------:R-:W-:Y:S05]  /*10610*/  BRA `(.L_x_394) ;  /* 0xffffffb800cc7947 */ /* 0x000fea000383ffff */
.L_x_289:
[----:B------:R-:W-:Y:S01]  /*10620*/  BSSY B1, `(.L_x_395) ;  /* 0x0000008000017945 */ /* 0x000fe20003800000 */
[----:B------:R-:W-:Y:S01]  /*10630*/  IMAD.MOV.U32 R13, RZ, RZ, R23 ;  /* 0x000000ffff0d7224 */ /* 0x000fe200078e0017 */
[----:B------:R-:W-:Y:S01]  /*10640*/  MOV R12, RZ ;  /* 0x000000ff000c7202 */ /* 0x000fe20000000f00 */
[----:B------:R-:W-:Y:S02]  /*10650*/  IMAD.MOV.U32 R11, RZ, RZ, 0x181f ;  /* 0x0000181fff0b7424 */ /* 0x000fe400078e00ff */
[----:B------:R-:W-:-:S07]  /*10660*/  IMAD.MOV.U32 R15, RZ, RZ, -0x1 ;  /* 0xffffffffff0f7424 */ /* 0x000fce00078e00ff */
[----:B-1----:R-:W-:Y:S05]  /*10670*/  WARPSYNC.COLLECTIVE R15, `(.L_x_396) ;  /* 0x000000000f087348 */ /* 0x002fea0003c00000 */
[----:B------:R0:W2:Y:S02]  /*10680*/  SHFL.IDX P6, R14, R13, R12, R11 ;  /* 0x0000000c0d0e7389 */ /* 0x0000a400000c000b */
[----:B012---:R-:W-:Y:S01]  /*10690*/  ENDCOLLECTIVE ;  /* 0x000000000000791b */ /* 0x007fe20003800000 */
.L_x_396:
[----:B------:R-:W-:Y:S05]  /*106a0*/  BSYNC B1 ;  /* 0x0000000000017941 */ /* 0x000fea0003800000 */
.L_x_395:
[----:B------:R-:W-:Y:S01]  /*106b0*/  IMAD.MOV.U32 R13, RZ, RZ, R18 ;  /* 0x000000ffff0d7224 */ /* 0x000fe200078e0012 */
[----:B------:R-:W-:Y:S01]  /*106c0*/  ISETP.LT.OR P2, PT, R8, 0x1, P1 ;  /* 0x000000010800780c */ /* 0x000fe20000f41670 */
[----:B------:R-:W-:Y:S01]  /*106d0*/  IMAD.MOV.U32 R12, RZ, RZ, RZ ;  /* 0x000000ffff0c7224 */ /* 0x000fe200078e00ff */
[----:B------:R-:W-:Y:S01]  /*106e0*/  LEA R6, R6, R22, 0x1 ;  /* 0x0000001606067211 */ /* 0x000fe200078e08ff */
[----:B------:R-:W-:Y:S02]  /*106f0*/  IMAD.MOV.U32 R11, RZ, RZ, 0x181f ;  /* 0x0000181fff0b7424 */ /* 0x000fe400078e00ff */
[----:B------:R-:W-:Y:S02]  /*10700*/  IMAD.MOV.U32 R15, RZ, RZ, -0x1 ;  /* 0xffffffffff0f7424 */ /* 0x000fe400078e00ff */
[----:B------:R-:W-:-:S07]  /*10710*/  IMAD.MOV.U32 R3, RZ, RZ, R14 ;  /* 0x000000ffff037224 */ /* 0x000fce00078e000e */
[----:B------:R-:W-:Y:S05]  /*10720*/  WARPSYNC.COLLECTIVE R15, `(.L_x_397) ;  /* 0x000000000f087348 */ /* 0x000fea0003c00000 */
[----:B------:R0:W1:Y:S02]  /*10730*/  SHFL.IDX P6, R14, R13, R12, R11 ;  /* 0x0000000c0d0e7389 */ /* 0x00006400000c000b */
[----:B01----:R-:W-:Y:S01]  /*10740*/  ENDCOLLECTIVE ;  /* 0x000000000000791b */ /* 0x003fe20003800000 */
.L_x_397:
[----:B------:R-:W-:Y:S02]  /*10750*/  IMAD.MOV.U32 R13, RZ, RZ, R23 ;  /* 0x000000ffff0d7224 */ /* 0x000fe400078e0017 */
[----:B------:R-:W-:Y:S02]  /*10760*/  IMAD.MOV.U32 R12, RZ, RZ, 0x1 ;  /* 0x00000001ff0c7424 */ /* 0x000fe400078e00ff */
[----:B------:R-:W-:-:S07]  /*10770*/  IMAD.MOV.U32 R2, RZ, RZ, R14 ;  /* 0x000000ffff027224 */ /* 0x000fce00078e000e */
[----:B------:R-:W-:Y:S05]  /*10780*/  WARPSYNC.COLLECTIVE R15, `(.L_x_398) ;  /* 0x000000000f087348 */ /* 0x000fea0003c00000 */
[----:B------:R0:W1:Y:S02]  /*10790*/  SHFL.IDX P6, R14, R13, R12, R11 ;  /* 0x0000000c0d0e7389 */ /* 0x00006400000c000b */
[----:B01----:R-:W-:Y:S01]  /*107a0*/  ENDCOLLECTIVE ;  /* 0x000000000000791b */ /* 0x003fe20003800000 */
.L_x_398:
        /* <DEDUP_REMOVED lines=8> */
[----:B0-----:R-:W-:-:S12]  /*10830*/  IMAD.MOV.U32 R3, RZ, RZ, R14 ;  /* 0x000000ffff037224 */ /* 0x001fd800078e000e */
[----:B------:R-:W-:Y:S05]  /*10840*/  WARPSYNC.COLLECTIVE R15, `(.L_x_399) ;  /* 0x000000000f087348 */ /* 0x000fea0003c00000 */
[----:B------:R0:W1:Y:S02]  /*10850*/  SHFL.IDX P6, R14, R13, R12, R11 ;  /* 0x0000000c0d0e7389 */ /* 0x00006400000c000b */
[----:B01----:R-:W-:Y:S01]  /*10860*/  ENDCOLLECTIVE ;  /* 0x000000000000791b */ /* 0x003fe20003800000 */
.L_x_399:
[----:B------:R-:W-:Y:S02]  /*10870*/  IMAD.MOV.U32 R13, RZ, RZ, R23 ;  /* 0x000000ffff0d7224 */ /* 0x000fe400078e0017 */
[----:B------:R-:W-:Y:S02]  /*10880*/  IMAD.MOV.U32 R12, RZ, RZ, 0x2 ;  /* 0x00000002ff0c7424 */ /* 0x000fe400078e00ff */
[----:B------:R-:W-:-:S07]  /*10890*/  IMAD.MOV.U32 R2, RZ, RZ, R14 ;  /* 0x000000ffff027224 */ /* 0x000fce00078e000e */
[----:B------:R-:W-:Y:S05]  /*108a0*/  WARPSYNC.COLLECTIVE R15, `(.L_x_400) ;  /* 0x000000000f087348 */ /* 0x000fea0003c00000 */
[----:B------:R0:W1:Y:S02]  /*108b0*/  SHFL.IDX P6, R14, R13, R12, R11 ;  /* 0x0000000c0d0e7389 */ /* 0x00006400000c000b */
[----:B01----:R-:W-:Y:S01]  /*108c0*/  ENDCOLLECTIVE ;  /* 0x000000000000791b */ /* 0x003fe20003800000 */
.L_x_400:
[----:B------:R-:W-:-:S05]  /*108d0*/  IADD3 R2, P0, R2, R7, RZ ;  /* 0x0000000702027210 */ /* 0x000fca0007f1e0ff */
[----:B------:R-:W-:-:S05]  /*108e0*/  IMAD.X R3, RZ, RZ, R3, P0 ;  /* 0x000000ffff037224 */ /* 0x000fca00000e0603 */
[----:B------:R-:W-:Y:S01]  /*108f0*/  @!PT LDS RZ, [RZ] ;  /* 0x00000000fffff984 */ /* 0x000fe20000000800 */
[----:B------:R-:W-:Y:S01]  /*10900*/  @!PT LDS RZ, [RZ] ;  /* 0x00000000fffff984 */ /* 0x000fe20000000800 */
[----:B------:R-:W-:Y:S01]  /*10910*/  @!PT LDS RZ, [RZ] ;  /* 0x00000000fffff984 */ /* 0x000fe20000000800 */
[----:B------:R0:W-:Y:S01]  /*10920*/  LDGSTS.E.BYPASS.LTC128B.128 [R6+0xc00], desc[UR36][R2.64], !P2 ;  /* 0x00c0000002067fae */ /* 0x0001e2000d101d64 */
[----:B------:R-:W-:Y:S02]  /*10930*/  MOV R13, R18 ;  /* 0x00000012000d7202 */ /* 0x000fe40000000f00 */
[----:B------:R-:W-:Y:S01]  /*10940*/  ISETP.LT.OR P2, PT, R8, 0x21, P1 ;  /* 0x000000210800780c */ /* 0x000fe20000f41670 */
[----:B0-----:R-:W-:-:S12]  /*10950*/  IMAD.MOV.U32 R3, RZ, RZ, R14 ;  /* 0x000000ffff037224 */ /* 0x001fd800078e000e */
[----:B------:R-:W-:Y:S05]  /*10960*/  WARPSYNC.COLLECTIVE R15, `(.L_x_401) ;  /* 0x000000000f087348 */ /* 0x000fea0003c00000 */
[----:B------:R0:W1:Y:S02]  /*10970*/  SHFL.IDX P6, R14, R13, R12, R11 ;  /* 0x0000000c0d0e7389 */ /* 0x00006400000c000b */
[----:B01----:R-:W-:Y:S01]  /*10980*/  ENDCOLLECTIVE ;  /* 0x000000000000791b */ /* 0x003fe20003800000 */
.L_x_401:
[----:B------:R-:W-:Y:S02]  /*10990*/  IMAD.MOV.U32 R13, RZ, RZ, R23 ;  /* 0x000000ffff0d7224 */ /* 0x000fe400078e0017 */
[----:B------:R-:W-:Y:S02]  /*109a0*/  IMAD.MOV.U32 R12, RZ, RZ, 0x3 ;  /* 0x00000003ff0c7424 */ /* 0x000fe400078e00ff */
[----:B------:R-:W-:-:S07]  /*109b0*/  IMAD.MOV.U32 R2, RZ, RZ, R14 ;  /* 0x000000ffff027224 */ /* 0x000fce00078e000e */
[----:B------:R-:W-:Y:S05]  /*109c0*/  WARPSYNC.COLLECTIVE R15, `(.L_x_402) ;  /* 0x000000000f087348 */ /* 0x000fea0003c00000 */
[----:B------:R0:W1:Y:S02]  /*109d0*/  SHFL.IDX P6, R14, R13, R12, R11 ;  /* 0x0000000c0d0e7389 */ /* 0x00006400000c000b */
[----:B01----:R-:W-:Y:S01]  /*109e0*/  ENDCOLLECTIVE ;  /* 0x000000000000791b */ /* 0x003fe20003800000 */
.L_x_402:
        /* <DEDUP_REMOVED lines=12> */
.L_x_403:
[----:B------:R-:W-:Y:S01]  /*10ab0*/  IMAD.MOV.U32 R13, RZ, RZ, R23 ;  /* 0x000000ffff0d7224 */ /* 0x000fe200078e0017 */
[----:B------:R-:W-:Y:S01]  /*10ac0*/  MOV R12, 0x4 ;  /* 0x00000004000c7802 */ /* 0x000fe20000000f00 */
[----:B------:R-:W-:-:S07]  /*10ad0*/  IMAD.MOV.U32 R2, RZ, RZ, R14 ;  /* 0x000000ffff027224 */ /* 0x000fce00078e000e */
[----:B------:R-:W-:Y:S05]  /*10ae0*/  WARPSYNC.COLLECTIVE R15, `(.L_x_404) ;  /* 0x000000000f087348 */ /* 0x000fea0003c00000 */
[----:B------:R0:W1:Y:S02]  /*10af0*/  SHFL.IDX P6, R14, R13, R12, R11 ;  /* 0x0000000c0d0e7389 */ /* 0x00006400000c000b */
[----:B01----:R-:W-:Y:S01]  /*10b00*/  ENDCOLLECTIVE ;  /* 0x000000000000791b */ /* 0x003fe20003800000 */
.L_x_404:
        /* <DEDUP_REMOVED lines=12> */
.L_x_405:
[----:B------:R-:W-:Y:S02]  /*10bd0*/  IMAD.MOV.U32 R13, RZ, RZ, R23 ;  /* 0x000000ffff0d7224 */ /* 0x000fe400078e0017 */
[----:B------:R-:W-:Y:S02]  /*10be0*/  IMAD.MOV.U32 R12, RZ, RZ, 0x5 ;  /* 0x00000005ff0c7424 */ /* 0x000fe400078e00ff */
[----:B------:R-:W-:-:S07]  /*10bf0*/  IMAD.MOV.U32 R2, RZ, RZ, R14 ;  /* 0x000000ffff027224 */ /* 0x000fce00078e000e */
[----:B------:R-:W-:Y:S05]  /*10c00*/  WARPSYNC.COLLECTIVE R15, `(.L_x_406) ;  /* 0x000000000f087348 */ /* 0x000fea0003c00000 */
[----:B------:R0:W1:Y:S02]  /*10c10*/  SHFL.IDX P6, R14, R13, R12, R11 ;  /* 0x0000000c0d0e7389 */ /* 0x00006400000c000b */
[----:B01----:R-:W-:Y:S01]  /*10c20*/  ENDCOLLECTIVE ;  /* 0x000000000000791b */ /* 0x003fe20003800000 */
.L_x_406:
        /* <DEDUP_REMOVED lines=12> */
.L_x_407:
[----:B------:R-:W-:Y:S02]  /*10cf0*/  IMAD.MOV.U32 R13, RZ, RZ, R23 ;  /* 0x000000ffff0d7224 */ /* 0x000fe400078e0017 */
[----:B------:R-:W-:Y:S02]  /*10d00*/  IMAD.MOV.U32 R12, RZ, RZ, 0x6 ;  /* 0x00000006ff0c7424 */ /* 0x000fe400078e00ff */
[----:B------:R-:W-:-:S07]  /*10d10*/  IMAD.MOV.U32 R2, RZ, RZ, R14 ;  /* 0x000000ffff027224 */ /* 0x000fce00078e000e */
[----:B------:R-:W-:Y:S05]  /*10d20*/  WARPSYNC.COLLECTIVE R15, `(.L_x_408) ;  /* 0x000000000f087348 */ /* 0x000fea0003c00000 */
[----:B------:R0:W1:Y:S02]  /*10d30*/  SHFL.IDX P6, R14, R13, R12, R11 ;  /* 0x0000000c0d0e7389 */ /* 0x00006400000c000b */
[----:B01----:R-:W-:Y:S01]  /*10d40*/  ENDCOLLECTIVE ;  /* 0x000000000000791b */ /* 0x003fe20003800000 */
.L_x_408:
        /* <DEDUP_REMOVED lines=8> */
[----:B0-----:R-:W-:-:S10]  /*10dd0*/  IMAD.MOV.U32 R3, RZ, RZ, R14 ;  /* 0x000000ffff037224 */ /* 0x001fd400078e000e */
[----:B------:R-:W-:Y:S05]  /*10de0*/  WARPSYNC.COLLECTIVE R15, `(.L_x_409) ;  /* 0x000000000f087348 */ /* 0x000fea0003c00000 */
[----:B------:R0:W1:Y:S02]  /*10df0*/  SHFL.IDX P6, R14, R13, R12, R11 ;  /* 0x0000000c0d0e7389 */ /* 0x00006400000c000b */
[----:B01----:R-:W-:Y:S01]  /*10e00*/  ENDCOLLECTIVE ;  /* 0x000000000000791b */ /* 0x003fe20003800000 */
.L_x_409:
[----:B------:R-:W-:Y:S02]  /*10e10*/  IMAD.MOV.U32 R13, RZ, RZ, R23 ;  /* 0x000000ffff0d7224 */ /* 0x000fe400078e0017 */
[----:B------:R-:W-:Y:S02]  /*10e20*/  IMAD.MOV.U32 R12, RZ, RZ, 0x7 ;  /* 0x00000007ff0c7424 */ /* 0x000fe400078e00ff */
[----:B------:R-:W-:-:S07]  /*10e30*/  IMAD.MOV.U32 R2, RZ, RZ, R14 ;  /* 0x000000ffff027224 */ /* 0x000fce00078e000e */
[----:B------:R-:W-:Y:S05]  /*10e40*/  WARPSYNC.COLLECTIVE R15, `(.L_x_410) ;  /* 0x000000000f087348 */ /* 0x000fea0003c00000 */
[----:B------:R0:W1:Y:S02]  /*10e50*/  SHFL.IDX P6, R14, R13, R12, R11 ;  /* 0x0000000c0d0e7389 */ /* 0x00006400000c000b */
[----:B01----:R-:W-:Y:S01]  /*10e60*/  ENDCOLLECTIVE ;  /* 0x000000000000791b */ /* 0x003fe20003800000 */
.L_x_410:
[----:B------:R-:W-:-:S05]  /*10e70*/  IADD3 R2, P0, R2, R7, RZ ;  /* 0x0000000702027210 */ /* 0x000fca0007f1e0ff */
[----:B------:R-:W-:-:S05]  /*10e80*/  IMAD.X R3, RZ, RZ, R3, P0 ;  /* 0x000000ffff037224 */ /* 0x000fca00000e0603 */
[----:B------:R-:W-:Y:S01]  /*10e90*/  @!PT LDS RZ, [RZ] ;  /* 0x00000000fffff984 */ /* 0x000fe20000000800 */
[----:B------:R-:W-:Y:S01]  /*10ea0*/  @!PT LDS RZ, [RZ] ;  /* 0x00000000fffff984 */ /* 0x000fe20000000800 */
[----:B------:R-:W-:Y:S01]  /*10eb0*/  @!PT LDS RZ, [RZ] ;  /* 0x00000000fffff984 */ /* 0x000fe20000000800 */
[----:B------:R0:W-:Y:S01]  /*10ec0*/  LDGSTS.E.BYPASS.LTC128B.128 [R6+0x3400], desc[UR36][R2.64], !P2 ;  /* 0x0340000002067fae */ /* 0x0001e2000d101d64 */
[----:B------:R-:W-:Y:S01]  /*10ed0*/  MOV R13, R18 ;  /* 0x00000012000d7202 */ /* 0x000fe20000000f00 */
[----:B------:R-:W-:-:S07]  /*10ee0*/  IMAD.MOV.U32 R23, RZ, RZ, R14 ;  /* 0x000000ffff177224 */ /* 0x000fce00078e000e */
[----:B0-----:R-:W-:Y:S05]  /*10ef0*/  WARPSYNC.COLLECTIVE R15, `(.L_x_411) ;  /* 0x000000000f087348 */ /* 0x001fea0003c00000 */
[----:B------:R1:W2:Y:S02]  /*10f00*/  SHFL.IDX P6, R14, R13, R12, R11 ;  /* 0x0000000c0d0e7389 */ /* 0x0002a400000c000b */
[----:B012---:R-:W-:Y:S01]  /*10f10*/  ENDCOLLECTIVE ;  /* 0x000000000000791b */ /* 0x007fe20003800000 */
.L_x_411:
[----:B------:R-:W-:Y:S01]  /*10f20*/  IMAD.MOV.U32 R2, RZ, RZ, R14 ;  /* 0x000000ffff027224 */ /* 0x000fe200078e000e */
[----:B------:R-:W-:Y:S06]  /*10f30*/  BRA `(.L_x_412) ;  /* 0xffffffb400787947 */ /* 0x000fec000383ffff */
.L_x_297:
[----:B0-----:R0:W1:Y:S02]  /*10f40*/  SYNCS.PHASECHK.TRANS64.TRYWAIT P0, [R0+URZ+0x16860], R3 ;  /* 0x01686003000075a7 */ /* 0x001064000800017f */
[----:B-1----:R-:W-:Y:S05]  /*10f50*/  @!P0 NANOSLEEP.SYNCS 0x989680 ;  /* 0x009896800000895d */ /* 0x002fea0003900000 */
[----:B------:R-:W1:Y:S02]  /*10f60*/  @!P0 SYNCS.PHASECHK.TRANS64 P0, [R0+URZ+0x16860], R3 ;  /* 0x01686003000085a7 */ /* 0x000e64000800007f */
[----:B-1----:R-:W-:Y:S05]  /*10f70*/  @!P0 BRA `(.L_x_297) ;  /* 0xfffffffc00f08947 */ /* 0x002fea000383ffff */
[----:B------:R-:W-:Y:S05]  /*10f80*/  BRA `(.L_x_413) ;  /* 0xffffffb800907947 */ /* 0x000fea000383ffff */
.L_x_298:
[----:B------:R-:W-:Y:S01]  /*10f90*/  BSSY B0, `(.L_x_414) ;  /* 0x0000008000007945 */ /* 0x000fe20003800000 */
[----:B------:R-:W-:Y:S02]  /*10fa0*/  IMAD.MOV.U32 R13, RZ, RZ, R23 ;  /* 0x000000ffff0d7224 */ /* 0x000fe400078e0017 */
[----:B------:R-:W-:Y:S02]  /*10fb0*/  IMAD.MOV.U32 R12, RZ, RZ, RZ ;  /* 0x000000ffff0c7224 */ /* 0x000fe400078e00ff */
[----:B------:R-:W-:Y:S02]  /*10fc0*/  IMAD.MOV.U32 R11, RZ, RZ, 0x181f ;  /* 0x0000181fff0b7424 */ /* 0x000fe400078e00ff */
[----:B------:R-:W-:-:S07]  /*10fd0*/  IMAD.MOV.U32 R15, RZ, RZ, -0x1 ;  /* 0xffffffffff0f7424 */ /* 0x000fce00078e00ff */
[----:B0-----:R-:W-:Y:S05]  /*10fe0*/  WARPSYNC.COLLECTIVE R15, `(.L_x_415) ;  /* 0x000000000f087348 */ /* 0x001fea0003c00000 */
[----:B------:R1:W2:Y:S02]  /*10ff0*/  SHFL.IDX P6, R14, R13, R12, R11 ;  /* 0x0000000c0d0e7389 */ /* 0x0002a400000c000b */
[----:B012---:R-:W-:Y:S01]  /*11000*/  ENDCOLLECTIVE ;  /* 0x000000000000791b */ /* 0x007fe20003800000 */
.L_x_415:
[----:B------:R-:W-:Y:S05]  /*11010*/  BSYNC B0 ;  /* 0x0000000000007941 */ /* 0x000fea0003800000 */
.L_x_414:
[----:B------:R-:W-:Y:S01]  /*11020*/  IMAD.MOV.U32 R13, RZ, RZ, R18 ;  /* 0x000000ffff0d7224 */ /* 0x000fe200078e0012 */
[----:B------:R-:W-:Y:S01]  /*11030*/  MOV R15, 0xffffffff ;  /* 0xffffffff000f7802 */ /* 0x000fe20000000f00 */
[----:B------:R-:W-:Y:S01]  /*11040*/  IMAD.MOV.U32 R12, RZ, RZ, RZ ;  /* 0x000000ffff0c7224 */ /* 0x000fe200078e00ff */
[----:B------:R-:W-:Y:S01]  /*11050*/  ISETP.LT.OR P2, PT, R6, 0x1, P0 ;  /* 0x000000010600780c */ /* 0x000fe20000741670 */
[----:B------:R-:W-:Y:S02]  /*11060*/  IMAD.MOV.U32 R11, RZ, RZ, 0x181f ;  /* 0x0000181fff0b7424 */ /* 0x000fe400078e00ff */
[----:B------:R-:W-:Y:S02]  /*11070*/  IMAD.MOV.U32 R3, RZ, RZ, R14 ;  /* 0x000000ffff037224 */ /* 0x000fe400078e000e */
[----:B------:R-:W-:-:S08]  /*11080*/  IMAD.SHL.U32 R5, R28, 0x2, RZ ;  /* 0x000000021c057824 */ /* 0x000fd000078e00ff */
[----:B------:R-:W-:Y:S05]  /*11090*/  WARPSYNC.COLLECTIVE R15, `(.L_x_416) ;  /* 0x000000000f087348 */ /* 0x000fea0003c00000 */
[----:B------:R0:W1:Y:S02]  /*110a0*/  SHFL.IDX P6, R14, R13, R12, R11 ;  /* 0x0000000c0d0e7389 */ /* 0x00006400000c000b */
[----:B01----:R-:W-:Y:S01]  /*110b0*/  ENDCOLLECTIVE ;  /* 0x000000000000791b */ /* 0x003fe20003800000 */
.L_x_416:
[----:B------:R-:W-:Y:S02]  /*110c0*/  IMAD R4, R4, 0x2, R22 ;  /* 0x0000000204047824 */ /* 0x000fe400078e0216 */
[----:B------:R-:W-:Y:S02]  /*110d0*/  IMAD.MOV.U32 R13, RZ, RZ, R23 ;  /* 0x000000ffff0d7224 */ /* 0x000fe400078e0017 */
[----:B------:R-:W-:Y:S01]  /*110e0*/  IMAD.MOV.U32 R12, RZ, RZ, 0x1 ;  /* 0x00000001ff0c7424 */ /* 0x000fe200078e00ff */
[----:B------:R-:W-:-:S13]  /*110f0*/  IADD3 R2, P1, R14, R5, RZ ;  /* 0x000000050e027210 */ /* 0x000fda0007f3e0ff */
[----:B------:R-:W-:Y:S05]  /*11100*/  WARPSYNC.COLLECTIVE R15, `(.L_x_417) ;  /* 0x000000000f087348 */ /* 0x000fea0003c00000 */
[----:B------:R0:W1:Y:S02]  /*11110*/  SHFL.IDX P6, R14, R13, R12, R11 ;  /* 0x0000000c0d0e7389 */ /* 0x00006400000c000b */
[----:B01----:R-:W-:Y:S01]  /*11120*/  ENDCOLLECTIVE ;  /* 0x000000000000791b */ /* 0x003fe20003800000 */
.L_x_417:
[----:B------:R-:W-:-:S05]  /*11130*/  IMAD.X R3, RZ, RZ, R3, P1 ;  /* 0x000000ffff037224 */ /* 0x000fca00008e0603 */
        /* <DEDUP_REMOVED lines=10> */
.L_x_418:
[----:B------:R-:W-:Y:S01]  /*111e0*/  IMAD.MOV.U32 R13, RZ, RZ, R23 ;  /* 0x000000ffff0d7224 */ /* 0x000fe200078e0017 */
[----:B------:R-:W-:Y:S02]  /*111f0*/  MOV R12, 0x2 ;  /* 0x00000002000c7802 */ /* 0x000fe40000000f00 */
[----:B------:R-:W-:-:S13]  /*11200*/  IADD3 R2, P1, R14, R5, RZ ;  /* 0x000000050e027210 */ /* 0x000fda0007f3e0ff */
[----:B------:R-:W-:Y:S05]  /*11210*/  WARPSYNC.COLLECTIVE R15, `(.L_x_419) ;  /* 0x000000000f087348 */ /* 0x000fea0003c00000 */
[----:B------:R0:W1:Y:S02]  /*11220*/  SHFL.IDX P6, R14, R13, R12, R11 ;  /* 0x0000000c0d0e7389 */ /* 0x00006400000c000b */
[----:B01----:R-:W-:Y:S01]  /*11230*/  ENDCOLLECTIVE ;  /* 0x000000000000791b */ /* 0x003fe20003800000 */
.L_x_419:
        /* <DEDUP_REMOVED lines=11> */
.L_x_420:
[----:B------:R-:W-:Y:S02]  /*112f0*/  IMAD.MOV.U32 R13, RZ, RZ, R23 ;  /* 0x000000ffff0d7224 */ /* 0x000fe400078e0017 */
[----:B------:R-:W-:Y:S01]  /*11300*/  IMAD.MOV.U32 R12, RZ, RZ, 0x3 ;  /* 0x00000003ff0c7424 */ /* 0x000fe200078e00ff */
[----:B------:R-:W-:-:S13]  /*11310*/  IADD3 R2, P1, R14, R5, RZ ;  /* 0x000000050e027210 */ /* 0x000fda0007f3e0ff */
[----:B------:R-:W-:Y:S05]  /*11320*/  WARPSYNC.COLLECTIVE R15, `(.L_x_421) ;  /* 0x000000000f087348 */ /* 0x000fea0003c00000 */
[----:B------:R0:W1:Y:S02]  /*11330*/  SHFL.IDX P6, R14, R13, R12, R11 ;  /* 0x0000000c0d0e7389 */ /* 0x00006400000c000b */
[----:B01----:R-:W-:Y:S01]  /*11340*/  ENDCOLLECTIVE ;  /* 0x000000000000791b */ /* 0x003fe20003800000 */
.L_x_421:
        /* <DEDUP_REMOVED lines=11> */
.L_x_422:
[----:B------:R-:W-:Y:S01]  /*11400*/  IMAD.MOV.U32 R13, RZ, RZ, R23 ;  /* 0x000000ffff0d7224 */ /* 0x000fe200078e0017 */
[----:B------:R-:W-:Y:S02]  /*11410*/  MOV R12, 0x4 ;  /* 0x00000004000c7802 */ /* 0x000fe40000000f00 */
[----:B------:R-:W-:-:S13]  /*11420*/  IADD3 R2, P1, R14, R5, RZ ;  /* 0x000000050e027210 */ /* 0x000fda0007f3e0ff */
[----:B------:R-:W-:Y:S05]  /*11430*/  WARPSYNC.COLLECTIVE R15, `(.L_x_423) ;  /* 0x000000000f087348 */ /* 0x000fea0003c00000 */
[----:B------:R0:W1:Y:S02]  /*11440*/  SHFL.IDX P6, R14, R13, R12, R11 ;  /* 0x0000000c0d0e7389 */ /* 0x00006400000c000b */
[----:B01----:R-:W-:Y:S01]  /*11450*/  ENDCOLLECTIVE ;  /* 0x000000000000791b */ /* 0x003fe20003800000 */
.L_x_423:
        /* <DEDUP_REMOVED lines=11> */
.L_x_424:
[----:B------:R-:W-:Y:S02]  /*11510*/  IMAD.MOV.U32 R13, RZ, RZ, R23 ;  /* 0x000000ffff0d7224 */ /* 0x000fe400078e0017 */
[----:B------:R-:W-:Y:S01]  /*11520*/  IMAD.MOV.U32 R12, RZ, RZ, 0x5 ;  /* 0x00000005ff0c7424 */ /* 0x000fe200078e00ff */
[----:B------:R-:W-:-:S13]  /*11530*/  IADD3 R2, P1, R14, R5, RZ ;  /* 0x000000050e027210 */ /* 0x000fda0007f3e0ff */
[----:B------:R-:W-:Y:S05]  /*11540*/  WARPSYNC.COLLECTIVE R15, `(.L_x_425) ;  /* 0x000000000f087348 */ /* 0x000fea0003c00000 */
[----:B------:R0:W1:Y:S02]  /*11550*/  SHFL.IDX P6, R14, R13, R12, R11 ;  /* 0x0000000c0d0e7389 */ /* 0x00006400000c000b */
[----:B01----:R-:W-:Y:S01]  /*11560*/  ENDCOLLECTIVE ;  /* 0x000000000000791b */ /* 0x003fe20003800000 */
.L_x_425:
        /* <DEDUP_REMOVED lines=11> */
.L_x_426:
[----:B------:R-:W-:Y:S01]  /*11620*/  IMAD.MOV.U32 R13, RZ, RZ, R23 ;  /* 0x000000ffff0d7224 */ /* 0x000fe200078e0017 */
[----:B------:R-:W-:Y:S02]  /*11630*/  MOV R12, 0x6 ;  /* 0x00000006000c7802 */ /* 0x000fe40000000f00 */
[----:B------:R-:W-:-:S13]  /*11640*/  IADD3 R2, P1, R14, R5, RZ ;  /* 0x000000050e027210 */ /* 0x000fda0007f3e0ff */
[----:B------:R-:W-:Y:S05]  /*11650*/  WARPSYNC.COLLECTIVE R15, `(.L_x_427) ;  /* 0x000000000f087348 */ /* 0x000fea0003c00000 */
[----:B------:R0:W1:Y:S02]  /*11660*/  SHFL.IDX P6, R14, R13, R12, R11 ;  /* 0x0000000c0d0e7389 */ /* 0x00006400000c000b */
[----:B01----:R-:W-:Y:S01]  /*11670*/  ENDCOLLECTIVE ;  /* 0x000000000000791b */ /* 0x003fe20003800000 */
.L_x_427:
        /* <DEDUP_REMOVED lines=11> */
.L_x_428:
[----:B------:R-:W-:Y:S02]  /*11730*/  IMAD.MOV.U32 R13, RZ, RZ, R23 ;  /* 0x000000ffff0d7224 */ /* 0x000fe400078e0017 */
[----:B------:R-:W-:Y:S01]  /*11740*/  IMAD.MOV.U32 R12, RZ, RZ, 0x7 ;  /* 0x00000007ff0c7424 */ /* 0x000fe200078e00ff */
[----:B------:R-:W-:-:S13]  /*11750*/  IADD3 R2, P1, R14, R5, RZ ;  /* 0x000000050e027210 */ /* 0x000fda0007f3e0ff */
[----:B------:R-:W-:Y:S05]  /*11760*/  WARPSYNC.COLLECTIVE R15, `(.L_x_429) ;  /* 0x000000000f087348 */ /* 0x000fea0003c00000 */
[----:B------:R0:W1:Y:S02]  /*11770*/  SHFL.IDX P6, R14, R13, R12, R11 ;  /* 0x0000000c0d0e7389 */ /* 0x00006400000c000b */
[----:B01----:R-:W-:Y:S01]  /*11780*/  ENDCOLLECTIVE ;  /* 0x000000000000791b */ /* 0x003fe20003800000 */
.L_x_429:
        /* <DEDUP_REMOVED lines=10> */
.L_x_430:
[----:B------:R-:W-:Y:S05]  /*11830*/  BRA `(.L_x_431) ;  /* 0xffffffb400587947 */ /* 0x000fea000383ffff */
.L_x_303:
[----:B------:R-:W-:Y:S01]  /*11840*/  BSSY B0, `(.L_x_432) ;  /* 0x0000008000007945 */ /* 0x000fe20003800000 */
[----:B------:R-:W-:Y:S01]  /*11850*/  IMAD.MOV.U32 R13, RZ, RZ, R16 ;  /* 0x000000ffff0d7224 */ /* 0x000fe200078e0010 */
[----:B------:R-:W-:Y:S01]  /*11860*/  MOV R11, 0x1f ;  /* 0x0000001f000b7802 */ /* 0x000fe20000000f00 */
[----:B------:R-:W-:Y:S02]  /*11870*/  IMAD.MOV.U32 R12, RZ, RZ, RZ ;  /* 0x000000ffff0c7224 */ /* 0x000fe400078e00ff */
[----:B------:R-:W-:-:S07]  /*11880*/  IMAD.MOV.U32 R15, RZ, RZ, -0x1 ;  /* 0xffffffffff0f7424 */ /* 0x000fce00078e00ff */
[----:B------:R-:W-:Y:S05]  /*11890*/  WARPSYNC.COLLECTIVE R15, `(.L_x_433) ;  /* 0x000000000f087348 */ /* 0x000fea0003c00000 */
[----:B------:R0:W1:Y:S02]  /*118a0*/  SHFL.IDX P6, R14, R13, R12, R11 ;  /* 0x0000000c0d0e7389 */ /* 0x00006400000c000b */
[----:B01----:R-:W-:Y:S01]  /*118b0*/  ENDCOLLECTIVE ;  /* 0x000000000000791b */ /* 0x003fe20003800000 */
.L_x_433:
[----:B------:R-:W-:Y:S05]  /*118c0*/  BSYNC B0 ;  /* 0x0000000000007941 */ /* 0x000fea0003800000 */
.L_x_432:
[----:B------:R-:W-:Y:S02]  /*118d0*/  IMAD.MOV.U32 R13, RZ, RZ, R16 ;  /* 0x000000ffff0d7224 */ /* 0x000fe400078e0010 */
[----:B------:R-:W-:Y:S02]  /*118e0*/  IMAD.MOV.U32 R12, RZ, RZ, 0x1 ;  /* 0x00000001ff0c7424 */ /* 0x000fe400078e00ff */
[----:B------:R-:W-:Y:S02]  /*118f0*/  IMAD.MOV.U32 R11, RZ, RZ, 0x1f ;  /* 0x0000001fff0b7424 */ /* 0x000fe400078e00ff */
[----:B------:R-:W-:Y:S02]  /*11900*/  IMAD.MOV.U32 R15, RZ, RZ, -0x1 ;  /* 0xffffffffff0f7424 */ /* 0x000fe400078e00ff */
[----:B------:R-:W-:Y:S02]  /*11910*/  IMAD.IADD R7, R19, 0x1, R9 ;  /* 0x0000000113077824 */ /* 0x000fe400078e0209 */
[----:B------:R-:W-:-:S07]  /*11920*/  IMAD.MOV.U32 R0, RZ, RZ, R14 ;  /* 0x000000ffff007224 */ /* 0x000fce00078e000e */
[----:B------:R-:W-:Y:S05]  /*11930*/  WARPSYNC.COLLECTIVE R15, `(.L_x_434) ;  /* 0x000000000f087348 */ /* 0x000fea0003c00000 */
[----:B------:R0:W1:Y:S02]  /*11940*/  SHFL.IDX P6, R14, R13, R12, R11 ;  /* 0x0000000c0d0e7389 */ /* 0x00006400000c000b */
[----:B01----:R-:W-:Y:S01]  /*11950*/  ENDCOLLECTIVE ;  /* 0x000000000000791b */ /* 0x003fe20003800000 */
.L_x_434:
[----:B------:R-:W-:Y:S02]  /*11960*/  ULDC UR4, c[0x0][0xc3c] ;  /* 0x00030f0000047ab9 */ /* 0x000fe40000000800 */
[----:B------:R-:W-:-:S13]  /*11970*/  ISETP.GE.OR P1, PT, R7, UR4, !P0 ;  /* 0x0000000407007c0c */ /* 0x000fda000c726670 */
[----:B------:R-:W0:Y:S08]  /*11980*/  @!P1 LDC.64 R2, c[0x0][0xc80] ;  /* 0x00032000ff029b82 */ /* 0x000e300000000a00 */
[----:B------:R-:W1:Y:S01]  /*11990*/  @!P1 LDC.64 R4, c[0x0][0xc78] ;  /* 0x00031e00ff049b82 */ /* 0x000e620000000a00 */
[----:B------:R-:W-:Y:S02]  /*119a0*/  IMAD.MOV.U32 R11, RZ, RZ, RZ ;  /* 0x000000ffff0b7224 */ /* 0x000fe400078e00ff */
[----:B------:R-:W-:-:S02]  /*119b0*/  IMAD.MOV.U32 R6, RZ, RZ, R14 ;  /* 0x000000ffff067224 */ /* 0x000fc400078e000e */
[----:B0-----:R-:W-:-:S05]  /*119c0*/  @!P1 IMAD.WIDE R2, R7, 0x4, R2 ;  /* 0x0000000407029825 */ /* 0x001fca00078e0202 */
[----:B------:R1:W2:Y:S02]  /*119d0*/  @!P1 LDG.E R8, desc[UR36][R2.64] ;  /* 0x0000002402089981 */ /* 0x0002a4000c1e1900 */
[----:B-1----:R-:W-:-:S05]  /*119e0*/  @!P1 IMAD.WIDE R2, R7, 0x4, R4 ;  /* 0x0000000407029825 */ /* 0x002fca00078e0204 */
[----:B------:R-:W3:Y:S01]  /*119f0*/  @!P1 LDG.E R5, desc[UR36][R2.64] ;  /* 0x0000002402059981 */ /* 0x000ee2000c1e1900 */
[----:B------:R-:W-:Y:S01]  /*11a00*/  IMAD.MOV.U32 R7, RZ, RZ, RZ ;  /* 0x000000ffff077224 */ /* 0x000fe200078e00ff */
[C---:B------:R-:W-:Y:S01]  /*11a10*/  ISETP.GE.U32.AND P2, PT, R9.reuse, 0x2, PT ;  /* 0x000000020900780c */ /* 0x040fe20003f46070 */
[----:B------:R-:W-:Y:S01]  /*11a20*/  IMAD.MOV.U32 R4, RZ, RZ, RZ ;  /* 0x000000ffff047224 */ /* 0x000fe200078e00ff */
[C---:B------:R-:W-:Y:S02]  /*11a30*/  ISETP.GE.U32.AND P3, PT, R9.reuse, 0x4, PT ;  /* 0x000000040900780c */ /* 0x040fe40003f66070 */
[C---:B------:R-:W-:Y:S02]  /*11a40*/  ISETP.GE.U32.AND P4, PT, R9.reuse, 0x8, PT ;  /* 0x000000080900780c */ /* 0x040fe40003f86070 */
[----:B------:R-:W-:Y:S02]  /*11a50*/  ISETP.GE.U32.AND P5, PT, R9, 0x10, PT ;  /* 0x000000100900780c */ /* 0x000fe40003fa6070 */
[----:B------:R-:W-:-:S02]  /*11a60*/  MOV R16, RZ ;  /* 0x000000ff00107202 */ /* 0x000fc40000000f00 */
[----:B--2---:R-:W-:Y:S01]  /*11a70*/  @!P1 MOV R7, R8 ;  /* 0x0000000800079202 */ /* 0x004fe20000000f00 */
[----:B---3--:R-:W-:Y:S01]  /*11a80*/  @!P1 IMAD.MOV.U32 R4, RZ, RZ, R5 ;  /* 0x000000ffff049224 */ /* 0x008fe200078e0005 */
[----:B------:R-:W-:-:S03]  /*11a90*/  ISETP.NE.AND P1, PT, R9, RZ, PT ;  /* 0x000000ff0900720c */ /* 0x000fc60003f25270 */
[----:B------:R-:W-:-:S10]  /*11aa0*/  IMAD R13, R4, R7, RZ ;  /* 0x00000007040d7224 */ /* 0x000fd400078e02ff */
[----:B------:R-:W-:Y:S05]  /*11ab0*/  WARPSYNC.COLLECTIVE R15, `(.L_x_435) ;  /* 0x000000000f087348 */ /* 0x000fea0003c00000 */
[----:B------:R0:W1:Y:S02]  /*11ac0*/  SHFL.UP P6, R14, R13, R12, R11 ;  /* 0x0400000c0d0e7389 */ /* 0x00006400000c000b */
[----:B01----:R-:W-:Y:S01]  /*11ad0*/  ENDCOLLECTIVE ;  /* 0x000000000000791b */ /* 0x003fe20003800000 */
.L_x_435:
[----:B------:R-:W-:Y:S01]  /*11ae0*/  IMAD.MOV.U32 R12, RZ, RZ, 0x2 ;  /* 0x00000002ff0c7424 */ /* 0x000fe200078e00ff */
[----:B------:R-:W-:-:S05]  /*11af0*/  SEL R14, R14, RZ, P1 ;  /* 0x000000ff0e0e7207 */ /* 0x000fca0000800000 */
[----:B------:R-:W-:-:S04]  /*11b00*/  IMAD.IADD R5, R13, 0x1, R14 ;  /* 0x000000010d057824 */ /* 0x000fc800078e020e */
[----:B------:R-:W-:-:S07]  /*11b10*/  IMAD.MOV.U32 R13, RZ, RZ, R5 ;  /* 0x000000ffff0d7224 */ /* 0x000fce00078e0005 */
[----:B------:R-:W-:Y:S05]  /*11b20*/  WARPSYNC.COLLECTIVE R15, `(.L_x_436) ;  /* 0x000000000f087348 */ /* 0x000fea0003c00000 */
[----:B------:R0:W1:Y:S02]  /*11b30*/  SHFL.UP P6, R14, R13, R12, R11 ;  /* 0x0400000c0d0e7389 */ /* 0x00006400000c000b */
[----:B01----:R-:W-:Y:S01]  /*11b40*/  ENDCOLLECTIVE ;  /* 0x000000000000791b */ /* 0x003fe20003800000 */
.L_x_436:
[----:B------:R-:W-:Y:S01]  /*11b50*/  IMAD.MOV.U32 R12, RZ, RZ, 0x4 ;  /* 0x00000004ff0c7424 */ /* 0x000fe200078e00ff */
[----:B------:R-:W-:-:S05]  /*11b60*/  SEL R2, R14, RZ, P2 ;  /* 0x000000ff0e027207 */ /* 0x000fca0001000000 */
[----:B------:R-:W-:-:S04]  /*11b70*/  IMAD.IADD R2, R5, 0x1, R2 ;  /* 0x0000000105027824 */ /* 0x000fc800078e0202 */
[----:B------:R-:W-:-:S07]  /*11b80*/  IMAD.MOV.U32 R13, RZ, RZ, R2 ;  /* 0x000000ffff0d7224 */ /* 0x000fce00078e0002 */
[----:B------:R-:W-:Y:S05]  /*11b90*/  WARPSYNC.COLLECTIVE R15, `(.L_x_437) ;  /* 0x000000000f087348 */ /* 0x000fea0003c00000 */
[----:B------:R0:W1:Y:S02]  /*11ba0*/  SHFL.UP P6, R14, R13, R12, R11 ;  /* 0x0400000c0d0e7389 */ /* 0x00006400000c000b */
[----:B01----:R-:W-:Y:S01]  /*11bb0*/  ENDCOLLECTIVE ;  /* 0x000000000000791b */ /* 0x003fe20003800000 */
.L_x_437:
[----:B------:R-:W-:Y:S01]  /*11bc0*/  IMAD.MOV.U32 R12, RZ, RZ, 0x8 ;  /* 0x00000008ff0c7424 */ /* 0x000fe200078e00ff */
[----:B------:R-:W-:-:S04]  /*11bd0*/  SEL R3, R14, RZ, P3 ;  /* 0x000000ff0e037207 */ /* 0x000fc80001800000 */
[----:B------:R-:W-:-:S05]  /*11be0*/  IADD3 R8, R2, R3, RZ ;  /* 0x0000000302087210 */ /* 0x000fca0007ffe0ff */
[----:B------:R-:W-:-:S07]  /*11bf0*/  IMAD.MOV.U32 R13, RZ, RZ, R8 ;  /* 0x000000ffff0d7224 */ /* 0x000fce00078e0008 */
[----:B------:R-:W-:Y:S05]  /*11c00*/  WARPSYNC.COLLECTIVE R15, `(.L_x_438) ;  /* 0x000000000f087348 */ /* 0x000fea0003c00000 */
[----:B------:R0:W1:Y:S02]  /*11c10*/  SHFL.UP P6, R14, R13, R12, R11 ;  /* 0x0400000c0d0e7389 */ /* 0x00006400000c000b */
[----:B01----:R-:W-:Y:S01]  /*11c20*/  ENDCOLLECTIVE ;  /* 0x000000000000791b */ /* 0x003fe20003800000 */
.L_x_438:
[----:B------:R-:W-:Y:S01]  /*11c30*/  IMAD.MOV.U32 R12, RZ, RZ, 0x10 ;  /* 0x00000010ff0c7424 */ /* 0x000fe200078e00ff */
[----:B------:R-:W-:-:S05]  /*11c40*/  SEL R5, R14, RZ, P4 ;  /* 0x000000ff0e057207 */ /* 0x000fca0002000000 */
[----:B------:R-:W-:-:S04]  /*11c50*/  IMAD.IADD R5, R8, 0x1, R5 ;  /* 0x0000000108057824 */ /* 0x000fc800078e0205 */
[----:B------:R-:W-:-:S07]  /*11c60*/  IMAD.MOV.U32 R13, RZ, RZ, R5 ;  /* 0x000000ffff0d7224 */ /* 0x000fce00078e0005 */
[----:B------:R-:W-:Y:S05]  /*11c70*/  WARPSYNC.COLLECTIVE R15, `(.L_x_439) ;  /* 0x000000000f087348 */ /* 0x000fea0003c00000 */
[----:B------:R0:W1:Y:S02]  /*11c80*/  SHFL.UP P6, R14, R13, R12, R11 ;  /* 0x0400000c0d0e7389 */ /* 0x00006400000c000b */
[----:B01----:R-:W-:Y:S01]  /*11c90*/  ENDCOLLECTIVE ;  /* 0x000000000000791b */ /* 0x003fe20003800000 */
.L_x_439:
[----:B------:R-:W-:Y:S02]  /*11ca0*/  IMAD.MOV.U32 R12, RZ, RZ, 0x1f ;  /* 0x0000001fff0c7424 */ /* 0x000fe400078e00ff */
[----:B------:R-:W-:Y:S01]  /*11cb0*/  IMAD.MOV.U32 R11, RZ, RZ, 0x1f ;  /* 0x0000001fff0b7424 */ /* 0x000fe200078e00ff */
[----:B------:R-:W-:-:S05]  /*11cc0*/  SEL R14, R14, RZ, P5 ;  /* 0x000000ff0e0e7207 */ /* 0x000fca0002800000 */
[----:B------:R-:W-:-:S04]  /*11cd0*/  IMAD.IADD R3, R5, 0x1, R14 ;  /* 0x0000000105037824 */ /* 0x000fc800078e020e */
[----:B------:R-:W-:-:S07]  /*11ce0*/  IMAD.MOV.U32 R13, RZ, RZ, R3 ;  /* 0x000000ffff0d7224 */ /* 0x000fce00078e0003 */
[----:B------:R-:W-:Y:S05]  /*11cf0*/  WARPSYNC.COLLECTIVE R15, `(.L_x_440) ;  /* 0x000000000f087348 */ /* 0x000fea0003c00000 */
[----:B------:R0:W1:Y:S02]  /*11d00*/  SHFL.IDX P6, R14, R13, R12, R11 ;  /* 0x0000000c0d0e7389 */ /* 0x00006400000c000b */
[----:B01----:R-:W-:Y:S01]  /*11d10*/  ENDCOLLECTIVE ;  /* 0x000000000000791b */ /* 0x003fe20003800000 */
.L_x_440:
[----:B------:R-:W-:Y:S05]  /*11d20*/  BRA `(.L_x_441) ;  /* 0xffffffb400647947 */ /* 0x000fea000383ffff */
.L_x_306:
[----:B------:R-:W-:Y:S01]  /*11d30*/  BSSY B0, `(.L_x_442) ;  /* 0x0000007000007945 */ /* 0x000fe20003800000 */
[----:B------:R-:W-:Y:S02]  /*11d40*/  IMAD.MOV.U32 R12, RZ, RZ, 0x1 ;  /* 0x00000001ff0c7424 */ /* 0x000fe400078e00ff */
[----:B------:R-:W-:Y:S02]  /*11d50*/  IMAD.MOV.U32 R11, RZ, RZ, RZ ;  /* 0x000000ffff0b7224 */ /* 0x000fe400078e00ff */
[----:B------:R-:W-:-:S07]  /*11d60*/  IMAD.MOV.U32 R15, RZ, RZ, -0x1 ;  /* 0xffffffffff0f7424 */ /* 0x000fce00078e00ff */
[----:B------:R-:W-:Y:S05]  /*11d70*/  WARPSYNC.COLLECTIVE R15, `(.L_x_443) ;  /* 0x000000000f087348 */ /* 0x000fea0003c00000 */
[----:B------:R0:W1:Y:S02]  /*11d80*/  SHFL.UP P6, R14, R13, R12, R11 ;  /* 0x0400000c0d0e7389 */ /* 0x00006400000c000b */
[----:B01----:R-:W-:Y:S01]  /*11d90*/  ENDCOLLECTIVE ;  /* 0x000000000000791b */ /* 0x003fe20003800000 */
.L_x_443:
[----:B------:R-:W-:Y:S05]  /*11da0*/  BSYNC B0 ;  /* 0x0000000000007941 */ /* 0x000fea0003800000 */
.L_x_442:
[----:B------:R-:W-:Y:S01]  /*11db0*/  SEL R14, R14, RZ, P1 ;  /* 0x000000ff0e0e7207 */ /* 0x000fe20000800000 */
[----:B------:R-:W-:Y:S02]  /*11dc0*/  IMAD.MOV.U32 R12, RZ, RZ, 0x2 ;  /* 0x00000002ff0c7424 */ /* 0x000fe400078e00ff */
[----:B------:R-:W-:Y:S02]  /*11dd0*/  IMAD.MOV.U32 R11, RZ, RZ, RZ ;  /* 0x000000ffff0b7224 */ /* 0x000fe400078e00ff */
[----:B------:R-:W-:Y:S02]  /*11de0*/  IMAD.IADD R13, R13, 0x1, R14 ;  /* 0x000000010d0d7824 */ /* 0x000fe400078e020e */
[----:B------:R-:W-:-:S07]  /*11df0*/  IMAD.MOV.U32 R15, RZ, RZ, -0x1 ;  /* 0xffffffffff0f7424 */ /* 0x000fce00078e00ff */
[----:B------:R-:W-:Y:S05]  /*11e00*/  WARPSYNC.COLLECTIVE R15, `(.L_x_444) ;  /* 0x000000000f087348 */ /* 0x000fea0003c00000 */
[----:B------:R0:W1:Y:S02]  /*11e10*/  SHFL.UP P6, R14, R13, R12, R11 ;  /* 0x0400000c0d0e7389 */ /* 0x00006400000c000b */
[----:B01----:R-:W-:Y:S01]  /*11e20*/  ENDCOLLECTIVE ;  /* 0x000000000000791b */ /* 0x003fe20003800000 */
.L_x_444:
[----:B------:R-:W-:Y:S02]  /*11e30*/  MOV R12, 0x4 ;  /* 0x00000004000c7802 */ /* 0x000fe40000000f00 */
[----:B------:R-:W-:-:S05]  /*11e40*/  SEL R2, R14, RZ, P2 ;  /* 0x000000ff0e027207 */ /* 0x000fca0001000000 */
[----:B------:R-:W-:-:S04]  /*11e50*/  IMAD.IADD R2, R13, 0x1, R2 ;  /* 0x000000010d027824 */ /* 0x000fc800078e0202 */
[----:B------:R-:W-:-:S07]  /*11e60*/  IMAD.MOV.U32 R13, RZ, RZ, R2 ;  /* 0x000000ffff0d7224 */ /* 0x000fce00078e0002 */
[----:B------:R-:W-:Y:S05]  /*11e70*/  WARPSYNC.COLLECTIVE R15, `(.L_x_445) ;  /* 0x000000000f087348 */ /* 0x000fea0003c00000 */
[----:B------:R0:W1:Y:S02]  /*11e80*/  SHFL.UP P6, R14, R13, R12, R11 ;  /* 0x0400000c0d0e7389 */ /* 0x00006400000c000b */
[----:B01----:R-:W-:Y:S01]  /*11e90*/  ENDCOLLECTIVE ;  /* 0x000000000000791b */ /* 0x003fe20003800000 */
.L_x_445:
[----:B------:R-:W-:Y:S01]  /*11ea0*/  IMAD.MOV.U32 R12, RZ, RZ, 0x8 ;  /* 0x00000008ff0c7424 */ /* 0x000fe200078e00ff */
[----:B------:R-:W-:-:S05]  /*11eb0*/  SEL R3, R14, RZ, P3 ;  /* 0x000000ff0e037207 */ /* 0x000fca0001800000 */
[----:B------:R-:W-:-:S04]  /*11ec0*/  IMAD.IADD R3, R2, 0x1, R3 ;  /* 0x0000000102037824 */ /* 0x000fc800078e0203 */
[----:B------:R-:W-:-:S07]  /*11ed0*/  IMAD.MOV.U32 R13, RZ, RZ, R3 ;  /* 0x000000ffff0d7224 */ /* 0x000fce00078e0003 */
[----:B------:R-:W-:Y:S05]  /*11ee0*/  WARPSYNC.COLLECTIVE R15, `(.L_x_446) ;  /* 0x000000000f087348 */ /* 0x000fea0003c00000 */
[----:B------:R0:W1:Y:S02]  /*11ef0*/  SHFL.UP P6, R14, R13, R12, R11 ;  /* 0x0400000c0d0e7389 */ /* 0x00006400000c000b */
[----:B01----:R-:W-:Y:S01]  /*11f00*/  ENDCOLLECTIVE ;  /* 0x000000000000791b */ /* 0x003fe20003800000 */
.L_x_446:
[----:B------:R-:W-:Y:S01]  /*11f10*/  IMAD.MOV.U32 R12, RZ, RZ, 0x10 ;  /* 0x00000010ff0c7424 */ /* 0x000fe200078e00ff */
[----:B------:R-:W-:-:S05]  /*11f20*/  SEL R14, R14, RZ, P4 ;  /* 0x000000ff0e0e7207 */ /* 0x000fca0002000000 */
[----:B------:R-:W-:-:S04]  /*11f30*/  IMAD.IADD R5, R3, 0x1, R14 ;  /* 0x0000000103057824 */ /* 0x000fc800078e020e */
[----:B------:R-:W-:-:S07]  /*11f40*/  IMAD.MOV.U32 R13, RZ, RZ, R5 ;  /* 0x000000ffff0d7224 */ /* 0x000fce00078e0005 */
[----:B------:R-:W-:Y:S05]  /*11f50*/  WARPSYNC.COLLECTIVE R15, `(.L_x_447) ;  /* 0x000000000f087348 */ /* 0x000fea0003c00000 */
[----:B------:R0:W1:Y:S02]  /*11f60*/  SHFL.UP P6, R14, R13, R12, R11 ;  /* 0x0400000c0d0e7389 */ /* 0x00006400000c000b */
[----:B01----:R-:W-:Y:S01]  /*11f70*/  ENDCOLLECTIVE ;  /* 0x000000000000791b */ /* 0x003fe20003800000 */
.L_x_447:
[----:B------:R-:W-:Y:S01]  /*11f80*/  IMAD.MOV.U32 R12, RZ, RZ, 0x1f ;  /* 0x0000001fff0c7424 */ /* 0x000fe200078e00ff */
[----:B------:R-:W-:Y:S02]  /*11f90*/  MOV R11, 0x1f ;  /* 0x0000001f000b7802 */ /* 0x000fe40000000f00 */
[----:B------:R-:W-:-:S05]  /*11fa0*/  SEL R14, R14, RZ, P5 ;  /* 0x000000ff0e0e7207 */ /* 0x000fca0002800000 */
[----:B------:R-:W-:-:S04]  /*11fb0*/  IMAD.IADD R3, R5, 0x1, R14 ;  /* 0x0000000105037824 */ /* 0x000fc800078e020e */
[----:B------:R-:W-:-:S07]  /*11fc0*/  IMAD.MOV.U32 R13, RZ, RZ, R3 ;  /* 0x000000ffff0d7224 */ /* 0x000fce00078e0003 */
[----:B------:R-:W-:Y:S05]  /*11fd0*/  WARPSYNC.COLLECTIVE R15, `(.L_x_448) ;  /* 0x000000000f087348 */ /* 0x000fea0003c00000 */
[----:B------:R0:W1:Y:S02]  /*11fe0*/  SHFL.IDX P6, R14, R13, R12, R11 ;  /* 0x0000000c0d0e7389 */ /* 0x00006400000c000b */
[----:B01----:R-:W-:Y:S01]  /*11ff0*/  ENDCOLLECTIVE ;  /* 0x000000000000791b */ /* 0x003fe20003800000 */
.L_x_448:
[----:B------:R-:W-:Y:S05]  /*12000*/  BRA `(.L_x_449) ;  /* 0xffffffb400507947 */ /* 0x000fea000383ffff */
.L_x_308:
[----:B------:R-:W-:Y:S01]  /*12010*/  BSSY B0, `(.L_x_450) ;  /* 0x0000006000007945 */ /* 0x000fe20003800000 */
[----:B------:R-:W-:Y:S01]  /*12020*/  PLOP3.LUT P6, PT, P6, PT, PT, 0x8, 0x0 ;  /* 0x000000000000781c */ /* 0x000fe200037ce170 */
[----:B------:R-:W-:-:S12]  /*12030*/  IMAD.MOV.U32 R15, RZ, RZ, -0x1 ;  /* 0xffffffffff0f7424 */ /* 0x000fd800078e00ff */
[----:B0-----:R-:W-:Y:S05]  /*12040*/  WARPSYNC.COLLECTIVE R15, `(.L_x_451) ;  /* 0x000000000f087348 */ /* 0x001fea0003c00000 */
[----:B------:R-:W-:Y:S01]  /*12050*/  VOTE.ANY R14, PT, P6 ;  /* 0x00000000000e7806 */ /* 0x000fe200030e0100 */
[----:B0-----:R-:W-:Y:S06]  /*12060*/  ENDCOLLECTIVE ;  /* 0x000000000000791b */ /* 0x001fec0003800000 */
.L_x_451:
[----:B------:R-:W-:Y:S05]  /*12070*/  BSYNC B0 ;  /* 0x0000000000007941 */ /* 0x000fea0003800000 */
.L_x_450:
[----:B------:R-:W-:Y:S02]  /*12080*/  IMAD.MOV.U32 R8, RZ, RZ, R14 ;  /* 0x000000ffff087224 */ /* 0x000fe400078e000e */
[----:B------:R-:W-:Y:S02]  /*12090*/  IMAD.MOV.U32 R13, RZ, RZ, R7 ;  /* 0x000000ffff0d7224 */ /* 0x000fe400078e0007 */
[----:B------:R-:W0:Y:S01]  /*120a0*/  POPC R5, R8 ;  /* 0x0000000800057309 */ /* 0x000e220000000000 */
[----:B------:R-:W-:Y:S02]  /*120b0*/  IMAD.MOV.U32 R11, RZ, RZ, 0x1f ;  /* 0x0000001fff0b7424 */ /* 0x000fe400078e00ff */
[----:B------:R-:W-:Y:S02]  /*120c0*/  IMAD.MOV.U32 R15, RZ, RZ, -0x1 ;  /* 0xffffffffff0f7424 */ /* 0x000fe400078e00ff */
[----:B0-----:R-:W-:-:S07]  /*120d0*/  IMAD.MOV.U32 R12, RZ, RZ, R5 ;  /* 0x000000ffff0c7224 */ /* 0x001fce00078e0005 */
[----:B------:R-:W-:Y:S05]  /*120e0*/  WARPSYNC.COLLECTIVE R15, `(.L_x_452) ;  /* 0x000000000f087348 */ /* 0x000fea0003c00000 */
[----:B------:R0:W1:Y:S02]  /*120f0*/  SHFL.IDX P6, R14, R13, R12, R11 ;  /* 0x0000000c0d0e7389 */ /* 0x00006400000c000b */
[----:B01----:R-:W-:Y:S01]  /*12100*/  ENDCOLLECTIVE ;  /* 0x000000000000791b */ /* 0x003fe20003800000 */
.L_x_452:
[----:B------:R-:W-:Y:S02]  /*12110*/  IMAD.MOV.U32 R13, RZ, RZ, R4 ;  /* 0x000000ffff0d7224 */ /* 0x000fe400078e0004 */
[----:B------:R-:W-:-:S07]  /*12120*/  IMAD.MOV.U32 R7, RZ, RZ, R14 ;  /* 0x000000ffff077224 */ /* 0x000fce00078e000e */
[----:B------:R-:W-:Y:S05]  /*12130*/  WARPSYNC.COLLECTIVE R15, `(.L_x_453) ;  /* 0x000000000f087348 */ /* 0x000fea0003c00000 */
[----:B------:R0:W1:Y:S02]  /*12140*/  SHFL.IDX P6, R14, R13, R12, R11 ;  /* 0x0000000c0d0e7389 */ /* 0x00006400000c000b */
[----:B01----:R-:W-:Y:S01]  /*12150*/  ENDCOLLECTIVE ;  /* 0x000000000000791b */ /* 0x003fe20003800000 */
.L_x_453:
[----:B------:R-:W-:Y:S01]  /*12160*/  IMAD.MOV.U32 R4, RZ, RZ, R14 ;  /* 0x000000ffff047224 */ /* 0x000fe200078e000e */
[----:B------:R-:W-:Y:S06]  /*12170*/  BRA `(.L_x_454) ;  /* 0xffffffb400307947 */ /* 0x000fec000383ffff */
.L_x_310:
[----:B------:R-:W-:Y:S01]  /*12180*/  BSSY B0, `(.L_x_455) ;  /* 0x0000007000007945 */ /* 0x000fe20003800000 */
[----:B------:R-:W-:Y:S01]  /*12190*/  MOV R13, R3 ;  /* 0x00000003000d7202 */ /* 0x000fe20000000f00 */
[----:B------:R-:W-:Y:S02]  /*121a0*/  IMAD.MOV.U32 R11, RZ, RZ, 0x1f ;  /* 0x0000001fff0b7424 */ /* 0x000fe400078e00ff */
[----:B------:R-:W-:-:S07]  /*121b0*/  IMAD.MOV.U32 R15, RZ, RZ, -0x1 ;  /* 0xffffffffff0f7424 */ /* 0x000fce00078e00ff */
[----:B0123--:R-:W-:Y:S05]  /*121c0*/  WARPSYNC.COLLECTIVE R15, `(.L_x_456) ;  /* 0x000000000f087348 */ /* 0x00ffea0003c00000 */
[----:B------:R4:W0:Y:S02]  /*121d0*/  SHFL.IDX P6, R14, R13, R12, R11 ;  /* 0x0000000c0d0e7389 */ /* 0x00082400000c000b */
[----:B01234-:R-:W-:Y:S01]  /*121e0*/  ENDCOLLECTIVE ;  /* 0x000000000000791b */ /* 0x01ffe20003800000 */
.L_x_456:
[----:B------:R-:W-:Y:S05]  /*121f0*/  BSYNC B0 ;  /* 0x0000000000007941 */ /* 0x000fea0003800000 */
.L_x_455:
[----:B------:R-:W-:Y:S01]  /*12200*/  IMAD.MOV.U32 R16, RZ, RZ, R14 ;  /* 0x000000ffff107224 */ /* 0x000fe200078e000e */
[----:B------:R-:W-:Y:S06]  /*12210*/  BRA `(.L_x_309) ;  /* 0xffffffb400207947 */ /* 0x000fec000383ffff */
.L_x_314:
[----:B0-----:R0:W1:Y:S02]  /*12220*/  SYNCS.PHASECHK.TRANS64.TRYWAIT P0, [R5+URZ+0x16820], R0 ;  /* 0x01682000050075a7 */ /* 0x001064000800017f */
[----:B-1----:R-:W-:Y:S05]  /*12230*/  @!P0 NANOSLEEP.SYNCS 0x989680 ;  /* 0x009896800000895d */ /* 0x002fea0003900000 */
[----:B------:R-:W1:Y:S02]  /*12240*/  @!P0 SYNCS.PHASECHK.TRANS64 P0, [R5+URZ+0x16820], R0 ;  /* 0x01682000050085a7 */ /* 0x000e64000800007f */
[----:B-1----:R-:W-:Y:S05]  /*12250*/  @!P0 BRA `(.L_x_314) ;  /* 0xfffffffc00f08947 */ /* 0x002fea000383ffff */
[----:B------:R-:W-:Y:S05]  /*12260*/  BRA `(.L_x_457) ;  /* 0xffffffb800787947 */ /* 0x000fea000383ffff */
.L_x_315:
[----:B------:R-:W1:Y:S01]  /*12270*/  S2R R2, SR_TID.X ;  /* 0x0000000000027919 */ /* 0x000e620000002100 */
[----:B------:R-:W-:Y:S01]  /*12280*/  BSSY B0, `(.L_x_458) ;  /* 0x000000a000007945 */ /* 0x000fe20003800000 */
[----:B------:R-:W-:Y:S02]  /*12290*/  IMAD.MOV.U32 R12, RZ, RZ, RZ ;  /* 0x000000ffff0c7224 */ /* 0x000fe400078e00ff */
[----:B------:R-:W-:Y:S02]  /*122a0*/  IMAD.MOV.U32 R11, RZ, RZ, 0x1f ;  /* 0x0000001fff0b7424 */ /* 0x000fe400078e00ff */
[----:B------:R-:W-:Y:S01]  /*122b0*/  IMAD.MOV.U32 R15, RZ, RZ, -0x1 ;  /* 0xffffffffff0f7424 */ /* 0x000fe200078e00ff */
[----:B-1----:R-:W-:-:S04]  /*122c0*/  SHF.R.U32.HI R2, RZ, 0x5, R2 ;  /* 0x00000005ff027819 */ /* 0x002fc80000011602 */
[----:B------:R-:W-:-:S05]  /*122d0*/  LOP3.LUT R2, R2, 0x3, RZ, 0xc0, !PT ;  /* 0x0000000302027812 */ /* 0x000fca00078ec0ff */
[----:B------:R-:W-:-:S07]  /*122e0*/  IMAD.MOV.U32 R13, RZ, RZ, R2 ;  /* 0x000000ffff0d7224 */ /* 0x000fce00078e0002 */
[----:B0-2---:R-:W-:Y:S05]  /*122f0*/  WARPSYNC.COLLECTIVE R15, `(.L_x_459) ;  /* 0x000000000f087348 */ /* 0x005fea0003c00000 */
[----:B------:R1:W3:Y:S02]  /*12300*/  SHFL.IDX P6, R14, R13, R12, R11 ;  /* 0x0000000c0d0e7389 */ /* 0x0002e400000c000b */
[----:B0123--:R-:W-:Y:S01]  /*12310*/  ENDCOLLECTIVE ;  /* 0x000000000000791b */ /* 0x00ffe20003800000 */
.L_x_459:
[----:B------:R-:W-:Y:S05]  /*12320*/  BSYNC B0 ;  /* 0x0000000000007941 */ /* 0x000fea0003800000 */
.L_x_458:
[----:B------:R-:W-:Y:S05]  /*12330*/  BRA `(.L_x_460) ;  /* 0xffffffb800607947 */ /* 0x000fea000383ffff */
.L_x_318:
[----:B------:R-:W-:Y:S01]  /*12340*/  BSSY B1, `(.L_x_461) ;  /* 0x0000006000017945 */ /* 0x000fe20003800000 */
[----:B------:R-:W-:-:S07]  /*12350*/  IMAD.MOV.U32 R15, RZ, RZ, -0x1 ;  /* 0xffffffffff0f7424 */ /* 0x000fce00078e00ff */
[----:B0-2---:R-:W-:Y:S05]  /*12360*/  WARPSYNC.COLLECTIVE R15, `(.L_x_462) ;  /* 0x000000000f0c7348 */ /* 0x005fea0003c00000 */
[----:B------:R-:W-:Y:S02]  /*12370*/  ELECT P6, UR62, PT ;  /* 0x00000000003e782f */ /* 0x000fe400038c0000 */
[----:B------:R-:W-:Y:S01]  /*12380*/  MOV R14, UR62 ;  /* 0x0000003e000e7c02 */ /* 0x000fe20008000f00 */
[----:B0-2---:R-:W-:Y:S10]  /*12390*/  ENDCOLLECTIVE ;  /* 0x000000000000791b */ /* 0x005ff40003800000 */
.L_x_462:
[----:B------:R-:W-:Y:S05]  /*123a0*/  BSYNC B1 ;  /* 0x0000000000017941 */ /* 0x000fea0003800000 */
.L_x_461:
[----:B------:R-:W-:Y:S05]  /*123b0*/  BRA `(.L_x_463) ;  /* 0xffffffb800587947 */ /* 0x000fea000383ffff */
.L_x_320:
[----:B0-----:R0:W1:Y:S02]  /*123c0*/  SYNCS.PHASECHK.TRANS64.TRYWAIT P1, [R3+URZ+0x16840], R2 ;  /* 0x01684002030075a7 */ /* 0x001064000802017f */
[----:B-1----:R-:W-:Y:S05]  /*123d0*/  @!P1 NANOSLEEP.SYNCS 0x989680 ;  /* 0x009896800000995d */ /* 0x002fea0003900000 */
[----:B------:R-:W1:Y:S02]  /*123e0*/  @!P1 SYNCS.PHASECHK.TRANS64 P1, [R3+URZ+0x16840], R2 ;  /* 0x01684002030095a7 */ /* 0x000e64000802007f */
[----:B-1----:R-:W-:Y:S05]  /*123f0*/  @!P1 BRA `(.L_x_320) ;  /* 0xfffffffc00f09947 */ /* 0x002fea000383ffff */
[----:B------:R-:W-:Y:S05]  /*12400*/  BRA `(.L_x_464) ;  /* 0xffffffb800787947 */ /* 0x000fea000383ffff */
.L_x_322:
[----:B-1----:R1:W3:Y:S02]  /*12410*/  SYNCS.PHASECHK.TRANS64.TRYWAIT P1, [R25+URZ+0x16840], R0 ;  /* 0x01684000190075a7 */ /* 0x0022e4000802017f */
[----:B---3--:R-:W-:Y:S05]  /*12420*/  @!P1 NANOSLEEP.SYNCS 0x989680 ;  /* 0x009896800000995d */ /* 0x008fea0003900000 */
[----:B------:R-:W3:Y:S02]  /*12430*/  @!P1 SYNCS.PHASECHK.TRANS64 P1, [R25+URZ+0x16840], R0 ;  /* 0x01684000190095a7 */ /* 0x000ee4000802007f */
[----:B---3--:R-:W-:Y:S05]  /*12440*/  @!P1 BRA `(.L_x_322) ;  /* 0xfffffffc00f09947 */ /* 0x008fea000383ffff */
[----:B------:R-:W-:Y:S05]  /*12450*/  BRA `(.L_x_465) ;  /* 0xffffffb800847947 */ /* 0x000fea000383ffff */
.L_x_324:
[----:B---3--:R3:W4:Y:S02]  /*12460*/  SYNCS.PHASECHK.TRANS64.TRYWAIT P1, [R3+URZ+0x16860], R2 ;  /* 0x01686002030075a7 */ /* 0x008724000802017f */
[----:B----4-:R-:W-:Y:S05]  /*12470*/  @!P1 NANOSLEEP.SYNCS 0x989680 ;  /* 0x009896800000995d */ /* 0x010fea0003900000 */
[----:B------:R-:W4:Y:S02]  /*12480*/  @!P1 SYNCS.PHASECHK.TRANS64 P1, [R3+URZ+0x16860], R2 ;  /* 0x01686002030095a7 */ /* 0x000f24000802007f */
[----:B----4-:R-:W-:Y:S05]  /*12490*/  @!P1 BRA `(.L_x_324) ;  /* 0xfffffffc00f09947 */ /* 0x010fea000383ffff */
[----:B------:R-:W-:Y:S05]  /*124a0*/  BRA `(.L_x_466) ;  /* 0xffffffb800807947 */ /* 0x000fea000383ffff */
.L_x_467:
        /* <DEDUP_REMOVED lines=13> */
.L_x_3167:


//--------------------- .text._ZN7cutlass13device_kernelIN5flash11enable_sm90INS1_16FlashAttnFwdSm90INS1_25CollectiveMainloopFwdSm90ILi2EN4cute5tupleIJNS5_1CILi1EEES8_S8_EEENS6_IJNS7_ILi192EEENS7_ILi128EEENS7_ILi64EEEEEELi64ENS_10bfloat16_tEfNS_4arch4Sm90ELb0ELb0ELb0ELb1ELb1ELb1ELb0ELb1ELb1ELb1ELb1ELb0EEENS1_21CollectiveEpilogueFwdINS6_IJSA_SC_SB_EEES9_SE_SG_Li384ELb1ELb1ELb1ELb0EEENS1_36VarlenDynamicPersistentTileSchedulerILi192ELi128ELi384ELi128ELb1ELb1ELb1ELb0ELb1ELb1EEEEEEEEEvNT_6ParamsE --------------------------
	.section	.text._ZN7cutlass13device_kernelIN5flash11enable_sm90INS1_16FlashAttnFwdSm90INS1_25CollectiveMainloopFwdSm90ILi2EN4cute5tupleIJNS5_1CILi1EEES8_S8_EEENS6_IJNS7_ILi192EEENS7_ILi128EEENS7_ILi64EEEEEELi64ENS_10bfloat16_tEfNS_4arch4Sm90ELb0ELb0ELb0ELb1ELb1ELb1ELb0ELb1ELb1ELb1ELb1ELb0EEENS1_21CollectiveEpilogueFwdINS6_IJSA_SC_SB_EEES9_SE_SG_Li384ELb1ELb1ELb1ELb0EEENS1_36VarlenDynamicPersistentTileSchedulerILi192ELi128ELi384ELi128ELb1ELb1ELb1ELb0ELb1ELb1EEEEEEEEEvNT_6ParamsE,"ax",@progbits
	.align	128
.text._ZN7cutlass13device_kernelIN5flash11enable_sm90INS1_16FlashAttnFwdSm90INS1_25CollectiveMainloopFwdSm90ILi2EN4cute5tupleIJNS5_1CILi1EEES8_S8_EEENS6_IJNS7_ILi192EEENS7_ILi128EEENS7_ILi64EEEEEELi64ENS_10bfloat16_tEfNS_4arch4Sm90ELb0ELb0ELb0ELb1ELb1ELb1ELb0ELb1ELb1ELb1ELb1ELb0EEENS1_21CollectiveEpilogueFwdINS6_IJSA_SC_SB_EEES9_SE_SG_Li384ELb1ELb1ELb1ELb0EEENS1_36VarlenDynamicPersistentTileSchedulerILi192ELi128ELi384ELi128ELb1ELb1ELb1ELb0ELb1ELb1EEEEEEEEEvNT_6ParamsE:
        .type           _ZN7cutlass13device_kernelIN5flash11enable_sm90INS1_16FlashAttnFwdSm90INS1_25CollectiveMainloopFwdSm90ILi2EN4cute5tupleIJNS5_1CILi1EEES8_S8_EEENS6_IJNS7_ILi192EEENS7_ILi128EEENS7_ILi64EEEEEELi64ENS_10bfloat16_tEfNS_4arch4Sm90ELb0ELb0ELb0ELb1ELb1ELb1ELb0ELb1ELb1ELb1ELb1ELb0EEENS1_21CollectiveEpilogueFwdINS6_IJSA_SC_SB_EEES9_SE_SG_Li384ELb1ELb1ELb1ELb0EEENS1_36VarlenDynamicPersistentTileSchedulerILi192ELi128ELi384ELi128ELb1ELb1ELb1ELb0ELb1ELb1EEEEEEEEEvNT_6ParamsE,@function
        .size           _ZN7cutlass13device_kernelIN5flash11enable_sm90INS1_16FlashAttnFwdSm90INS1_25CollectiveMainloopFwdSm90ILi2EN4cute5tupleIJNS5_1CILi1EEES8_S8_EEENS6_IJNS7_ILi192EEENS7_ILi128EEENS7_ILi64EEEEEELi64ENS_10bfloat16_tEfNS_4arch4Sm90ELb0ELb0ELb0ELb1ELb1ELb1ELb0ELb1ELb1ELb1ELb1ELb0EEENS1_21CollectiveEpilogueFwdINS6_IJSA_SC_SB_EEES9_SE_SG_Li384ELb1ELb1ELb1ELb0EEENS1_36VarlenDynamicPersistentTileSchedulerILi192ELi128ELi384ELi128ELb1ELb1ELb1ELb0ELb1ELb1EEEEEEEEEvNT_6ParamsE,(.L_x_3168 - _ZN7cutlass13device_kernelIN5flash11enable_sm90INS1_16FlashAttnFwdSm90INS1_25CollectiveMainloopFwdSm90ILi2EN4cute5tupleIJNS5_1CILi1EEES8_S8_EEENS6_IJNS7_ILi192EEENS7_ILi128EEENS7_ILi64EEEEEELi64ENS_10bfloat16_tEfNS_4arch4Sm90ELb0ELb0ELb0ELb1ELb1ELb1ELb0ELb1ELb1ELb1ELb1ELb0EEENS1_21CollectiveEpilogueFwdINS6_IJSA_SC_SB_EEES9_SE_SG_Li384ELb1ELb1ELb1ELb0EEENS1_36VarlenDynamicPersistentTileSchedulerILi192ELi128ELi384ELi128ELb1ELb1ELb1ELb0ELb1ELb1EEEEEEEEEvNT_6ParamsE)
        .other          _ZN7cutlass13device_kernelIN5flash11enable_sm90INS1_16FlashAttnFwdSm90INS1_25CollectiveMainloopFwdSm90ILi2EN4cute5tupleIJNS5_1CILi1EEES8_S8_EEENS6_IJNS7_ILi192EEENS7_ILi128EEENS7_ILi64EEEEEELi64ENS_10bfloat16_tEfNS_4arch4Sm90ELb0ELb0ELb0ELb1ELb1ELb1ELb0ELb1ELb1ELb1ELb1ELb0EEENS1_21CollectiveEpilogueFwdINS6_IJSA_SC_SB_EEES9_SE_SG_Li384ELb1ELb1ELb1ELb0EEENS1_36VarlenDynamicPersistentTileSchedulerILi192ELi128ELi384ELi128ELb1ELb1ELb1ELb0ELb1ELb1EEEEEEEEEvNT_6ParamsE,@"STO_CUDA_ENTRY STV_DEFAULT"
_ZN7cutlass13device_kernelIN5flash11enable_sm90INS1_16FlashAttnFwdSm90INS1_25CollectiveMainloopFwdSm90ILi2EN4cute5tupleIJNS5_1CILi1EEES8_S8_EEENS6_IJNS7_ILi192EEENS7_ILi128EEENS7_ILi64EEEEEELi64ENS_10bfloat16_tEfNS_4arch4Sm90ELb0ELb0ELb0ELb1ELb1ELb1ELb0ELb1ELb1ELb1ELb1ELb0EEENS1_21CollectiveEpilogueFwdINS6_IJSA_SC_SB_EEES9_SE_SG_Li384ELb1ELb1ELb1ELb0EEENS1_36VarlenDynamicPersistentTileSchedulerILi192ELi128ELi384ELi128ELb1ELb1ELb1ELb0ELb1ELb1EEEEEEEEEvNT_6ParamsE:
[----:B------:R-:W0:Y:S02]  /*0000*/  LDC R1, c[0x0][0x28] ;  /* 0x00000a00ff017b82 */ /* 0x000e240000000800 */
[----:B0-----:R-:W-:Y:S01]  /*0010*/  VIADD R1, R1, 0xffffff88 ;  /* 0xffffff8801017836 */ /* 0x001fe20000000000 */
[----:B------:R-:W0:Y:S01]  /*0020*/  S2R R3, SR_TID.X ;  /* 0x0000000000037919 */ /* 0x000e220000002100 */
[----:B------:R-:W-:Y:S01]  /*0030*/  ELECT P0, URZ, PT ;  /* 0x00000000003f782f */ /* 0x000fe20003800000 */
[----:B------:R-:W-:Y:S01]  /*0040*/  BSSY B0, `(.L_x_468) ;  /* 0x000000e000007945 */ /* 0x000fe20003800000 */
[--C-:B0-----:R-:W-:Y:S02]  /*0050*/  SHF.R.U32.HI R0, RZ, 0x5, R3.reuse ;  /* 0x00000005ff007819 */ /* 0x101fe40000011603 */
[----:B------:R-:W-:-:S03]  /*0060*/  SHF.R.U32.HI R3, RZ, 0x7, R3 ;  /* 0x00000007ff037819 */ /* 0x000fc60000011603 */
[----:B------:R-:W0:Y:S02]  /*0070*/  SHFL.IDX PT, R2, R0, RZ, 0x1f ;  /* 0x00001fff00027589 */ /* 0x000e2400000e0000 */
[----:B0-----:R-:W-:-:S13]  /*0080*/  ISETP.EQ.AND P0, PT, R2, RZ, P0 ;  /* 0x000000ff0200720c */ /* 0x001fda0000702270 */
[----:B------:R-:W-:Y:S05]  /*0090*/  @!P0 BRA `(.L_x_469) ;  /* 0x0000000000208947 */ /* 0x000fea0003800000 */
[----:B------:R-:W-:Y:S02]  /*00a0*/  ULDC.64 UR4, c[0x0][0x198] ;  /* 0x0000660000047ab9 */ /* 0x000fe40000000a00 */
[----:B------:R-:W-:Y:S02]  /*00b0*/  UIADD3 UR6, UP0, UR4, 0x570, URZ ;  /* 0x0000057004067890 */ /* 0x000fe4000ff1e03f */
[----:B------:R-:W-:Y:S02]  /*00c0*/  UIADD3 UR4, UP1, UR4, 0x670, URZ ;  /* 0x0000067004047890 */ /* 0x000fe4000ff3e03f */
[----:B------:R-:W-:Y:S02]  /*00d0*/  UIADD3.X UR7, URZ, UR5, URZ, UP0, !UPT ;  /* 0x000000053f077290 */ /* 0x000fe400087fe43f */
[----:B------:R-:W-:-:S07]  /*00e0*/  UIADD3.X UR5, URZ, UR5, URZ, UP1, !UPT ;  /* 0x000000053f057290 */ /* 0x000fce0008ffe43f */
[----:B------:R0:W-:Y:S02]  /*00f0*/  UTMACCTL.PF [UR6] ;  /* 0x00000000060079b9 */ /* 0x0001e40008040000 */
[----:B------:R0:W-:Y:S02]  /*0100*/  UTMACCTL.PF [UR4] ;  /* 0x00000000040079b9 */ /* 0x0001e40008040000 */
[----:B0-----:R-:W-:Y:S01]  /*0110*/  NOP ;  /* 0x0000000000007918 */ /* 0x001fe20000000000 */
.L_x_469:
[----:B------:R-:W-:Y:S05]  /*0120*/  BSYNC B0 ;  /* 0x0000000000007941 */ /* 0x000fea0003800000 */
.L_x_468:
[----:B------:R-:W-:Y:S01]  /*0130*/  VOTEU.ANY UP0, P0 ;  /* 0x00000000003f7886 */ /* 0x000fe20000000100 */
[----:B------:R-:W0:Y:S01]  /*0140*/  SHFL.IDX PT, R3, R3, RZ, 0x1f ;  /* 0x00001fff03037589 */ /* 0x000e2200000e0000 */
[----:B------:R-:W-:Y:S01]  /*0150*/  UMOV UR4, 0x80 ;  /* 0x0000008000047882 */ /* 0x000fe20000000000 */
[----:B------:R-:W-:Y:S01]  /*0160*/  UMOV UR7, 0x180 ;  /* 0x0000018000077882 */ /* 0x000fe20000000000 */
[----:B------:R-:W-:Y:S01]  /*0170*/  VOTEU.ANY UP1, P0 ;  /* 0x00000000003f7886 */ /* 0x000fe20000020100 */
[----:B------:R-:W1:Y:S01]  /*0180*/  @UP0 S2UR UR8, SR_CgaCtaId ;  /* 0x00000000000809c3 */ /* 0x000e620000008800 */
[----:B------:R-:W2:Y:S01]  /*0190*/  SHFL.IDX PT, R2, R0, RZ, 0x1f ;  /* 0x00001fff00027589 */ /* 0x000ea200000e0000 */
[----:B------:R-:W-:Y:S01]  /*01a0*/  @UP0 UMOV UR6, 0x400 ;  /* 0x0000040000060882 */ /* 0x000fe20000000000 */
[----:B------:R-:W-:-:S04]  /*01b0*/  @UP0 UIADD3 UR4, -UR4, 0x100000, URZ ;  /* 0x0010000004040890 */ /* 0x000fc8000fffe13f */
[----:B------:R-:W-:Y:S02]  /*01c0*/  @UP0 USHF.L.U32 UR5, UR4, 0xb, URZ ;  /* 0x0000000b04050899 */ /* 0x000fe4000800063f */
[----:B------:R-:W-:Y:S01]  /*01d0*/  @UP0 USHF.L.U32 UR4, UR4, 0x1, URZ ;  /* 0x0000000104040899 */ /* 0x000fe2000800063f */
[----:B------:R-:W-:Y:S01]  /*01e0*/  VOTEU.ANY UP2, P0 ;  /* 0x00000000003f7886 */ /* 0x000fe20000040100 */
[----:B0-----:R-:W-:Y:S01]  /*01f0*/  R2UR UR9, R3 ;  /* 0x00000000030972ca */ /* 0x001fe200000e0000 */
[----:B-1----:R-:W-:Y:S01]  /*0200*/  @UP0 ULEA UR8, UR8, UR6, 0x18 ;  /* 0x0000000608080291 */ /* 0x002fe2000f8ec03f */
[----:B--2---:R-:W-:Y:S01]  /*0210*/  ISETP.NE.AND P1, PT, R2, RZ, PT ;  /* 0x000000ff0200720c */ /* 0x004fe20003f25270 */
[----:B------:R-:W-:-:S04]  /*0220*/  @UP0 UIADD3 UR6, -UR7, 0x100000, URZ ;  /* 0x0010000007060890 */ /* 0x000fc8000fffe13f */
[----:B------:R-:W-:Y:S02]  /*0230*/  @UP0 USHF.L.U32 UR7, UR6, 0xb, URZ ;  /* 0x0000000b06070899 */ /* 0x000fe4000800063f */
[----:B------:R-:W-:-:S04]  /*0240*/  @UP0 USHF.L.U32 UR6, UR6, 0x1, URZ ;  /* 0x0000000106060899 */ /* 0x000fc8000800063f */
[----:B------:R-:W-:Y:S01]  /*0250*/  UISETP.NE.AND UP0, UPT, UR9, URZ, UPT ;  /* 0x0000003f0900728c */ /* 0x000fe2000bf05270 */
[----:B------:R-:W0:Y:S02]  /*0260*/  FENCE.VIEW.ASYNC.S ;  /* 0x00000000000073c6 */ /* 0x000e240000000000 */
[----:B0-----:R0:W1:Y:S05]  /*0270*/  @UP1 SYNCS.EXCH.64 URZ, [UR8+0x16800], UR4 ;  /* 0x01680004083f15b2 */ /* 0x00106a0008000100 */
[----:B------:R0:W2:Y:S01]  /*0280*/  @UP2 SYNCS.EXCH.64 URZ, [UR8+0x16820], UR6 ;  /* 0x01682006083f25b2 */ /* 0x0000a20008000100 */
        /* <DEDUP_REMOVED lines=14> */
[----:B0-----:R3:W4:Y:S08]  /*0370*/  SYNCS.EXCH.64 URZ, [UR8+0x16830], UR4 ;  /* 0x01683004083f75b2 */ /* 0x0017300008000100 */
[----:B------:R3:W0:Y:S01]  /*0380*/  SYNCS.EXCH.64 URZ, [UR8+0x16840], UR6 ;  /* 0x01684006083f75b2 */ /* 0x0006220008000100 */
[----:B------:R3:W0:Y:S01]  /*0390*/  SYNCS.EXCH.64 URZ, [UR8+0x16838], UR4 ;  /* 0x01683804083f75b2 */ /* 0x0006220008000100 */
[----:B------:R3:W0:Y:S02]  /*03a0*/  SYNCS.EXCH.64 URZ, [UR8+0x16848], UR6 ;  /* 0x01684806083f75b2 */ /* 0x0006240008000100 */
[----:B---3--:R-:W-:Y:S01]  /*03b0*/  NOP ;  /* 0x0000000000007918 */ /* 0x008fe20000000000 */
.L_x_470:
[----:B------:R-:W3:Y:S01]  /*03c0*/  SHFL.IDX PT, R2, R0, RZ, 0x1f ;  /* 0x00001fff00027589 */ /* 0x000ee200000e0000 */
[----:B------:R-:W-:Y:S01]  /*03d0*/  NOP ;  /* 0x0000000000007918 */ /* 0x000fe20000000000 */
[----:B---3--:R-:W-:-:S13]  /*03e0*/  ISETP.NE.AND P0, PT, R2, RZ, PT ;  /* 0x000000ff0200720c */ /* 0x008fda0003f05270 */
        /* <DEDUP_REMOVED lines=17> */
[----:B------:R3:W0:Y:S02]  /*0500*/  SYNCS.EXCH.64 URZ, [UR8+0x16868], UR6 ;  /* 0x01686806083f75b2 */ /* 0x0006240008000100 */
[----:B---3--:R-:W-:Y:S01]  /*0510*/  NOP ;  /* 0x0000000000007918 */ /* 0x008fe20000000000 */
.L_x_471:
[----:B------:R-:W3:Y:S01]  /*0520*/  SHFL.IDX PT, R2, R0, RZ, 0x1f ;  /* 0x00001fff00027589 */ /* 0x000ee200000e0000 */
[----:B------:R-:W-:Y:S01]  /*0530*/  NOP ;  /* 0x0000000000007918 */ /* 0x000fe20000000000 */
[----:B---3--:R-:W-:-:S13]  /*0540*/  ISETP.NE.AND P0, PT, R2, RZ, PT ;  /* 0x000000ff0200720c */ /* 0x008fda0003f05270 */
        /* <DEDUP_REMOVED lines=13> */
[----:B------:R3:W0:Y:S02]  /*0620*/  SYNCS.EXCH.64 URZ, [UR6+0x16888], UR4 ;  /* 0x01688804063f75b2 */ /* 0x0006240008000100 */
[----:B---3--:R-:W-:Y:S01]  /*0630*/  NOP ;  /* 0x0000000000007918 */ /* 0x008fe20000000000 */
.L_x_472:
        /* <DEDUP_REMOVED lines=22> */
.L_x_473:
        /* <DEDUP_REMOVED lines=22> */
.L_x_474:
[----:B------:R-:W-:Y:S01]  /*0900*/  PLOP3.LUT P0, PT, PT, PT, UP0, 0x80, 0x0 ;  /* 0x000000000000781c */ /* 0x000fe20003f0f008 */
[----:B------:R-:W-:Y:S01]  /*0910*/  UMOV UR36, 0x1 ;  /* 0x0000000100247882 */ /* 0x000fe20000000000 */
[----:B------:R-:W-:Y:S01]  /*0920*/  NOP ;  /* 0x0000000000007918 */ /* 0x000fe20000000000 */
[----:B------:R-:W-:Y:S01]  /*0930*/  USEL UR36, UR36, 0x2, !UP0 ;  /* 0x0000000224247887 */ /* 0x000fe2000c000000 */
[----:B------:R-:W-:Y:S01]  /*0940*/  BSSY B9, `(.L_x_475) ;  /* 0x00015ce000097945 */ /* 0x000fe20003800000 */
[----:B------:R-:W-:Y:S01]  /*0950*/  ULDC.64 UR42, c[0x0][0x208] ;  /* 0x00008200002a7ab9 */ /* 0x000fe20000000a00 */
[----:B012-4-:R-:W-:Y:S07]  /*0960*/  BAR.SYNC.DEFER_BLOCKING 0x0 ;  /* 0x0000000000007b1d */ /* 0x017fee0000010000 */
[----:B------:R-:W-:Y:S05]  /*0970*/  @!P0 BRA `(.L_x_476) ;  /* 0x000000ec005c8947 */ /* 0x000fea0003800000 */
.L_x_477:
[----:B------:R-:W-:-:S08]  /*0980*/  NOP ;  /* 0x0000000000007918 */ /* 0x000fd00000000000 */
[----:B------:R-:W0:Y:S02]  /*0990*/  USETMAXREG.TRY_ALLOC.CTAPOOL UP0, 0xa0 ;  /* 0x000000a0000079c8 */ /* 0x000e240008000600 */
[----:B0-----:R-:W-:-:S13]  /*09a0*/  PLOP3.LUT P0, PT, PT, PT, UP0, 0x80, 0x0 ;  /* 0x000000000000781c */ /* 0x001fda0003f0f008 */
[----:B------:R-:W-:Y:S05]  /*09b0*/  @!P0 BRA `(.L_x_477) ;  /* 0xfffffffc00f08947 */ /* 0x000fea000383ffff */
[----:B------:R-:W2:Y:S01]  /*09c0*/  LDL.LU R0, [R1] ;  /* 0x0000000001007983 */ /* 0x000ea20000300800 */
[----:B------:R-:W0:Y:S01]  /*09d0*/  S2R R2, SR_TID.X ;  /* 0x0000000000027919 */ /* 0x000e220000002100 */
[----:B------:R-:W1:Y:S01]  /*09e0*/  S2UR UR38, SR_CgaCtaId ;  /* 0x00000000002679c3 */ /* 0x000e620000008800 */
[----:B------:R-:W-:Y:S01]  /*09f0*/  UMOV UR4, 0x400 ;  /* 0x0000040000047882 */ /* 0x000fe20000000000 */
[----:B0-----:R-:W-:-:S06]  /*0a00*/  SHF.R.U32.HI R2, RZ, 0x7, R2 ;  /* 0x00000007ff027819 */ /* 0x001fcc0000011602 */
[----:B------:R-:W-:Y:S06]  /*0a10*/  BAR.ARV 0x8, 0x200 ;  /* 0x0208000000007b1d */ /* 0x000fec0000002000 */
[----:B------:R-:W-:-:S13]  /*0a20*/  ISETP.NE.AND P0, PT, R2, 0x1, PT ;  /* 0x000000010200780c */ /* 0x000fda0003f05270 */
[----:B------:R-:W-:Y:S08]  /*0a30*/  @!P0 BAR.ARV 0x9, 0x100 ;  /* 0x0244000000008b1d */ /* 0x000ff00000002000 */
[----:B------:R-:W-:Y:S01]  /*0a40*/  BAR.SYNC.DEFER_BLOCKING 0x5, 0x200 ;  /* 0x0148000000007b1d */ /* 0x000fe20000010000 */
[----:B-1----:R-:W-:-:S06]  /*0a50*/  ULEA UR4, UR38, UR4, 0x18 ;  /* 0x0000000426047291 */ /* 0x002fcc000f8ec03f */
[----:B------:R-:W-:Y:S01]  /*0a60*/  IMAD.U32 R18, RZ, RZ, UR4 ;  /* 0x00000004ff127e24 */ /* 0x000fe2000f8e00ff */
[----:B------:R-:W-:-:S04]  /*0a70*/  ULDC UR4, c[0x0][0xc3c] ;  /* 0x00030f0000047ab9 */ /* 0x000fc80000000800 */
[----:B------:R-:W0:Y:S01]  /*0a80*/  LDS.128 R32, [R18+0x168d0] ;  /* 0x0168d00012207984 */ /* 0x000e220000000c00 */
[----:B------:R-:W-:Y:S06]  /*0a90*/  BAR.ARV 0x4, 0x200 ;  /* 0x0108000000007b1d */ /* 0x000fec0000002000 */
[----:B--2---:R-:W-:-:S04]  /*0aa0*/  LOP3.LUT R0, R0, 0xffffffef, RZ, 0xc0, !PT ;  /* 0xffffffef00007812 */ /* 0x004fc800078ec0ff */
[----:B------:R-:W-:-:S05]  /*0ab0*/  @P0 LOP3.LUT R0, R0, 0x10, RZ, 0xfc, !PT ;  /* 0x0000001000000812 */ /* 0x000fca00078efcff */
[----:B------:R1:W-:Y:S01]  /*0ac0*/  STL [R1], R0 ;  /* 0x0000000001007387 */ /* 0x0003e20000100800 */
[----:B0-----:R-:W-:-:S13]  /*0ad0*/  ISETP.GE.AND P0, PT, R35, UR4, PT ;  /* 0x0000000423007c0c */ /* 0x001fda000bf06270 */
[----:B-1----:R-:W-:Y:S05]  /*0ae0*/  @P0 BRA `(.L_x_478) ;  /* 0x0000015800cc0947 */ /* 0x002fea0003800000 */
[----:B------:R-:W0:Y:S01]  /*0af0*/  S2R R0, SR_TID.X ;  /* 0x0000000000007919 */ /* 0x000e220000002100 */
[----:B------:R-:W-:Y:S01]  /*0b00*/  IMAD.MOV.U32 R19, RZ, RZ, RZ ;  /* 0x000000ffff137224 */ /* 0x000fe200078e00ff */
[----:B------:R-:W-:Y:S01]  /*0b10*/  ULOP3.LUT UR39, UR36, 0x1, URZ, 0xfc, !UPT ;  /* 0x0000000124277892 */ /* 0x000fe2000f8efc3f */
[----:B------:R-:W-:Y:S01]  /*0b20*/  IMAD.MOV.U32 R155, RZ, RZ, RZ ;  /* 0x000000ffff9b7224 */ /* 0x000fe200078e00ff */
[----:B------:R-:W-:Y:S01]  /*0b30*/  UMOV UR37, URZ ;  /* 0x0000003f00257c82 */ /* 0x000fe20008000000 */
[----:B------:R-:W-:Y:S02]  /*0b40*/  IMAD.MOV.U32 R156, RZ, RZ, RZ ;  /* 0x000000ffff9c7224 */ /* 0x000fe400078e00ff */
[----:B0-----:R-:W-:-:S05]  /*0b50*/  VIADD R11, R0, 0xffffff80 ;  /* 0xffffff80000b7836 */ /* 0x001fca0000000000 */
[----:B------:R-:W-:-:S04]  /*0b60*/  SHF.R.S32.HI R0, RZ, 0x1f, R11 ;  /* 0x0000001fff007819 */ /* 0x000fc8000001140b */
[CC--:B------:R-:W-:Y:S02]  /*0b70*/  LEA.HI R2, R0.reuse, R11.reuse, RZ, 0x7 ;  /* 0x0000000b00027211 */ /* 0x0c0fe400078f38ff */
[-C--:B------:R-:W-:Y:S02]  /*0b80*/  LEA.HI R4, R0, R11.reuse, RZ, 0x5 ;  /* 0x0000000b00047211 */ /* 0x080fe400078f28ff */
[----:B------:R-:W-:Y:S02]  /*0b90*/  LOP3.LUT R3, R2, 0xffffff80, RZ, 0xc0, !PT ;  /* 0xffffff8002037812 */ /* 0x000fe400078ec0ff */
[----:B------:R-:W-:Y:S02]  /*0ba0*/  SHF.R.S32.HI R12, RZ, 0x7, R2 ;  /* 0x00000007ff0c7819 */ /* 0x000fe40000011402 */
[----:B------:R-:W-:Y:S01]  /*0bb0*/  SHF.R.S32.HI R13, RZ, 0x5, R4 ;  /* 0x00000005ff0d7819 */ /* 0x000fe20000011404 */
[----:B------:R-:W-:Y:S01]  /*0bc0*/  IMAD.IADD R10, R11, 0x1, -R3 ;  /* 0x000000010b0a7824 */ /* 0x000fe200078e0a03 */
[----:B------:R-:W-:Y:S01]  /*0bd0*/  LEA.HI R3, R0, R11, RZ, 0x4 ;  /* 0x0000000b00037211 */ /* 0x000fe200078f20ff */
[----:B------:R-:W-:-:S03]  /*0be0*/  IMAD.HI R4, R12, 0x55555556, RZ ;  /* 0x555555560c047827 */ /* 0x000fc600078e02ff */
[----:B------:R-:W-:Y:S02]  /*0bf0*/  SHF.R.S32.HI R5, RZ, 0x1f, R10 ;  /* 0x0000001fff057819 */ /* 0x000fe4000001140a */
[----:B------:R-:W-:Y:S02]  /*0c00*/  SHF.R.S32.HI R6, RZ, 0x4, R3 ;  /* 0x00000004ff067819 */ /* 0x000fe40000011403 */
[----:B------:R-:W-:Y:S02]  /*0c10*/  LEA.HI R7, R5, R10, RZ, 0x2 ;  /* 0x0000000a05077211 */ /* 0x000fe400078f10ff */
[C---:B------:R-:W-:Y:S02]  /*0c20*/  LOP3.LUT R2, R3.reuse, 0x3fffff0, RZ, 0xc0, !PT ;  /* 0x03fffff003027812 */ /* 0x040fe400078ec0ff */
[----:B------:R-:W-:Y:S02]  /*0c30*/  LEA.HI R3, R3, R6, RZ, 0x1 ;  /* 0x0000000603037211 */ /* 0x000fe400078f08ff */
[--C-:B------:R-:W-:Y:S01]  /*0c40*/  SHF.R.S32.HI R8, RZ, 0x2, R7.reuse ;  /* 0x00000002ff087819 */ /* 0x100fe20000011407 */
[----:B------:R-:W-:Y:S01]  /*0c50*/  IMAD.IADD R2, R11, 0x1, -R2 ;  /* 0x000000010b027824 */ /* 0x000fe200078e0a02 */
[----:B------:R-:W-:-:S02]  /*0c60*/  SHF.R.S32.HI R9, RZ, 0x1f, R7 ;  /* 0x0000001fff097819 */ /* 0x000fc40000011407 */
[----:B------:R-:W-:Y:S01]  /*0c70*/  LOP3.LUT R3, R3, 0x1ffffffe, RZ, 0xc0, !PT ;  /* 0x1ffffffe03037812 */ /* 0x000fe200078ec0ff */
[----:B------:R-:W-:Y:S01]  /*0c80*/  IMAD R2, R13, 0x10, R2 ;  /* 0x000000100d027824 */ /* 0x000fe200078e0202 */
[----:B------:R-:W-:Y:S02]  /*0c90*/  LEA.HI R9, R9, R8, RZ, 0x3 ;  /* 0x0000000809097211 */ /* 0x000fe400078f18ff */
[----:B------:R-:W-:Y:S01]  /*0ca0*/  LEA.HI R5, R5, R10, RZ, 0x5 ;  /* 0x0000000a05057211 */ /* 0x000fe200078f28ff */
[----:B------:R-:W-:Y:S01]  /*0cb0*/  IMAD.IADD R3, R6, 0x1, -R3 ;  /* 0x0000000106037824 */ /* 0x000fe200078e0a03 */
[----:B------:R-:W-:Y:S02]  /*0cc0*/  LOP3.LUT R9, R9, 0xfffffff8, RZ, 0xc0, !PT ;  /* 0xfffffff809097812 */ /* 0x000fe400078ec0ff */
[----:B------:R-:W-:Y:S02]  /*0cd0*/  LEA.HI R4, R4, R4, RZ, 0x1 ;  /* 0x0000000404047211 */ /* 0x000fe400078f08ff */
[----:B------:R-:W-:Y:S01]  /*0ce0*/  LEA R6, R2, R3, 0x3 ;  /* 0x0000000302067211 */ /* 0x000fe200078e18ff */
[----:B------:R-:W-:Y:S01]  /*0cf0*/  IMAD.IADD R8, R8, 0x1, -R9 ;  /* 0x0000000108087824 */ /* 0x000fe200078e0a09 */
[----:B------:R-:W-:Y:S01]  /*0d00*/  SHF.R.S32.HI R5, RZ, 0x5, R5 ;  /* 0x00000005ff057819 */ /* 0x000fe20000011405 */
[----:B------:R-:W-:Y:S01]  /*0d10*/  IMAD R4, R4, -0x3, R12 ;  /* 0xfffffffd04047824 */ /* 0x000fe200078e020c */
[-C--:B------:R-:W-:Y:S01]  /*0d20*/  LEA.HI R2, R0, R11.reuse, RZ, 0x2 ;  /* 0x0000000b00027211 */ /* 0x080fe200078f10ff */
[----:B------:R-:W-:Y:S01]  /*0d30*/  IMAD.SHL.U32 R6, R6, 0x8, RZ ;  /* 0x0000000806067824 */ /* 0x000fe200078e00ff */
[----:B------:R-:W-:Y:S01]  /*0d40*/  LEA.HI R3, R0, R11, RZ, 0x3 ;  /* 0x0000000b00037211 */ /* 0x000fe200078f18ff */
[----:B------:R-:W-:Y:S01]  /*0d50*/  IMAD R5, R5, 0x10, R8 ;  /* 0x0000001005057824 */ /* 0x000fe200078e0208 */
[----:B------:R-:W-:-:S02]  /*0d60*/  SHF.R.S32.HI R153, RZ, 0x2, R2 ;  /* 0x00000002ff997819 */ /* 0x000fc40000011402 */
[----:B------:R-:W-:Y:S01]  /*0d70*/  SHF.R.S32.HI R0, RZ, 0x1f, R2 ;  /* 0x0000001fff007819 */ /* 0x000fe20000011402 */
[----:B------:R-:W-:Y:S01]  /*0d80*/  IMAD R9, R4, 0x40, R5 ;  /* 0x0000004004097824 */ /* 0x000fe200078e0205 */
[----:B------:R-:W-:Y:S01]  /*0d90*/  LOP3.LUT R2, R2, 0xfffffffc, RZ, 0xc0, !PT ;  /* 0xfffffffc02027812 */ /* 0x000fe200078ec0ff */
[----:B------:R-:W-:Y:S01]  /*0da0*/  VIADD R8, R153, 0x60 ;  /* 0x0000006099087836 */ /* 0x000fe20000000000 */
[----:B------:R-:W-:Y:S02]  /*0db0*/  SHF.R.S32.HI R4, RZ, 0x3, R3 ;  /* 0x00000003ff047819 */ /* 0x000fe40000011403 */
[----:B------:R-:W-:Y:S01]  /*0dc0*/  LOP3.LUT R3, R3, 0xfffffff8, RZ, 0xc0, !PT ;  /* 0xfffffff803037812 */ /* 0x000fe200078ec0ff */
[C---:B------:R-:W-:Y:S01]  /*0dd0*/  IMAD.IADD R5, R11.reuse, 0x1, -R2 ;  /* 0x000000010b057824 */ /* 0x040fe200078e0a02 */
[----:B------:R-:W-:Y:S01]  /*0de0*/  LEA.HI R0, R0, R153, RZ, 0x3 ;  /* 0x0000009900007211 */ /* 0x000fe200078f18ff */
[----:B------:R-:W-:Y:S01]  /*0df0*/  STL [R1+0x60], R9 ;  /* 0x0000600901007387 */ /* 0x000fe20000100800 */
[----:B------:R-:W-:Y:S01]  /*0e00*/  SHF.R.S32.HI R4, RZ, 0x1f, R8 ;  /* 0x0000001fff047819 */ /* 0x000fe20000011408 */
[----:B------:R-:W-:Y:S01]  /*0e10*/  IMAD.IADD R2, R11, 0x1, -R3 ;  /* 0x000000010b027824 */ /* 0x000fe200078e0a03 */
[----:B------:R-:W-:Y:S01]  /*0e20*/  LOP3.LUT R0, R0, 0xfffffff8, RZ, 0xc0, !PT ;  /* 0xfffffff800007812 */ /* 0x000fe200078ec0ff */
[----:B------:R-:W-:Y:S01]  /*0e30*/  IMAD.SHL.U32 R3, R8, 0x40, RZ ;  /* 0x0000004008037824 */ /* 0x000fe200078e00ff */
[C---:B------:R-:W-:Y:S01]  /*0e40*/  LEA.HI R2, R5.reuse, R5, RZ, 0x1 ;  /* 0x0000000505027211 */ /* 0x040fe200078f08ff */
[----:B------:R-:W-:Y:S01]  /*0e50*/  IMAD.SHL.U32 R16, R5, 0x8, RZ ;  /* 0x0000000805107824 */ /* 0x000fe200078e00ff */
[----:B------:R-:W-:Y:S01]  /*0e60*/  LEA.HI R4, R4, R8, RZ, 0x3 ;  /* 0x0000000804047211 */ /* 0x000fe200078f18ff */
[----:B------:R-:W-:Y:S01]  /*0e70*/  IMAD.IADD R11, R153, 0x1, -R0 ;  /* 0x00000001990b7824 */ /* 0x000fe200078e0a00 */
[----:B------:R-:W-:Y:S01]  /*0e80*/  SHF.L.U32 R22, R5, 0x2, RZ ;  /* 0x0000000205167819 */ /* 0x000fe200000006ff */
[----:B------:R-:W-:Y:S01]  /*0e90*/  STL [R1+0x4], RZ ;  /* 0x000004ff01007387 */ /* 0x000fe20000100800 */
[----:B------:R-:W-:Y:S01]  /*0ea0*/  LOP3.LUT R0, R2, 0x1ffffffe, RZ, 0xc0, !PT ;  /* 0x1ffffffe02007812 */ /* 0x000fe200078ec0ff */
[----:B------:R-:W-:Y:S01]  /*0eb0*/  IMAD.SHL.U32 R4, R4, 0x40, RZ ;  /* 0x0000004004047824 */ /* 0x000fe200078e00ff */
[----:B------:R-:W-:Y:S01]  /*0ec0*/  LOP3.LUT R3, R3, 0x1c0, RZ, 0xc0, !PT ;  /* 0x000001c003037812 */ /* 0x000fe200078ec0ff */
[----:B------:R-:W-:Y:S01]  /*0ed0*/  VIADD R157, R22, 0x10 ;  /* 0x00000010169d7836 */ /* 0x000fe20000000000 */
[----:B------:R-:W-:Y:S01]  /*0ee0*/  LOP3.LUT R7, R7, 0x7ffffffc, RZ, 0xc0, !PT ;  /* 0x7ffffffc07077812 */ /* 0x000fe200078ec0ff */
[----:B------:R-:W-:Y:S01]  /*0ef0*/  IMAD.IADD R0, R5, 0x1, -R0 ;  /* 0x0000000105007824 */ /* 0x000fe200078e0a00 */
[----:B------:R-:W-:Y:S01]  /*0f00*/  SHF.R.U32.HI R5, RZ, 0x3, R3 ;  /* 0x00000003ff057819 */ /* 0x000fe20000011603 */
[----:B------:R0:W-:Y:S01]  /*0f10*/  STL [R1+0x20], R11 ;  /* 0x0000200b01007387 */ /* 0x0001e20000100800 */
[----:B------:R-:W-:Y:S01]  /*0f20*/  LOP3.LUT R3, R3, 0x38, R16, 0xf8, !PT ;  /* 0x0000003803037812 */ /* 0x000fe200078ef810 */
[----:B------:R-:W-:Y:S01]  /*0f30*/  IMAD.IADD R7, R10, 0x1, -R7 ;  /* 0x000000010a077824 */ /* 0x000fe200078e0a07 */
[----:B------:R-:W-:Y:S01]  /*0f40*/  LOP3.LUT R4, R4, 0xfffffe00, RZ, 0xc0, !PT ;  /* 0xfffffe0004047812 */ /* 0x000fe200078ec0ff */
[----:B------:R-:W-:Y:S01]  /*0f50*/  IMAD R0, R0, 0x8, R9 ;  /* 0x0000000800007824 */ /* 0x000fe200078e0209 */
[----:B------:R-:W-:Y:S01]  /*0f60*/  SHF.R.S32.HI R8, RZ, 0x1f, R157 ;  /* 0x0000001fff087819 */ /* 0x000fe2000001149d */
[----:B------:R-:W-:Y:S01]  /*0f70*/  VIADD R2, R16, 0x20 ;  /* 0x0000002010027836 */ /* 0x000fe20000000000 */
[----:B------:R-:W-:Y:S01]  /*0f80*/  LOP3.LUT R3, R4, R3, R5, 0xf6, !PT ;  /* 0x0000000304037212 */ /* 0x000fe200078ef605 */
[----:B------:R1:W-:Y:S01]  /*0f90*/  STL [R1+0x2c], R4 ;  /* 0x00002c0401007387 */ /* 0x0003e20000100800 */
[C---:B------:R-:W-:Y:S01]  /*0fa0*/  SHF.L.U64.HI R5, R157.reuse, 0x1, R8 ;  /* 0x000000019d057819 */ /* 0x040fe20000010208 */
[----:B0-----:R-:W-:Y:S01]  /*0fb0*/  IMAD.SHL.U32 R11, R157, 0x2, RZ ;  /* 0x000000029d0b7824 */ /* 0x001fe200078e00ff */
[----:B------:R-:W-:-:S02]  /*0fc0*/  LEA R3, R3, R18, 0x1 ;  /* 0x0000001203037211 */ /* 0x000fc400078e08ff */
[----:B------:R-:W-:Y:S02]  /*0fd0*/  SHF.R.S32.HI R17, RZ, 0x1f, R16 ;  /* 0x0000001fff117819 */ /* 0x000fe40000011410 */
[----:B------:R0:W-:Y:S01]  /*0fe0*/  STL [R1+0x58], R11 ;  /* 0x0000580b01007387 */ /* 0x0001e20000100800 */
[----:B------:R-:W-:Y:S01]  /*0ff0*/  SHF.R.S32.HI R154, RZ, 0x1f, R2 ;  /* 0x0000001fff9a7819 */ /* 0x000fe20000011402 */
[----:B-1----:R-:W-:Y:S02]  /*1000*/  IMAD.SHL.U32 R4, R7, 0x2, RZ ;  /* 0x0000000207047824 */ /* 0x002fe400078e00ff */
[----:B------:R0:W-:Y:S04]  /*1010*/  STL [R1+0x68], R6 ;  /* 0x0000680601007387 */ /* 0x0001e80000100800 */
[----:B------:R0:W-:Y:S04]  /*1020*/  STL [R1+0x54], R5 ;  /* 0x0000540501007387 */ /* 0x0001e80000100800 */
[----:B------:R0:W-:Y:S04]  /*1030*/  STL [R1+0x30], R4 ;  /* 0x0000300401007387 */ /* 0x0001e80000100800 */
[----:B------:R0:W-:Y:S04]  /*1040*/  STL [R1+0x5c], R3 ;  /* 0x00005c0301007387 */ /* 0x0001e80000100800 */
[----:B------:R0:W-:Y:S02]  /*1050*/  STL [R1+0x64], R0 ;  /* 0x0000640001007387 */ /* 0x0001e40000100800 */
.L_x_617:
[----:B01----:R-:W0:Y:S02]  /*1060*/  LDC.64 R4, c[0x0][0xc88] ;  /* 0x00032200ff047b82 */ /* 0x003e240000000a00 */
[----:B0-----:R-:W-:-:S05]  /*1070*/  IMAD.WIDE R4, R35, 0x4, R4 ;  /* 0x0000000423047825 */ /* 0x001fca00078e0204 */
[----:B--2---:R-:W2:Y:S01]  /*1080*/  LDG.E R36, desc[UR42][R4.64] ;  /* 0x0000002a04247981 */ /* 0x004ea2000c1e1900 */
[----:B------:R-:W-:Y:S05]  /*1090*/  YIELD ;  /* 0x0000000000007946 */ /* 0x000fea0003800000 */
[----:B------:R-:W-:Y:S01]  /*10a0*/  ULDC.64 UR4, c[0x0][0xa28] ;  /* 0x00028a0000047ab9 */ /* 0x000fe20000000a00 */
[----:B------:R-:W-:Y:S01]  /*10b0*/  ULDC.64 UR8, c[0x0][0xa18] ;  /* 0x0002860000087ab9 */ /* 0x000fe20000000a00 */
[----:B------:R-:W-:Y:S01]  /*10c0*/  ISETP.NE.U32.AND P1, PT, RZ, UR4, PT ;  /* 0x00000004ff007c0c */ /* 0x000fe2000bf25070 */
[----:B------:R-:W-:Y:S01]  /*10d0*/  ULDC.64 UR6, c[0x0][0xa08] ;  /* 0x0002820000067ab9 */ /* 0x000fe20000000a00 */
[----:B------:R-:W-:Y:S01]  /*10e0*/  IMAD.MOV.U32 R10, RZ, RZ, RZ ;  /* 0x000000ffff0a7224 */ /* 0x000fe200078e00ff */
[----:B------:R-:W-:Y:S01]  /*10f0*/  ISETP.NE.U32.AND P0, PT, RZ, UR6, PT ;  /* 0x00000006ff007c0c */ /* 0x000fe2000bf05070 */
[----:B------:R-:W-:Y:S01]  /*1100*/  IMAD.MOV.U32 R68, RZ, RZ, RZ ;  /* 0x000000ffff447224 */ /* 0x000fe200078e00ff */
[----:B------:R-:W-:-:S02]  /*1110*/  ISETP.NE.AND.EX P1, PT, RZ, UR5, PT, P1 ;  /* 0x00000005ff007c0c */ /* 0x000fc4000bf25310 */
[----:B------:R-:W-:Y:S02]  /*1120*/  ISETP.NE.AND.EX P0, PT, RZ, UR7, PT, P0 ;  /* 0x00000007ff007c0c */ /* 0x000fe4000bf05300 */
[----:B--2---:R-:W-:Y:S01]  /*1130*/  SHF.R.S32.HI R0, RZ, 0x1f, R36 ;  /* 0x0000001fff007819 */ /* 0x004fe20000011424 */
[----:B------:R-:W-:-:S08]  /*1140*/  IMAD.SHL.U32 R38, R36, 0x4, RZ ;  /* 0x0000000424267824 */ /* 0x000fd000078e00ff */
[C---:B------:R-:W-:Y:S01]  /*1150*/  @P1 LEA R6, P2, R36.reuse, UR4, 0x2 ;  /* 0x0000000424061c11 */ /* 0x040fe2000f8410ff */
[----:B------:R0:W-:Y:S01]  /*1160*/  STL [R1+0x38], R36 ;  /* 0x0000382401007387 */ /* 0x0001e20000100800 */
[C-C-:B------:R-:W-:Y:S02]  /*1170*/  SHF.L.U64.HI R37, R36.reuse, 0x2, R0.reuse ;  /* 0x0000000224257819 */ /* 0x140fe40000010200 */
[----:B------:R-:W-:Y:S01]  /*1180*/  @P1 LEA.HI.X R7, R36, UR5, R0, 0x2, P2 ;  /* 0x0000000524071c11 */ /* 0x000fe200090f1400 */
[----:B------:R-:W-:Y:S01]  /*1190*/  ULDC UR4, c[0x0][0x288] ;  /* 0x0000a20000047ab9 */ /* 0x000fe20000000800 */
[----:B------:R-:W-:Y:S01]  /*11a0*/  ISETP.NE.U32.AND P2, PT, RZ, UR8, PT ;  /* 0x00000008ff007c0c */ /* 0x000fe2000bf45070 */
[----:B------:R0:W-:Y:S01]  /*11b0*/  STL [R1+0x50], R0 ;  /* 0x0000500001007387 */ /* 0x0001e20000100800 */
[C---:B------:R-:W-:Y:S02]  /*11c0*/  IADD3 R8, P3, R38.reuse, UR6, RZ ;  /* 0x0000000626087c10 */ /* 0x040fe4000ff7e0ff */
[----:B------:R-:W-:Y:S01]  /*11d0*/  ISETP.NE.AND.EX P2, PT, RZ, UR9, PT, P2 ;  /* 0x00000009ff007c0c */ /* 0x000fe2000bf45320 */
[----:B------:R0:W5:Y:S01]  /*11e0*/  @P1 LDG.E R10, desc[UR42][R6.64] ;  /* 0x0000002a060a1981 */ /* 0x000162000c1e1900 */
[----:B------:R-:W-:Y:S01]  /*11f0*/  IMAD.U32 R24, RZ, RZ, UR4 ;  /* 0x00000004ff187e24 */ /* 0x000fe2000f8e00ff */
[C---:B------:R-:W-:Y:S01]  /*1200*/  IADD3.X R9, R37.reuse, UR7, RZ, P3, !PT ;  /* 0x0000000725097c10 */ /* 0x040fe20009ffe4ff */
[----:B------:R-:W-:Y:S01]  /*1210*/  ULDC.64 UR4, c[0x0][0x418] ;  /* 0x0001060000047ab9 */ /* 0x000fe20000000a00 */
[----:B------:R0:W-:Y:S04]  /*1220*/  STL [R1+0x40], R38 ;  /* 0x0000402601007387 */ /* 0x0001e80000100800 */
[----:B------:R0:W5:Y:S04]  /*1230*/  @P0 LDG.E R68, desc[UR42][R8.64] ;  /* 0x0000002a08440981 */ /* 0x000168000c1e1900 */
[----:B------:R-:W-:Y:S01]  /*1240*/  @P2 IADD3 R4, P1, R38, UR8, RZ ;  /* 0x0000000826042c10 */ /* 0x000fe2000ff3e0ff */
[----:B------:R-:W-:Y:S01]  /*1250*/  UISETP.NE.U32.AND UP0, UPT, UR4, URZ, UPT ;  /* 0x0000003f0400728c */ /* 0x000fe2000bf05070 */
[----:B------:R0:W-:Y:S02]  /*1260*/  STL [R1+0x44], R37 ;  /* 0x0000442501007387 */ /* 0x0001e40000100800 */
[----:B------:R-:W-:Y:S01]  /*1270*/  @P2 IADD3.X R5, R37, UR9, RZ, P1, !PT ;  /* 0x0000000925052c10 */ /* 0x000fe20008ffe4ff */
[----:B------:R-:W-:-:S04]  /*1280*/  ULDC UR4, c[0x0][0x424] ;  /* 0x0001090000047ab9 */ /* 0x000fc80000000800 */
[----:B------:R0:W5:Y:S01]  /*1290*/  @P2 LDG.E R24, desc[UR42][R4.64] ;  /* 0x0000002a04182981 */ /* 0x000162000c1e1900 */
[----:B------:R-:W-:-:S03]  /*12a0*/  UISETP.NE.AND.EX UP0, UPT, UR5, URZ, UPT, UP0 ;  /* 0x0000003f0500728c */ /* 0x000fc6000bf05300 */
[----:B------:R-:W-:Y:S01]  /*12b0*/  ULDC UR5, c[0x0][0x2f0] ;  /* 0x0000bc0000057ab9 */ /* 0x000fe20000000800 */
[----:B------:R-:W-:-:S04]  /*12c0*/  USEL UR4, UR4, 0x1, UP0 ;  /* 0x0000000104047887 */ /* 0x000fc80008000000 */
[----:B------:R-:W-:-:S03]  /*12d0*/  UIMAD UR4, UR4, UR5, URZ ;  /* 0x00000005040472a4 */ /* 0x000fc6000f8e023f */
[----:B------:R-:W-:Y:S02]  /*12e0*/  ULDC UR5, c[0x0][0x348] ;  /* 0x0000d20000057ab9 */ /* 0x000fe40000000800 */
[----:B------:R-:W-:Y:S02]  /*12f0*/  IMAD.U32 R27, RZ, RZ, UR5 ;  /* 0x00000005ff1b7e24 */ /* 0x000fe4000f8e00ff */
[----:B------:R-:W-:Y:S01]  /*1300*/  IMAD.U32 R31, RZ, RZ, UR4 ;  /* 0x00000004ff1f7e24 */ /* 0x000fe2000f8e00ff */
[----:B0---4-:R-:W-:Y:S06]  /*1310*/  @P2 BRA `(.L_x_479) ;  /* 0x0000000000242947 */ /* 0x011fec0003800000 */
[----:B------:R-:W-:Y:S02]  /*1320*/  ULDC.64 UR4, c[0x0][0xa00] ;  /* 0x0002800000047ab9 */ /* 0x000fe40000000a00 */
[----:B------:R-:W-:-:S04]  /*1330*/  ISETP.NE.U32.AND P1, PT, RZ, UR4, PT ;  /* 0x00000004ff007c0c */ /* 0x000fc8000bf25070 */
[----:B------:R-:W-:-:S13]  /*1340*/  ISETP.NE.AND.EX P1, PT, RZ, UR5, PT, P1 ;  /* 0x00000005ff007c0c */ /* 0x000fda000bf25310 */
[----:B------:R-:W-:Y:S05]  /*1350*/  @!P1 BRA `(.L_x_479) ;  /* 0x0000000000149947 */ /* 0x000fea0003800000 */
[----:B------:R-:W0:Y:S02]  /*1360*/  LDC.64 R4, c[0x0][0xa00] ;  /* 0x00028000ff047b82 */ /* 0x000e240000000a00 */
[----:B0-----:R-:W-:-:S05]  /*1370*/  IMAD.WIDE R4, R36, 0x4, R4 ;  /* 0x0000000424047825 */ /* 0x001fca00078e0204 */
[----:B-----5:R-:W2:Y:S04]  /*1380*/  LDG.E R24, desc[UR42][R4.64] ;  /* 0x0000002a04187981 */ /* 0x020ea8000c1e1900 */
[----:B------:R-:W2:Y:S02]  /*1390*/  LDG.E R3, desc[UR42][R4.64+0x4] ;  /* 0x0000042a04037981 */ /* 0x000ea4000c1e1900 */
[----:B--2---:R-:W-:-:S07]  /*13a0*/  IMAD.IADD R24, R3, 0x1, -R24 ;  /* 0x0000000103187824 */ /* 0x004fce00078e0a18 */
.L_x_479:
[----:B------:R-:W-:Y:S01]  /*13b0*/  ULDC.64 UR4, c[0x0][0xa20] ;  /* 0x0002880000047ab9 */ /* 0x000fe20000000a00 */
[----:B------:R0:W-:Y:S01]  /*13c0*/  STL [R1+0x48], R33 ;  /* 0x0000482101007387 */ /* 0x0001e20000100800 */
[----:B------:R-:W-:Y:S02]  /*13d0*/  ISETP.NE.U32.AND P1, PT, RZ, UR4, PT ;  /* 0x00000004ff007c0c */ /* 0x000fe4000bf25070 */
[C---:B------:R-:W-:Y:S02]  /*13e0*/  LOP3.LUT R3, R34.reuse, 0xff000000, RZ, 0xc0, !PT ;  /* 0xff00000022037812 */ /* 0x040fe400078ec0ff */
[----:B------:R-:W-:Y:S02]  /*13f0*/  ISETP.NE.AND.EX P1, PT, RZ, UR5, PT, P1 ;  /* 0x00000005ff007c0c */ /* 0x000fe4000bf25310 */
[----:B------:R-:W-:Y:S02]  /*1400*/  LOP3.LUT R0, R34, 0xff0000, RZ, 0xc0, !PT ;  /* 0x00ff000022007812 */ /* 0x000fe400078ec0ff */
[----:B------:R-:W-:-:S02]  /*1410*/  SHF.R.U32.HI R3, RZ, 0x8, R3 ;  /* 0x00000008ff037819 */ /* 0x000fc40000011603 */
[----:B------:R-:W-:Y:S02]  /*1420*/  LOP3.LUT R152, R34, 0xffff, RZ, 0xc0, !PT ;  /* 0x0000ffff22987812 */ /* 0x000fe400078ec0ff */
[----:B------:R-:W-:-:S05]  /*1430*/  LEA.HI R11, R0, R3, RZ, 0x10 ;  /* 0x00000003000b7211 */ /* 0x000fca00078f80ff */
[----:B0-----:R-:W-:Y:S05]  /*1440*/  @!P1 BRA `(.L_x_480) ;  /* 0x0000000000109947 */ /* 0x001fea0003800000 */
[----:B------:R-:W-:-:S04]  /*1450*/  IADD3 R4, P0, R38, UR4, RZ ;  /* 0x0000000426047c10 */ /* 0x000fc8000ff1e0ff */
[----:B------:R-:W-:-:S05]  /*1460*/  IADD3.X R5, R37, UR5, RZ, P0, !PT ;  /* 0x0000000525057c10 */ /* 0x000fca00087fe4ff */
[----:B------:R0:W5:Y:S01]  /*1470*/  LDG.E R31, desc[UR42][R4.64] ;  /* 0x0000002a041f7981 */ /* 0x000162000c1e1900 */
[----:B------:R-:W-:Y:S05]  /*1480*/  BRA `(.L_x_481) ;  /* 0x0000000000107947 */ /* 0x000fea0003800000 */
.L_x_480:
[----:B------:R-:W-:Y:S05]  /*1490*/  @!P0 BRA `(.L_x_481) ;  /* 0x00000000000c8947 */ /* 0x000fea0003800000 */
[----:B------:R-:W2:Y:S04]  /*14a0*/  LDG.E R0, desc[UR42][R8.64] ;  /* 0x0000002a08007981 */ /* 0x000ea8000c1e1900 */
[----:B------:R-:W2:Y:S02]  /*14b0*/  LDG.E R31, desc[UR42][R8.64+0x4] ;  /* 0x0000042a081f7981 */ /* 0x000ea4000c1e1900 */
[----:B--2---:R-:W-:-:S07]  /*14c0*/  IMAD.IADD R31, R31, 0x1, -R0 ;  /* 0x000000011f1f7824 */ /* 0x004fce00078e0a00 */
.L_x_481:
[----:B------:R-:W-:Y:S01]  /*14d0*/  ULDC.64 UR4, c[0x0][0xa10] ;  /* 0x0002840000047ab9 */ /* 0x000fe20000000a00 */
[----:B------:R-:W2:Y:S01]  /*14e0*/  LDL.LU R32, [R1] ;  /* 0x0000000001207983 */ /* 0x000ea20000300800 */
[----:B------:R-:W-:-:S04]  /*14f0*/  ISETP.NE.U32.AND P0, PT, RZ, UR4, PT ;  /* 0x00000004ff007c0c */ /* 0x000fc8000bf05070 */
[----:B------:R-:W-:Y:S01]  /*1500*/  ISETP.NE.AND.EX P0, PT, RZ, UR5, PT, P0 ;  /* 0x00000005ff007c0c */ /* 0x000fe2000bf05300 */
[----:B------:R-:W-:Y:S02]  /*1510*/  ULDC.64 UR4, c[0x0][0xa30] ;  /* 0x00028c0000047ab9 */ /* 0x000fe40000000a00 */
[----:B------:R-:W-:-:S10]  /*1520*/  ISETP.NE.U32.AND P1, PT, RZ, UR4, PT ;  /* 0x00000004ff007c0c */ /* 0x000fd4000bf25070 */
[----:B0-----:R-:W0:Y:S02]  /*1530*/  @P0 LDC.64 R4, c[0x0][0xa10] ;  /* 0x00028400ff040b82 */ /* 0x001e240000000a00 */
[----:B0-----:R-:W-:-:S05]  /*1540*/  @P0 IMAD.WIDE R4, R36, 0x4, R4 ;  /* 0x0000000424040825 */ /* 0x001fca00078e0204 */
[----:B------:R-:W3:Y:S04]  /*1550*/  @P0 LDG.E R0, desc[UR42][R4.64] ;  /* 0x0000002a04000981 */ /* 0x000ee8000c1e1900 */
[----:B------:R0:W3:Y:S01]  /*1560*/  @P0 LDG.E R3, desc[UR42][R4.64+0x4] ;  /* 0x0000042a04030981 */ /* 0x0000e2000c1e1900 */
[----:B------:R-:W-:Y:S02]  /*1570*/  ISETP.NE.AND.EX P1, PT, RZ, UR5, PT, P1 ;  /* 0x00000005ff007c0c */ /* 0x000fe4000bf25310 */
[----:B-----5:R-:W-:-:S11]  /*1580*/  MOV R25, R31 ;  /* 0x0000001f00197202 */ /* 0x020fd60000000f00 */
[----:B------:R-:W-:-:S04]  /*1590*/  @P1 IADD3 R6, P2, R38, UR4, RZ ;  /* 0x0000000426061c10 */ /* 0x000fc8000ff5e0ff */
[----:B------:R-:W-:-:S05]  /*15a0*/  @P1 IADD3.X R7, R37, UR5, RZ, P2, !PT ;  /* 0x0000000525071c10 */ /* 0x000fca00097fe4ff */
[----:B------:R1:W5:Y:S01]  /*15b0*/  @P1 LDG.E R25, desc[UR42][R6.64] ;  /* 0x0000002a06191981 */ /* 0x000362000c1e1900 */
[----:B------:R-:W-:Y:S01]  /*15c0*/  IMAD.IADD R10, R31, 0x1, -R10 ;  /* 0x000000011f0a7824 */ /* 0x000fe200078e0a0a */
[----:B------:R-:W-:Y:S01]  /*15d0*/  LOP3.LUT R12, R11, 0xff, RZ, 0xc0, !PT ;  /* 0x000000ff0b0c7812 */ /* 0x000fe200078ec0ff */
[----:B------:R-:W-:Y:S01]  /*15e0*/  BSSY B0, `(.L_x_482) ;  /* 0x000002c000007945 */ /* 0x000fe20003800000 */
[----:B------:R-:W-:Y:S01]  /*15f0*/  SHF.R.U32.HI R8, RZ, 0x10, R11 ;  /* 0x00000010ff087819 */ /* 0x000fe2000001160b */
[----:B0-----:R-:W-:Y:S02]  /*1600*/  IMAD.MOV.U32 R5, RZ, RZ, RZ ;  /* 0x000000ffff057224 */ /* 0x001fe400078e00ff */
[----:B------:R1:W-:Y:S04]  /*1610*/  STL [R1+0x4c], R12 ;  /* 0x00004c0c01007387 */ /* 0x0003e80000100800 */
[----:B------:R1:W-:Y:S01]  /*1620*/  STL [R1+0x34], R8 ;  /* 0x0000340801007387 */ /* 0x0003e20000100800 */
[----:B--2---:R-:W-:Y:S01]  /*1630*/  LOP3.LUT R32, R32, 0xfffffffb, RZ, 0xc0, !PT ;  /* 0xfffffffb20207812 */ /* 0x004fe200078ec0ff */
[----:B---3--:R-:W-:-:S04]  /*1640*/  @P0 IMAD.IADD R27, R3, 0x1, -R0 ;  /* 0x00000001031b0824 */ /* 0x008fc800078e0a00 */
[----:B------:R-:W-:-:S04]  /*1650*/  IMAD.IADD R89, R10, 0x1, R27 ;  /* 0x000000010a597824 */ /* 0x000fc800078e021b */
[C---:B------:R-:W-:Y:S01]  /*1660*/  VIADD R0, R89.reuse, 0x7f ;  /* 0x0000007f59007836 */ /* 0x040fe20000000000 */
[----:B------:R-:W-:-:S04]  /*1670*/  ISETP.GE.AND P3, PT, R89, 0x1, PT ;  /* 0x000000015900780c */ /* 0x000fc80003f66270 */
[----:B------:R-:W-:-:S04]  /*1680*/  SHF.R.S32.HI R3, RZ, 0x1f, R0 ;  /* 0x0000001fff037819 */ /* 0x000fc80000011400 */
[----:B------:R-:W-:-:S04]  /*1690*/  LEA.HI R3, R3, R0, RZ, 0x7 ;  /* 0x0000000003037211 */ /* 0x000fc800078f38ff */
[----:B------:R-:W-:Y:S02]  /*16a0*/  SHF.R.S32.HI R26, RZ, 0x7, R3 ;  /* 0x00000007ff1a7819 */ /* 0x000fe40000011403 */
[----:B------:R-:W-:-:S05]  /*16b0*/  @P3 LOP3.LUT R32, R32, 0x4, RZ, 0xfc, !PT ;  /* 0x0000000420203812 */ /* 0x000fca00078efcff */
[----:B------:R1:W-:Y:S01]  /*16c0*/  STL [R1], R32 ;  /* 0x0000002001007387 */ /* 0x0003e20000100800 */
[----:B------:R-:W-:Y:S05]  /*16d0*/  @!P3 BRA `(.L_x_483) ;  /* 0x000000000070b947 */ /* 0x000fea0003800000 */
[----:B------:R-:W-:Y:S01]  /*16e0*/  ISETP.NE.AND P0, PT, R8, RZ, PT ;  /* 0x000000ff0800720c */ /* 0x000fe20003f05270 */
[----:B------:R-:W-:-:S03]  /*16f0*/  ULDC UR4, c[0x0][0x9f0] ;  /* 0x00027c0000047ab9 */ /* 0x000fc60000000800 */
[----:B------:R-:W-:-:S04]  /*1700*/  SEL R9, R8, UR4, P0 ;  /* 0x0000000408097c07 */ /* 0x000fc80008000000 */
[-C--:B-1----:R-:W-:Y:S02]  /*1710*/  IABS R6, R9.reuse ;  /* 0x0000000900067213 */ /* 0x082fe40000000000 */
[----:B------:R-:W-:Y:S02]  /*1720*/  IADD3 R0, R26, -0x1, R9 ;  /* 0xffffffff1a007810 */ /* 0x000fe40007ffe009 */
[----:B------:R-:W0:Y:S01]  /*1730*/  I2F.RP R3, R6 ;  /* 0x0000000600037306 */ /* 0x000e220000209400 */
[-C--:B------:R-:W-:Y:S02]  /*1740*/  IABS R11, R9.reuse ;  /* 0x00000009000b7213 */ /* 0x080fe40000000000 */
[----:B------:R-:W-:Y:S02]  /*1750*/  IABS R8, R0 ;  /* 0x0000000000087213 */ /* 0x000fe40000000000 */
[----:B------:R-:W-:-:S04]  /*1760*/  LOP3.LUT R0, R0, R9, RZ, 0x3c, !PT ;  /* 0x0000000900007212 */ /* 0x000fc800078e3cff */
[----:B------:R-:W-:Y:S01]  /*1770*/  ISETP.GE.AND P2, PT, R0, RZ, PT ;  /* 0x000000ff0000720c */ /* 0x000fe20003f46270 */
[----:B0-----:R-:W0:Y:S02]  /*1780*/  MUFU.RCP R3, R3 ;  /* 0x0000000300037308 */ /* 0x001e240000001000 */
[----:B0-----:R-:W-:Y:S02]  /*1790*/  VIADD R4, R3, 0xffffffe ;  /* 0x0ffffffe03047836 */ /* 0x001fe40000000000 */
[----:B------:R-:W-:-:S04]  /*17a0*/  IMAD.MOV R3, RZ, RZ, -R11 ;  /* 0x000000ffff037224 */ /* 0x000fc800078e0a0b */
[----:B------:R0:W1:Y:S02]  /*17b0*/  F2I.FTZ.U32.TRUNC.NTZ R5, R4 ;  /* 0x0000000400057305 */ /* 0x000064000021f000 */
[----:B0-----:R-:W-:Y:S02]  /*17c0*/  IMAD.MOV.U32 R4, RZ, RZ, RZ ;  /* 0x000000ffff047224 */ /* 0x001fe400078e00ff */
[----:B-1----:R-:W-:-:S04]  /*17d0*/  IMAD.MOV R7, RZ, RZ, -R5 ;  /* 0x000000ffff077224 */ /* 0x002fc800078e0a05 */
[----:B------:R-:W-:-:S04]  /*17e0*/  IMAD R7, R7, R6, RZ ;  /* 0x0000000607077224 */ /* 0x000fc800078e02ff */
[----:B------:R-:W-:-:S06]  /*17f0*/  IMAD.HI.U32 R5, R5, R7, R4 ;  /* 0x0000000705057227 */ /* 0x000fcc00078e0004 */
[----:B------:R-:W-:-:S04]  /*1800*/  IMAD.HI.U32 R5, R5, R8, RZ ;  /* 0x0000000805057227 */ /* 0x000fc800078e00ff */
[----:B------:R-:W-:-:S05]  /*1810*/  IMAD R3, R5, R3, R8 ;  /* 0x0000000305037224 */ /* 0x000fca00078e0208 */
[----:B------:R-:W-:-:S13]  /*1820*/  ISETP.GT.U32.AND P1, PT, R6, R3, PT ;  /* 0x000000030600720c */ /* 0x000fda0003f24070 */
[-C--:B------:R-:W-:Y:S01]  /*1830*/  @!P1 IADD3 R3, R3, -R6.reuse, RZ ;  /* 0x8000000603039210 */ /* 0x080fe20007ffe0ff */
[----:B------:R-:W-:Y:S01]  /*1840*/  @!P1 VIADD R5, R5, 0x1 ;  /* 0x0000000105059836 */ /* 0x000fe20000000000 */
[----:B------:R-:W-:Y:S02]  /*1850*/  ISETP.NE.AND P1, PT, R9, RZ, PT ;  /* 0x000000ff0900720c */ /* 0x000fe40003f25270 */
[----:B------:R-:W-:-:S13]  /*1860*/  ISETP.GE.U32.AND P0, PT, R3, R6, PT ;  /* 0x000000060300720c */ /* 0x000fda0003f06070 */
[----:B------:R-:W-:-:S04]  /*1870*/  @P0 VIADD R5, R5, 0x1 ;  /* 0x0000000105050836 */ /* 0x000fc80000000000 */
[----:B------:R-:W-:Y:S01]  /*1880*/  @!P2 IMAD.MOV R5, RZ, RZ, -R5 ;  /* 0x000000ffff05a224 */ /* 0x000fe200078e0a05 */
[----:B------:R-:W-:-:S07]  /*1890*/  @!P1 LOP3.LUT R5, RZ, R9, RZ, 0x33, !PT ;  /* 0x00000009ff059212 */ /* 0x000fce00078e33ff */
.L_x_483:
[----:B------:R-:W-:Y:S05]  /*18a0*/  BSYNC B0 ;  /* 0x0000000000007941 */ /* 0x000fea0003800000 */
.L_x_482:
[----:B------:R-:W-:-:S05]  /*18b0*/  IMAD R0, R12, R5, RZ ;  /* 0x000000050c007224 */ /* 0x000fca00078e02ff */
[C---:B------:R-:W-:Y:S01]  /*18c0*/  VIADDMNMX R5, R0.reuse, R5, R26, PT ;  /* 0x0000000500057246 */ /* 0x040fe2000380011a */
[----:B------:R-:W-:-:S04]  /*18d0*/  IMAD R0, R0, 0x80, -R10 ;  /* 0x0000008000007824 */ /* 0x000fc800078e0a0a */
[----:B------:R-:W-:Y:S01]  /*18e0*/  IMAD R4, R5, 0x80, -R10 ;  /* 0x0000008005047824 */ /* 0x000fe200078e0a0a */
[----:B------:R-:W-:-:S04]  /*18f0*/  VIMNMX R0, RZ, R0, !PT ;  /* 0x00000000ff007248 */ /* 0x000fc80007fe0100 */
[----:B------:R-:W-:Y:S02]  /*1900*/  VIMNMX R3, R4, R27, PT ;  /* 0x0000001b04037248 */ /* 0x000fe40003fe0100 */
[----:B------:R-:W-:Y:S02]  /*1910*/  SHF.R.U32.HI R30, RZ, 0x7, R0 ;  /* 0x00000007ff1e7819 */ /* 0x000fe40000011600 */
[----:B------:R-:W-:-:S03]  /*1920*/  ISETP.GT.AND P0, PT, R3, R0, PT ;  /* 0x000000000300720c */ /* 0x000fc60003f04270 */
[----:B------:R-:W-:-:S10]  /*1930*/  IMAD.MOV.U32 R29, RZ, RZ, R30 ;  /* 0x000000ffff1d7224 */ /* 0x000fd400078e001e */
[----:B------:R-:W-:-:S05]  /*1940*/  @P0 VIADD R3, R3, 0x7f ;  /* 0x0000007f03030836 */ /* 0x000fca0000000000 */
[----:B------:R-:W-:-:S04]  /*1950*/  @P0 SHF.R.S32.HI R0, RZ, 0x1f, R3 ;  /* 0x0000001fff000819 */ /* 0x000fc80000011403 */
[----:B------:R-:W-:-:S04]  /*1960*/  @P0 LEA.HI R0, R0, R3, RZ, 0x7 ;  /* 0x0000000300000211 */ /* 0x000fc800078f38ff */
[----:B------:R-:W-:Y:S02]  /*1970*/  @P0 SHF.R.S32.HI R29, RZ, 0x7, R0 ;  /* 0x00000007ff1d0819 */ /* 0x000fe40000011400 */
[----:B------:R-:W-:Y:S02]  /*1980*/  PLOP3.LUT P0, PT, PT, PT, PT, 0x80, 0x0 ;  /* 0x000000000000781c */ /* 0x000fe40003f0f070 */
[----:B------:R-:W-:-:S13]  /*1990*/  ISETP.GT.AND P1, PT, R29, R30, PT ;  /* 0x0000001e1d00720c */ /* 0x000fda0003f24270 */
[----:B------:R-:W-:Y:S05]  /*19a0*/  @!P1 BRA `(.L_x_484) ;  /* 0x0000004000b49947 */ /* 0x000fea0003800000 */
[----:B------:R-:W-:Y:S01]  /*19b0*/  VIADD R0, R18, 0xe400 ;  /* 0x0000e40012007836 */ /* 0x000fe20000000000 */
[----:B------:R-:W-:Y:S04]  /*19c0*/  BSSY B6, `(.L_x_485) ;  /* 0x0000013000067945 */ /* 0x000fe80003800000 */
[----:B------:R-:W-:-:S13]  /*19d0*/  LOP3.LUT P0, RZ, R0, 0x3ff, RZ, 0xc0, !PT ;  /* 0x000003ff00ff7812 */ /* 0x000fda000780c0ff */
[----:B------:R-:W-:Y:S05]  /*19e0*/  @!P0 BRA `(.L_x_486) ;  /* 0x0000000000408947 */ /* 0x000fea0003800000 */
[----:B------:R-:W-:Y:S01]  /*19f0*/  MOV R0, 0x0 ;  /* 0x0000000000007802 */ /* 0x000fe20000000f00 */
[----:B------:R-:W-:Y:S01]  /*1a00*/  ULDC.64 UR4, c[0x4][0x88] ;  /* 0x0100220000047ab9 */ /* 0x000fe20000000a00 */
[----:B------:R-:W-:Y:S01]  /*1a10*/  ULDC.64 UR6, c[0x4][0x18] ;  /* 0x0100060000067ab9 */ /* 0x000fe20000000a00 */
[----:B------:R-:W-:Y:S01]  /*1a20*/  IMAD.U32 R4, RZ, RZ, UR4 ;  /* 0x00000004ff047e24 */ /* 0x000fe2000f8e00ff */
[----:B------:R0:W2:Y:S01]  /*1a30*/  LDC.64 R14, c[0x4][R0] ;  /* 0x01000000000e7b82 */ /* 0x0000a20000000a00 */
[----:B------:R-:W-:Y:S01]  /*1a40*/  MOV R5, UR5 ;  /* 0x0000000500057c02 */ /* 0x000fe20008000f00 */
[----:B------:R-:W-:Y:S01]  /*1a50*/  ULDC.64 UR4, c[0x4][0x90] ;  /* 0x0100240000047ab9 */ /* 0x000fe20000000a00 */
[----:B------:R-:W-:Y:S02]  /*1a60*/  IMAD.U32 R10, RZ, RZ, UR6 ;  /* 0x00000006ff0a7e24 */ /* 0x000fe4000f8e00ff */
[----:B-1----:R-:W-:Y:S02]  /*1a70*/  IMAD.U32 R6, RZ, RZ, UR4 ;  /* 0x00000004ff067e24 */ /* 0x002fe4000f8e00ff */
[----:B------:R-:W-:-:S02]  /*1a80*/  IMAD.U32 R7, RZ, RZ, UR5 ;  /* 0x00000005ff077e24 */ /* 0x000fc4000f8e00ff */
[----:B------:R-:W-:Y:S02]  /*1a90*/  IMAD.U32 R11, RZ, RZ, UR7 ;  /* 0x00000007ff0b7e24 */ /* 0x000fe4000f8e00ff */
[----:B------:R-:W-:Y:S02]  /*1aa0*/  IMAD.MOV.U32 R8, RZ, RZ, 0x70 ;  /* 0x00000070ff087424 */ /* 0x000fe400078e00ff */
[----:B------:R-:W-:Y:S02]  /*1ab0*/  IMAD.MOV.U32 R12, RZ, RZ, 0x1 ;  /* 0x00000001ff0c7424 */ /* 0x000fe400078e00ff */
[----:B0-----:R-:W-:-:S07]  /*1ac0*/  IMAD.MOV.U32 R13, RZ, RZ, RZ ;  /* 0x000000ffff0d7224 */ /* 0x001fce00078e00ff */
[----:B------:R-:W-:-:S07]  /*1ad0*/  LEPC R20, `(.L_x_486) ;  /* 0x000000001014794e */ /* 0x000fce0000000000 */
[----:B--2--5:R-:W-:Y:S05]  /*1ae0*/  CALL.ABS.NOINC R14 ;  /* 0x000000000e007343 */ /* 0x024fea0003c00000 */
.L_x_486:
[----:B------:R-:W-:Y:S05]  /*1af0*/  BSYNC B6 ;  /* 0x0000000000067941 */ /* 0x000fea0003800000 */
.L_x_485:
        /* <DEDUP_REMOVED lines=20> */
.L_x_488:
[----:B------:R-:W-:Y:S05]  /*1c40*/  BSYNC B6 ;  /* 0x0000000000067941 */ /* 0x000fea0003800000 */
.L_x_487:
[----:B------:R-:W2:Y:S01]  /*1c50*/  LDL R39, [R1+0x20] ;  /* 0x0000200001277983 */ /* 0x000ea20000100800 */
[----:B------:R-:W-:Y:S01]  /*1c60*/  ULDC.64 UR4, c[0x0][0x9f8] ;  /* 0x00027e0000047ab9 */ /* 0x000fe20000000a00 */
[----:B------:R-:W-:Y:S01]  /*1c70*/  IMAD.MOV.U32 R69, RZ, RZ, R36 ;  /* 0x000000ffff457224 */ /* 0x000fe200078e0024 */
[----:B------:R-:W-:Y:S01]  /*1c80*/  ISETP.NE.U32.AND P0, PT, RZ, UR4, PT ;  /* 0x00000004ff007c0c */ /* 0x000fe2000bf05070 */
[----:B------:R-:W3:Y:S01]  /*1c90*/  LDL R14, [R1+0x2c] ;  /* 0x00002c00010e7983 */ /* 0x000ee20000100800 */
[----:B------:R-:W0:Y:S02]  /*1ca0*/  LDC.64 R4, c[0x0][0x3f8] ;  /* 0x0000fe00ff047b82 */ /* 0x000e240000000a00 */
[----:B------:R-:W-:-:S06]  /*1cb0*/  ISETP.NE.AND.EX P0, PT, RZ, UR5, PT, P0 ;  /* 0x00000005ff007c0c */ /* 0x000fcc000bf05300 */
[----:B------:R-:W4:Y:S07]  /*1cc0*/  LDC.64 R62, c[0x0][0x408] ;  /* 0x00010200ff3e7b82 */ /* 0x000f2e0000000a00 */
[----:B-1----:R-:W-:-:S04]  /*1cd0*/  @P0 IADD3 R6, P1, R38, UR4, RZ ;  /* 0x0000000426060c10 */ /* 0x002fc8000ff3e0ff */
[----:B------:R-:W-:Y:S02]  /*1ce0*/  @P0 IADD3.X R7, R37, UR5, RZ, P1, !PT ;  /* 0x0000000525070c10 */ /* 0x000fe40008ffe4ff */
[----:B------:R-:W1:Y:S03]  /*1cf0*/  LDC R37, c[0x0][0x3f4] ;  /* 0x0000fd00ff257b82 */ /* 0x000e660000000800 */
[----:B------:R4:W3:Y:S01]  /*1d00*/  @P0 LDG.E R69, desc[UR42][R6.64] ;  /* 0x0000002a06450981 */ /* 0x0008e2000c1e1900 */
[----:B------:R-:W4:Y:S01]  /*1d10*/  S2R R36, SR_TID.X ;  /* 0x0000000000247919 */ /* 0x000f220000002100 */
[----:B------:R-:W-:Y:S02]  /*1d20*/  SHF.R.S32.HI R3, RZ, 0x1f, R153 ;  /* 0x0000001fff037819 */ /* 0x000fe40000011499 */
[----:B------:R-:W-:-:S03]  /*1d30*/  SHF.R.S32.HI R23, RZ, 0x1f, R22 ;  /* 0x0000001fff177819 */ /* 0x000fc60000011416 */
[-C--:B0-----:R-:W-:Y:S02]  /*1d40*/  IMAD R0, R3, R4.reuse, RZ ;  /* 0x0000000403007224 */ /* 0x081fe400078e02ff */
[----:B------:R-:W-:-:S04]  /*1d50*/  IMAD.WIDE.U32 R8, R153, R4, R22 ;  /* 0x0000000499087225 */ /* 0x000fc800078e0016 */
[C---:B------:R-:W-:Y:S02]  /*1d60*/  IMAD R13, R153.reuse, R5, R0 ;  /* 0x00000005990d7224 */ /* 0x040fe400078e0200 */
[----:B------:R-:W-:Y:S01]  /*1d70*/  IMAD.WIDE.U32 R10, R153, R4, R16 ;  /* 0x00000004990a7225 */ /* 0x000fe200078e0010 */
[----:B-1----:R-:W-:-:S03]  /*1d80*/  ISETP.GE.AND P0, PT, R16, R37, PT ;  /* 0x000000251000720c */ /* 0x002fc60003f06270 */
[----:B----4-:R-:W-:Y:S01]  /*1d90*/  IMAD R0, R3, R62, RZ ;  /* 0x0000003e03007224 */ /* 0x010fe200078e02ff */
[----:B------:R-:W-:Y:S01]  /*1da0*/  IADD3 R9, R9, R13, RZ ;  /* 0x0000000d09097210 */ /* 0x000fe20007ffe0ff */
[----:B------:R-:W-:Y:S01]  /*1db0*/  IMAD.IADD R11, R13, 0x1, R11 ;  /* 0x000000010d0b7824 */ /* 0x000fe200078e020b */
[----:B------:R-:W-:Y:S02]  /*1dc0*/  SEL R3, R37, RZ, P0 ;  /* 0x000000ff25037207 */ /* 0x000fe40000000000 */
[----:B-----5:R-:W-:-:S03]  /*1dd0*/  SHF.R.S32.HI R13, RZ, 0x1f, R25 ;  /* 0x0000001fff0d7819 */ /* 0x020fc60000011419 */
[----:B------:R-:W-:Y:S02]  /*1de0*/  IMAD.IADD R3, R16, 0x1, R3 ;  /* 0x0000000110037824 */ /* 0x000fe400078e0203 */
[----:B------:R-:W-:Y:S02]  /*1df0*/  IMAD R12, R13, R4, RZ ;  /* 0x000000040d0c7224 */ /* 0x000fe400078e02ff */
[----:B------:R-:W-:Y:S01]  /*1e00*/  IMAD R15, R153, R63, R0 ;  /* 0x0000003f990f7224 */ /* 0x000fe200078e0200 */
[----:B------:R-:W-:Y:S01]  /*1e10*/  SHF.R.U32.HI R38, RZ, 0x7, R36 ;  /* 0x00000007ff267819 */ /* 0x000fe20000011624 */
[----:B------:R-:W-:Y:S01]  /*1e20*/  IMAD R57, R25, R5, R12 ;  /* 0x0000000519397224 */ /* 0x000fe200078e020c */
[----:B------:R-:W-:Y:S01]  /*1e30*/  SHF.R.S32.HI R0, RZ, 0x1f, R3 ;  /* 0x0000001fff007819 */ /* 0x000fe20000011403 */
[----:B------:R-:W-:Y:S01]  /*1e40*/  IMAD R12, R13, R62, RZ ;  /* 0x0000003e0d0c7224 */ /* 0x000fe200078e02ff */
[C---:B------:R-:W-:Y:S01]  /*1e50*/  ISETP.NE.AND P6, PT, R38.reuse, 0x1, PT ;  /* 0x000000012600780c */ /* 0x040fe20003fc5270 */
[----:B------:R-:W-:Y:S01]  /*1e60*/  VIADD R78, R38, 0x8 ;  /* 0x00000008264e7836 */ /* 0x000fe20000000000 */
[----:B------:R-:W-:Y:S01]  /*1e70*/  LEA.HI R0, R0, R3, RZ, 0x3 ;  /* 0x0000000300007211 */ /* 0x000fe200078f18ff */
[----:B------:R-:W-:Y:S01]  /*1e80*/  VIADD R38, R153, 0x60 ;  /* 0x0000006099267836 */ /* 0x000fe20000000000 */
[----:B------:R-:W-:Y:S01]  /*1e90*/  SHF.L.U64.HI R66, R4, 0x7, R5 ;  /* 0x0000000704427819 */ /* 0x000fe20000010205 */
[----:B------:R-:W-:Y:S01]  /*1ea0*/  IMAD.WIDE.U32 R20, R25, R4, R8 ;  /* 0x0000000419147225 */ /* 0x000fe200078e0008 */
[----:B------:R-:W-:-:S02]  /*1eb0*/  SHF.L.U64.HI R64, R62, 0x7, R63 ;  /* 0x000000073e407819 */ /* 0x000fc4000001023f */
[----:B------:R-:W-:Y:S01]  /*1ec0*/  LOP3.LUT R32, R32, 0xfffffffd, RZ, 0xc0, !PT ;  /* 0xfffffffd20207812 */ /* 0x000fe200078ec0ff */
[----:B------:R-:W-:-:S04]  /*1ed0*/  IMAD.WIDE.U32 R34, R25, R4, R10 ;  /* 0x0000000419227225 */ /* 0x000fc800078e000a */
[----:B------:R-:W-:Y:S02]  /*1ee0*/  IMAD.SHL.U32 R65, R4, 0x80, RZ ;  /* 0x0000008004417824 */ /* 0x000fe400078e00ff */
[----:B------:R-:W-:Y:S02]  /*1ef0*/  IMAD R3, R25, R63, R12 ;  /* 0x0000003f19037224 */ /* 0x000fe400078e020c */
[----:B------:R-:W-:Y:S01]  /*1f00*/  IMAD.SHL.U32 R38, R38, 0x40, RZ ;  /* 0x0000004026267824 */ /* 0x000fe200078e00ff */
[----:B------:R-:W-:Y:S01]  /*1f10*/  LOP3.LUT R10, R0, 0xfffffff8, RZ, 0xc0, !PT ;  /* 0xfffffff8000a7812 */ /* 0x000fe200078ec0ff */
[----:B------:R-:W-:-:S03]  /*1f20*/  IMAD.IADD R68, R68, 0x1, R31 ;  /* 0x0000000144447824 */ /* 0x000fc600078e021f */
[----:B------:R-:W-:Y:S02]  /*1f30*/  LOP3.LUT R38, R38, 0x1c0, RZ, 0xc0, !PT ;  /* 0x000001c026267812 */ /* 0x000fe400078ec0ff */
[----:B------:R-:W-:Y:S01]  /*1f40*/  SHF.R.S32.HI R31, RZ, 0x3, R0 ;  /* 0x00000003ff1f7819 */ /* 0x000fe20000011400 */
[----:B------:R-:W-:Y:S05]  /*1f50*/  @!P6 WARPSYNC.ALL ;  /* 0x000000000000e948 */ /* 0x000fea0003800000 */
[----:B------:R-:W-:Y:S01]  /*1f60*/  IMAD.WIDE.U32 R52, R153, R62, R22 ;  /* 0x0000003e99347225 */ /* 0x000fe200078e0016 */
[----:B------:R-:W-:-:S03]  /*1f70*/  ULDC UR4, c[0x0][0x2f4] ;  /* 0x0000bd0000047ab9 */ /* 0x000fc60000000800 */
[----:B------:R-:W-:-:S04]  /*1f80*/  IMAD.WIDE.U32 R6, R153, R62, R16 ;  /* 0x0000003e99067225 */ /* 0x000fc800078e0010 */
[----:B------:R-:W-:Y:S02]  /*1f90*/  IMAD.IADD R53, R53, 0x1, R15 ;  /* 0x0000000135357824 */ /* 0x000fe400078e020f */
[----:B------:R-:W-:Y:S02]  /*1fa0*/  IMAD.IADD R7, R15, 0x1, R7 ;  /* 0x000000010f077824 */ /* 0x000fe400078e0207 */
[----:B------:R-:W-:-:S04]  /*1fb0*/  IMAD.WIDE.U32 R52, R25, R62, R52 ;  /* 0x0000003e19347225 */ /* 0x000fc800078e0034 */
[----:B------:R-:W-:-:S04]  /*1fc0*/  IMAD.WIDE.U32 R54, R25, R62, R6 ;  /* 0x0000003e19367225 */ /* 0x000fc800078e0006 */
[----:B------:R-:W-:Y:S01]  /*1fd0*/  IMAD.IADD R56, R53, 0x1, R3 ;  /* 0x0000000135387824 */ /* 0x000fe200078e0203 */
[----:B------:R-:W-:Y:S01]  /*1fe0*/  ISETP.GE.AND P2, PT, R2, UR4, PT ;  /* 0x0000000402007c0c */ /* 0x000fe2000bf46270 */
[----:B------:R-:W-:Y:S01]  /*1ff0*/  IMAD.IADD R58, R21, 0x1, R57 ;  /* 0x00000001153a7824 */ /* 0x000fe200078e0239 */
[----:B------:R-:W-:Y:S01]  /*2000*/  SHF.R.S32.HI R8, RZ, 0x1f, R10 ;  /* 0x0000001fff087819 */ /* 0x000fe2000001140a */
[----:B------:R-:W-:Y:S02]  /*2010*/  IMAD.SHL.U32 R62, R62, 0x80, RZ ;  /* 0x000000803e3e7824 */ /* 0x000fe400078e00ff */
[----:B------:R-:W-:Y:S02]  /*2020*/  IMAD.SHL.U32 R60, R37, 0x2, RZ ;  /* 0x00000002253c7824 */ /* 0x000fe400078e00ff */
[----:B------:R-:W-:Y:S02]  /*2030*/  IMAD.IADD R57, R57, 0x1, R35 ;  /* 0x0000000139397824 */ /* 0x000fe400078e0223 */
[C---:B--2---:R-:W-:Y:S01]  /*2040*/  IMAD.SHL.U32 R67, R39.reuse, 0x40, RZ ;  /* 0x0000004027437824 */ /* 0x044fe200078e00ff */
[----:B------:R-:W-:Y:S01]  /*2050*/  @!P6 BAR.SYNC.DEFER_BLOCKING 0x9, 0x100 ;  /* 0x024400000000eb1d */ /* 0x000fe20000010000 */
[----:B------:R-:W-:Y:S01]  /*2060*/  LOP3.LUT P1, RZ, R39, 0x4, RZ, 0xc0, !PT ;  /* 0x0000000427ff7812 */ /* 0x000fe2000782c0ff */
[----:B------:R-:W-:-:S02]  /*2070*/  VIADD R39, R36, 0xffffff80 ;  /* 0xffffff8024277836 */ /* 0x000fc40000000000 */
[----:B------:R-:W-:-:S03]  /*2080*/  LOP3.LUT R67, R67, 0x1c0, RZ, 0xc0, !PT ;  /* 0x000001c043437812 */ /* 0x000fc600078ec0ff */
[----:B------:R-:W-:Y:S02]  /*2090*/  SHF.R.S32.HI R36, RZ, 0x1f, R39 ;  /* 0x0000001fff247819 */ /* 0x000fe40000011427 */
[----:B------:R-:W-:Y:S02]  /*20a0*/  SHF.R.U32.HI R63, RZ, 0x3, R67 ;  /* 0x00000003ff3f7819 */ /* 0x000fe40000011643 */
[----:B------:R-:W-:Y:S02]  /*20b0*/  LOP3.LUT R4, R67, 0x18, R16, 0xf8, !PT ;  /* 0x0000001843047812 */ /* 0x000fe400078ef810 */
[----:B------:R-:W-:Y:S02]  /*20c0*/  LEA.HI R36, R36, R39, RZ, 0x5 ;  /* 0x0000002724247211 */ /* 0x000fe400078f28ff */
[----:B------:R-:W-:Y:S02]  /*20d0*/  LOP3.LUT R4, R4, R63, RZ, 0x3c, !PT ;  /* 0x0000003f04047212 */ /* 0x000fe400078e3cff */
[----:B------:R-:W-:-:S02]  /*20e0*/  @P1 LOP3.LUT R32, R32, 0x2, RZ, 0xfc, !PT ;  /* 0x0000000220201812 */ /* 0x000fc400078efcff */
[----:B------:R-:W-:-:S03]  /*20f0*/  SHF.R.S32.HI R36, RZ, 0x5, R36 ;  /* 0x00000005ff247819 */ /* 0x000fc60000011424 */
[----:B------:R0:W-:Y:S02]  /*2100*/  STL [R1], R32 ;  /* 0x0000002001007387 */ /* 0x0001e40000100800 */
[----:B------:R-:W-:Y:S01]  /*2110*/  IMAD R59, R36, 0x200, R4 ;  /* 0x00000200243b7824 */ /* 0x000fe200078e0204 */
[--C-:B------:R-:W-:Y:S02]  /*2120*/  LOP3.LUT R4, R67, 0x38, R0.reuse, 0xf8, !PT ;  /* 0x0000003843047812 */ /* 0x100fe400078ef800 */
[----:B------:R-:W-:Y:S01]  /*2130*/  LOP3.LUT R0, R38, 0x38, R0, 0xf8, !PT ;  /* 0x0000003826007812 */ /* 0x000fe200078ef800 */
[----:B------:R-:W-:Y:S01]  /*2140*/  VIADD R38, R153, 0x60 ;  /* 0x0000006099267836 */ /* 0x000fe20000000000 */
[----:B0-----:R-:W-:-:S04]  /*2150*/  SHF.R.S32.HI R32, RZ, 0x1f, R39 ;  /* 0x0000001fff207819 */ /* 0x001fc80000011427 */
[----:B------:R-:W-:Y:S02]  /*2160*/  LEA.HI R32, R32, R39, RZ, 0x2 ;  /* 0x0000002720207211 */ /* 0x000fe400078f10ff */
[----:B------:R-:W-:Y:S02]  /*2170*/  SHF.L.U32 R38, R38, 0x6, RZ ;  /* 0x0000000626267819 */ /* 0x000fe400000006ff */
[----:B------:R-:W-:Y:S02]  /*2180*/  LOP3.LUT R32, R32, 0xfffffffc, RZ, 0xc0, !PT ;  /* 0xfffffffc20207812 */ /* 0x000fe400078ec0ff */
[----:B------:R-:W-:Y:S02]  /*2190*/  LOP3.LUT R38, R38, 0x1c0, RZ, 0xc0, !PT ;  /* 0x000001c026267812 */ /* 0x000fe400078ec0ff */
[----:B------:R-:W-:Y:S02]  /*21a0*/  IADD3 R32, R39, -R32, RZ ;  /* 0x8000002027207210 */ /* 0x000fe40007ffe0ff */
[----:B------:R-:W-:-:S03]  /*21b0*/  SHF.R.U32.HI R38, RZ, 0x3, R38 ;  /* 0x00000003ff267819 */ /* 0x000fc60000011626 */
[----:B------:R-:W-:Y:S01]  /*21c0*/  IMAD R61, R32, 0x60, R153 ;  /* 0x00000060203d7824 */ /* 0x000fe200078e0299 */
[----:B------:R-:W-:Y:S01]  /*21d0*/  LOP3.LUT R0, R0, R38, RZ, 0x3c, !PT ;  /* 0x0000002600007212 */ /* 0x000fe200078e3cff */
[----:B------:R-:W-:Y:S01]  /*21e0*/  IMAD.IADD R32, R3, 0x1, R55 ;  /* 0x0000000103207824 */ /* 0x000fe200078e0237 */
[----:B------:R-:W-:Y:S02]  /*21f0*/  LOP3.LUT R3, R4, R63, RZ, 0x3c, !PT ;  /* 0x0000003f04037212 */ /* 0x000fe400078e3cff */
[----:B------:R-:W-:Y:S01]  /*2200*/  ISETP.GE.AND P1, PT, R16, UR4, PT ;  /* 0x0000000410007c0c */ /* 0x000fe2000bf26270 */
[----:B---3--:R-:W-:Y:S01]  /*2210*/  IMAD.IADD R0, R14, 0x1, R0 ;  /* 0x000000010e007824 */ /* 0x008fe200078e0200 */
[----:B------:R-:W-:Y:S01]  /*2220*/  SHF.R.S32.HI R9, RZ, 0x1f, R69 ;  /* 0x0000001fff097819 */ /* 0x000fe20000011445 */
[----:B------:R-:W-:-:S10]  /*2230*/  IMAD R3, R36, 0x200, R3 ;  /* 0x0000020024037824 */ /* 0x000fd400078e0203 */
.L_x_544:
[----:B--2---:R-:W2:Y:S01]  /*2240*/  LDL R37, [R1+0x20] ;  /* 0x0000200001257983 */ /* 0x004ea20000100800 */
[----:B------:R-:W0:Y:S03]  /*2250*/  LDC R74, c[0x0][0x430] ;  /* 0x00010c00ff4a7b82 */ /* 0x000e260000000800 */
[----:B---3--:R-:W3:Y:S01]  /*2260*/  LDL.LU R36, [R1] ;  /* 0x0000000001247983 */ /* 0x008ee20000300800 */
[----:B------:R-:W-:Y:S02]  /*2270*/  VIADD R29, R29, 0xffffffff ;  /* 0xffffffff1d1d7836 */ /* 0x000fe40000000000 */
[----:B------:R-:W-:Y:S02]  /*2280*/  IMAD.MOV.U32 R73, RZ, RZ, RZ ;  /* 0x000000ffff497224 */ /* 0x000fe400078e00ff */
[----:B------:R-:W-:Y:S01]  /*2290*/  IMAD R6, R29, 0x80, R61 ;  /* 0x000000801d067824 */ /* 0x000fe200078e023d */
[----:B------:R-:W1:Y:S03]  /*22a0*/  LDC R80, c[0x0][0x3f4] ;  /* 0x0000fd00ff507b82 */ /* 0x000e660000000800 */
[----:B------:R-:W-:-:S04]  /*22b0*/  IMAD.IADD R15, R68, 0x1, R6 ;  /* 0x00000001440f7824 */ /* 0x000fc800078e0206 */
[----:B------:R-:W-:Y:S01]  /*22c0*/  IMAD.MOV.U32 R12, RZ, RZ, R15 ;  /* 0x000000ffff0c7224 */ /* 0x000fe200078e000f */
[----:B0-----:R-:W-:-:S13]  /*22d0*/  ISETP.NE.AND P3, PT, R74, 0x1, PT ;  /* 0x000000014a00780c */ /* 0x001fda0003f65270 */
[----:B------:R-:W0:Y:S08]  /*22e0*/  @P3 LDC R4, c[0x0][0x434] ;  /* 0x00010d00ff043b82 */ /* 0x000e300000000800 */
[----:B----4-:R-:W4:Y:S01]  /*22f0*/  @P3 LDC R5, c[0x0][0x438] ;  /* 0x00010e00ff053b82 */ /* 0x010f220000000800 */
[----:B0-----:R-:W-:-:S05]  /*2300*/  @P3 IMAD.HI.U32 R4, R15, R4, RZ ;  /* 0x000000040f043227 */ /* 0x001fca00078e00ff */
[----:B----4-:R-:W-:Y:S02]  /*2310*/  @P3 SHF.R.U32.HI R12, RZ, R5, R4 ;  /* 0x00000005ff0c3219 */ /* 0x010fe40000011604 */
[----:B------:R-:W-:-:S04]  /*2320*/  ISETP.GE.AND P3, PT, R6, R27, PT ;  /* 0x0000001b0600720c */ /* 0x000fc80003f66270 */
[----:B------:R-:W-:-:S13]  /*2330*/  ISETP.GT.OR P3, PT, R61, 0x7f, P3 ;  /* 0x0000007f3d00780c */ /* 0x000fda0001f64670 */
[----:B------:R-:W0:Y:S01]  /*2340*/  @!P3 LDC.64 R6, c[0x0][0x428] ;  /* 0x00010a00ff06bb82 */ /* 0x000e220000000a00 */
[----:B------:R-:W-:-:S07]  /*2350*/  @!P3 SHF.R.S32.HI R13, RZ, 0x1f, R12 ;  /* 0x0000001fff0db819 */ /* 0x000fce000001140c */
[----:B------:R-:W4:Y:S01]  /*2360*/  @!P3 LDC.64 R4, c[0x0][0x418] ;  /* 0x00010600ff04bb82 */ /* 0x000f220000000a00 */
[----:B0-----:R-:W-:-:S04]  /*2370*/  @!P3 IMAD R14, R9, R6, RZ ;  /* 0x00000006090eb224 */ /* 0x001fc800078e02ff */
[C---:B------:R-:W-:Y:S02]  /*2380*/  @!P3 IMAD R11, R69.reuse, R7, R14 ;  /* 0x00000007450bb224 */ /* 0x040fe400078e020e */
[----:B------:R-:W-:-:S04]  /*2390*/  @!P3 IMAD.WIDE.U32 R6, R69, R6, R12 ;  /* 0x000000064506b225 */ /* 0x000fc800078e000c */
[----:B------:R-:W-:Y:S01]  /*23a0*/  @!P3 IMAD.IADD R7, R7, 0x1, R11 ;  /* 0x000000010707b824 */ /* 0x000fe200078e020b */
[----:B----4-:R-:W-:-:S04]  /*23b0*/  @!P3 LEA R4, P4, R6, R4, 0x2 ;  /* 0x000000040604b211 */ /* 0x010fc800078810ff */
[----:B------:R-:W-:-:S05]  /*23c0*/  @!P3 LEA.HI.X R5, R6, R5, R7, 0x2, P4 ;  /* 0x000000050605b211 */ /* 0x000fca00020f1407 */
[----:B------:R0:W5:Y:S01]  /*23d0*/  @!P3 LDG.E R73, desc[UR42][R4.64] ;  /* 0x0000002a0449b981 */ /* 0x000162000c1e1900 */
[----:B------:R-:W-:Y:S01]  /*23e0*/  ISETP.GT.AND P3, PT, R29, R30, PT ;  /* 0x0000001e1d00720c */ /* 0x000fe20003f64270 */
[----:B------:R-:W-:Y:S01]  /*23f0*/  IMAD.MOV R11, RZ, RZ, -R12 ;  /* 0x000000ffff0b7224 */ /* 0x000fe200078e0a0c */
[----:B------:R-:W-:Y:S01]  /*2400*/  LEA R7, R19, R59, 0xd ;  /* 0x0000003b13077211 */ /* 0x000fe200078e68ff */
[----:B------:R-:W-:Y:S05]  /*2410*/  YIELD ;  /* 0x0000000000007946 */ /* 0x000fea0003800000 */
[----:B------:R-:W-:Y:S01]  /*2420*/  VIADD R71, R7, 0x20 ;  /* 0x0000002007477836 */ /* 0x000fe20000000000 */
[----:B------:R-:W-:Y:S01]  /*2430*/  BSSY B0, `(.L_x_489) ;  /* 0x0000326000007945 */ /* 0x000fe20003800000 */
[----:B------:R-:W-:-:S02]  /*2440*/  IMAD R74, R74, R11, R15 ;  /* 0x0000000b4a4a7224 */ /* 0x000fc400078e020f */
[----:B------:R-:W-:Y:S01]  /*2450*/  IMAD R72, R7, 0x2, R28 ;  /* 0x0000000207487824 */ /* 0x000fe200078e021c */
[----:B--2---:R-:W-:Y:S02]  /*2460*/  LOP3.LUT P5, RZ, R37, 0x4, RZ, 0xc0, !PT ;  /* 0x0000000425ff7812 */ /* 0x004fe400078ac0ff */
[----:B---3--:R-:W-:-:S04]  /*2470*/  LOP3.LUT R36, R36, 0xfffffffe, RZ, 0xc0, !PT ;  /* 0xfffffffe24247812 */ /* 0x008fc800078ec0ff */
[----:B------:R-:W-:Y:S02]  /*2480*/  @P3 LOP3.LUT R36, R36, 0x1, RZ, 0xfc, !PT ;  /* 0x0000000124243812 */ /* 0x000fe400078efcff */
[----:B-1----:R-:W-:-:S03]  /*2490*/  ISETP.GE.AND P3, PT, R80, 0x1, PT ;  /* 0x000000015000780c */ /* 0x002fc60003f66270 */
[----:B------:R0:W-:Y:S02]  /*24a0*/  STL [R1], R36 ;  /* 0x0000002401007387 */ /* 0x0001e40000100800 */
[----:B------:R-:W-:-:S04]  /*24b0*/  @P5 VIADD R71, R7, 0xffffffe0 ;  /* 0xffffffe007475836 */ /* 0x000fc80000000000 */
[----:B------:R-:W-:-:S04]  /*24c0*/  IMAD R71, R71, 0x2, R28 ;  /* 0x0000000247477824 */ /* 0x000fc800078e021c */
[----:B0-----:R-:W-:Y:S05]  /*24d0*/  @!P3 BRA `(.L_x_490) ;  /* 0x0000002c0060b947 */ /* 0x001fea0003800000 */
[----:B------:R-:W-:Y:S01]  /*24e0*/  SHF.R.S32.HI R75, RZ, 0x1f, R74 ;  /* 0x0000001fff4b7819 */ /* 0x000fe2000001144a */
[----:B------:R-:W-:Y:S01]  /*24f0*/  ULDC.64 UR4, c[0x0][0x300] ;  /* 0x0000c00000047ab9 */ /* 0x000fe20000000a00 */
[----:B-----5:R-:W-:Y:S01]  /*2500*/  SHF.R.S32.HI R76, RZ, 0x1f, R73 ;  /* 0x0000001fff4c7819 */ /* 0x020fe20000011449 */
[----:B------:R-:W-:Y:S01]  /*2510*/  IMAD.WIDE.U32 R4, R74, UR4, RZ ;  /* 0x000000044a047c25 */ /* 0x000fe2000f8e00ff */
[----:B------:R-:W-:-:S03]  /*2520*/  ULDC.64 UR6, c[0x0][0x2e8] ;  /* 0x0000ba0000067ab9 */ /* 0x000fc60000000a00 */
[----:B------:R-:W-:Y:S02]  /*2530*/  IMAD R7, R75, UR4, RZ ;  /* 0x000000044b077c24 */ /* 0x000fe4000f8e02ff */
[----:B------:R-:W-:Y:S02]  /*2540*/  IMAD R77, R29, -0x80, R27 ;  /* 0xffffff801d4d7824 */ /* 0x000fe400078e021b */
[----:B------:R-:W-:Y:S01]  /*2550*/  IMAD R7, R74, UR5, R7 ;  /* 0x000000054a077c24 */ /* 0x000fe2000f8e0207 */
[----:B------:R-:W-:Y:S01]  /*2560*/  ULDC.64 UR4, c[0x0][0x310] ;  /* 0x0000c40000047ab9 */ /* 0x000fe20000000a00 */
[----:B------:R-:W-:Y:S01]  /*2570*/  IMAD.WIDE.U32 R14, R65, R29, RZ ;  /* 0x0000001d410e7225 */ /* 0x000fe200078e00ff */
[----:B------:R-:W-:-:S03]  /*2580*/  VIMNMX R77, R77, 0x80, PT ;  /* 0x000000804d4d7848 */ /* 0x000fc60003fe0100 */
[----:B------:R-:W-:Y:S02]  /*2590*/  IMAD R6, R76, UR4, RZ ;  /* 0x000000044c067c24 */ /* 0x000fe4000f8e02ff */
[----:B------:R-:W-:Y:S02]  /*25a0*/  IMAD.IADD R5, R5, 0x1, R7 ;  /* 0x0000000105057824 */ /* 0x000fe400078e0207 */
[C---:B------:R-:W-:Y:S02]  /*25b0*/  IMAD R7, R73.reuse, UR5, R6 ;  /* 0x0000000549077c24 */ /* 0x040fe4000f8e0206 */
[----:B------:R-:W-:Y:S01]  /*25c0*/  IMAD.WIDE.U32 R4, R73, UR4, R4 ;  /* 0x0000000449047c25 */ /* 0x000fe2000f8e0004 */
[----:B------:R-:W-:-:S03]  /*25d0*/  ULDC.64 UR4, c[0x0][0x308] ;  /* 0x0000c20000047ab9 */ /* 0x000fc60000000a00 */
[----:B------:R-:W-:Y:S02]  /*25e0*/  IMAD.IADD R5, R5, 0x1, R7 ;  /* 0x0000000105057824 */ /* 0x000fe400078e0207 */
[----:B------:R-:W-:Y:S02]  /*25f0*/  IMAD R7, R64, R29, RZ ;  /* 0x0000001d40077224 */ /* 0x000fe400078e02ff */
[----:B------:R-:W-:Y:S01]  /*2600*/  IMAD.WIDE.U32 R4, R152, UR4, R4 ;  /* 0x0000000498047c25 */ /* 0x000fe2000f8e0004 */
[----:B------:R-:W-:-:S03]  /*2610*/  ULDC.U8 UR4, c[0x0][0x410] ;  /* 0x0001040000047ab9 */ /* 0x000fc60000000000 */
[----:B------:R-:W-:Y:S01]  /*2620*/  IMAD R85, R152, UR5, R5 ;  /* 0x0000000598557c24 */ /* 0x000fe2000f8e0205 */
[----:B------:R-:W-:Y:S01]  /*2630*/  LEA R84, P3, R4, UR6, 0x1 ;  /* 0x0000000604547c11 */ /* 0x000fe2000f8608ff */
[-C--:B------:R-:W-:Y:S02]  /*2640*/  IMAD R5, R66, R29.reuse, RZ ;  /* 0x0000001d42057224 */ /* 0x080fe400078e02ff */
[----:B------:R-:W-:Y:S01]  /*2650*/  IMAD.WIDE.U32 R12, R62, R29, RZ ;  /* 0x0000001d3e0c7225 */ /* 0x000fe200078e00ff */
[----:B------:R-:W-:Y:S02]  /*2660*/  LEA.HI.X R85, R4, UR7, R85, 0x1, P3 ;  /* 0x0000000704557c11 */ /* 0x000fe400098f0c55 */
[----:B------:R-:W-:Y:S02]  /*2670*/  ISETP.NE.AND P3, PT, RZ, UR4, PT ;  /* 0x00000004ff007c0c */ /* 0x000fe4000bf65270 */
[----:B------:R-:W-:-:S05]  /*2680*/  SHF.R.S32.HI R4, RZ, 0x1f, R29 ;  /* 0x0000001fff047819 */ /* 0x000fca000001141d */
[C---:B------:R-:W-:Y:S02]  /*2690*/  IMAD R5, R4.reuse, R65, R5 ;  /* 0x0000004104057224 */ /* 0x040fe400078e0205 */
[----:B------:R-:W-:Y:S02]  /*26a0*/  IMAD R7, R4, R62, R7 ;  /* 0x0000003e04077224 */ /* 0x000fe400078e0207 */
[----:B------:R-:W-:Y:S02]  /*26b0*/  IMAD.IADD R79, R15, 0x1, R5 ;  /* 0x000000010f4f7824 */ /* 0x000fe400078e0205 */
[----:B------:R-:W-:Y:S01]  /*26c0*/  IMAD.IADD R11, R13, 0x1, R7 ;  /* 0x000000010d0b7824 */ /* 0x000fe200078e0207 */
[----:B------:R-:W-:Y:S06]  /*26d0*/  @!P3 BRA `(.L_x_491) ;  /* 0x00000014005cb947 */ /* 0x000fec0003800000 */
[----:B------:R-:W-:Y:S01]  /*26e0*/  ISETP.GE.AND P3, PT, R153, R77, PT ;  /* 0x0000004d9900720c */ /* 0x000fe20003f66270 */
[----:B------:R-:W-:Y:S01]  /*26f0*/  BSSY B1, `(.L_x_492) ;  /* 0x000001e000017945 */ /* 0x000fe20003800000 */
[----:B------:R-:W-:Y:S02]  /*2700*/  CS2R R36, SRZ ;  /* 0x0000000000247805 */ /* 0x000fe4000001ff00 */
[----:B------:R-:W-:Y:S02]  /*2710*/  CS2R R44, SRZ ;  /* 0x00000000002c7805 */ /* 0x000fe4000001ff00 */
[----:B------:R-:W-:Y:S02]  /*2720*/  CS2R R48, SRZ ;  /* 0x0000000000307805 */ /* 0x000fe4000001ff00 */
[----:B------:R-:W-:Y:S02]  /*2730*/  CS2R R46, SRZ ;  /* 0x00000000002e7805 */ /* 0x000fe4000001ff00 */
[----:B------:R-:W-:-:S02]  /*2740*/  CS2R R50, SRZ ;  /* 0x0000000000327805 */ /* 0x000fc4000001ff00 */
[----:B------:R-:W-:Y:S02]  /*2750*/  CS2R R40, SRZ ;  /* 0x0000000000287805 */ /* 0x000fe4000001ff00 */
[----:B------:R-:W-:Y:S02]  /*2760*/  CS2R R38, SRZ ;  /* 0x0000000000267805 */ /* 0x000fe4000001ff00 */
[----:B------:R-:W-:Y:S01]  /*2770*/  CS2R R42, SRZ ;  /* 0x00000000002a7805 */ /* 0x000fe2000001ff00 */
[----:B------:R-:W-:Y:S06]  /*2780*/  @P3 BRA `(.L_x_493) ;  /* 0x0000000000503947 */ /* 0x000fec0003800000 */
[----:B------:R-:W-:Y:S01]  /*2790*/  IADD3 R5, P4, R20, R14, RZ ;  /* 0x0000000e14057210 */ /* 0x000fe20007f9e0ff */
[----:B------:R-:W-:Y:S01]  /*27a0*/  ULDC.64 UR4, c[0x0][0x3e8] ;  /* 0x0000fa0000047ab9 */ /* 0x000fe20000000a00 */
[----:B------:R-:W-:Y:S02]  /*27b0*/  CS2R R48, SRZ ;  /* 0x0000000000307805 */ /* 0x000fe4000001ff00 */
[----:B------:R-:W-:Y:S01]  /*27c0*/  CS2R R50, SRZ ;  /* 0x0000000000327805 */ /* 0x000fe2000001ff00 */
[----:B------:R-:W-:Y:S01]  /*27d0*/  IMAD.X R6, R79, 0x1, R58, P4 ;  /* 0x000000014f067824 */ /* 0x000fe200020e063a */
[----:B------:R-:W-:-:S04]  /*27e0*/  IADD3 R7, P4, R52, R12, RZ ;  /* 0x0000000c34077210 */ /* 0x000fc80007f9e0ff */
[----:B------:R-:W-:Y:S02]  /*27f0*/  IADD3.X R44, R11, R56, RZ, P4, !PT ;  /* 0x000000380b2c7210 */ /* 0x000fe400027fe4ff */
[----:B------:R-:W-:-:S04]  /*2800*/  LEA R4, P4, R5, UR4, 0x1 ;  /* 0x0000000405047c11 */ /* 0x000fc8000f8808ff */
[----:B------:R-:W-:Y:S01]  /*2810*/  LEA.HI.X R5, R5, UR5, R6, 0x1, P4 ;  /* 0x0000000505057c11 */ /* 0x000fe2000a0f0c06 */
[----:B------:R-:W-:Y:S02]  /*2820*/  ULDC.64 UR4, c[0x0][0x400] ;  /* 0x0001000000047ab9 */ /* 0x000fe40000000a00 */
[----:B------:R-:W-:-:S04]  /*2830*/  LEA R6, P4, R7, UR4, 0x1 ;  /* 0x0000000407067c11 */ /* 0x000fc8000f8808ff */
[----:B------:R-:W-:Y:S02]  /*2840*/  LEA.HI.X R7, R7, UR5, R44, 0x1, P4 ;  /* 0x0000000507077c11 */ /* 0x000fe4000a0f0c2c */
[----:B------:R-:W-:Y:S02]  /*2850*/  ISETP.GE.AND P4, PT, R22, R80, PT ;  /* 0x000000501600720c */ /* 0x000fe40003f86270 */
[----:B------:R-:W-:Y:S02]  /*2860*/  CS2R R44, SRZ ;  /* 0x00000000002c7805 */ /* 0x000fe4000001ff00 */
[----:B------:R-:W-:-:S09]  /*2870*/  CS2R R46, SRZ ;  /* 0x00000000002e7805 */ /* 0x000fd2000001ff00 */
[----:B------:R0:W5:Y:S04]  /*2880*/  @!P4 LDG.E.64 R48, desc[UR42][R4.64] ;  /* 0x0000002a0430c981 */ /* 0x000168000c1e1b00 */
[----:B------:R0:W5:Y:S01]  /*2890*/  @!P4 LDG.E.64 R50, desc[UR42][R6.64] ;  /* 0x0000002a0632c981 */ /* 0x000162000c1e1b00 */
[----:B------:R-:W-:-:S13]  /*28a0*/  ISETP.GE.AND P4, PT, R157, R80, PT ;  /* 0x000000509d00720c */ /* 0x000fda0003f86270 */
[----:B------:R0:W5:Y:S04]  /*28b0*/  @!P4 LDG.E.64 R44, desc[UR42][R4.64+0x20] ;  /* 0x0000202a042cc981 */ /* 0x000168000c1e1b00 */
[----:B------:R0:W5:Y:S02]  /*28c0*/  @!P4 LDG.E.64 R46, desc[UR42][R6.64+0x20] ;  /* 0x0000202a062ec981 */ /* 0x000164000c1e1b00 */
.L_x_493:
[----:B------:R-:W-:Y:S05]  /*28d0*/  BSYNC B1 ;  /* 0x0000000000017941 */ /* 0x000fea0003800000 */
.L_x_492:
[----:B0-----:R-:W-:Y:S01]  /*28e0*/  VIADD R4, R153, 0x60 ;  /* 0x0000006099047836 */ /* 0x001fe20000000000 */
[----:B------:R-:W-:Y:S01]  /*28f0*/  BSSY B1, `(.L_x_494) ;  /* 0x0000021000017945 */ /* 0x000fe20003800000 */
[----:B-----5:R-:W-:Y:S02]  /*2900*/  IMAD.MOV.U32 R70, RZ, RZ, R44 ;  /* 0x000000ffff467224 */ /* 0x020fe400078e002c */
[----:B------:R-:W-:Y:S01]  /*2910*/  IMAD.MOV.U32 R81, RZ, RZ, R45 ;  /* 0x000000ffff517224 */ /* 0x000fe200078e002d */
[----:B------:R-:W-:-:S13]  /*2920*/  ISETP.GE.AND P4, PT, R4, R77, PT ;  /* 0x0000004d0400720c */ /* 0x000fda0003f86270 */
[----:B------:R-:W-:Y:S05]  /*2930*/  @P4 BRA `(.L_x_495) ;  /* 0x0000000000704947 */ /* 0x000fea0003800000 */
[----:B------:R-:W0:Y:S01]  /*2940*/  LDC.64 R4, c[0x0][0x3f8] ;  /* 0x0000fe00ff047b82 */ /* 0x000e220000000a00 */
[----:B------:R-:W-:Y:S01]  /*2950*/  IMAD.MOV.U32 R15, RZ, RZ, R79 ;  /* 0x000000ffff0f7224 */ /* 0x000fe200078e004f */
[----:B------:R-:W-:Y:S01]  /*2960*/  ULDC.64 UR4, c[0x0][0x3e8] ;  /* 0x0000fa0000047ab9 */ /* 0x000fe20000000a00 */
[----:B------:R-:W-:Y:S01]  /*2970*/  IMAD.MOV.U32 R13, RZ, RZ, R11 ;  /* 0x000000ffff0d7224 */ /* 0x000fe200078e000b */
[----:B------:R-:W-:Y:S02]  /*2980*/  CS2R R40, SRZ ;  /* 0x0000000000287805 */ /* 0x000fe4000001ff00 */
[----:B------:R-:W-:Y:S01]  /*2990*/  CS2R R42, SRZ ;  /* 0x00000000002a7805 */ /* 0x000fe2000001ff00 */
[----:B0-----:R-:W-:-:S04]  /*29a0*/  IMAD.WIDE.U32 R14, R4, 0x60, R14 ;  /* 0x00000060040e7825 */ /* 0x001fc800078e000e */
[----:B------:R-:W-:Y:S01]  /*29b0*/  IMAD R5, R5, 0x60, RZ ;  /* 0x0000006005057824 */ /* 0x000fe200078e02ff */
[----:B------:R-:W-:-:S04]  /*29c0*/  IADD3 R6, P5, R20, R14, RZ ;  /* 0x0000000e14067210 */ /* 0x000fc80007fbe0ff */
[----:B------:R-:W-:Y:S02]  /*29d0*/  IADD3.X R15, R58, R15, R5, P5, !PT ;  /* 0x0000000f3a0f7210 */ /* 0x000fe40002ffe405 */
[----:B------:R-:W0:Y:S02]  /*29e0*/  LDC.64 R4, c[0x0][0x408] ;  /* 0x00010200ff047b82 */ /* 0x000e240000000a00 */
[----:B0-----:R-:W-:-:S04]  /*29f0*/  IMAD.WIDE.U32 R12, R4, 0x60, R12 ;  /* 0x00000060040c7825 */ /* 0x001fc800078e000c */
[----:B------:R-:W-:Y:S01]  /*2a00*/  IMAD R5, R5, 0x60, RZ ;  /* 0x0000006005057824 */ /* 0x000fe200078e02ff */
[----:B------:R-:W-:-:S04]  /*2a10*/  IADD3 R7, P5, R52, R12, RZ ;  /* 0x0000000c34077210 */ /* 0x000fc80007fbe0ff */
[----:B------:R-:W-:Y:S02]  /*2a20*/  IADD3.X R12, R56, R13, R5, P5, !PT ;  /* 0x0000000d380c7210 */ /* 0x000fe40002ffe405 */
        /* <DEDUP_REMOVED lines=13> */
.L_x_495:
[----:B------:R-:W-:Y:S05]  /*2b00*/  BSYNC B1 ;  /* 0x0000000000017941 */ /* 0x000fea0003800000 */
.L_x_494:
[----:B0-----:R-:W-:Y:S01]  /*2b10*/  IMAD.MOV.U32 R4, RZ, RZ, R48 ;  /* 0x000000ffff047224 */ /* 0x001fe200078e0030 */
[----:B------:R-:W-:Y:S01]  /*2b20*/  UISETP.NE.AND UP0, UPT, UR39, 0x3, UPT ;  /* 0x000000032700788c */ /* 0x000fe2000bf05270 */
[----:B------:R-:W-:Y:S01]  /*2b30*/  IMAD.MOV.U32 R5, RZ, RZ, R49 ;  /* 0x000000ffff057224 */ /* 0x000fe200078e0031 */
[----:B------:R-:W-:Y:S01]  /*2b40*/  MOV R6, R50 ;  /* 0x0000003200067202 */ /* 0x000fe20000000f00 */
[----:B------:R-:W-:Y:S01]  /*2b50*/  IMAD.MOV.U32 R7, RZ, RZ, R51 ;  /* 0x000000ffff077224 */ /* 0x000fe200078e0033 */
[----:B------:R-:W-:Y:S01]  /*2b60*/  PRMT R82, R82, 0x5410, R4 ;  /* 0x0000541052527816 */ /* 0x000fe20000000004 */
[----:B------:R-:W-:Y:S01]  /*2b70*/  IMAD.MOV.U32 R4, RZ, RZ, R46 ;  /* 0x000000ffff047224 */ /* 0x000fe200078e002e */
[----:B------:R-:W-:Y:S01]  /*2b80*/  PRMT R98, R5, 0x7610, R98 ;  /* 0x0000761005627816 */ /* 0x000fe20000000062 */
[----:B------:R-:W-:Y:S01]  /*2b90*/  IMAD.MOV.U32 R5, RZ, RZ, R47 ;  /* 0x000000ffff057224 */ /* 0x000fe200078e002f */
[----:B------:R-:W-:Y:S02]  /*2ba0*/  PLOP3.LUT P5, PT, PT, PT, UP0, 0x80, 0x0 ;  /* 0x000000000000781c */ /* 0x000fe40003faf008 */
[----:B------:R-:W-:Y:S01]  /*2bb0*/  PRMT R94, R4, 0x7610, R94 ;  /* 0x00007610045e7816 */ /* 0x000fe2000000005e */
[----:B-----5:R-:W-:Y:S01]  /*2bc0*/  IMAD.MOV.U32 R4, RZ, RZ, R36 ;  /* 0x000000ffff047224 */ /* 0x020fe200078e0024 */
[----:B------:R-:W-:Y:S01]  /*2bd0*/  PRMT R93, R5, 0x7610, R93 ;  /* 0x00007610055d7816 */ /* 0x000fe2000000005d */
[----:B------:R-:W-:Y:S01]  /*2be0*/  IMAD.MOV.U32 R5, RZ, RZ, R37 ;  /* 0x000000ffff057224 */ /* 0x000fe200078e0025 */
        /* <DEDUP_REMOVED lines=12> */
[----:B------:R-:W-:-:S02]  /*2cb0*/  PRMT R96, R70, 0x7610, R96 ;  /* 0x0000761046607816 */ /* 0x000fc40000000060 */
[----:B------:R-:W-:Y:S02]  /*2cc0*/  PRMT R95, R81, 0x7610, R95 ;  /* 0x00007610515f7816 */ /* 0x000fe4000000005f */
[----:B------:R-:W-:Y:S02]  /*2cd0*/  PRMT R86, R4, 0x7610, R86 ;  /* 0x0000761004567816 */ /* 0x000fe40000000056 */
[----:B------:R-:W-:Y:S02]  /*2ce0*/  PRMT R87, R5, 0x7610, R87 ;  /* 0x0000761005577816 */ /* 0x000fe40000000057 */
[----:B------:R-:W-:Y:S02]  /*2cf0*/  PRMT R91, R6, 0x7610, R91 ;  /* 0x00007610065b7816 */ /* 0x000fe4000000005b */
[----:B------:R-:W-:Y:S01]  /*2d00*/  PRMT R92, R7, 0x7610, R92 ;  /* 0x00007610075c7816 */ /* 0x000fe2000000005c */
[----:B------:R-:W-:Y:S06]  /*2d10*/  @!P5 BRA `(.L_x_496) ;  /* 0x000000000004d947 */ /* 0x000fec0003800000 */
[----:B------:R-:W-:Y:S01]  /*2d20*/  BPT.TRAP 0x1 ;  /* 0x000000040000795c */ /* 0x000fe20000300000 */
.L_x_496:
[----:B------:R-:W-:Y:S01]  /*2d30*/  LEA R70, R19, R18, 0x3 ;  /* 0x0000001213467211 */ /* 0x000fe200078e18ff */
[----:B------:R-:W-:Y:S01]  /*2d40*/  BSSY B1, `(.L_x_497) ;  /* 0x0000004000017945 */ /* 0x000fe20003800000 */
[----:B------:R-:W-:-:S04]  /*2d50*/  SHF.L.U32 R79, R155, 0x1f, RZ ;  /* 0x0000001f9b4f7819 */ /* 0x000fc800000006ff */
[----:B------:R-:W0:Y:S02]  /*2d60*/  SYNCS.PHASECHK.TRANS64.TRYWAIT P6, [R70+URZ+0x16890], R79 ;  /* 0x0168904f460075a7 */ /* 0x000e2400080c017f */
[----:B0-----:R-:W-:Y:S05]  /*2d70*/  @!P6 BRA `(.L_x_498) ;  /* 0x000001380030e947 */ /* 0x001fea0003800000 */
.L_x_732:
[----:B------:R-:W-:Y:S05]  /*2d80*/  BSYNC B1 ;  /* 0x0000000000017941 */ /* 0x000fea0003800000 */
.L_x_497:
[----:B------:R-:W-:-:S03]  /*2d90*/  UMOV UR4, 0xffffffff ;  /* 0xffffffff00047882 */ /* 0x000fc60000000000 */
[----:B------:R-:W-:Y:S05]  /*2da0*/  BRA.DIV UR4, `(.L_x_499) ;  /* 0x0000013a04387947 */ /* 0x000fea000b800000 */
[----:B------:R1:W2:Y:S04]  /*2db0*/  SHFL.IDX PT, R81, R85, RZ, 0x1c1f ;  /* 0x001c1fff55517589 */ /* 0x0002a800000e0000 */
[----:B------:R1:W3:Y:S02]  /*2dc0*/  SHFL.IDX PT, R14, R84, RZ, 0x1c1f ;  /* 0x001c1fff540e7589 */ /* 0x0002e400000e0000 */
.L_x_736:
[----:B------:R-:W-:Y:S04]  /*2dd0*/  BSSY B1, `(.L_x_500) ;  /* 0x0000071000017945 */ /* 0x000fe80003800000 */
[----:B------:R-:W-:Y:S05]  /*2de0*/  @P3 BRA `(.L_x_501) ;  /* 0x0000000400bc3947 */ /* 0x000fea0003800000 */
[----:B------:R-:W-:Y:S04]  /*2df0*/  BSSY B2, `(.L_x_502) ;  /* 0x0000037000027945 */ /* 0x000fe80003800000 */
[----:B------:R-:W-:Y:S05]  /*2e00*/  @P1 BRA `(.L_x_503) ;  /* 0x0000000000d41947 */ /* 0x000fea0003800000 */
[----:B------:R4:W0:Y:S01]  /*2e10*/  LDS.128 R4, [R72+0xe000] ;  /* 0x00e0000048047984 */ /* 0x0008220000000c00 */
[C---:B---3--:R-:W-:Y:S01]  /*2e20*/  LEA R12, P3, R16.reuse, R14, 0x1 ;  /* 0x0000000e100c7211 */ /* 0x048fe200078608ff */
[----:B------:R-:W-:Y:S03]  /*2e30*/  BSSY B3, `(.L_x_504) ;  /* 0x0000031000037945 */ /* 0x000fe60003800000 */
[----:B--2---:R-:W-:Y:S02]  /*2e40*/  LEA.HI.X R13, R16, R81, R17, 0x1, P3 ;  /* 0x00000051100d7211 */ /* 0x004fe400018f0c11 */
[----:B------:R-:W-:-:S13]  /*2e50*/  ISETP.GE.AND P3, PT, R22, R80, PT ;  /* 0x000000501600720c */ /* 0x000fda0003f66270 */
[----:B----4-:R-:W-:Y:S05]  /*2e60*/  @P3 BRA `(.L_x_505) ;  /* 0x0000000000b43947 */ /* 0x010fea0003800000 */
[----:B------:R-:W-:Y:S01]  /*2e70*/  SHF.R.U64 R48, R48, 0x10, R49 ;  /* 0x0000001030307819 */ /* 0x000fe20000001231 */
[----:B0-----:R-:W-:Y:S01]  /*2e80*/  IMAD.U32 R15, R6, 0x10000, RZ ;  /* 0x00010000060f7824 */ /* 0x001fe200078e00ff */
[--C-:B------:R-:W-:Y:S02]  /*2e90*/  SHF.R.U64 R99, R50, 0x10, R51.reuse ;  /* 0x0000001032637819 */ /* 0x100fe40000001233 */
[----:B------:R-:W-:Y:S02]  /*2ea0*/  SHF.R.U32.HI R101, RZ, 0x10, R51 ;  /* 0x00000010ff657819 */ /* 0x000fe40000011633 */
[----:B------:R-:W-:Y:S02]  /*2eb0*/  PRMT R50, R82, 0x5432, R48 ;  /* 0x0000543252327816 */ /* 0x000fe40000000030 */
[----:B------:R-:W-:Y:S02]  /*2ec0*/  SHF.R.U32.HI R97, RZ, 0x10, R49 ;  /* 0x00000010ff617819 */ /* 0x000fe40000011631 */
[----:B------:R-:W-:-:S02]  /*2ed0*/  PRMT R99, R100, 0x5410, R99 ;  /* 0x0000541064637816 */ /* 0x000fc40000000063 */
[----:B------:R-:W-:Y:S02]  /*2ee0*/  PRMT R101, R102, 0x5410, R101 ;  /* 0x0000541066657816 */ /* 0x000fe40000000065 */
[----:B------:R-:W-:Y:S02]  /*2ef0*/  LOP3.LUT R48, R5, 0xffff0000, RZ, 0xc0, !PT ;  /* 0xffff000005307812 */ /* 0x000fe400078ec0ff */
[----:B------:R-:W-:Y:S01]  /*2f00*/  LOP3.LUT R51, R50, 0xffff0000, RZ, 0xc0, !PT ;  /* 0xffff000032337812 */ /* 0x000fe200078ec0ff */
[----:B------:R-:W-:Y:S01]  /*2f10*/  IMAD.U32 R102, R101, 0x10000, RZ ;  /* 0x0001000065667824 */ /* 0x000fe200078e00ff */
[----:B------:R-:W-:Y:S01]  /*2f20*/  PRMT R97, R98, 0x5410, R97 ;  /* 0x0000541062617816 */ /* 0x000fe20000000061 */
[----:B------:R-:W-:Y:S01]  /*2f30*/  IMAD.U32 R50, R50, 0x10000, RZ ;  /* 0x0001000032327824 */ /* 0x000fe200078e00ff */
[----:B------:R-:W-:Y:S01]  /*2f40*/  LOP3.LUT R100, R99, 0xffff0000, RZ, 0xc0, !PT ;  /* 0xffff000063647812 */ /* 0x000fe200078ec0ff */
[----:B------:R-:W-:Y:S01]  /*2f50*/  FMUL.FTZ R103, R48, R51 ;  /* 0x0000003330677220 */ /* 0x000fe20000410000 */
[----:B------:R-:W-:Y:S01]  /*2f60*/  LOP3.LUT R49, R6, 0xffff0000, RZ, 0xc0, !PT ;  /* 0xffff000006317812 */ /* 0x000fe200078ec0ff */
[C---:B------:R-:W-:Y:S01]  /*2f70*/  IMAD.U32 R6, R7.reuse, 0x10000, RZ ;  /* 0x0001000007067824 */ /* 0x040fe200078e00ff */
[----:B------:R-:W-:Y:S01]  /*2f80*/  LOP3.LUT R11, R7, 0xffff0000, RZ, 0xc0, !PT ;  /* 0xffff0000070b7812 */ /* 0x000fe200078ec0ff */
[----:B------:R-:W-:-:S02]  /*2f90*/  IMAD.U32 R7, R5, 0x10000, RZ ;  /* 0x0001000005077824 */ /* 0x000fc400078e00ff */
[----:B------:R-:W-:Y:S01]  /*2fa0*/  FMUL.FTZ R104, R48, R100 ;  /* 0x0000006430687220 */ /* 0x000fe20000410000 */
[----:B------:R-:W-:Y:S02]  /*2fb0*/  IMAD.U32 R98, R97, 0x10000, RZ ;  /* 0x0001000061627824 */ /* 0x000fe400078e00ff */
[----:B------:R-:W-:Y:S01]  /*2fc0*/  FMUL.FTZ R48, R49, R102 ;  /* 0x0000006631307220 */ /* 0x000fe20000410000 */
[C---:B------:R-:W-:Y:S01]  /*2fd0*/  IMAD.U32 R5, R4.reuse, 0x10000, RZ ;  /* 0x0001000004057824 */ /* 0x040fe200078e00ff */
[----:B------:R-:W-:Y:S01]  /*2fe0*/  LOP3.LUT R4, R4, 0xffff0000, RZ, 0xc0, !PT ;  /* 0xffff000004047812 */ /* 0x000fe200078ec0ff */
[----:B------:R-:W-:Y:S01]  /*2ff0*/  FFMA.FTZ R103, R7, R100, R103 ;  /* 0x0000006407677223 */ /* 0x000fe20000010067 */
[----:B------:R-:W-:Y:S02]  /*3000*/  IMAD.U32 R99, R99, 0x10000, RZ ;  /* 0x0001000063637824 */ /* 0x000fe400078e00ff */
[-C--:B------:R-:W-:Y:S01]  /*3010*/  FMUL.FTZ R100, R49, R98.reuse ;  /* 0x0000006231647220 */ /* 0x080fe20000410000 */
[----:B------:R-:W-:Y:S01]  /*3020*/  LOP3.LUT R101, R101, 0xffff0000, RZ, 0xc0, !PT ;  /* 0xffff000065657812 */ /* 0x000fe200078ec0ff */
[----:B------:R-:W-:Y:S01]  /*3030*/  FFMA.FTZ R98, R15, R98, -R48 ;  /* 0x000000620f627223 */ /* 0x000fe20000010830 */
[----:B------:R-:W-:Y:S01]  /*3040*/  LOP3.LUT R97, R97, 0xffff0000, RZ, 0xc0, !PT ;  /* 0xffff000061617812 */ /* 0x000fe200078ec0ff */
[C---:B------:R-:W-:Y:S01]  /*3050*/  FMUL.FTZ R48, R4.reuse, R99 ;  /* 0x0000006304307220 */ /* 0x040fe20000410000 */
[----:B------:R-:W-:Y:S01]  /*3060*/  FFMA.FTZ R104, R7, R51, -R104 ;  /* 0x0000003307687223 */ /* 0x000fe20000010868 */
[----:B------:R-:W-:Y:S01]  /*3070*/  FFMA.FTZ R15, R15, R102, R100 ;  /* 0x000000660f0f7223 */ /* 0x000fe20000010064 */
[-C--:B------:R-:W-:Y:S01]  /*3080*/  FMUL.FTZ R4, R4, R50.reuse ;  /* 0x0000003204047220 */ /* 0x080fe20000410000 */
[C---:B------:R-:W-:Y:S01]  /*3090*/  FMUL.FTZ R7, R11.reuse, R101 ;  /* 0x000000650b077220 */ /* 0x040fe20000410000 */
[----:B------:R-:W-:Y:S01]  /*30a0*/  FMUL.FTZ R100, R11, R97 ;  /* 0x000000610b647220 */ /* 0x000fe20000410000 */
[C---:B------:R-:W-:Y:S01]  /*30b0*/  FFMA.FTZ R48, R5.reuse, R50, -R48 ;  /* 0x0000003205307223 */ /* 0x040fe20000010830 */
[----:B------:R-:W-:Y:S01]  /*30c0*/  FFMA.FTZ R5, R5, R99, R4 ;  /* 0x0000006305057223 */ /* 0x000fe20000010004 */
[C---:B------:R-:W-:Y:S01]  /*30d0*/  FFMA.FTZ R7, R6.reuse, R97, -R7 ;  /* 0x0000006106077223 */ /* 0x040fe20000010807 */
[----:B------:R-:W-:Y:S01]  /*30e0*/  FFMA.FTZ R100, R6, R101, R100 ;  /* 0x0000006506647223 */ /* 0x000fe20000010064 */
[----:B------:R-:W-:-:S02]  /*30f0*/  F2FP.BF16.F32.PACK_AB R103, R103, R104 ;  /* 0x000000686767723e */ /* 0x000fc400000010ff */
[----:B------:R-:W-:Y:S02]  /*3100*/  F2FP.BF16.F32.PACK_AB R4, R5, R48 ;  /* 0x000000300504723e */ /* 0x000fe400000010ff */
[----:B------:R-:W-:Y:S01]  /*3110*/  F2FP.BF16.F32.PACK_AB R7, R100, R7 ;  /* 0x000000076407723e */ /* 0x000fe200000010ff */
[----:B------:R-:W-:Y:S01]  /*3120*/  IMAD.MOV.U32 R5, RZ, RZ, R103 ;  /* 0x000000ffff057224 */ /* 0x000fe200078e0067 */
[----:B------:R-:W-:-:S07]  /*3130*/  F2FP.BF16.F32.PACK_AB R6, R15, R98 ;  /* 0x000000620f06723e */ /* 0x000fce00000010ff */
.L_x_505:
[----:B------:R-:W-:Y:S05]  /*3140*/  BSYNC B3 ;  /* 0x0000000000037941 */ /* 0x000fea0003800000 */
.L_x_504:
[----:B0-----:R4:W-:Y:S02]  /*3150*/  ST.E.128 desc[UR42][R12.64], R4 ;  /* 0x000000040c007985 */ /* 0x0019e4000c101d2a */
.L_x_503:
[----:B------:R-:W-:Y:S05]  /*3160*/  BSYNC B2 ;  /* 0x0000000000027941 */ /* 0x000fea0003800000 */
.L_x_502:
[----:B------:R-:W-:Y:S05]  /*3170*/  @P2 BRA `(.L_x_501) ;  /* 0x0000000000d82947 */ /* 0x000fea0003800000 */
[----:B----4-:R4:W0:Y:S01]  /*3180*/  LDS.128 R4, [R71+0xe000] ;  /* 0x00e0000047047984 */ /* 0x0108220000000c00 */
[C---:B---3--:R-:W-:Y:S01]  /*3190*/  LEA R12, P3, R2.reuse, R14, 0x1 ;  /* 0x0000000e020c7211 */ /* 0x048fe200078608ff */
[----:B------:R-:W-:Y:S03]  /*31a0*/  BSSY B2, `(.L_x_506) ;  /* 0x0000032000027945 */ /* 0x000fe60003800000 */
[----:B--2---:R-:W-:Y:S02]  /*31b0*/  LEA.HI.X R13, R2, R81, R154, 0x1, P3 ;  /* 0x00000051020d7211 */ /* 0x004fe400018f0c9a */
[----:B------:R-:W-:-:S13]  /*31c0*/  ISETP.GE.AND P3, PT, R157, R80, PT ;  /* 0x000000509d00720c */ /* 0x000fda0003f66270 */
[----:B----4-:R-:W-:Y:S05]  /*31d0*/  @P3 BRA `(.L_x_507) ;  /* 0x0000000000b83947 */ /* 0x010fea0003800000 */
[--C-:B------:R-:W-:Y:S01]  /*31e0*/  SHF.R.U64 R49, R44, 0x10, R45.reuse ;  /* 0x000000102c317819 */ /* 0x100fe2000000122d */
[----:B0-----:R-:W-:Y:S01]  /*31f0*/  IMAD.U32 R15, R7, 0x10000, RZ ;  /* 0x00010000070f7824 */ /* 0x001fe200078e00ff */
[----:B------:R-:W-:Y:S02]  /*3200*/  SHF.R.U32.HI R48, RZ, 0x10, R45 ;  /* 0x00000010ff307819 */ /* 0x000fe4000001162d */
[--C-:B------:R-:W-:Y:S02]  /*3210*/  SHF.R.U64 R45, R46, 0x10, R47.reuse ;  /* 0x000000102e2d7819 */ /* 0x100fe4000000122f */
[----:B------:R-:W-:Y:S02]  /*3220*/  SHF.R.U32.HI R46, RZ, 0x10, R47 ;  /* 0x00000010ff2e7819 */ /* 0x000fe4000001162f */
[----:B------:R-:W-:Y:S02]  /*3230*/  PRMT R95, R95, 0x5410, R48 ;  /* 0x000054105f5f7816 */ /* 0x000fe40000000030 */
[----:B------:R-:W-:-:S02]  /*3240*/  PRMT R93, R93, 0x5410, R46 ;  /* 0x000054105d5d7816 */ /* 0x000fc4000000002e */
[----:B------:R-:W-:Y:S01]  /*3250*/  LOP3.LUT R14, R6, 0xffff0000, RZ, 0xc0, !PT ;  /* 0xffff0000060e7812 */ /* 0x000fe200078ec0ff */
[----:B------:R-:W-:Y:S01]  /*3260*/  IMAD.U32 R46, R95, 0x10000, RZ ;  /* 0x000100005f2e7824 */ /* 0x000fe200078e00ff */
[----:B------:R-:W-:Y:S01]  /*3270*/  PRMT R96, R96, 0x5410, R49 ;  /* 0x0000541060607816 */ /* 0x000fe20000000031 */
[----:B------:R-:W-:Y:S01]  /*3280*/  IMAD.U32 R48, R93, 0x10000, RZ ;  /* 0x000100005d307824 */ /* 0x000fe200078e00ff */
[----:B------:R-:W-:Y:S02]  /*3290*/  PRMT R94, R94, 0x5410, R45 ;  /* 0x000054105e5e7816 */ /* 0x000fe4000000002d */
[----:B------:R-:W-:Y:S01]  /*32a0*/  SHF.L.U32 R11, R6, 0x10, RZ ;  /* 0x00000010060b7819 */ /* 0x000fe200000006ff */
[C---:B------:R-:W-:Y:S01]  /*32b0*/  FMUL.FTZ R98, R14.reuse, R48 ;  /* 0x000000300e627220 */ /* 0x040fe20000410000 */
[----:B------:R-:W-:Y:S01]  /*32c0*/  LOP3.LUT R44, R7, 0xffff0000, RZ, 0xc0, !PT ;  /* 0xffff0000072c7812 */ /* 0x000fe200078ec0ff */
[-C--:B------:R-:W-:Y:S01]  /*32d0*/  FMUL.FTZ R14, R14, R46.reuse ;  /* 0x0000002e0e0e7220 */ /* 0x080fe20000410000 */
[C---:B------:R-:W-:Y:S01]  /*32e0*/  LOP3.LUT R7, R5.reuse, 0xffff0000, RZ, 0xc0, !PT ;  /* 0xffff000005077812 */ /* 0x040fe200078ec0ff */
[----:B------:R-:W-:Y:S01]  /*32f0*/  IMAD.U32 R6, R5, 0x10000, RZ ;  /* 0x0001000005067824 */ /* 0x000fe200078e00ff */
[----:B------:R-:W-:Y:S01]  /*3300*/  LOP3.LUT R47, R94, 0xffff0000, RZ, 0xc0, !PT ;  /* 0xffff00005e2f7812 */ /* 0x000fe200078ec0ff */
[----:B------:R-:W-:Y:S01]  /*3310*/  FFMA.FTZ R98, R11, R46, -R98 ;  /* 0x0000002e0b627223 */ /* 0x000fe20000010862 */
[----:B------:R-:W-:Y:S01]  /*3320*/  LOP3.LUT R45, R96, 0xffff0000, RZ, 0xc0, !PT ;  /* 0xffff0000602d7812 */ /* 0x000fe200078ec0ff */
[C---:B------:R-:W-:Y:S01]  /*3330*/  IMAD.U32 R5, R4.reuse, 0x10000, RZ ;  /* 0x0001000004057824 */ /* 0x040fe200078e00ff */
[----:B------:R-:W-:Y:S01]  /*3340*/  LOP3.LUT R93, R93, 0xffff0000, RZ, 0xc0, !PT ;  /* 0xffff00005d5d7812 */ /* 0x000fe200078ec0ff */
[----:B------:R-:W-:Y:S01]  /*3350*/  FFMA.FTZ R11, R11, R48, R14 ;  /* 0x000000300b0b7223 */ /* 0x000fe2000001000e */
[----:B------:R-:W-:Y:S01]  /*3360*/  LOP3.LUT R95, R95, 0xffff0000, RZ, 0xc0, !PT ;  /* 0xffff00005f5f7812 */ /* 0x000fe200078ec0ff */
[C---:B------:R-:W-:Y:S01]  /*3370*/  FMUL.FTZ R49, R7.reuse, R47 ;  /* 0x0000002f07317220 */ /* 0x040fe20000410000 */
[----:B------:R-:W-:Y:S01]  /*3380*/  FMUL.FTZ R50, R7, R45 ;  /* 0x0000002d07327220 */ /* 0x000fe20000410000 */
[----:B------:R-:W-:Y:S01]  /*3390*/  LOP3.LUT R4, R4, 0xffff0000, RZ, 0xc0, !PT ;  /* 0xffff000004047812 */ /* 0x000fe200078ec0ff */
[----:B------:R-:W-:Y:S01]  /*33a0*/  FMUL.FTZ R14, R44, R93 ;  /* 0x0000005d2c0e7220 */ /* 0x000fe20000410000 */
[----:B------:R-:W-:-:S02]  /*33b0*/  IMAD.U32 R94, R94, 0x10000, RZ ;  /* 0x000100005e5e7824 */ /* 0x000fc400078e00ff */
[----:B------:R-:W-:Y:S01]  /*33c0*/  FMUL.FTZ R44, R44, R95 ;  /* 0x0000005f2c2c7220 */ /* 0x000fe20000410000 */
[----:B------:R-:W-:Y:S02]  /*33d0*/  IMAD.U32 R96, R96, 0x10000, RZ ;  /* 0x0001000060607824 */ /* 0x000fe400078e00ff */
[C---:B------:R-:W-:Y:S01]  /*33e0*/  FFMA.FTZ R49, R6.reuse, R45, -R49 ;  /* 0x0000002d06317223 */ /* 0x040fe20000010831 */
[----:B------:R-:W-:Y:S01]  /*33f0*/  FFMA.FTZ R50, R6, R47, R50 ;  /* 0x0000002f06327223 */ /* 0x000fe20000010032 */
[C---:B------:R-:W-:Y:S01]  /*3400*/  FFMA.FTZ R14, R15.reuse, R95, -R14 ;  /* 0x0000005f0f0e7223 */ /* 0x040fe2000001080e */
[C---:B------:R-:W-:Y:S01]  /*3410*/  FMUL.FTZ R6, R4.reuse, R94 ;  /* 0x0000005e04067220 */ /* 0x040fe20000410000 */
[----:B------:R-:W-:Y:S01]  /*3420*/  FMUL.FTZ R7, R4, R96 ;  /* 0x0000006004077220 */ /* 0x000fe20000410000 */
[----:B------:R-:W-:Y:S01]  /*3430*/  FFMA.FTZ R15, R15, R93, R44 ;  /* 0x0000005d0f0f7223 */ /* 0x000fe2000001002c */
[----:B------:R-:W-:Y:S01]  /*3440*/  F2FP.BF16.F32.PACK_AB R11, R11, R98 ;  /* 0x000000620b0b723e */ /* 0x000fe200000010ff */
[C---:B------:R-:W-:Y:S01]  /*3450*/  FFMA.FTZ R6, R5.reuse, R96, -R6 ;  /* 0x0000006005067223 */ /* 0x040fe20000010806 */
[----:B------:R-:W-:Y:S01]  /*3460*/  FFMA.FTZ R7, R5, R94, R7 ;  /* 0x0000005e05077223 */ /* 0x000fe20000010007 */
[----:B------:R-:W-:-:S02]  /*3470*/  F2FP.BF16.F32.PACK_AB R5, R50, R49 ;  /* 0x000000313205723e */ /* 0x000fc400000010ff */
[----:B------:R-:W-:Y:S02]  /*3480*/  F2FP.BF16.F32.PACK_AB R14, R15, R14 ;  /* 0x0000000e0f0e723e */ /* 0x000fe400000010ff */
[----:B------:R-:W-:Y:S01]  /*3490*/  F2FP.BF16.F32.PACK_AB R4, R7, R6 ;  /* 0x000000060704723e */ /* 0x000fe200000010ff */
[----:B------:R-:W-:Y:S02]  /*34a0*/  IMAD.MOV.U32 R6, RZ, RZ, R11 ;  /* 0x000000ffff067224 */ /* 0x000fe400078e000b */
[----:B------:R-:W-:-:S07]  /*34b0*/  IMAD.MOV.U32 R7, RZ, RZ, R14 ;  /* 0x000000ffff077224 */ /* 0x000fce00078e000e */
.L_x_507:
[----:B------:R-:W-:Y:S05]  /*34c0*/  BSYNC B2 ;  /* 0x0000000000027941 */ /* 0x000fea0003800000 */
.L_x_506:
[----:B0-----:R0:W-:Y:S02]  /*34d0*/  ST.E.128 desc[UR42][R12.64], R4 ;  /* 0x000000040c007985 */ /* 0x0011e4000c101d2a */
.L_x_501:
[----:B------:R-:W-:Y:S05]  /*34e0*/  BSYNC B1 ;  /* 0x0000000000017941 */ /* 0x000fea0003800000 */
.L_x_500:
[----:B------:R-:W-:-:S03]  /*34f0*/  UMOV UR4, 0xffffffff ;  /* 0xffffffff00047882 */ /* 0x000fc60000000000 */
[----:B------:R-:W-:Y:S05]  /*3500*/  BRA.DIV UR4, `(.L_x_508) ;  /* 0x0000013204a87947 */ /* 0x000fea000b800000 */
[----:B-1----:R-:W1:Y:S04]  /*3510*/  SHFL.IDX PT, R85, R85, 0x1, 0x1c1f ;  /* 0x003c1f0055557f89 */ /* 0x002e6800000e0000 */
[----:B---3--:R3:W0:Y:S02]  /*3520*/  SHFL.IDX PT, R14, R84, 0x1, 0x1c1f ;  /* 0x003c1f00540e7f89 */ /* 0x00862400000e0000 */
.L_x_740:
[----:B------:R-:W-:Y:S05]  /*3530*/  @P4 BRA `(.L_x_509) ;  /* 0x0000002000544947 */ /* 0x000fea0003800000 */
[----:B------:R-:W-:Y:S04]  /*3540*/  BSSY B1, `(.L_x_510) ;  /* 0x0000038000017945 */ /* 0x000fe80003800000 */
[----:B------:R-:W-:Y:S05]  /*3550*/  @P1 BRA `(.L_x_511) ;  /* 0x0000000000d81947 */ /* 0x000fea0003800000 */
[----:B0---4-:R0:W4:Y:S01]  /*3560*/  LDS.128 R4, [R72+0x11000] ;  /* 0x0110000048047984 */ /* 0x0111220000000c00 */
[C---:B------:R-:W-:Y:S01]  /*3570*/  LEA R12, P3, R16.reuse, R14, 0x1 ;  /* 0x0000000e100c7211 */ /* 0x040fe200078608ff */
[----:B------:R-:W-:Y:S03]  /*3580*/  BSSY B2, `(.L_x_512) ;  /* 0x0000032000027945 */ /* 0x000fe60003800000 */
[----:B-1----:R-:W-:Y:S02]  /*3590*/  LEA.HI.X R13, R16, R85, R17, 0x1, P3 ;  /* 0x00000055100d7211 */ /* 0x002fe400018f0c11 */
[----:B------:R-:W-:-:S13]  /*35a0*/  ISETP.GE.AND P3, PT, R22, R80, PT ;  /* 0x000000501600720c */ /* 0x000fda0003f66270 */
[----:B0-----:R-:W-:Y:S05]  /*35b0*/  @P3 BRA `(.L_x_513) ;  /* 0x0000000000b83947 */ /* 0x001fea0003800000 */
[----:B------:R-:W-:Y:S01]  /*35c0*/  SHF.R.U64 R47, R40, 0x10, R41 ;  /* 0x00000010282f7819 */ /* 0x000fe20000001229 */
[----:B----4-:R-:W-:Y:S01]  /*35d0*/  IMAD.U32 R40, R7, 0x10000, RZ ;  /* 0x0001000007287824 */ /* 0x010fe200078e00ff */
[--C-:B------:R-:W-:Y:S02]  /*35e0*/  SHF.R.U64 R42, R42, 0x10, R43.reuse ;  /* 0x000000102a2a7819 */ /* 0x100fe4000000122b */
[----:B------:R-:W-:Y:S02]  /*35f0*/  SHF.R.U32.HI R43, RZ, 0x10, R43 ;  /* 0x00000010ff2b7819 */ /* 0x000fe4000001162b */
[----:B------:R-:W-:Y:S02]  /*3600*/  PRMT R88, R88, 0x5410, R47 ;  /* 0x0000541058587816 */ /* 0x000fe4000000002f */
[----:B------:R-:W-:Y:S02]  /*3610*/  PRMT R91, R91, 0x5410, R42 ;  /* 0x000054105b5b7816 */ /* 0x000fe4000000002a */
[----:B------:R-:W-:-:S02]  /*3620*/  SHF.R.U32.HI R45, RZ, 0x10, R41 ;  /* 0x00000010ff2d7819 */ /* 0x000fc40000011629 */
[----:B------:R-:W-:Y:S02]  /*3630*/  LOP3.LUT R41, R7, 0xffff0000, RZ, 0xc0, !PT ;  /* 0xffff000007297812 */ /* 0x000fe400078ec0ff */
[----:B------:R-:W-:Y:S02]  /*3640*/  PRMT R92, R92, 0x5410, R43 ;  /* 0x000054105c5c7816 */ /* 0x000fe4000000002b */
[----:B------:R-:W-:Y:S02]  /*3650*/  LOP3.LUT R7, R5, 0xffff0000, RZ, 0xc0, !PT ;  /* 0xffff000005077812 */ /* 0x000fe400078ec0ff */
[C---:B------:R-:W-:Y:S01]  /*3660*/  LOP3.LUT R43, R91.reuse, 0xffff0000, RZ, 0xc0, !PT ;  /* 0xffff00005b2b7812 */ /* 0x040fe200078ec0ff */
[----:B------:R-:W-:Y:S01]  /*3670*/  IMAD.U32 R46, R92, 0x10000, RZ ;  /* 0x000100005c2e7824 */ /* 0x000fe200078e00ff */
[----:B------:R-:W-:Y:S01]  /*3680*/  LOP3.LUT R42, R88, 0xffff0000, RZ, 0xc0, !PT ;  /* 0xffff0000582a7812 */ /* 0x000fe200078ec0ff */
[----:B------:R-:W-:Y:S01]  /*3690*/  IMAD.U32 R91, R91, 0x10000, RZ ;  /* 0x000100005b5b7824 */ /* 0x000fe200078e00ff */
[----:B------:R-:W-:Y:S01]  /*36a0*/  PRMT R90, R90, 0x5410, R45 ;  /* 0x000054105a5a7816 */ /* 0x000fe2000000002d */
[C---:B------:R-:W-:Y:S01]  /*36b0*/  FMUL.FTZ R45, R7.reuse, R43 ;  /* 0x0000002b072d7220 */ /* 0x040fe20000410000 */
[C---:B------:R-:W-:Y:S01]  /*36c0*/  SHF.L.U32 R11, R6.reuse, 0x10, RZ ;  /* 0x00000010060b7819 */ /* 0x040fe200000006ff */
[----:B------:R-:W-:Y:S01]  /*36d0*/  FMUL.FTZ R48, R7, R42 ;  /* 0x0000002a07307220 */ /* 0x000fe20000410000 */
[----:B------:R-:W-:Y:S01]  /*36e0*/  LOP3.LUT R15, R6, 0xffff0000, RZ, 0xc0, !PT ;  /* 0xffff0000060f7812 */ /* 0x000fe200078ec0ff */
[----:B------:R-:W-:Y:S01]  /*36f0*/  IMAD.U32 R6, R5, 0x10000, RZ ;  /* 0x0001000005067824 */ /* 0x000fe200078e00ff */
[----:B------:R-:W-:Y:S01]  /*3700*/  LOP3.LUT R92, R92, 0xffff0000, RZ, 0xc0, !PT ;  /* 0xffff00005c5c7812 */ /* 0x000fe200078ec0ff */
[C---:B------:R-:W-:Y:S01]  /*3710*/  IMAD.U32 R44, R90.reuse, 0x10000, RZ ;  /* 0x000100005a2c7824 */ /* 0x040fe200078e00ff */
[----:B------:R-:W-:Y:S01]  /*3720*/  LOP3.LUT R90, R90, 0xffff0000, RZ, 0xc0, !PT ;  /* 0xffff00005a5a7812 */ /* 0x000fe200078ec0ff */
[----:B------:R-:W-:-:S02]  /*3730*/  IMAD.U32 R5, R4, 0x10000, RZ ;  /* 0x0001000004057824 */ /* 0x000fc400078e00ff */
[C---:B------:R-:W-:Y:S01]  /*3740*/  FMUL.FTZ R50, R15.reuse, R46 ;  /* 0x0000002e0f327220 */ /* 0x040fe20000410000 */
[C---:B------:R-:W-:Y:S01]  /*3750*/  FFMA.FTZ R45, R6.reuse, R42, -R45 ;  /* 0x0000002a062d7223 */ /* 0x040fe2000001082d */
[----:B------:R-:W-:Y:S01]  /*3760*/  FFMA.FTZ R48, R6, R43, R48 ;  /* 0x0000002b06307223 */ /* 0x000fe20000010030 */
[----:B------:R-:W-:Y:S01]  /*3770*/  LOP3.LUT R4, R4, 0xffff0000, RZ, 0xc0, !PT ;  /* 0xffff000004047812 */ /* 0x000fe200078ec0ff */
[-C--:B------:R-:W-:Y:S01]  /*3780*/  FMUL.FTZ R6, R15, R44.reuse ;  /* 0x0000002c0f067220 */ /* 0x080fe20000410000 */
[----:B------:R-:W-:Y:S02]  /*3790*/  IMAD.U32 R88, R88, 0x10000, RZ ;  /* 0x0001000058587824 */ /* 0x000fe400078e00ff */
[----:B------:R-:W-:Y:S01]  /*37a0*/  FFMA.FTZ R50, R11, R44, -R50 ;  /* 0x0000002c0b327223 */ /* 0x000fe20000010832 */
[----:B------:R-:W-:Y:S01]  /*37b0*/  FMUL.FTZ R7, R41, R92 ;  /* 0x0000005c29077220 */ /* 0x000fe20000410000 */
[----:B------:R-:W-:Y:S01]  /*37c0*/  FFMA.FTZ R11, R11, R46, R6 ;  /* 0x0000002e0b0b7223 */ /* 0x000fe20000010006 */
[CC--:B------:R-:W-:Y:S01]  /*37d0*/  FMUL.FTZ R6, R4.reuse, R91.reuse ;  /* 0x0000005b04067220 */ /* 0x0c0fe20000410000 */
[----:B------:R-:W-:Y:S01]  /*37e0*/  FMUL.FTZ R4, R4, R88 ;  /* 0x0000005804047220 */ /* 0x000fe20000410000 */
[-C--:B------:R-:W-:Y:S01]  /*37f0*/  FMUL.FTZ R41, R41, R90.reuse ;  /* 0x0000005a29297220 */ /* 0x080fe20000410000 */
[C---:B------:R-:W-:Y:S01]  /*3800*/  FFMA.FTZ R7, R40.reuse, R90, -R7 ;  /* 0x0000005a28077223 */ /* 0x040fe20000010807 */
[C---:B------:R-:W-:Y:S01]  /*3810*/  FFMA.FTZ R6, R5.reuse, R88, -R6 ;  /* 0x0000005805067223 */ /* 0x040fe20000010806 */
[----:B------:R-:W-:Y:S01]  /*3820*/  FFMA.FTZ R5, R5, R91, R4 ;  /* 0x0000005b05057223 */ /* 0x000fe20000010004 */
[----:B------:R-:W-:Y:S01]  /*3830*/  FFMA.FTZ R40, R40, R92, R41 ;  /* 0x0000005c28287223 */ /* 0x000fe20000010029 */
[----:B------:R-:W-:-:S02]  /*3840*/  F2FP.BF16.F32.PACK_AB R45, R48, R45 ;  /* 0x0000002d302d723e */ /* 0x000fc400000010ff */
[----:B------:R-:W-:Y:S02]  /*3850*/  F2FP.BF16.F32.PACK_AB R50, R11, R50 ;  /* 0x000000320b32723e */ /* 0x000fe400000010ff */
[----:B------:R-:W-:Y:S01]  /*3860*/  F2FP.BF16.F32.PACK_AB R4, R5, R6 ;  /* 0x000000060504723e */ /* 0x000fe200000010ff */
[----:B------:R-:W-:Y:S01]  /*3870*/  IMAD.MOV.U32 R5, RZ, RZ, R45 ;  /* 0x000000ffff057224 */ /* 0x000fe200078e002d */
[----:B------:R-:W-:Y:S01]  /*3880*/  F2FP.BF16.F32.PACK_AB R7, R40, R7 ;  /* 0x000000072807723e */ /* 0x000fe200000010ff */
[----:B------:R-:W-:-:S07]  /*3890*/  IMAD.MOV.U32 R6, RZ, RZ, R50 ;  /* 0x000000ffff067224 */ /* 0x000fce00078e0032 */
.L_x_513:
[----:B------:R-:W-:Y:S05]  /*38a0*/  BSYNC B2 ;  /* 0x0000000000027941 */ /* 0x000fea0003800000 */
.L_x_512:
[----:B----4-:R0:W-:Y:S02]  /*38b0*/  ST.E.128 desc[UR42][R12.64], R4 ;  /* 0x000000040c007985 */ /* 0x0101e4000c101d2a */
.L_x_511:
[----:B------:R-:W-:Y:S05]  /*38c0*/  BSYNC B1 ;  /* 0x0000000000017941 */ /* 0x000fea0003800000 */
.L_x_510:
[----:B------:R-:W-:Y:S05]  /*38d0*/  @P2 BRA `(.L_x_509) ;  /* 0x0000001c006c2947 */ /* 0x000fea0003800000 */
[----:B0---4-:R0:W4:Y:S01]  /*38e0*/  LDS.128 R4, [R71+0x11000] ;  /* 0x0110000047047984 */ /* 0x0111220000000c00 */
[C---:B------:R-:W-:Y:S01]  /*38f0*/  LEA R12, P3, R2.reuse, R14, 0x1 ;  /* 0x0000000e020c7211 */ /* 0x040fe200078608ff */
[----:B------:R-:W-:Y:S03]  /*3900*/  BSSY B1, `(.L_x_514) ;  /* 0x0000032000017945 */ /* 0x000fe60003800000 */
[----:B-1----:R-:W-:Y:S02]  /*3910*/  LEA.HI.X R13, R2, R85, R154, 0x1, P3 ;  /* 0x00000055020d7211 */ /* 0x002fe400018f0c9a */
[----:B------:R-:W-:-:S13]  /*3920*/  ISETP.GE.AND P3, PT, R157, R80, PT ;  /* 0x000000509d00720c */ /* 0x000fda0003f66270 */
[----:B0-----:R-:W-:Y:S05]  /*3930*/  @P3 BRA `(.L_x_515) ;  /* 0x0000000000b83947 */ /* 0x001fea0003800000 */
[--C-:B------:R-:W-:Y:S01]  /*3940*/  SHF.R.U64 R41, R36, 0x10, R37.reuse ;  /* 0x0000001024297819 */ /* 0x100fe20000001225 */
[----:B----4-:R-:W-:Y:S01]  /*3950*/  IMAD.U32 R15, R7, 0x10000, RZ ;  /* 0x00010000070f7824 */ /* 0x010fe200078e00ff */
        /* <DEDUP_REMOVED lines=44> */
.L_x_515:
[----:B------:R-:W-:Y:S05]  /*3c20*/  BSYNC B1 ;  /* 0x0000000000017941 */ /* 0x000fea0003800000 */
.L_x_514:
[----:B----4-:R0:W-:Y:S01]  /*3c30*/  ST.E.128 desc[UR42][R12.64], R4 ;  /* 0x000000040c007985 */ /* 0x0101e2000c101d2a */
[----:B------:R-:W-:Y:S05]  /*3c40*/  BRA `(.L_x_509) ;  /* 0x0000001800907947 */ /* 0x000fea0003800000 */
.L_x_491:
[C---:B------:R-:W-:Y:S02]  /*3c50*/  ISETP.GE.AND P3, PT, R153.reuse, R77, PT ;  /* 0x0000004d9900720c */ /* 0x040fe40003f66270 */
[----:B------:R-:W-:Y:S02]  /*3c60*/  CS2R R38, SRZ ;  /* 0x0000000000267805 */ /* 0x000fe4000001ff00 */
[----:B------:R-:W-:Y:S01]  /*3c70*/  CS2R R36, SRZ ;  /* 0x0000000000247805 */ /* 0x000fe2000001ff00 */
[----:B------:R-:W-:Y:S01]  /*3c80*/  VIADD R44, R153, 0x60 ;  /* 0x00000060992c7836 */ /* 0x000fe20000000000 */
[----:B------:R-:W-:-:S13]  /*3c90*/  ISETP.GE.OR P3, PT, R16, R80, P3 ;  /* 0x000000501000720c */ /* 0x000fda0001f66670 */
[----:B------:R-:W0:Y:S01]  /*3ca0*/  @!P3 LDC.64 R40, c[0x0][0x3e8] ;  /* 0x0000fa00ff28bb82 */ /* 0x000e220000000a00 */
[----:B------:R-:W-:-:S04]  /*3cb0*/  @!P3 IADD3 R6, P4, R34, R14, RZ ;  /* 0x0000000e2206b210 */ /* 0x000fc80007f9e0ff */
[----:B------:R-:W-:Y:S02]  /*3cc0*/  @!P3 IADD3.X R7, R79, R57, RZ, P4, !PT ;  /* 0x000000394f07b210 */ /* 0x000fe400027fe4ff */
[----:B------:R-:W-:Y:S01]  /*3cd0*/  @!P3 IADD3 R4, P4, R54, R12, RZ ;  /* 0x0000000c3604b210 */ /* 0x000fe20007f9e0ff */
[----:B------:R-:W1:Y:S04]  /*3ce0*/  @!P3 LDC.64 R42, c[0x0][0x400] ;  /* 0x00010000ff2abb82 */ /* 0x000e680000000a00 */
[----:B------:R-:W-:Y:S01]  /*3cf0*/  @!P3 IMAD.X R5, R11, 0x1, R32, P4 ;  /* 0x000000010b05b824 */ /* 0x000fe200020e0620 */
[----:B0-----:R-:W-:-:S04]  /*3d00*/  @!P3 LEA R40, P4, R6, R40, 0x1 ;  /* 0x000000280628b211 */ /* 0x001fc800078808ff */
[----:B------:R-:W-:Y:S02]  /*3d10*/  @!P3 LEA.HI.X R41, R6, R41, R7, 0x1, P4 ;  /* 0x000000290629b211 */ /* 0x000fe400020f0c07 */
[----:B------:R-:W-:Y:S02]  /*3d20*/  CS2R R6, SRZ ;  /* 0x0000000000067805 */ /* 0x000fe4000001ff00 */
[----:B-1----:R-:W-:-:S04]  /*3d30*/  @!P3 LEA R42, P4, R4, R42, 0x1 ;  /* 0x0000002a042ab211 */ /* 0x002fc800078808ff */
[----:B------:R-:W-:Y:S02]  /*3d40*/  @!P3 LEA.HI.X R43, R4, R43, R5, 0x1, P4 ;  /* 0x0000002b042bb211 */ /* 0x000fe400020f0c05 */
[----:B------:R-:W-:-:S03]  /*3d50*/  CS2R R4, SRZ ;  /* 0x0000000000047805 */ /* 0x000fc6000001ff00 */
[----:B------:R0:W5:Y:S04]  /*3d60*/  @!P3 LDG.E.128 R36, desc[UR42][R42.64] ;  /* 0x0000002a2a24b981 */ /* 0x000168000c1e1d00 */
[----:B------:R1:W5:Y:S01]  /*3d70*/  @!P3 LDG.E.128 R4, desc[UR42][R40.64] ;  /* 0x0000002a2804b981 */ /* 0x000362000c1e1d00 */
[----:B------:R-:W-:-:S04]  /*3d80*/  ISETP.GE.AND P3, PT, R44, R77, PT ;  /* 0x0000004d2c00720c */ /* 0x000fc80003f66270 */
[----:B------:R-:W-:Y:S01]  /*3d90*/  ISETP.GE.OR P3, PT, R16, R80, P3 ;  /* 0x000000501000720c */ /* 0x000fe20001f66670 */
[----:B------:R-:W-:Y:S01]  /*3da0*/  BSSY B1, `(.L_x_516) ;  /* 0x000001a000017945 */ /* 0x000fe20003800000 */
[----:B0-----:R-:W-:Y:S02]  /*3db0*/  CS2R R42, SRZ ;  /* 0x00000000002a7805 */ /* 0x001fe4000001ff00 */
[----:B------:R-:W-:Y:S02]  /*3dc0*/  CS2R R46, SRZ ;  /* 0x00000000002e7805 */ /* 0x000fe4000001ff00 */
[----:B------:R-:W-:Y:S02]  /*3dd0*/  CS2R R44, SRZ ;  /* 0x00000000002c7805 */ /* 0x000fe4000001ff00 */
[----:B-1----:R-:W-:-:S05]  /*3de0*/  CS2R R40, SRZ ;  /* 0x0000000000287805 */ /* 0x002fca000001ff00 */
[----:B------:R-:W-:Y:S05]  /*3df0*/  @P3 BRA `(.L_x_517) ;  /* 0x0000000000503947 */ /* 0x000fea0003800000 */
[----:B------:R-:W0:Y:S01]  /*3e00*/  LDC.64 R40, c[0x0][0x3f8] ;  /* 0x0000fe00ff287b82 */ /* 0x000e220000000a00 */
[----:B------:R-:W-:Y:S01]  /*3e10*/  IMAD.MOV.U32 R15, RZ, RZ, R79 ;  /* 0x000000ffff0f7224 */ /* 0x000fe200078e004f */
[----:B------:R-:W-:Y:S01]  /*3e20*/  ULDC.64 UR4, c[0x0][0x3e8] ;  /* 0x0000fa0000047ab9 */ /* 0x000fe20000000a00 */
[----:B------:R-:W-:Y:S02]  /*3e30*/  IMAD.MOV.U32 R13, RZ, RZ, R11 ;  /* 0x000000ffff0d7224 */ /* 0x000fe400078e000b */
        /* <DEDUP_REMOVED lines=12> */
[----:B------:R-:W-:-:S03]  /*3f00*/  LEA R44, P3, R11, UR4, 0x1 ;  /* 0x000000040b2c7c11 */ /* 0x000fc6000f8608ff */
[----:B------:R-:W5:Y:S01]  /*3f10*/  LDG.E.128 R40, desc[UR42][R40.64] ;  /* 0x0000002a28287981 */ /* 0x000f62000c1e1d00 */
[----:B------:R-:W-:-:S06]  /*3f20*/  LEA.HI.X R45, R11, UR5, R12, 0x1, P3 ;  /* 0x000000050b2d7c11 */ /* 0x000fcc00098f0c0c */
[----:B------:R-:W5:Y:S03]  /*3f30*/  LDG.E.128 R44, desc[UR42][R44.64] ;  /* 0x0000002a2c2c7981 */ /* 0x000f66000c1e1d00 */
.L_x_517:
[----:B------:R-:W-:Y:S05]  /*3f40*/  BSYNC B1 ;  /* 0x0000000000017941 */ /* 0x000fea0003800000 */
.L_x_516:
[----:B-----5:R-:W-:Y:S01]  /*3f50*/  IMAD.MOV.U32 R11, RZ, RZ, R42 ;  /* 0x000000ffff0b7224 */ /* 0x020fe200078e002a */
[----:B------:R-:W-:Y:S01]  /*3f60*/  UISETP.NE.AND UP0, UPT, UR39, 0x3, UPT ;  /* 0x000000032700788c */ /* 0x000fe2000bf05270 */
[----:B------:R-:W-:Y:S01]  /*3f70*/  IMAD.MOV.U32 R13, RZ, RZ, R40 ;  /* 0x000000ffff0d7224 */ /* 0x000fe200078e0028 */
[----:B------:R-:W-:Y:S01]  /*3f80*/  ISETP.GE.AND P3, PT, R16, R80, PT ;  /* 0x000000501000720c */ /* 0x000fe20003f66270 */
        /* <DEDUP_REMOVED lines=9> */
[----:B------:R-:W-:-:S02]  /*4020*/  MOV R12, R47 ;  /* 0x0000002f000c7202 */ /* 0x000fc40000000f00 */
[----:B------:R-:W-:Y:S02]  /*4030*/  PLOP3.LUT P5, PT, PT, PT, UP0, 0x80, 0x0 ;  /* 0x000000000000781c */ /* 0x000fe40003faf008 */
        /* <DEDUP_REMOVED lines=15> */
[----:B------:R-:W-:Y:S02]  /*4130*/  MOV R14, R37 ;  /* 0x00000025000e7202 */ /* 0x000fe40000000f00 */
[----:B------:R-:W-:Y:S02]  /*4140*/  PRMT R106, R11, 0x7610, R106 ;  /* 0x000076100b6a7816 */ /* 0x000fe4000000006a */
[----:B------:R-:W-:Y:S02]  /*4150*/  PRMT R88, R88, 0x5410, R12 ;  /* 0x0000541058587816 */ /* 0x000fe4000000000c */
[----:B------:R-:W-:Y:S02]  /*4160*/  PRMT R93, R93, 0x5410, R13 ;  /* 0x000054105d5d7816 */ /* 0x000fe4000000000d */
[----:B------:R-:W-:Y:S01]  /*4170*/  PRMT R109, R14, 0x7610, R109 ;  /* 0x000076100e6d7816 */ /* 0x000fe2000000006d */
[----:B------:R-:W-:Y:S06]  /*4180*/  @!P5 BRA `(.L_x_518) ;  /* 0x000000000004d947 */ /* 0x000fec0003800000 */
[----:B------:R-:W-:Y:S01]  /*4190*/  BPT.TRAP 0x1 ;  /* 0x000000040000795c */ /* 0x000fe20000300000 */
.L_x_518:
[----:B------:R-:W-:Y:S01]  /*41a0*/  IMAD R70, R19, 0x8, R18 ;  /* 0x0000000813467824 */ /* 0x000fe200078e0212 */
[----:B------:R-:W-:Y:S01]  /*41b0*/  SHF.L.U32 R79, R155, 0x1f, RZ ;  /* 0x0000001f9b4f7819 */ /* 0x000fe200000006ff */
[----:B------:R-:W0:Y:S01]  /*41c0*/  LDC R87, c[0x0][0x2f4] ;  /* 0x0000bd00ff577b82 */ /* 0x000e220000000800 */
[----:B------:R-:W-:Y:S02]  /*41d0*/  BSSY B1, `(.L_x_519) ;  /* 0x0000003000017945 */ /* 0x000fe40003800000 */
[----:B------:R-:W1:Y:S02]  /*41e0*/  SYNCS.PHASECHK.TRANS64.TRYWAIT P4, [R70+URZ+0x16890], R79 ;  /* 0x0168904f460075a7 */ /* 0x000e64000808017f */
[----:B-1----:R-:W-:Y:S05]  /*41f0*/  @!P4 BRA `(.L_x_520) ;  /* 0x0000012400b4c947 */ /* 0x002fea0003800000 */
.L_x_741:
[----:B------:R-:W-:Y:S05]  /*4200*/  BSYNC B1 ;  /* 0x0000000000017941 */ /* 0x000fea0003800000 */
.L_x_519:
[----:B------:R-:W-:Y:S01]  /*4210*/  UMOV UR4, 0xffffffff ;  /* 0xffffffff00047882 */ /* 0x000fe20000000000 */
[----:B0-----:R-:W-:Y:S02]  /*4220*/  IMAD.IADD R91, R87, 0x1, -R60 ;  /* 0x00000001575b7824 */ /* 0x001fe400078e0a3c */
[----:B------:R-:W-:Y:S05]  /*4230*/  BRA.DIV UR4, `(.L_x_521) ;  /* 0x0000012604b87947 */ /* 0x000fea000b800000 */
[----:B------:R0:W2:Y:S04]  /*4240*/  SHFL.IDX PT, R83, R85, RZ, 0x1c1f ;  /* 0x001c1fff55537589 */ /* 0x0000a800000e0000 */
[----:B------:R0:W3:Y:S02]  /*4250*/  SHFL.IDX PT, R82, R84, RZ, 0x1c1f ;  /* 0x001c1fff54527589 */ /* 0x0000e400000e0000 */
.L_x_745:
[----:B------:R-:W-:Y:S01]  /*4260*/  ISETP.GE.OR P4, PT, R153, R77, P1 ;  /* 0x0000004d9900720c */ /* 0x000fe20000f86670 */
[----:B------:R-:W-:-:S12]  /*4270*/  BSSY B1, `(.L_x_522) ;  /* 0x000007b000017945 */ /* 0x000fd80003800000 */
[----:B------:R-:W-:Y:S05]  /*4280*/  @P4 BRA `(.L_x_523) ;  /* 0x0000000400e44947 */ /* 0x000fea0003800000 */
[----:B------:R-:W4:Y:S01]  /*4290*/  S2R R12, SR_TID.X ;  /* 0x00000000000c7919 */ /* 0x000f220000002100 */
[----:B------:R-:W-:Y:S01]  /*42a0*/  SEL R11, R60, R91, !P0 ;  /* 0x0000005b3c0b7207 */ /* 0x000fe20004000000 */
[----:B------:R-:W-:Y:S01]  /*42b0*/  BSSY B2, `(.L_x_524) ;  /* 0x0000072000027945 */ /* 0x000fe20003800000 */
[----:B---3--:R-:W-:-:S04]  /*42c0*/  LEA R80, P4, R10, R82, 0x1 ;  /* 0x000000520a507211 */ /* 0x008fc800078808ff */
[----:B--2---:R-:W-:Y:S01]  /*42d0*/  LEA.HI.X R81, R10, R83, R8, 0x1, P4 ;  /* 0x000000530a517211 */ /* 0x004fe200020f0c08 */
[----:B----4-:R-:W-:Y:S01]  /*42e0*/  VIADD R14, R12, 0xffffff80 ;  /* 0xffffff800c0e7836 */ /* 0x010fe20000000000 */
[----:B------:R-:W-:-:S04]  /*42f0*/  SHF.R.S32.HI R12, RZ, 0x1f, R11 ;  /* 0x0000001fff0c7819 */ /* 0x000fc8000001140b */
[----:B------:R-:W-:Y:S01]  /*4300*/  LEA.HI R12, R12, R11, RZ, 0x4 ;  /* 0x0000000b0c0c7211 */ /* 0x000fe200078f20ff */
[----:B------:R-:W-:Y:S01]  /*4310*/  IMAD R11, R19, 0x2000, R3 ;  /* 0x00002000130b7824 */ /* 0x000fe200078e0203 */
[----:B------:R-:W-:Y:S02]  /*4320*/  SHF.R.S32.HI R13, RZ, 0x1f, R14 ;  /* 0x0000001fff0d7819 */ /* 0x000fe4000001140e */
[----:B------:R-:W-:Y:S01]  /*4330*/  LEA.HI.SX32 R12, R12, R31, 0x1c ;  /* 0x0000001f0c0c7211 */ /* 0x000fe200078fe2ff */
[----:B------:R-:W-:Y:S01]  /*4340*/  IMAD R11, R11, 0x2, R18 ;  /* 0x000000020b0b7824 */ /* 0x000fe200078e0212 */
[----:B------:R-:W-:-:S03]  /*4350*/  LEA.HI R13, R13, R14, RZ, 0x5 ;  /* 0x0000000e0d0d7211 */ /* 0x000fc600078f28ff */
[----:B------:R-:W-:Y:S01]  /*4360*/  IMAD.SHL.U32 R86, R12, 0x8, RZ ;  /* 0x000000080c567824 */ /* 0x000fe200078e00ff */
[----:B------:R-:W-:-:S04]  /*4370*/  SHF.R.S32.HI R13, RZ, 0x5, R13 ;  /* 0x00000005ff0d7819 */ /* 0x000fc8000001140d */
[----:B------:R-:W-:-:S04]  /*4380*/  LOP3.LUT R12, R67, 0x38, R86, 0xf8, !PT ;  /* 0x00000038430c7812 */ /* 0x000fc800078ef856 */
[----:B------:R-:W-:-:S05]  /*4390*/  LOP3.LUT R12, R12, R63, RZ, 0x3c, !PT ;  /* 0x0000003f0c0c7212 */ /* 0x000fca00078e3cff */
[----:B------:R-:W-:-:S04]  /*43a0*/  IMAD R12, R13, 0x200, R12 ;  /* 0x000002000d0c7824 */ /* 0x000fc800078e020c */
[----:B------:R-:W-:-:S04]  /*43b0*/  IMAD R13, R19, 0x2000, R12 ;  /* 0x00002000130d7824 */ /* 0x000fc800078e020c */
[----:B------:R-:W-:Y:S02]  /*43c0*/  IMAD R48, R13, 0x2, R18 ;  /* 0x000000020d307824 */ /* 0x000fe400078e0212 */
[----:B------:R2:W3:Y:S04]  /*43d0*/  LDS.128 R12, [R11+0xe400] ;  /* 0x00e400000b0c7984 */ /* 0x0004e80000000c00 */
[----:B------:R-:W4:Y:S01]  /*43e0*/  LDS.128 R48, [R48+0xe400] ;  /* 0x00e4000030307984 */ /* 0x000f220000000c00 */
[----:B------:R-:W-:Y:S05]  /*43f0*/  @P3 BRA `(.L_x_525) ;  /* 0x0000000400743947 */ /* 0x000fea0003800000 */
[----:B------:R-:W-:Y:S01]  /*4400*/  SHF.R.U32.HI R100, RZ, 0x10, R5 ;  /* 0x00000010ff647819 */ /* 0x000fe20000011605 */
[----:B----4-:R-:W-:Y:S01]  /*4410*/  IMAD.U32 R103, R51, 0x10000, RZ ;  /* 0x0001000033677824 */ /* 0x010fe200078e00ff */
[----:B------:R-:W-:Y:S01]  /*4420*/  SHF.R.U32.HI R105, RZ, 0x10, R37 ;  /* 0x00000010ff697819 */ /* 0x000fe20000011625 */
[----:B------:R-:W-:Y:S01]  /*4430*/  IMAD.U32 R104, R49, 0x10000, RZ ;  /* 0x0001000031687824 */ /* 0x000fe200078e00ff */
[----:B------:R-:W-:Y:S02]  /*4440*/  PRMT R100, R92, 0x5432, R100 ;  /* 0x000054325c647816 */ /* 0x000fe40000000064 */
[----:B------:R-:W-:Y:S02]  /*4450*/  PRMT R105, R109, 0x5410, R105 ;  /* 0x000054106d697816 */ /* 0x000fe40000000069 */
[----:B------:R-:W-:Y:S02]  /*4460*/  SHF.R.U32.HI R101, RZ, 0x10, R7 ;  /* 0x00000010ff657819 */ /* 0x000fe40000011607 */
[----:B------:R-:W-:Y:S01]  /*4470*/  SHF.R.U64 R36, R36, 0x10, R37 ;  /* 0x0000001024247819 */ /* 0x000fe20000001225 */
[----:B------:R-:W-:Y:S01]  /*4480*/  IMAD.U32 R109, R105, 0x10000, RZ ;  /* 0x00010000696d7824 */ /* 0x000fe200078e00ff */
[----:B------:R-:W-:-:S02]  /*4490*/  SHF.R.U64 R37, R38, 0x10, R39 ;  /* 0x0000001026257819 */ /* 0x000fc40000001227 */
[----:B------:R-:W-:Y:S01]  /*44a0*/  SHF.R.U32.HI R102, RZ, 0x10, R39 ;  /* 0x00000010ff667819 */ /* 0x000fe20000011627 */
[C---:B---3--:R-:W-:Y:S01]  /*44b0*/  IMAD.U32 R39, R15.reuse, 0x10000, RZ ;  /* 0x000100000f277824 */ /* 0x048fe200078e00ff */
[----:B--2---:R-:W-:Y:S01]  /*44c0*/  LOP3.LUT R11, R15, 0xffff0000, RZ, 0xc0, !PT ;  /* 0xffff00000f0b7812 */ /* 0x004fe200078ec0ff */
[----:B------:R-:W-:Y:S01]  /*44d0*/  FMUL.FTZ R111, R104, R109 ;  /* 0x0000006d686f7220 */ /* 0x000fe20000410000 */
[----:B------:R-:W-:Y:S01]  /*44e0*/  LOP3.LUT R15, R51, 0xffff0000, RZ, 0xc0, !PT ;  /* 0xffff0000330f7812 */ /* 0x000fe200078ec0ff */
[----:B------:R-:W-:Y:S01]  /*44f0*/  IMAD.U32 R51, R100, 0x10000, RZ ;  /* 0x0001000064337824 */ /* 0x000fe200078e00ff */
[----:B------:R-:W-:Y:S02]  /*4500*/  PRMT R101, R107, 0x5410, R101 ;  /* 0x000054106b657816 */ /* 0x000fe40000000065 */
[----:B------:R-:W-:Y:S02]  /*4510*/  PRMT R107, R88, 0x5432, R102 ;  /* 0x00005432586b7816 */ /* 0x000fe40000000066 */
[----:B------:R-:W-:Y:S01]  /*4520*/  PRMT R37, R106, 0x5410, R37 ;  /* 0x000054106a257816 */ /* 0x000fe20000000025 */
[----:B------:R-:W-:Y:S01]  /*4530*/  IMAD.U32 R102, R101, 0x10000, RZ ;  /* 0x0001000065667824 */ /* 0x000fe200078e00ff */
[----:B------:R-:W-:Y:S01]  /*4540*/  LOP3.LUT R106, R105, 0xffff0000, RZ, 0xc0, !PT ;  /* 0xffff0000696a7812 */ /* 0x000fe200078ec0ff */
[----:B------:R-:W-:Y:S01]  /*4550*/  FMUL.FTZ R105, R104, R51 ;  /* 0x0000003368697220 */ /* 0x000fe20000410000 */
[----:B------:R-:W-:Y:S01]  /*4560*/  SHF.R.U64 R99, R6, 0x10, R7 ;  /* 0x0000001006637819 */ /* 0x000fe20000001207 */
[----:B------:R-:W-:Y:S01]  /*4570*/  IMAD.U32 R7, R50, 0x10000, RZ ;  /* 0x0001000032077824 */ /* 0x000fe200078e00ff */
[----:B------:R-:W-:Y:S01]  /*4580*/  LOP3.LUT R49, R49, 0xffff0000, RZ, 0xc0, !PT ;  /* 0xffff000031317812 */ /* 0x000fe200078ec0ff */
[----:B------:R-:W-:Y:S01]  /*4590*/  IMAD.U32 R6, R14, 0x10000, RZ ;  /* 0x000100000e067824 */ /* 0x000fe200078e00ff */
[----:B------:R-:W-:-:S02]  /*45a0*/  SHF.L.U32 R104, R107, 0x10, RZ ;  /* 0x000000106b687819 */ /* 0x000fc400000006ff */
[----:B------:R-:W-:Y:S02]  /*45b0*/  SHF.L.U32 R38, R13, 0x10, RZ ;  /* 0x000000100d267819 */ /* 0x000fe400000006ff */
[----:B------:R-:W-:Y:S01]  /*45c0*/  LOP3.LUT R100, R100, 0xffff0000, RZ, 0xc0, !PT ;  /* 0xffff000064647812 */ /* 0x000fe200078ec0ff */
[----:B------:R-:W-:Y:S01]  /*45d0*/  FMUL.FTZ R112, R103, R104 ;  /* 0x0000006867707220 */ /* 0x000fe20000410000 */
[----:B------:R-:W-:Y:S01]  /*45e0*/  LOP3.LUT R13, R13, 0xffff0000, RZ, 0xc0, !PT ;  /* 0xffff00000d0d7812 */ /* 0x000fe200078ec0ff */
[----:B------:R-:W-:Y:S01]  /*45f0*/  FMUL.FTZ R103, R103, R102 ;  /* 0x0000006667677220 */ /* 0x000fe20000410000 */
[----:B------:R-:W-:Y:S01]  /*4600*/  PRMT R99, R108, 0x5410, R99 ;  /* 0x000054106c637816 */ /* 0x000fe20000000063 */
[C---:B------:R-:W-:Y:S01]  /*4610*/  FMUL.FTZ R108, R49.reuse, R106 ;  /* 0x0000006a316c7220 */ /* 0x040fe20000410000 */
[----:B------:R-:W-:Y:S01]  /*4620*/  SHF.R.U64 R98, R4, 0x10, R5 ;  /* 0x0000001004627819 */ /* 0x000fe20000001205 */
[-C--:B------:R-:W-:Y:S01]  /*4630*/  FMUL.FTZ R110, R49, R100.reuse ;  /* 0x00000064316e7220 */ /* 0x080fe20000410000 */
[----:B------:R-:W-:Y:S01]  /*4640*/  PRMT R36, R93, 0x5432, R36 ;  /* 0x000054325d247816 */ /* 0x000fe20000000024 */
[----:B------:R-:W-:Y:S01]  /*4650*/  FFMA.FTZ R100, R13, R100, -R108 ;  /* 0x000000640d647223 */ /* 0x000fe2000001086c */
[----:B------:R-:W-:Y:S01]  /*4660*/  FFMA.FTZ R49, R39, R102, -R112 ;  /* 0x0000006627317223 */ /* 0x000fe20000010870 */
[----:B------:R-:W-:Y:S01]  /*4670*/  LOP3.LUT R108, R107, 0xffff0000, RZ, 0xc0, !PT ;  /* 0xffff00006b6c7812 */ /* 0x000fe200078ec0ff */
[----:B------:R-:W-:Y:S01]  /*4680*/  FFMA.FTZ R51, R38, R51, -R111 ;  /* 0x0000003326337223 */ /* 0x000fe2000001086f */
[----:B------:R-:W-:Y:S01]  /*4690*/  LOP3.LUT R102, R101, 0xffff0000, RZ, 0xc0, !PT ;  /* 0xffff000065667812 */ /* 0x000fe200078ec0ff */
[----:B------:R-:W-:Y:S01]  /*46a0*/  FFMA.FTZ R39, R39, R104, R103 ;  /* 0x0000006827277223 */ /* 0x000fe20000010067 */
[----:B------:R-:W-:Y:S01]  /*46b0*/  PRMT R98, R90, 0x5432, R98 ;  /* 0x000054325a627816 */ /* 0x000fe20000000062 */
[----:B------:R-:W-:-:S02]  /*46c0*/  IMAD.U32 R5, R48, 0x10000, RZ ;  /* 0x0001000030057824 */ /* 0x000fc400078e00ff */
[----:B------:R-:W-:Y:S01]  /*46d0*/  FFMA.FTZ R38, R38, R109, R105 ;  /* 0x0000006d26267223 */ /* 0x000fe20000010069 */
[----:B------:R-:W-:Y:S01]  /*46e0*/  FFMA.FTZ R13, R13, R106, R110 ;  /* 0x0000006a0d0d7223 */ /* 0x000fe2000001006e */
[----:B------:R-:W-:Y:S01]  /*46f0*/  IMAD.U32 R103, R36, 0x10000, RZ ;  /* 0x0001000024677824 */ /* 0x000fe200078e00ff */
[----:B------:R-:W-:Y:S01]  /*4700*/  LOP3.LUT R48, R48, 0xffff0000, RZ, 0xc0, !PT ;  /* 0xffff000030307812 */ /* 0x000fe200078ec0ff */
[C---:B------:R-:W-:Y:S01]  /*4710*/  FMUL.FTZ R104, R15.reuse, R108 ;  /* 0x0000006c0f687220 */ /* 0x040fe20000410000 */
[-C--:B------:R-:W-:Y:S01]  /*4720*/  FMUL.FTZ R106, R15, R102.reuse ;  /* 0x000000660f6a7220 */ /* 0x080fe20000410000 */
[----:B------:R-:W-:Y:S01]  /*4730*/  LOP3.LUT R105, R36, 0xffff0000, RZ, 0xc0, !PT ;  /* 0xffff000024697812 */ /* 0x000fe200078ec0ff */
[C---:B------:R-:W-:Y:S01]  /*4740*/  IMAD.U32 R101, R98.reuse, 0x10000, RZ ;  /* 0x0001000062657824 */ /* 0x040fe200078e00ff */
[----:B------:R-:W-:Y:S01]  /*4750*/  LOP3.LUT R15, R98, 0xffff0000, RZ, 0xc0, !PT ;  /* 0xffff0000620f7812 */ /* 0x000fe200078ec0ff */
[C---:B------:R-:W-:Y:S02]  /*4760*/  IMAD.U32 R4, R12.reuse, 0x10000, RZ ;  /* 0x000100000c047824 */ /* 0x040fe400078e00ff */
[----:B------:R-:W-:Y:S01]  /*4770*/  FMUL.FTZ R107, R5, R103 ;  /* 0x00000067056b7220 */ /* 0x000fe20000410000 */
[----:B------:R-:W-:Y:S01]  /*4780*/  LOP3.LUT R12, R12, 0xffff0000, RZ, 0xc0, !PT ;  /* 0xffff00000c0c7812 */ /* 0x000fe200078ec0ff */
[C---:B------:R-:W-:Y:S01]  /*4790*/  FFMA.FTZ R102, R11.reuse, R102, -R104 ;  /* 0x000000660b667223 */ /* 0x040fe20000010868 */
[----:B------:R-:W-:Y:S01]  /*47a0*/  FFMA.FTZ R36, R11, R108, R106 ;  /* 0x0000006c0b247223 */ /* 0x000fe2000001006a */
[----:B------:R-:W-:Y:S01]  /*47b0*/  FMUL.FTZ R11, R48, R105 ;  /* 0x00000069300b7220 */ /* 0x000fe20000410000 */
[-C--:B------:R-:W-:Y:S01]  /*47c0*/  FMUL.FTZ R98, R5, R101.reuse ;  /* 0x0000006505627220 */ /* 0x080fe20000410000 */
[----:B------:R-:W-:Y:S01]  /*47d0*/  FFMA.FTZ R5, R4, R101, -R107 ;  /* 0x0000006504057223 */ /* 0x000fe2000001086b */
[-C--:B------:R-:W-:Y:S01]  /*47e0*/  FMUL.FTZ R101, R48, R15.reuse ;  /* 0x0000000f30657220 */ /* 0x080fe20000410000 */
[----:B------:R-:W-:Y:S01]  /*47f0*/  FFMA.FTZ R48, R12, R15, -R11 ;  /* 0x0000000f0c307223 */ /* 0x000fe2000001080b */
[----:B------:R-:W-:Y:S01]  /*4800*/  FFMA.FTZ R98, R4, R103, R98 ;  /* 0x0000006704627223 */ /* 0x000fe20000010062 */
[----:B------:R-:W-:Y:S01]  /*4810*/  IMAD.U32 R11, R37, 0x10000, RZ ;  /* 0x00010000250b7824 */ /* 0x000fe200078e00ff */
[----:B------:R-:W-:Y:S01]  /*4820*/  LOP3.LUT R50, R50, 0xffff0000, RZ, 0xc0, !PT ;  /* 0xffff000032327812 */ /* 0x000fe200078ec0ff */
[----:B------:R-:W-:Y:S01]  /*4830*/  IMAD.U32 R4, R99, 0x10000, RZ ;  /* 0x0001000063047824 */ /* 0x000fe200078e00ff */
[----:B------:R-:W-:Y:S01]  /*4840*/  LOP3.LUT R37, R37, 0xffff0000, RZ, 0xc0, !PT ;  /* 0xffff000025257812 */ /* 0x000fe200078ec0ff */
[----:B------:R-:W-:Y:S01]  /*4850*/  FFMA.FTZ R101, R12, R105, R101 ;  /* 0x000000690c657223 */ /* 0x000fe20000010065 */
[----:B------:R-:W-:Y:S01]  /*4860*/  LOP3.LUT R99, R99, 0xffff0000, RZ, 0xc0, !PT ;  /* 0xffff000063637812 */ /* 0x000fe200078ec0ff */
[C---:B------:R-:W-:Y:S01]  /*4870*/  FMUL.FTZ R15, R7.reuse, R11 ;  /* 0x0000000b070f7220 */ /* 0x040fe20000410000 */
[-C--:B------:R-:W-:Y:S01]  /*4880*/  FMUL.FTZ R12, R7, R4.reuse ;  /* 0x00000004070c7220 */ /* 0x080fe20000410000 */
[----:B------:R-:W-:Y:S01]  /*4890*/  LOP3.LUT R14, R14, 0xffff0000, RZ, 0xc0, !PT ;  /* 0xffff00000e0e7812 */ /* 0x000fe200078ec0ff */
[C---:B------:R-:W-:Y:S01]  /*48a0*/  FMUL.FTZ R7, R50.reuse, R37 ;  /* 0x0000002532077220 */ /* 0x040fe20000410000 */
[----:B------:R-:W-:Y:S01]  /*48b0*/  FMUL.FTZ R50, R50, R99 ;  /* 0x0000006332327220 */ /* 0x000fe20000410000 */
[C---:B------:R-:W-:Y:S01]  /*48c0*/  FFMA.FTZ R12, R6.reuse, R11, R12 ;  /* 0x0000000b060c7223 */ /* 0x040fe2000001000c */
[----:B------:R-:W-:Y:S01]  /*48d0*/  FFMA.FTZ R15, R6, R4, -R15 ;  /* 0x00000004060f7223 */ /* 0x000fe2000001080f */
[C---:B------:R-:W-:Y:S01]  /*48e0*/  FFMA.FTZ R4, R14.reuse, R99, -R7 ;  /* 0x000000630e047223 */ /* 0x040fe20000010807 */
[----:B------:R-:W-:Y:S01]  /*48f0*/  FFMA.FTZ R37, R14, R37, R50 ;  /* 0x000000250e257223 */ /* 0x000fe20000010032 */
[----:B------:R-:W-:-:S02]  /*4900*/  F2FP.BF16.F32.PACK_AB R51, R100, R51 ;  /* 0x000000336433723e */ /* 0x000fc400000010ff */
[----:B------:R-:W-:Y:S02]  /*4910*/  F2FP.BF16.F32.PACK_AB R50, R48, R5 ;  /* 0x000000053032723e */ /* 0x000fe400000010ff */
[----:B------:R-:W-:Y:S02]  /*4920*/  F2FP.BF16.F32.PACK_AB R102, R102, R49 ;  /* 0x000000316666723e */ /* 0x000fe400000010ff */
[----:B------:R-:W-:Y:S01]  /*4930*/  F2FP.BF16.F32.PACK_AB R37, R37, R12 ;  /* 0x0000000c2525723e */ /* 0x000fe200000010ff */
[----:B------:R-:W-:Y:S01]  /*4940*/  IMAD.MOV.U32 R12, RZ, RZ, R50 ;  /* 0x000000ffff0c7224 */ /* 0x000fe200078e0032 */
[----:B------:R-:W-:Y:S02]  /*4950*/  F2FP.BF16.F32.PACK_AB R36, R36, R39 ;  /* 0x000000272424723e */ /* 0x000fe400000010ff */
[----:B------:R-:W-:Y:S01]  /*4960*/  F2FP.BF16.F32.PACK_AB R49, R13, R38 ;  /* 0x000000260d31723e */ /* 0x000fe200000010ff */
[----:B------:R-:W-:Y:S01]  /*4970*/  IMAD.MOV.U32 R13, RZ, RZ, R51 ;  /* 0x000000ffff0d7224 */ /* 0x000fe200078e0033 */
[----:B------:R-:W-:Y:S01]  /*4980*/  F2FP.BF16.F32.PACK_AB R14, R4, R15 ;  /* 0x0000000f040e723e */ /* 0x000fe200000010ff */
[----:B------:R-:W-:Y:S01]  /*4990*/  IMAD.MOV.U32 R15, RZ, RZ, R102 ;  /* 0x000000ffff0f7224 */ /* 0x000fe200078e0066 */
[----:B------:R-:W-:Y:S01]  /*49a0*/  F2FP.BF16.F32.PACK_AB R48, R101, R98 ;  /* 0x000000626530723e */ /* 0x000fe200000010ff */
[----:B------:R-:W-:Y:S01]  /*49b0*/  IMAD.MOV.U32 R50, RZ, RZ, R37 ;  /* 0x000000ffff327224 */ /* 0x000fe200078e0025 */
[----:B------:R-:W-:-:S07]  /*49c0*/  MOV R51, R36 ;  /* 0x0000002400337202 */ /* 0x000fce0000000f00 */
.L_x_525:
[----:B------:R-:W-:Y:S05]  /*49d0*/  BSYNC B2 ;  /* 0x0000000000027941 */ /* 0x000fea0003800000 */
.L_x_524:
[----:B------:R-:W-:Y:S01]  /*49e0*/  ISETP.GE.AND P4, PT, R86, R87, PT ;  /* 0x000000575600720c */ /* 0x000fe20003f86270 */
[----:B---3--:R3:W-:-:S12]  /*49f0*/  ST.E.128 desc[UR42][R80.64], R12 ;  /* 0x0000000c50007985 */ /* 0x0087d8000c101d2a */
[----:B------:R-:W-:-:S05]  /*4a00*/  @!P4 IMAD.WIDE R82, R86, 0x2, R82 ;  /* 0x000000025652c825 */ /* 0x000fca00078e0252 */
[----:B----4-:R3:W-:Y:S02]  /*4a10*/  @!P4 ST.E.128 desc[UR42][R82.64], R48 ;  /* 0x000000305200c985 */ /* 0x0107e4000c101d2a */
.L_x_523:
[----:B------:R-:W-:Y:S05]  /*4a20*/  BSYNC B1 ;  /* 0x0000000000017941 */ /* 0x000fea0003800000 */
.L_x_522:
[----:B------:R-:W-:-:S03]  /*4a30*/  UMOV UR4, 0xffffffff ;  /* 0xffffffff00047882 */ /* 0x000fc60000000000 */
[----:B------:R-:W-:Y:S05]  /*4a40*/  BRA.DIV UR4, `(.L_x_526) ;  /* 0x0000012204007947 */ /* 0x000fea000b800000 */
[----:B0-----:R-:W0:Y:S04]  /*4a50*/  SHFL.IDX PT, R85, R85, 0x1, 0x1c1f ;  /* 0x003c1f0055557f89 */ /* 0x001e2800000e0000 */
[----:B------:R-:W4:Y:S02]  /*4a60*/  SHFL.IDX PT, R84, R84, 0x1, 0x1c1f ;  /* 0x003c1f0054547f89 */ /* 0x000f2400000e0000 */
.L_x_749:
[----:B------:R-:W-:-:S05]  /*4a70*/  VIADD R4, R153, 0x60 ;  /* 0x0000006099047836 */ /* 0x000fca0000000000 */
[----:B------:R-:W-:-:S13]  /*4a80*/  ISETP.GE.OR P4, PT, R4, R77, P1 ;  /* 0x0000004d0400720c */ /* 0x000fda0000f86670 */
[----:B------:R-:W-:Y:S05]  /*4a90*/  @P4 BRA `(.L_x_509) ;  /* 0x0000000800fc4947 */ /* 0x000fea0003800000 */
[----:B------:R-:W5:Y:S01]  /*4aa0*/  LDL R5, [R1+0x2c] ;  /* 0x00002c0001057983 */ /* 0x000f620000100800 */
[----:B------:R-:W-:Y:S01]  /*4ab0*/  SEL R91, R60, R91, !P0 ;  /* 0x0000005b3c5b7207 */ /* 0x000fe20004000000 */
[C---:B------:R-:W-:Y:S01]  /*4ac0*/  VIADD R6, R153.reuse, 0x60 ;  /* 0x0000006099067836 */ /* 0x040fe20000000000 */
[----:B----4-:R-:W-:Y:S01]  /*4ad0*/  LEA R36, P4, R10, R84, 0x1 ;  /* 0x000000540a247211 */ /* 0x010fe200078808ff */
[----:B------:R-:W-:Y:S01]  /*4ae0*/  VIADD R7, R153, 0x60 ;  /* 0x0000006099077836 */ /* 0x000fe20000000000 */
[----:B------:R-:W-:Y:S01]  /*4af0*/  SHF.R.S32.HI R4, RZ, 0x1f, R91 ;  /* 0x0000001fff047819 */ /* 0x000fe2000001145b */
[----:B------:R-:W-:Y:S01]  /*4b00*/  IMAD.SHL.U32 R6, R6, 0x40, RZ ;  /* 0x0000004006067824 */ /* 0x000fe200078e00ff */
[----:B------:R-:W-:Y:S01]  /*4b10*/  BSSY B1, `(.L_x_527) ;  /* 0x000006c000017945 */ /* 0x000fe20003800000 */
[----:B------:R-:W-:Y:S01]  /*4b20*/  IMAD.SHL.U32 R7, R7, 0x40, RZ ;  /* 0x0000004007077824 */ /* 0x000fe200078e00ff */
[----:B------:R-:W-:Y:S02]  /*4b30*/  LEA.HI R4, R4, R91, RZ, 0x4 ;  /* 0x0000005b04047211 */ /* 0x000fe400078f20ff */
[----:B------:R-:W-:-:S02]  /*4b40*/  LOP3.LUT R6, R6, 0x1c0, RZ, 0xc0, !PT ;  /* 0x000001c006067812 */ /* 0x000fc400078ec0ff */
[----:B------:R-:W-:Y:S02]  /*4b50*/  LEA.HI.SX32 R4, R4, R31, 0x1c ;  /* 0x0000001f04047211 */ /* 0x000fe400078fe2ff */
[----:B------:R-:W-:Y:S02]  /*4b60*/  LOP3.LUT R7, R7, 0x1c0, RZ, 0xc0, !PT ;  /* 0x000001c007077812 */ /* 0x000fe400078ec0ff */
[----:B------:R-:W-:Y:S01]  /*4b70*/  SHF.R.U32.HI R6, RZ, 0x3, R6 ;  /* 0x00000003ff067819 */ /* 0x000fe20000011606 */
[----:B--2---:R-:W-:Y:S01]  /*4b80*/  IMAD.SHL.U32 R11, R4, 0x8, RZ ;  /* 0x00000008040b7824 */ /* 0x004fe200078e00ff */
[----:B0-----:R-:W-:-:S04]  /*4b90*/  LEA.HI.X R37, R10, R85, R8, 0x1, P4 ;  /* 0x000000550a257211 */ /* 0x001fc800020f0c08 */
[----:B------:R-:W-:-:S04]  /*4ba0*/  LOP3.LUT R4, R7, 0x38, R11, 0xf8, !PT ;  /* 0x0000003807047812 */ /* 0x000fc800078ef80b */
[----:B------:R-:W-:-:S05]  /*4bb0*/  LOP3.LUT R4, R4, R6, RZ, 0x3c, !PT ;  /* 0x0000000604047212 */ /* 0x000fca00078e3cff */
[----:B-----5:R-:W-:Y:S02]  /*4bc0*/  IMAD.IADD R4, R5, 0x1, R4 ;  /* 0x0000000105047824 */ /* 0x020fe400078e0204 */
[C---:B------:R-:W-:Y:S02]  /*4bd0*/  IMAD R5, R19.reuse, 0x2000, R0 ;  /* 0x0000200013057824 */ /* 0x040fe400078e0200 */
[----:B------:R-:W-:-:S03]  /*4be0*/  IMAD R7, R19, 0x2000, R4 ;  /* 0x0000200013077824 */ /* 0x000fc600078e0204 */
[----:B------:R-:W-:Y:S01]  /*4bf0*/  LEA R5, R5, R18, 0x1 ;  /* 0x0000001205057211 */ /* 0x000fe200078e08ff */
[----:B---3--:R-:W-:-:S05]  /*4c00*/  IMAD R12, R7, 0x2, R18 ;  /* 0x00000002070c7824 */ /* 0x008fca00078e0212 */
[----:B------:R-:W0:Y:S04]  /*4c10*/  LDS.128 R4, [R5+0xe400] ;  /* 0x00e4000005047984 */ /* 0x000e280000000c00 */
[----:B------:R-:W2:Y:S01]  /*4c20*/  LDS.128 R12, [R12+0xe400] ;  /* 0x00e400000c0c7984 */ /* 0x000ea20000000c00 */
[----:B------:R-:W-:Y:S05]  /*4c30*/  @P3 BRA `(.L_x_528) ;  /* 0x0000000400643947 */ /* 0x000fea0003800000 */
[----:B------:R-:W-:Y:S01]  /*4c40*/  SHF.R.U32.HI R49, RZ, 0x10, R45 ;  /* 0x00000010ff317819 */ /* 0x000fe2000001162d */
[----:B--2---:R-:W-:Y:S01]  /*4c50*/  IMAD.U32 R39, R12, 0x10000, RZ ;  /* 0x000100000c277824 */ /* 0x004fe200078e00ff */
[----:B------:R-:W-:Y:S01]  /*4c60*/  SHF.R.U32.HI R91, RZ, 0x10, R41 ;  /* 0x00000010ff5b7819 */ /* 0x000fe20000011629 */
[----:B0-----:R-:W-:Y:S01]  /*4c70*/  IMAD.U32 R38, R4, 0x10000, RZ ;  /* 0x0001000004267824 */ /* 0x001fe200078e00ff */
[----:B------:R-:W-:Y:S02]  /*4c80*/  PRMT R88, R88, 0x5410, R49 ;  /* 0x0000541058587816 */ /* 0x000fe40000000031 */
[----:B------:R-:W-:Y:S02]  /*4c90*/  PRMT R94, R94, 0x5410, R91 ;  /* 0x000054105e5e7816 */ /* 0x000fe4000000005b */
[----:B------:R-:W-:Y:S02]  /*4ca0*/  SHF.R.U64 R80, R40, 0x10, R41 ;  /* 0x0000001028507819 */ /* 0x000fe40000001229 */
[----:B------:R-:W-:-:S02]  /*4cb0*/  SHF.R.U64 R48, R46, 0x10, R47 ;  /* 0x000000102e307819 */ /* 0x000fc4000000122f */
[----:B------:R-:W-:Y:S01]  /*4cc0*/  SHF.R.U32.HI R51, RZ, 0x10, R47 ;  /* 0x00000010ff337819 */ /* 0x000fe2000001162f */
[C---:B------:R-:W-:Y:S01]  /*4cd0*/  IMAD.U32 R47, R15.reuse, 0x10000, RZ ;  /* 0x000100000f2f7824 */ /* 0x040fe200078e00ff */
[----:B------:R-:W-:Y:S02]  /*4ce0*/  LOP3.LUT R41, R15, 0xffff0000, RZ, 0xc0, !PT ;  /* 0xffff00000f297812 */ /* 0x000fe400078ec0ff */
[----:B------:R-:W-:Y:S01]  /*4cf0*/  SHF.R.U64 R81, R44, 0x10, R45 ;  /* 0x000000102c517819 */ /* 0x000fe2000000122d */
[----:B------:R-:W-:Y:S01]  /*4d00*/  IMAD.U32 R45, R13, 0x10000, RZ ;  /* 0x000100000d2d7824 */ /* 0x000fe200078e00ff */
[----:B------:R-:W-:Y:S01]  /*4d10*/  SHF.L.U32 R15, R88, 0x10, RZ ;  /* 0x00000010580f7819 */ /* 0x000fe200000006ff */
[----:B------:R-:W-:Y:S01]  /*4d20*/  IMAD.U32 R44, R7, 0x10000, RZ ;  /* 0x00010000072c7824 */ /* 0x000fe200078e00ff */
[----:B------:R-:W-:Y:S01]  /*4d30*/  LOP3.LUT R46, R13, 0xffff0000, RZ, 0xc0, !PT ;  /* 0xffff00000d2e7812 */ /* 0x000fe200078ec0ff */
[----:B------:R-:W-:Y:S01]  /*4d40*/  IMAD.U32 R13, R94, 0x10000, RZ ;  /* 0x000100005e0d7824 */ /* 0x000fe200078e00ff */
[--C-:B------:R-:W-:Y:S01]  /*4d50*/  SHF.R.U32.HI R83, RZ, 0x10, R43.reuse ;  /* 0x00000010ff537819 */ /* 0x100fe2000001162b */
[----:B------:R-:W-:Y:S01]  /*4d60*/  FMUL.FTZ R49, R45, R15 ;  /* 0x0000000f2d317220 */ /* 0x000fe20000410000 */
[----:B------:R-:W-:Y:S01]  /*4d70*/  SHF.R.U64 R50, R42, 0x10, R43 ;  /* 0x000000102a327819 */ /* 0x000fe2000000122b */
[----:B------:R-:W-:Y:S01]  /*4d80*/  IMAD.U32 R42, R5, 0x10000, RZ ;  /* 0x00010000052a7824 */ /* 0x000fe200078e00ff */
[----:B------:R-:W-:Y:S01]  /*4d90*/  PRMT R92, R92, 0x5410, R51 ;  /* 0x000054105c5c7816 */ /* 0x000fe20000000033 */
[-C--:B------:R-:W-:Y:S01]  /*4da0*/  FMUL.FTZ R45, R45, R13.reuse ;  /* 0x0000000d2d2d7220 */ /* 0x080fe20000410000 */
[----:B------:R-:W-:Y:S01]  /*4db0*/  PRMT R96, R96, 0x5410, R83 ;  /* 0x0000541060607816 */ /* 0x000fe20000000053 */
[----:B------:R-:W-:Y:S01]  /*4dc0*/  FFMA.FTZ R13, R42, R13, -R49 ;  /* 0x0000000d2a0d7223 */ /* 0x000fe20000010831 */
[----:B------:R-:W-:Y:S01]  /*4dd0*/  PRMT R93, R93, 0x5410, R48 ;  /* 0x000054105d5d7816 */ /* 0x000fe20000000030 */
[----:B------:R-:W-:Y:S01]  /*4de0*/  IMAD.U32 R48, R92, 0x10000, RZ ;  /* 0x000100005c307824 */ /* 0x000fe200078e00ff */
[----:B------:R-:W-:Y:S01]  /*4df0*/  LOP3.LUT R88, R88, 0xffff0000, RZ, 0xc0, !PT ;  /* 0xffff000058587812 */ /* 0x000fe200078ec0ff */
[----:B------:R-:W-:Y:S01]  /*4e00*/  FFMA.FTZ R15, R42, R15, R45 ;  /* 0x0000000f2a0f7223 */ /* 0x000fe2000001002d */
[----:B------:R-:W-:Y:S01]  /*4e10*/  LOP3.LUT R94, R94, 0xffff0000, RZ, 0xc0, !PT ;  /* 0xffff00005e5e7812 */ /* 0x000fe200078ec0ff */
[----:B------:R-:W-:Y:S01]  /*4e20*/  IMAD.U32 R45, R96, 0x10000, RZ ;  /* 0x00010000602d7824 */ /* 0x000fe200078e00ff */
[----:B------:R-:W-:Y:S01]  /*4e30*/  PRMT R97, R97, 0x5410, R50 ;  /* 0x0000541061617816 */ /* 0x000fe20000000032 */
[----:B------:R-:W-:Y:S01]  /*4e40*/  FMUL.FTZ R49, R47, R48 ;  /* 0x000000302f317220 */ /* 0x000fe20000410000 */
[----:B------:R-:W-:Y:S01]  /*4e50*/  LOP3.LUT R92, R92, 0xffff0000, RZ, 0xc0, !PT ;  /* 0xffff00005c5c7812 */ /* 0x000fe200078ec0ff */
[----:B------:R-:W-:Y:S01]  /*4e60*/  FMUL.FTZ R50, R46, R88 ;  /* 0x000000582e327220 */ /* 0x000fe20000410000 */
[----:B------:R-:W-:Y:S01]  /*4e70*/  LOP3.LUT R43, R5, 0xffff0000, RZ, 0xc0, !PT ;  /* 0xffff0000052b7812 */ /* 0x000fe200078ec0ff */
[-C--:B------:R-:W-:Y:S01]  /*4e80*/  FMUL.FTZ R47, R47, R45.reuse ;  /* 0x0000002d2f2f7220 */ /* 0x080fe20000410000 */
[----:B------:R-:W-:Y:S01]  /*4e90*/  PRMT R90, R90, 0x5410, R81 ;  /* 0x000054105a5a7816 */ /* 0x000fe20000000051 */
[----:B------:R-:W-:Y:S01]  /*4ea0*/  FMUL.FTZ R46, R46, R94 ;  /* 0x0000005e2e2e7220 */ /* 0x000fe20000410000 */
[----:B------:R-:W-:Y:S01]  /*4eb0*/  PRMT R95, R95, 0x5410, R80 ;  /* 0x000054105f5f7816 */ /* 0x000fe20000000050 */
[----:B------:R-:W-:Y:S01]  /*4ec0*/  FFMA.FTZ R49, R44, R45, -R49 ;  /* 0x0000002d2c317223 */ /* 0x000fe20000010831 */
[----:B------:R-:W-:Y:S01]  /*4ed0*/  LOP3.LUT R96, R96, 0xffff0000, RZ, 0xc0, !PT ;  /* 0xffff000060607812 */ /* 0x000fe200078ec0ff */
[----:B------:R-:W-:Y:S01]  /*4ee0*/  FFMA.FTZ R48, R44, R48, R47 ;  /* 0x000000302c307223 */ /* 0x000fe2000001002f */
[----:B------:R-:W-:Y:S01]  /*4ef0*/  LOP3.LUT R40, R7, 0xffff0000, RZ, 0xc0, !PT ;  /* 0xffff000007287812 */ /* 0x000fe200078ec0ff */
[----:B------:R-:W-:Y:S01]  /*4f00*/  FMUL.FTZ R45, R41, R92 ;  /* 0x0000005c292d7220 */ /* 0x000fe20000410000 */
[C---:B------:R-:W-:Y:S01]  /*4f10*/  FFMA.FTZ R42, R43.reuse, R94, -R50 ;  /* 0x0000005e2b2a7223 */ /* 0x040fe20000010832 */
[----:B------:R-:W-:Y:S01]  /*4f20*/  FFMA.FTZ R46, R43, R88, R46 ;  /* 0x000000582b2e7223 */ /* 0x000fe2000001002e */
[----:B------:R-:W-:-:S02]  /*4f30*/  IMAD.U32 R44, R90, 0x10000, RZ ;  /* 0x000100005a2c7824 */ /* 0x000fc400078e00ff */
[-C--:B------:R-:W-:Y:S01]  /*4f40*/  FMUL.FTZ R47, R41, R96.reuse ;  /* 0x00000060292f7220 */ /* 0x080fe20000410000 */
[----:B------:R-:W-:Y:S02]  /*4f50*/  IMAD.U32 R43, R95, 0x10000, RZ ;  /* 0x000100005f2b7824 */ /* 0x000fe400078e00ff */
[----:B------:R-:W-:Y:S01]  /*4f60*/  FFMA.FTZ R96, R40, R96, -R45 ;  /* 0x0000006028607223 */ /* 0x000fe2000001082d */
[----:B------:R-:W-:Y:S01]  /*4f70*/  LOP3.LUT R12, R12, 0xffff0000, RZ, 0xc0, !PT ;  /* 0xffff00000c0c7812 */ /* 0x000fe200078ec0ff */
[C---:B------:R-:W-:Y:S01]  /*4f80*/  FMUL.FTZ R45, R39.reuse, R44 ;  /* 0x0000002c272d7220 */ /* 0x040fe20000410000 */
[----:B------:R-:W-:Y:S01]  /*4f90*/  LOP3.LUT R41, R90, 0xffff0000, RZ, 0xc0, !PT ;  /* 0xffff00005a297812 */ /* 0x000fe200078ec0ff */
[----:B------:R-:W-:Y:S01]  /*4fa0*/  FMUL.FTZ R39, R39, R43 ;  /* 0x0000002b27277220 */ /* 0x000fe20000410000 */
[----:B------:R-:W-:Y:S01]  /*4fb0*/  LOP3.LUT R95, R95, 0xffff0000, RZ, 0xc0, !PT ;  /* 0xffff00005f5f7812 */ /* 0x000fe200078ec0ff */
[----:B------:R-:W-:Y:S01]  /*4fc0*/  FFMA.FTZ R51, R40, R92, R47 ;  /* 0x0000005c28337223 */ /* 0x000fe2000001002f */
[----:B------:R-:W-:Y:S01]  /*4fd0*/  LOP3.LUT R4, R4, 0xffff0000, RZ, 0xc0, !PT ;  /* 0xffff000004047812 */ /* 0x000fe200078ec0ff */
[C---:B------:R-:W-:Y:S01]  /*4fe0*/  IMAD.U32 R5, R6.reuse, 0x10000, RZ ;  /* 0x0001000006057824 */ /* 0x040fe200078e00ff */
[----:B------:R-:W-:Y:S01]  /*4ff0*/  LOP3.LUT R7, R6, 0xffff0000, RZ, 0xc0, !PT ;  /* 0xffff000006077812 */ /* 0x000fe200078ec0ff */
[----:B------:R-:W-:Y:S01]  /*5000*/  FMUL.FTZ R47, R12, R41 ;  /* 0x000000290c2f7220 */ /* 0x000fe20000410000 */
[C---:B------:R-:W-:Y:S01]  /*5010*/  FFMA.FTZ R45, R38.reuse, R43, -R45 ;  /* 0x0000002b262d7223 */ /* 0x040fe2000001082d */
[----:B------:R-:W-:Y:S01]  /*5020*/  FFMA.FTZ R39, R38, R44, R39 ;  /* 0x0000002c26277223 */ /* 0x000fe20000010027 */
[----:B------:R-:W-:-:S02]  /*5030*/  IMAD.U32 R6, R14, 0x10000, RZ ;  /* 0x000100000e067824 */ /* 0x000fc400078e00ff */
[-C--:B------:R-:W-:Y:S01]  /*5040*/  FMUL.FTZ R43, R12, R95.reuse ;  /* 0x0000005f0c2b7220 */ /* 0x080fe20000410000 */
[----:B------:R-:W-:Y:S01]  /*5050*/  IMAD.U32 R38, R93, 0x10000, RZ ;  /* 0x000100005d267824 */ /* 0x000fe200078e00ff */
[----:B------:R-:W-:Y:S01]  /*5060*/  LOP3.LUT R14, R14, 0xffff0000, RZ, 0xc0, !PT ;  /* 0xffff00000e0e7812 */ /* 0x000fe200078ec0ff */
[----:B------:R-:W-:Y:S01]  /*5070*/  IMAD.U32 R12, R97, 0x10000, RZ ;  /* 0x00010000610c7824 */ /* 0x000fe200078e00ff */
[----:B------:R-:W-:Y:S01]  /*5080*/  LOP3.LUT R93, R93, 0xffff0000, RZ, 0xc0, !PT ;  /* 0xffff00005d5d7812 */ /* 0x000fe200078ec0ff */
[C---:B------:R-:W-:Y:S01]  /*5090*/  FFMA.FTZ R40, R4.reuse, R95, -R47 ;  /* 0x0000005f04287223 */ /* 0x040fe2000001082f */
[----:B------:R-:W-:Y:S01]  /*50a0*/  LOP3.LUT R97, R97, 0xffff0000, RZ, 0xc0, !PT ;  /* 0xffff000061617812 */ /* 0x000fe200078ec0ff */
[----:B------:R-:W-:Y:S01]  /*50b0*/  FFMA.FTZ R4, R4, R41, R43 ;  /* 0x0000002904047223 */ /* 0x000fe2000001002b */
[C---:B------:R-:W-:Y:S01]  /*50c0*/  FMUL.FTZ R44, R6.reuse, R38 ;  /* 0x00000026062c7220 */ /* 0x040fe20000410000 */
[-C--:B------:R-:W-:Y:S01]  /*50d0*/  FMUL.FTZ R41, R6, R12.reuse ;  /* 0x0000000c06297220 */ /* 0x080fe20000410000 */
[C---:B------:R-:W-:Y:S01]  /*50e0*/  FMUL.FTZ R6, R14.reuse, R93 ;  /* 0x0000005d0e067220 */ /* 0x040fe20000410000 */
[-C--:B------:R-:W-:Y:S01]  /*50f0*/  FMUL.FTZ R14, R14, R97.reuse ;  /* 0x000000610e0e7220 */ /* 0x080fe20000410000 */
[C---:B------:R-:W-:Y:S01]  /*5100*/  FFMA.FTZ R44, R5.reuse, R12, -R44 ;  /* 0x0000000c052c7223 */ /* 0x040fe2000001082c */
[----:B------:R-:W-:Y:S01]  /*5110*/  FFMA.FTZ R41, R5, R38, R41 ;  /* 0x0000002605297223 */ /* 0x000fe20000010029 */
        /* <DEDUP_REMOVED lines=8> */
[----:B------:R-:W-:Y:S02]  /*51a0*/  F2FP.BF16.F32.PACK_AB R15, R51, R48 ;  /* 0x00000030330f723e */ /* 0x000fe400000010ff */
[----:B------:R-:W-:-:S02]  /*51b0*/  F2FP.BF16.F32.PACK_AB R6, R97, R44 ;  /* 0x0000002c6106723e */ /* 0x000fc400000010ff */
[----:B------:R-:W-:-:S07]  /*51c0*/  F2FP.BF16.F32.PACK_AB R14, R14, R41 ;  /* 0x000000290e0e723e */ /* 0x000fce00000010ff */
.L_x_528:
[----:B------:R-:W-:Y:S05]  /*51d0*/  BSYNC B1 ;  /* 0x0000000000017941 */ /* 0x000fea0003800000 */
.L_x_527:
[----:B------:R-:W-:Y:S01]  /*51e0*/  ISETP.GE.AND P3, PT, R11, R87, PT ;  /* 0x000000570b00720c */ /* 0x000fe20003f66270 */
[----:B0-----:R0:W-:Y:S02]  /*51f0*/  ST.E.128 desc[UR42][R36.64], R4 ;  /* 0x0000000424007985 */ /* 0x0011e4000c101d2a */
[----:B0-----:R-:W-:Y:S01]  /*5200*/  IMAD.MOV.U32 R4, RZ, RZ, R84 ;  /* 0x000000ffff047224 */ /* 0x001fe200078e0054 */
[----:B------:R-:W-:-:S09]  /*5210*/  MOV R5, R85 ;  /* 0x0000005500057202 */ /* 0x000fd20000000f00 */
[----:B------:R-:W-:Y:S05]  /*5220*/  @P3 BRA `(.L_x_509) ;  /* 0x0000000400183947 */ /* 0x000fea0003800000 */
[----:B------:R-:W-:-:S05]  /*5230*/  IMAD.WIDE R4, R11, 0x2, R4 ;  /* 0x000000020b047825 */ /* 0x000fca00078e0204 */
[----:B--2---:R0:W-:Y:S01]  /*5240*/  ST.E.128 desc[UR42][R4.64], R12 ;  /* 0x0000000c04007985 */ /* 0x0041e2000c101d2a */
[----:B------:R-:W-:Y:S05]  /*5250*/  BRA `(.L_x_509) ;  /* 0x00000004000c7947 */ /* 0x000fea0003800000 */
.L_x_490:
[----:B------:R-:W-:-:S06]  /*5260*/  UISETP.NE.AND UP0, UPT, UR39, 0x3, UPT ;  /* 0x000000032700788c */ /* 0x000fcc000bf05270 */
[----:B------:R-:W-:-:S13]  /*5270*/  PLOP3.LUT P5, PT, PT, PT, UP0, 0x80, 0x0 ;  /* 0x000000000000781c */ /* 0x000fda0003faf008 */
[----:B------:R-:W-:Y:S05]  /*5280*/  @!P5 BRA `(.L_x_529) ;  /* 0x000000000004d947 */ /* 0x000fea0003800000 */
[----:B------:R-:W-:Y:S01]  /*5290*/  BPT.TRAP 0x1 ;  /* 0x000000040000795c */ /* 0x000fe20000300000 */
.L_x_529:
[----:B------:R-:W-:Y:S01]  /*52a0*/  IMAD R70, R19, 0x8, R18 ;  /* 0x0000000813467824 */ /* 0x000fe200078e0212 */
[----:B------:R-:W-:Y:S01]  /*52b0*/  SHF.L.U32 R79, R155, 0x1f, RZ ;  /* 0x0000001f9b4f7819 */ /* 0x000fe200000006ff */
[----:B------:R-:W-:Y:S01]  /*52c0*/  BSSY B1, `(.L_x_530) ;  /* 0x0000004000017945 */ /* 0x000fe20003800000 */
[----:B------:R-:W-:Y:S02]  /*52d0*/  SHF.R.S32.HI R75, RZ, 0x1f, R74 ;  /* 0x0000001fff4b7819 */ /* 0x000fe4000001144a */
[----:B------:R-:W0:Y:S02]  /*52e0*/  SYNCS.PHASECHK.TRANS64.TRYWAIT P3, [R70+URZ+0x16890], R79 ;  /* 0x0168904f460075a7 */ /* 0x000e24000806017f */
[----:B0-----:R-:W-:Y:S05]  /*52f0*/  @!P3 BRA `(.L_x_531) ;  /* 0x000001180020b947 */ /* 0x001fea0003800000 */
.L_x_750:
[----:B------:R-:W-:Y:S05]  /*5300*/  BSYNC B1 ;  /* 0x0000000000017941 */ /* 0x000fea0003800000 */
.L_x_530:
[----:B------:R-:W-:Y:S01]  /*5310*/  ULDC.64 UR4, c[0x0][0x300] ;  /* 0x0000c00000047ab9 */ /* 0x000fe20000000a00 */
[----:B-----5:R-:W-:Y:S01]  /*5320*/  SHF.R.S32.HI R76, RZ, 0x1f, R73 ;  /* 0x0000001fff4c7819 */ /* 0x020fe20000011449 */
[----:B------:R-:W-:Y:S01]  /*5330*/  IMAD R7, R75, UR4, RZ ;  /* 0x000000044b077c24 */ /* 0x000fe2000f8e02ff */
[----:B------:R-:W-:Y:S01]  /*5340*/  ULDC.64 UR6, c[0x0][0x2e8] ;  /* 0x0000ba0000067ab9 */ /* 0x000fe20000000a00 */
[----:B------:R-:W-:-:S04]  /*5350*/  IMAD.WIDE.U32 R4, R74, UR4, RZ ;  /* 0x000000044a047c25 */ /* 0x000fc8000f8e00ff */
[----:B------:R-:W-:Y:S01]  /*5360*/  IMAD R7, R74, UR5, R7 ;  /* 0x000000054a077c24 */ /* 0x000fe2000f8e0207 */
[----:B------:R-:W-:Y:S01]  /*5370*/  ULDC.64 UR4, c[0x0][0x310] ;  /* 0x0000c40000047ab9 */ /* 0x000fe20000000a00 */
[----:B------:R-:W-:Y:S02]  /*5380*/  IMAD R77, R29, -0x80, R27 ;  /* 0xffffff801d4d7824 */ /* 0x000fe400078e021b */
[----:B------:R-:W-:Y:S02]  /*5390*/  IMAD R6, R76, UR4, RZ ;  /* 0x000000044c067c24 */ /* 0x000fe4000f8e02ff */
[----:B------:R-:W-:Y:S01]  /*53a0*/  IMAD.IADD R5, R5, 0x1, R7 ;  /* 0x0000000105057824 */ /* 0x000fe200078e0207 */
[----:B------:R-:W-:Y:S01]  /*53b0*/  VIMNMX R77, R77, 0x80, PT ;  /* 0x000000804d4d7848 */ /* 0x000fe20003fe0100 */
[C---:B------:R-:W-:Y:S02]  /*53c0*/  IMAD R7, R73.reuse, UR5, R6 ;  /* 0x0000000549077c24 */ /* 0x040fe4000f8e0206 */
[----:B------:R-:W-:Y:S01]  /*53d0*/  IMAD.WIDE.U32 R4, R73, UR4, R4 ;  /* 0x0000000449047c25 */ /* 0x000fe2000f8e0004 */
[----:B------:R-:W-:-:S03]  /*53e0*/  ULDC.64 UR4, c[0x0][0x308] ;  /* 0x0000c20000047ab9 */ /* 0x000fc60000000a00 */
[----:B------:R-:W-:Y:S02]  /*53f0*/  IMAD.IADD R5, R5, 0x1, R7 ;  /* 0x0000000105057824 */ /* 0x000fe400078e0207 */
[----:B------:R-:W-:Y:S02]  /*5400*/  IMAD.IADD R38, R77, 0x1, -R153 ;  /* 0x000000014d267824 */ /* 0x000fe400078e0a99 */
[----:B------:R-:W-:Y:S01]  /*5410*/  IMAD.WIDE.U32 R4, R152, UR4, R4 ;  /* 0x0000000498047c25 */ /* 0x000fe2000f8e0004 */
[----:B------:R-:W-:-:S03]  /*5420*/  UMOV UR4, 0xffffffff ;  /* 0xffffffff00047882 */ /* 0x000fc60000000000 */
[----:B------:R-:W-:Y:S01]  /*5430*/  IMAD R37, R152, UR5, R5 ;  /* 0x0000000598257c24 */ /* 0x000fe2000f8e0205 */
[----:B------:R-:W-:-:S04]  /*5440*/  LEA R36, P3, R4, UR6, 0x1 ;  /* 0x0000000604247c11 */ /* 0x000fc8000f8608ff */
[----:B------:R-:W-:Y:S02]  /*5450*/  LEA.HI.X R37, R4, UR7, R37, 0x1, P3 ;  /* 0x0000000704257c11 */ /* 0x000fe400098f0c25 */
[----:B------:R-:W-:Y:S01]  /*5460*/  ISETP.GE.AND P3, PT, R38, 0x1, PT ;  /* 0x000000012600780c */ /* 0x000fe20003f66270 */
[----:B------:R-:W-:-:S12]  /*5470*/  BRA.DIV UR4, `(.L_x_532) ;  /* 0x0000011604d47947 */ /* 0x000fd8000b800000 */
[----:B------:R1:W2:Y:S04]  /*5480*/  SHFL.IDX PT, R5, R37, RZ, 0x1c1f ;  /* 0x001c1fff25057589 */ /* 0x0002a800000e0000 */
[----:B------:R1:W3:Y:S02]  /*5490*/  SHFL.IDX PT, R7, R36, RZ, 0x1c1f ;  /* 0x001c1fff24077589 */ /* 0x0002e400000e0000 */
.L_x_754:
[----:B------:R-:W-:Y:S04]  /*54a0*/  BSSY B1, `(.L_x_533) ;  /* 0x000000d000017945 */ /* 0x000fe80003800000 */
[----:B------:R-:W-:Y:S05]  /*54b0*/  @!P3 BRA `(.L_x_534) ;  /* 0x00000000002cb947 */ /* 0x000fea0003800000 */
[----:B------:R-:W-:Y:S02]  /*54c0*/  ULDC UR4, c[0x0][0x2f4] ;  /* 0x0000bd0000047ab9 */ /* 0x000fe40000000800 */
[----:B------:R-:W-:-:S13]  /*54d0*/  ISETP.GE.AND P3, PT, R16, UR4, PT ;  /* 0x0000000410007c0c */ /* 0x000fda000bf66270 */
[----:B---3--:R-:W-:-:S04]  /*54e0*/  @!P3 LEA R14, P4, R16, R7, 0x1 ;  /* 0x00000007100eb211 */ /* 0x008fc800078808ff */
[----:B--2---:R-:W-:Y:S02]  /*54f0*/  @!P3 LEA.HI.X R15, R16, R5, R17, 0x1, P4 ;  /* 0x00000005100fb211 */ /* 0x004fe400020f0c11 */
[----:B------:R-:W-:-:S13]  /*5500*/  ISETP.GE.AND P4, PT, R2, UR4, PT ;  /* 0x0000000402007c0c */ /* 0x000fda000bf86270 */
[----:B------:R-:W-:-:S04]  /*5510*/  @!P4 LEA R12, P6, R2, R7, 0x1 ;  /* 0x00000007020cc211 */ /* 0x000fc800078c08ff */
[----:B------:R-:W-:Y:S02]  /*5520*/  @!P4 LEA.HI.X R13, R2, R5, R154, 0x1, P6 ;  /* 0x00000005020dc211 */ /* 0x000fe400030f0c9a */
[----:B------:R-:W2:Y:S04]  /*5530*/  @!P3 LDS.128 R4, [R72+0xe000] ;  /* 0x00e000004804b984 */ /* 0x000ea80000000c00 */
[----:B--2---:R-:W-:Y:S04]  /*5540*/  @!P3 ST.E.128 desc[UR42][R14.64], R4 ;  /* 0x000000040e00b985 */ /* 0x004fe8000c101d2a */
[----:B------:R-:W2:Y:S04]  /*5550*/  @!P4 LDS.128 R4, [R71+0xe000] ;  /* 0x00e000004704c984 */ /* 0x000ea80000000c00 */
[----:B--2---:R4:W-:Y:S02]  /*5560*/  @!P4 ST.E.128 desc[UR42][R12.64], R4 ;  /* 0x000000040c00c985 */ /* 0x0049e4000c101d2a */
.L_x_534:
[----:B------:R-:W-:Y:S05]  /*5570*/  BSYNC B1 ;  /* 0x0000000000017941 */ /* 0x000fea0003800000 */
.L_x_533:
[----:B------:R-:W-:-:S03]  /*5580*/  UMOV UR4, 0xffffffff ;  /* 0xffffffff00047882 */ /* 0x000fc60000000000 */
[----:B------:R-:W-:Y:S05]  /*5590*/  BRA.DIV UR4, `(.L_x_535) ;  /* 0x0000011604d87947 */ /* 0x000fea000b800000 */
[----:B--2-4-:R2:W4:Y:S04]  /*55a0*/  SHFL.IDX PT, R5, R37, 0x1, 0x1c1f ;  /* 0x003c1f0025057f89 */ /* 0x01452800000e0000 */
[----:B---3--:R2:W3:Y:S02]  /*55b0*/  SHFL.IDX PT, R7, R36, 0x1, 0x1c1f ;  /* 0x003c1f0024077f89 */ /* 0x0084e400000e0000 */
.L_x_758:
[----:B------:R-:W-:-:S13]  /*55c0*/  ISETP.GE.AND P3, PT, R38, 0x61, PT ;  /* 0x000000612600780c */ /* 0x000fda0003f66270 */
[----:B------:R-:W-:Y:S05]  /*55d0*/  @!P3 BRA `(.L_x_509) ;  /* 0x00000000002cb947 */ /* 0x000fea0003800000 */
[----:B------:R-:W-:Y:S02]  /*55e0*/  ULDC UR4, c[0x0][0x2f4] ;  /* 0x0000bd0000047ab9 */ /* 0x000fe40000000800 */
[----:B------:R-:W-:-:S13]  /*55f0*/  ISETP.GE.AND P3, PT, R16, UR4, PT ;  /* 0x0000000410007c0c */ /* 0x000fda000bf66270 */
[----:B---3--:R-:W-:-:S04]  /*5600*/  @!P3 LEA R14, P4, R16, R7, 0x1 ;  /* 0x00000007100eb211 */ /* 0x008fc800078808ff */
[----:B----4-:R-:W-:Y:S02]  /*5610*/  @!P3 LEA.HI.X R15, R16, R5, R17, 0x1, P4 ;  /* 0x00000005100fb211 */ /* 0x010fe400020f0c11 */
[----:B------:R-:W-:-:S13]  /*5620*/  ISETP.GE.AND P4, PT, R2, UR4, PT ;  /* 0x0000000402007c0c */ /* 0x000fda000bf86270 */
[----:B------:R-:W-:-:S04]  /*5630*/  @!P4 LEA R12, P6, R2, R7, 0x1 ;  /* 0x00000007020cc211 */ /* 0x000fc800078c08ff */
[----:B------:R-:W-:Y:S02]  /*5640*/  @!P4 LEA.HI.X R13, R2, R5, R154, 0x1, P6 ;  /* 0x00000005020dc211 */ /* 0x000fe400030f0c9a */
[----:B------:R-:W3:Y:S04]  /*5650*/  @!P3 LDS.128 R4, [R72+0x11000] ;  /* 0x011000004804b984 */ /* 0x000ee80000000c00 */
[----:B---3--:R-:W-:Y:S04]  /*5660*/  @!P3 ST.E.128 desc[UR42][R14.64], R4 ;  /* 0x000000040e00b985 */ /* 0x008fe8000c101d2a */
[----:B------:R-:W3:Y:S04]  /*5670*/  @!P4 LDS.128 R4, [R71+0x11000] ;  /* 0x011000004704c984 */ /* 0x000ee80000000c00 */
[----:B---3--:R3:W-:Y:S02]  /*5680*/  @!P4 ST.E.128 desc[UR42][R12.64], R4 ;  /* 0x000000040c00c985 */ /* 0x0087e4000c101d2a */
.L_x_509:
[----:B------:R-:W-:Y:S05]  /*5690*/  BSYNC B0 ;  /* 0x0000000000007941 */ /* 0x000fea0003800000 */
.L_x_489:
[----:B0--34-:R-:W0:Y:S01]  /*56a0*/  S2R R4, SR_TID.X ;  /* 0x0000000000047919 */ /* 0x019e220000002100 */
[----:B------:R-:W-:Y:S01]  /*56b0*/  @!PT LDS RZ, [RZ] ;  /* 0x00000000fffff984 */ /* 0x000fe20000000800 */
[----:B------:R-:W-:Y:S01]  /*56c0*/  @!PT LDS RZ, [RZ] ;  /* 0x00000000fffff984 */ /* 0x000fe20000000800 */
[----:B------:R-:W-:Y:S01]  /*56d0*/  @!PT LDS RZ, [RZ] ;  /* 0x00000000fffff984 */ /* 0x000fe20000000800 */
[----:B------:R-:W-:Y:S01]  /*56e0*/  @!PT LDS RZ, [RZ] ;  /* 0x00000000fffff984 */ /* 0x000fe20000000800 */
[----:B------:R3:W-:Y:S06]  /*56f0*/  MEMBAR.ALL.CTA ;  /* 0x0000000000007992 */ /* 0x0007ec0000008000 */
[----:B---3--:R-:W3:Y:S01]  /*5700*/  FENCE.VIEW.ASYNC.S ;  /* 0x00000000000073c6 */ /* 0x008ee20000000000 */
[----:B------:R-:W-:Y:S05]  /*5710*/  WARPSYNC.ALL ;  /* 0x0000000000007948 */ /* 0x000fea0003800000 */
[----:B------:R-:W-:Y:S01]  /*5720*/  BSSY B0, `(.L_x_536) ;  /* 0x0000008000007945 */ /* 0x000fe20003800000 */
[----:B---3--:R3:W-:Y:S01]  /*5730*/  BAR.SYNC.DEFER_BLOCKING R78, 0x80 ;  /* 0x0002004e0000751d */ /* 0x0087e20000010000 */
[----:B0-----:R-:W-:-:S13]  /*5740*/  LOP3.LUT P3, RZ, R4, 0x7f, RZ, 0xc0, !PT ;  /* 0x0000007f04ff7812 */ /* 0x001fda000786c0ff */
[----:B------:R-:W-:-:S05]  /*5750*/  @!P3 VIADD R4, R70, 0x168a0 ;  /* 0x000168a04604b836 */ /* 0x000fca0000000000 */
[----:B------:R-:W-:-:S04]  /*5760*/  @!P3 PRMT R4, RZ, 0x654, R4 ;  /* 0x00000654ff04b816 */ /* 0x000fc80000000004 */
[----:B------:R3:W-:Y:S01]  /*5770*/  @!P3 SYNCS.ARRIVE.TRANS64.RED.A1T0 RZ, [R4+URZ], RZ ;  /* 0x000000ff04ffb9a7 */ /* 0x0007e2000810043f */
[----:B------:R-:W-:Y:S05]  /*5780*/  @!P5 BRA `(.L_x_537) ;  /* 0x000000000004d947 */ /* 0x000fea0003800000 */
[----:B------:R-:W-:Y:S01]  /*5790*/  BPT.TRAP 0x1 ;  /* 0x000000040000795c */ /* 0x000fe20000300000 */
.L_x_537:
[----:B------:R-:W-:Y:S05]  /*57a0*/  BSYNC B0 ;  /* 0x0000000000007941 */ /* 0x000fea0003800000 */
.L_x_536:
[----:B------:R-:W0:Y:S01]  /*57b0*/  SYNCS.PHASECHK.TRANS64.TRYWAIT P4, [R70+URZ+0x168b0], R79 ;  /* 0x0168b04f460075a7 */ /* 0x000e22000808017f */
[----:B------:R-:W-:Y:S01]  /*57c0*/  ULDC UR40, c[0x0][0x2f4] ;  /* 0x0000bd0000287ab9 */ /* 0x000fe20000000800 */
[----:B------:R-:W-:Y:S04]  /*57d0*/  BSSY B0, `(.L_x_538) ;  /* 0x0000002000007945 */ /* 0x000fe80003800000 */
[----:B0-----:R-:W-:Y:S05]  /*57e0*/  @!P4 BRA `(.L_x_539) ;  /* 0x000001140090c947 */ /* 0x001fea0003800000 */
.L_x_759:
[----:B------:R-:W-:Y:S05]  /*57f0*/  BSYNC B0 ;  /* 0x0000000000007941 */ /* 0x000fea0003800000 */
.L_x_538:
[----:B------:R-:W-:Y:S01]  /*5800*/  ULDC.64 UR4, c[0x0][0x328] ;  /* 0x0000ca0000047ab9 */ /* 0x000fe20000000a00 */
[----:B------:R-:W-:Y:S01]  /*5810*/  ULDC.64 UR6, c[0x0][0x318] ;  /* 0x0000c60000067ab9 */ /* 0x000fe20000000a00 */
[----:B------:R-:W-:Y:S01]  /*5820*/  IMAD R75, R75, UR4, RZ ;  /* 0x000000044b4b7c24 */ /* 0x000fe2000f8e02ff */
[----:B------:R-:W-:Y:S01]  /*5830*/  BSSY B0, `(.L_x_540) ;  /* 0x000001d000007945 */ /* 0x000fe20003800000 */
[----:B---3--:R-:W-:-:S04]  /*5840*/  IMAD.WIDE.U32 R4, R74, UR4, RZ ;  /* 0x000000044a047c25 */ /* 0x008fc8000f8e00ff */
[----:B------:R-:W-:Y:S01]  /*5850*/  IMAD R75, R74, UR5, R75 ;  /* 0x000000054a4b7c24 */ /* 0x000fe2000f8e024b */
[----:B------:R-:W-:Y:S01]  /*5860*/  ULDC.64 UR4, c[0x0][0x338] ;  /* 0x0000ce0000047ab9 */ /* 0x000fe20000000a00 */
[----:B------:R-:W-:Y:S02]  /*5870*/  IMAD.IADD R77, R77, 0x1, -R153 ;  /* 0x000000014d4d7824 */ /* 0x000fe400078e0a99 */
[----:B------:R-:W-:Y:S02]  /*5880*/  IMAD R76, R76, UR4, RZ ;  /* 0x000000044c4c7c24 */ /* 0x000fe4000f8e02ff */
[----:B------:R-:W-:Y:S02]  /*5890*/  IMAD.IADD R5, R5, 0x1, R75 ;  /* 0x0000000105057824 */ /* 0x000fe400078e024b */
[C---:B------:R-:W-:Y:S02]  /*58a0*/  IMAD R7, R73.reuse, UR5, R76 ;  /* 0x0000000549077c24 */ /* 0x040fe4000f8e024c */
[----:B------:R-:W-:Y:S01]  /*58b0*/  IMAD.WIDE.U32 R4, R73, UR4, R4 ;  /* 0x0000000449047c25 */ /* 0x000fe2000f8e0004 */
[----:B------:R-:W-:-:S03]  /*58c0*/  ULDC.64 UR4, c[0x0][0x330] ;  /* 0x0000cc0000047ab9 */ /* 0x000fc60000000a00 */
[----:B------:R-:W-:Y:S02]  /*58d0*/  IMAD.IADD R5, R5, 0x1, R7 ;  /* 0x0000000105057824 */ /* 0x000fe400078e0207 */
[----:B------:R-:W-:-:S04]  /*58e0*/  IMAD.WIDE.U32 R4, R152, UR4, R4 ;  /* 0x0000000498047c25 */ /* 0x000fc8000f8e0004 */
[----:B------:R-:W-:Y:S01]  /*58f0*/  IMAD R5, R152, UR5, R5 ;  /* 0x0000000598057c24 */ /* 0x000fe2000f8e0205 */
[----:B--2---:R-:W-:-:S04]  /*5900*/  LEA R11, P4, R4, UR6, 0x1 ;  /* 0x00000006040b7c11 */ /* 0x004fc8000f8808ff */
[----:B-1----:R-:W-:Y:S01]  /*5910*/  LEA.HI.X R36, R4, UR7, R5, 0x1, P4 ;  /* 0x0000000704247c11 */ /* 0x002fe2000a0f0c05 */
[----:B------:R1:W2:Y:S01]  /*5920*/  SHFL.IDX PT, R13, R11, RZ, 0x1c1f ;  /* 0x001c1fff0b0d7589 */ /* 0x0002a200000e0000 */
[----:B------:R-:W-:-:S03]  /*5930*/  ISETP.GE.AND P4, PT, R77, 0x1, PT ;  /* 0x000000014d00780c */ /* 0x000fc60003f86270 */
[----:B------:R1:W3:Y:S10]  /*5940*/  SHFL.IDX PT, R5, R36, RZ, 0x1c1f ;  /* 0x001c1fff24057589 */ /* 0x0002f400000e0000 */
[----:B-1----:R-:W-:Y:S05]  /*5950*/  @!P4 BRA `(.L_x_541) ;  /* 0x000000000028c947 */ /* 0x002fea0003800000 */
[----:B------:R-:W-:-:S13]  /*5960*/  ISETP.GE.AND P4, PT, R16, UR40, PT ;  /* 0x0000002810007c0c */ /* 0x000fda000bf86270 */
[----:B--2---:R-:W-:-:S04]  /*5970*/  @!P4 LEA R14, P5, R16, R13, 0x1 ;  /* 0x0000000d100ec211 */ /* 0x004fc800078a08ff */
[----:B---3--:R-:W-:Y:S02]  /*5980*/  @!P4 LEA.HI.X R15, R16, R5, R17, 0x1, P5 ;  /* 0x00000005100fc211 */ /* 0x008fe400028f0c11 */
[----:B------:R-:W-:-:S13]  /*5990*/  ISETP.GE.AND P5, PT, R2, UR40, PT ;  /* 0x0000002802007c0c */ /* 0x000fda000bfa6270 */
[----:B------:R-:W-:-:S04]  /*59a0*/  @!P5 LEA R12, P6, R2, R13, 0x1 ;  /* 0x0000000d020cd211 */ /* 0x000fc800078c08ff */
[----:B------:R-:W-:Y:S02]  /*59b0*/  @!P5 LEA.HI.X R13, R2, R5, R154, 0x1, P6 ;  /* 0x00000005020dd211 */ /* 0x000fe400030f0c9a */
[----:B------:R-:W1:Y:S04]  /*59c0*/  @!P4 LDS.128 R4, [R72] ;  /* 0x000000004804c984 */ /* 0x000e680000000c00 */
[----:B-1----:R-:W-:Y:S04]  /*59d0*/  @!P4 ST.E.128 desc[UR42][R14.64], R4 ;  /* 0x000000040e00c985 */ /* 0x002fe8000c101d2a */
[----:B------:R-:W1:Y:S04]  /*59e0*/  @!P5 LDS.128 R4, [R71] ;  /* 0x000000004704d984 */ /* 0x000e680000000c00 */
[----:B-1----:R1:W-:Y:S02]  /*59f0*/  @!P5 ST.E.128 desc[UR42][R12.64], R4 ;  /* 0x000000040c00d985 */ /* 0x0023e4000c101d2a */
.L_x_541:
[----:B------:R-:W-:Y:S05]  /*5a00*/  BSYNC B0 ;  /* 0x0000000000007941 */ /* 0x000fea0003800000 */
.L_x_540:
[----:B------:R-:W-:Y:S01]  /*5a10*/  ISETP.GE.AND P4, PT, R77, 0x61, PT ;  /* 0x000000614d00780c */ /* 0x000fe20003f86270 */
[----:B-1-3--:R1:W3:Y:S01]  /*5a20*/  SHFL.IDX PT, R5, R36, 0x1, 0x1c1f ;  /* 0x003c1f0024057f89 */ /* 0x00a2e200000e0000 */
[----:B------:R-:W-:Y:S03]  /*5a30*/  BSSY B0, `(.L_x_542) ;  /* 0x000000d000007945 */ /* 0x000fe60003800000 */
[----:B------:R-:W4:Y:S08]  /*5a40*/  SHFL.IDX PT, R11, R11, 0x1, 0x1c1f ;  /* 0x003c1f000b0b7f89 */ /* 0x000f3000000e0000 */
[----:B-1----:R-:W-:Y:S05]  /*5a50*/  @!P4 BRA `(.L_x_543) ;  /* 0x000000000028c947 */ /* 0x002fea0003800000 */
[----:B------:R-:W-:-:S13]  /*5a60*/  ISETP.GE.AND P4, PT, R16, UR40, PT ;  /* 0x0000002810007c0c */ /* 0x000fda000bf86270 */
[----:B----4-:R-:W-:-:S04]  /*5a70*/  @!P4 LEA R14, P5, R16, R11, 0x1 ;  /* 0x0000000b100ec211 */ /* 0x010fc800078a08ff */
[----:B---3--:R-:W-:Y:S02]  /*5a80*/  @!P4 LEA.HI.X R15, R16, R5, R17, 0x1, P5 ;  /* 0x00000005100fc211 */ /* 0x008fe400028f0c11 */
[----:B------:R-:W-:-:S13]  /*5a90*/  ISETP.GE.AND P5, PT, R2, UR40, PT ;  /* 0x0000002802007c0c */ /* 0x000fda000bfa6270 */
[----:B------:R-:W-:-:S04]  /*5aa0*/  @!P5 LEA R12, P6, R2, R11, 0x1 ;  /* 0x0000000b020cd211 */ /* 0x000fc800078c08ff */
[----:B--2---:R-:W-:Y:S02]  /*5ab0*/  @!P5 LEA.HI.X R13, R2, R5, R154, 0x1, P6 ;  /* 0x00000005020dd211 */ /* 0x004fe400030f0c9a */
[----:B------:R-:W1:Y:S04]  /*5ac0*/  @!P4 LDS.128 R4, [R72+0x3000] ;  /* 0x003000004804c984 */ /* 0x000e680000000c00 */
[----:B-1----:R-:W-:Y:S04]  /*5ad0*/  @!P4 ST.E.128 desc[UR42][R14.64], R4 ;  /* 0x000000040e00c985 */ /* 0x002fe8000c101d2a */
[----:B------:R-:W1:Y:S04]  /*5ae0*/  @!P5 LDS.128 R4, [R71+0x3000] ;  /* 0x003000004704d984 */ /* 0x000e680000000c00 */
[----:B-1----:R1:W-:Y:S02]  /*5af0*/  @!P5 ST.E.128 desc[UR42][R12.64], R4 ;  /* 0x000000040c00d985 */ /* 0x0023e4000c101d2a */
.L_x_543:
[----:B------:R-:W-:Y:S05]  /*5b00*/  BSYNC B0 ;  /* 0x0000000000007941 */ /* 0x000fea0003800000 */
.L_x_542:
[----:B-1----:R-:W5:Y:S01]  /*5b10*/  LDL R4, [R1] ;  /* 0x0000000001047983 */ /* 0x002f620000100800 */
[----:B0-----:R-:W-:Y:S01]  /*5b20*/  @!P3 VIADD R70, R70, 0x168c0 ;  /* 0x000168c04646b836 */ /* 0x001fe20000000000 */
[----:B------:R-:W-:Y:S01]  /*5b30*/  IADD3 R19, R19, 0x1, RZ ;  /* 0x0000000113137810 */ /* 0x000fe20007ffe0ff */
[----:B------:R-:W-:Y:S01]  /*5b40*/  @!PT LDS RZ, [RZ] ;  /* 0x00000000fffff984 */ /* 0x000fe20000000800 */
[----:B------:R-:W-:Y:S01]  /*5b50*/  @!PT LDS RZ, [RZ] ;  /* 0x00000000fffff984 */ /* 0x000fe20000000800 */
[----:B------:R-:W-:Y:S01]  /*5b60*/  @!PT LDS RZ, [RZ] ;  /* 0x00000000fffff984 */ /* 0x000fe20000000800 */
[----:B------:R-:W-:Y:S01]  /*5b70*/  @!PT LDS RZ, [RZ] ;  /* 0x00000000fffff984 */ /* 0x000fe20000000800 */
[----:B------:R0:W-:Y:S06]  /*5b80*/  MEMBAR.ALL.CTA ;  /* 0x0000000000007992 */ /* 0x0001ec0000008000 */
[----:B0-----:R-:W0:Y:S01]  /*5b90*/  FENCE.VIEW.ASYNC.S ;  /* 0x00000000000073c6 */ /* 0x001e220000000000 */
[----:B------:R-:W-:Y:S01]  /*5ba0*/  @!P3 PRMT R70, RZ, 0x654, R70 ;  /* 0x00000654ff46b816 */ /* 0x000fe20000000046 */
[----:B0-----:R0:W-:Y:S06]  /*5bb0*/  BAR.SYNC.DEFER_BLOCKING R78, 0x80 ;  /* 0x0002004e0000751d */ /* 0x0011ec0000010000 */
[----:B------:R0:W-:Y:S01]  /*5bc0*/  @!P3 SYNCS.ARRIVE.TRANS64.RED.A1T0 RZ, [R70+URZ], RZ ;  /* 0x000000ff46ffb9a7 */ /* 0x0001e2000810043f */
[----:B------:R-:W-:-:S04]  /*5bd0*/  ISETP.NE.AND P3, PT, R19, 0x2, PT ;  /* 0x000000021300780c */ /* 0x000fc80003f65270 */
[----:B------:R-:W-:Y:S02]  /*5be0*/  SEL R19, R19, RZ, P3 ;  /* 0x000000ff13137207 */ /* 0x000fe40001800000 */
[----:B-----5:R-:W-:Y:S02]  /*5bf0*/  LOP3.LUT P4, RZ, R4, 0x1, RZ, 0xc0, !PT ;  /* 0x0000000104ff7812 */ /* 0x020fe4000788c0ff */
[----:B------:R-:W-:-:S04]  /*5c00*/  SEL R4, RZ, 0x1, P3 ;  /* 0x00000001ff047807 */ /* 0x000fc80001800000 */
[----:B------:R-:W-:-:S07]  /*5c10*/  LOP3.LUT R155, R155, R4, RZ, 0x3c, !PT ;  /* 0x000000049b9b7212 */ /* 0x000fce00078e3cff */
[----:B0-----:R-:W-:Y:S05]  /*5c20*/  @P4 BRA `(.L_x_544) ;  /* 0xffffffc400844947 */ /* 0x001fea000383ffff */
[----:B---3--:R-:W0:Y:S01]  /*5c30*/  S2R R5, SR_TID.X ;  /* 0x0000000000057919 */ /* 0x008e220000002100 */
[----:B------:R-:W-:Y:S02]  /*5c40*/  PLOP3.LUT P0, PT, PT, PT, PT, 0x8, 0x0 ;  /* 0x000000000000781c */ /* 0x000fe40003f0e170 */
[----:B0-----:R-:W-:-:S04]  /*5c50*/  SHF.R.U32.HI R5, RZ, 0x7, R5 ;  /* 0x00000007ff057819 */ /* 0x001fc80000011605 */
[----:B------:R-:W-:-:S13]  /*5c60*/  ISETP.NE.AND P4, PT, R5, 0x1, PT ;  /* 0x000000010500780c */ /* 0x000fda0003f85270 */
[----:B------:R-:W-:Y:S06]  /*5c70*/  @!P4 BAR.ARV 0x9, 0x100 ;  /* 0x024400000000cb1d */ /* 0x000fec0000002000 */
.L_x_484:
[----:B------:R-:W-:Y:S01]  /*5c80*/  IMAD.MOV.U32 R5, RZ, RZ, RZ ;  /* 0x000000ffff057224 */ /* 0x000fe200078e00ff */
[----:B------:R-:W-:Y:S06]  /*5c90*/  @P0 BRA `(.L_x_545) ;  /* 0x00000000000c0947 */ /* 0x000fec0003800000 */
[----:B------:R-:W0:Y:S01]  /*5ca0*/  FENCE.VIEW.ASYNC.G ;  /* 0x00000000000073c6 */ /* 0x000e220000000100 */
[----:B------:R-:W-:Y:S05]  /*5cb0*/  WARPSYNC.ALL ;  /* 0x0000000000007948 */ /* 0x000fea0003800000 */
[----:B0-----:R-:W-:Y:S06]  /*5cc0*/  BAR.ARV 0xc, 0x200 ;  /* 0x0308000000007b1d */ /* 0x001fec0000002000 */
.L_x_545:
[----:B------:R-:W3:Y:S01]  /*5cd0*/  LDL R0, [R1] ;  /* 0x0000000001007983 */ /* 0x000ee20000100800 */
[----:B------:R-:W-:Y:S01]  /*5ce0*/  BSSY B0, `(.L_x_546) ;  /* 0x0000020000007945 */ /* 0x000fe20003800000 */
[----:B---3--:R-:W-:-:S13]  /*5cf0*/  LOP3.LUT P0, RZ, R0, 0x4, RZ, 0xc0, !PT ;  /* 0x0000000400ff7812 */ /* 0x008fda000780c0ff */
[----:B------:R-:W-:Y:S05]  /*5d00*/  @!P0 BRA `(.L_x_547) ;  /* 0x0000000000748947 */ /* 0x000fea0003800000 */
[----:B------:R-:W3:Y:S01]  /*5d10*/  LDL R0, [R1+0x34] ;  /* 0x0000340001007983 */ /* 0x000ee20000100800 */
[----:B------:R-:W-:Y:S01]  /*5d20*/  ULDC UR4, c[0x0][0x9f0] ;  /* 0x00027c0000047ab9 */ /* 0x000fe20000000800 */
[----:B---3--:R-:W-:-:S04]  /*5d30*/  ISETP.NE.AND P0, PT, R0, RZ, PT ;  /* 0x000000ff0000720c */ /* 0x008fc80003f05270 */
        /* <DEDUP_REMOVED lines=25> */
[----:B------:R-:W-:-:S07]  /*5ed0*/  @!P1 LOP3.LUT R5, RZ, R9, RZ, 0x33, !PT ;  /* 0x00000009ff059212 */ /* 0x000fce00078e33ff */
.L_x_547:
[----:B------:R-:W-:Y:S05]  /*5ee0*/  BSYNC B0 ;  /* 0x0000000000007941 */ /* 0x000fea0003800000 */
.L_x_546:
[----:B------:R-:W3:Y:S01]  /*5ef0*/  LDL R0, [R1+0x4c] ;  /* 0x00004c0001007983 */ /* 0x000ee20000100800 */
[----:B------:R-:W-:Y:S01]  /*5f00*/  PLOP3.LUT P0, PT, PT, PT, PT, 0x80, 0x0 ;  /* 0x000000000000781c */ /* 0x000fe20003f0f070 */
[----:B------:R-:W-:Y:S01]  /*5f10*/  IMAD.MOV.U32 R60, RZ, RZ, RZ ;  /* 0x000000ffff3c7224 */ /* 0x000fe200078e00ff */
[----:B------:R-:W-:Y:S02]  /*5f20*/  MOV R3, RZ ;  /* 0x000000ff00037202 */ /* 0x000fe40000000f00 */
        /* <DEDUP_REMOVED lines=14> */
[----:B------:R-:W-:Y:S01]  /*6010*/  CS2R R20, SRZ ;  /* 0x0000000000147805 */ /* 0x000fe2000001ff00 */
[----:B---3--:R-:W-:-:S05]  /*6020*/  IMAD R0, R0, R5, RZ ;  /* 0x0000000500007224 */ /* 0x008fca00078e02ff */
[----:B------:R0:W-:Y:S01]  /*6030*/  STL [R1+0x24], R0 ;  /* 0x0000240001007387 */ /* 0x0001e20000100800 */
[----:B------:R-:W-:Y:S02]  /*6040*/  VIADDMNMX R88, R0, R5, R26, PT ;  /* 0x0000000500587246 */ /* 0x000fe4000380011a */
[----:B------:R-:W-:Y:S02]  /*6050*/  CS2R R26, SRZ ;  /* 0x00000000001a7805 */ /* 0x000fe4000001ff00 */
[----:B------:R-:W-:-:S13]  /*6060*/  ISETP.GT.AND P1, PT, R88, R0, PT ;  /* 0x000000005800720c */ /* 0x000fda0003f24270 */
[----:B0-----:R-:W-:Y:S05]  /*6070*/  @!P1 BRA `(.L_x_548) ;  /* 0x00000070005c9947 */ /* 0x001fea0003800000 */
[----:B------:R-:W-:-:S03]  /*6080*/  UMOV UR4, 0xffffffff ;  /* 0xffffffff00047882 */ /* 0x000fc60000000000 */
[----:B------:R-:W-:Y:S05]  /*6090*/  BRA.DIV UR4, `(.L_x_549) ;  /* 0x0000010e04787947 */ /* 0x000fea000b800000 */
[----:B------:R-:W0:Y:S02]  /*60a0*/  S2R R0, SR_TID.X ;  /* 0x0000000000007919 */ /* 0x000e240000002100 */
[----:B0-----:R-:W-:-:S05]  /*60b0*/  VIADD R3, R0, 0xffffff80 ;  /* 0xffffff8000037836 */ /* 0x001fca0000000000 */
[----:B------:R-:W-:-:S04]  /*60c0*/  SHF.R.S32.HI R0, RZ, 0x1f, R3 ;  /* 0x0000001fff007819 */ /* 0x000fc80000011403 */
[----:B------:R-:W-:-:S04]  /*60d0*/  LEA.HI R0, R0, R3, RZ, 0x7 ;  /* 0x0000000300007211 */ /* 0x000fc800078f38ff */
[----:B------:R-:W-:-:S06]  /*60e0*/  SHF.R.S32.HI R0, RZ, 0x7, R0 ;  /* 0x00000007ff007819 */ /* 0x000fcc0000011400 */
[----:B------:R-:W0:Y:S04]  /*60f0*/  SHFL.IDX PT, R0, R0, RZ, 0x1f ;  /* 0x00001fff00007589 */ /* 0x000e2800000e0000 */
[----:B0-----:R0:W-:Y:S02]  /*6100*/  STL [R1+0x28], R0 ;  /* 0x0000280001007387 */ /* 0x0011e40000100800 */
.L_x_762:
[----:B------:R-:W0:Y:S01]  /*6110*/  LDL R3, [R1+0x28] ;  /* 0x0000280001037983 */ /* 0x000e220000100800 */
[----:B------:R-:W-:Y:S01]  /*6120*/  BSSY B6, `(.L_x_550) ;  /* 0x000001b000067945 */ /* 0x000fe20003800000 */
[----:B0-----:R-:W-:-:S05]  /*6130*/  IMAD.HI R0, R3, 0x55555556, RZ ;  /* 0x5555555603007827 */ /* 0x001fca00078e02ff */
[----:B------:R-:W-:-:S05]  /*6140*/  LEA.HI R0, R0, R0, RZ, 0x1 ;  /* 0x0000000000007211 */ /* 0x000fca00078f08ff */
[----:B------:R-:W-:Y:S02]  /*6150*/  IMAD R0, R0, -0x3, R3 ;  /* 0xfffffffd00007824 */ /* 0x000fe400078e0203 */
[----:B------:R-:W-:-:S04]  /*6160*/  VIADD R3, R18, 0x8400 ;  /* 0x0000840012037836 */ /* 0x000fc80000000000 */
[----:B------:R-:W-:Y:S01]  /*6170*/  IMAD R0, R0, 0x2000, R3 ;  /* 0x0000200000007824 */ /* 0x000fe200078e0203 */
[----:B------:R-:W-:-:S04]  /*6180*/  LOP3.LUT P0, RZ, R3, 0x3ff, RZ, 0xc0, !PT ;  /* 0x000003ff03ff7812 */ /* 0x000fc8000780c0ff */
[----:B------:R-:W-:Y:S02]  /*6190*/  SHF.R.U32.HI R0, RZ, 0x4, R0 ;  /* 0x00000004ff007819 */ /* 0x000fe40000011600 */
[----:B------:R-:W-:Y:S02]  /*61a0*/  P2R R26, PR, RZ, 0x1 ;  /* 0x00000001ff1a7803 */ /* 0x000fe40000000000 */
[----:B------:R-:W-:-:S05]  /*61b0*/  LOP3.LUT R29, R0, 0x3fff, RZ, 0xc0, !PT ;  /* 0x00003fff001d7812 */ /* 0x000fca00078ec0ff */
[----:B------:R-:W-:Y:S05]  /*61c0*/  @!P0 BRA `(.L_x_551) ;  /* 0x0000000000408947 */ /* 0x000fea0003800000 */
[----:B------:R-:W-:Y:S01]  /*61d0*/  MOV R0, 0x0 ;  /* 0x0000000000007802 */ /* 0x000fe20000000f00 */
[----:B------:R-:W-:Y:S01]  /*61e0*/  ULDC.64 UR4, c[0x4][0x88] ;  /* 0x0100220000047ab9 */ /* 0x000fe20000000a00 */
[----:B------:R-:W-:Y:S01]  /*61f0*/  ULDC.64 UR6, c[0x4][0x90] ;  /* 0x0100240000067ab9 */ /* 0x000fe20000000a00 */
[----:B------:R-:W-:Y:S01]  /*6200*/  IMAD.U32 R4, RZ, RZ, UR4 ;  /* 0x00000004ff047e24 */ /* 0x000fe2000f8e00ff */
[----:B---3--:R0:W3:Y:S01]  /*6210*/  LDC.64 R14, c[0x4][R0] ;  /* 0x01000000000e7b82 */ /* 0x0080e20000000a00 */
[----:B------:R-:W-:Y:S01]  /*6220*/  IMAD.U32 R5, RZ, RZ, UR5 ;  /* 0x00000005ff057e24 */ /* 0x000fe2000f8e00ff */
[----:B------:R-:W-:Y:S01]  /*6230*/  ULDC.64 UR4, c[0x4][0x28] ;  /* 0x01000a0000047ab9 */ /* 0x000fe20000000a00 */
[----:B-1----:R-:W-:Y:S01]  /*6240*/  IMAD.U32 R6, RZ, RZ, UR6 ;  /* 0x00000006ff067e24 */ /* 0x002fe2000f8e00ff */
[----:B----4-:R-:W-:Y:S01]  /*6250*/  MOV R11, UR5 ;  /* 0x00000005000b7c02 */ /* 0x010fe20008000f00 */
[----:B------:R-:W-:Y:S02]  /*6260*/  IMAD.U32 R7, RZ, RZ, UR7 ;  /* 0x00000007ff077e24 */ /* 0x000fe4000f8e00ff */
[----:B------:R-:W-:-:S02]  /*6270*/  IMAD.U32 R10, RZ, RZ, UR4 ;  /* 0x00000004ff0a7e24 */ /* 0x000fc4000f8e00ff */
[----:B------:R-:W-:Y:S02]  /*6280*/  IMAD.MOV.U32 R8, RZ, RZ, 0x70 ;  /* 0x00000070ff087424 */ /* 0x000fe400078e00ff */
[----:B------:R-:W-:Y:S02]  /*6290*/  IMAD.MOV.U32 R12, RZ, RZ, 0x1 ;  /* 0x00000001ff0c7424 */ /* 0x000fe400078e00ff */
[----:B0-2---:R-:W-:-:S07]  /*62a0*/  IMAD.MOV.U32 R13, RZ, RZ, RZ ;  /* 0x000000ffff0d7224 */ /* 0x005fce00078e00ff */
[----:B------:R-:W-:-:S07]  /*62b0*/  LEPC R20, `(.L_x_551) ;  /* 0x000000001014794e */ /* 0x000fce0000000000 */
[----:B---3-5:R-:W-:Y:S05]  /*62c0*/  CALL.ABS.NOINC R14 ;  /* 0x000000000e007343 */ /* 0x028fea0003c00000 */
.L_x_551:
[----:B------:R-:W-:Y:S05]  /*62d0*/  BSYNC B6 ;  /* 0x0000000000067941 */ /* 0x000fea0003800000 */
.L_x_550:
[----:B------:R-:W-:Y:S02]  /*62e0*/  ULDC UR4, c[0x0][0x3f4] ;  /* 0x0000fd0000047ab9 */ /* 0x000fe40000000800 */
[----:B------:R-:W-:-:S13]  /*62f0*/  ISETP.LT.AND P0, PT, RZ, UR4, PT ;  /* 0x00000004ff007c0c */ /* 0x000fda000bf01270 */
[----:B------:R-:W-:Y:S05]  /*6300*/  @P0 BRA `(.L_x_552) ;  /* 0x0000000000400947 */ /* 0x000fea0003800000 */
[----:B------:R-:W-:-:S04]  /*6310*/  ULEA.HI UR4, UR37, UR37, URZ, 0x1 ;  /* 0x0000002525047291 */ /* 0x000fc8000f8f083f */
[----:B------:R-:W-:-:S04]  /*6320*/  ULOP3.LUT UR4, UR4, 0xfffffffe, URZ, 0xc0, !UPT ;  /* 0xfffffffe04047892 */ /* 0x000fc8000f8ec03f */
[----:B------:R-:W-:-:S06]  /*6330*/  UIADD3 UR4, UR37, -UR4, URZ ;  /* 0x8000000425047290 */ /* 0x000fcc000fffe03f */
[----:B------:R-:W-:-:S05]  /*6340*/  IMAD.U32 R3, RZ, RZ, UR4 ;  /* 0x00000004ff037e24 */ /* 0x000fca000f8e00ff */
[----:B------:R-:W-:-:S04]  /*6350*/  SHF.L.U32 R3, R3, 0x1f, RZ ;  /* 0x0000001f03037819 */ /* 0x000fc800000006ff */
[----:B------:R0:W0:Y:S03]  /*6360*/  SYNCS.PHASECHK.TRANS64.TRYWAIT P0, [R18+URZ+0x16800], R3 ;  /* 0x01680003120075a7 */ /* 0x000026000800017f */
[----:B0-----:R-:W-:Y:S05]  /*6370*/  @!P0 NANOSLEEP.SYNCS 0x989680 ;  /* 0x009896800000895d */ /* 0x001fea0003900000 */
[----:B------:R-:W0:Y:S01]  /*6380*/  @!P0 SYNCS.PHASECHK.TRANS64 P0, [R18+URZ+0x16800], R3 ;  /* 0x01680003120085a7 */ /* 0x000e22000800007f */
[----:B------:R-:W-:Y:S04]  /*6390*/  BSSY B0, `(.L_x_553) ;  /* 0x0000006000007945 */ /* 0x000fe80003800000 */
[----:B0-----:R-:W-:Y:S05]  /*63a0*/  @P0 BRA `(.L_x_554) ;  /* 0x0000000000100947 */ /* 0x001fea0003800000 */
.L_x_555:
[----:B------:R0:W0:Y:S02]  /*63b0*/  SYNCS.PHASECHK.TRANS64.TRYWAIT P0, [R18+URZ+0x16800], R3 ;  /* 0x01680003120075a7 */ /* 0x000024000800017f */
[----:B0-----:R-:W-:Y:S05]  /*63c0*/  @!P0 NANOSLEEP.SYNCS 0x989680 ;  /* 0x009896800000895d */ /* 0x001fea0003900000 */
[----:B------:R-:W0:Y:S02]  /*63d0*/  @!P0 SYNCS.PHASECHK.TRANS64 P0, [R18+URZ+0x16800], R3 ;  /* 0x01680003120085a7 */ /* 0x000e24000800007f */
[----:B0-----:R-:W-:Y:S05]  /*63e0*/  @!P0 BRA `(.L_x_555) ;  /* 0xfffffffc00f08947 */ /* 0x001fea000383ffff */
.L_x_554:
[----:B------:R-:W-:Y:S05]  /*63f0*/  BSYNC B0 ;  /* 0x0000000000007941 */ /* 0x000fea0003800000 */
.L_x_553:
[----:B------:R-:W-:Y:S05]  /*6400*/  BRA `(.L_x_556) ;  /* 0x0000002000ec7947 */ /* 0x000fea0003800000 */
.L_x_552:
[----:B-----5:R-:W-:Y:S01]  /*6410*/  SHF.R.S32.HI R0, RZ, 0x1f, R25 ;  /* 0x0000001fff007819 */ /* 0x020fe20000011419 */
[----:B------:R-:W-:Y:S01]  /*6420*/  ULDC.64 UR4, c[0x0][0x3f8] ;  /* 0x0000fe0000047ab9 */ /* 0x000fe20000000a00 */
[----:B------:R-:W-:Y:S01]  /*6430*/  ULDC.64 UR6, c[0x0][0x408] ;  /* 0x0001020000067ab9 */ /* 0x000fe20000000a00 */
[----:B------:R-:W-:Y:S01]  /*6440*/  ISETP.NE.AND P2, PT, R26, RZ, PT ;  /* 0x000000ff1a00720c */ /* 0x000fe20003f45270 */
[----:B------:R-:W-:Y:S01]  /*6450*/  IMAD.WIDE.U32 R4, R25, UR4, RZ ;  /* 0x0000000419047c25 */ /* 0x000fe2000f8e00ff */
[----:B------:R-:W-:Y:S03]  /*6460*/  BSSY B6, `(.L_x_557) ;  /* 0x000001f000067945 */ /* 0x000fe60003800000 */
[C---:B-1----:R-:W-:Y:S02]  /*6470*/  IMAD R6, R0.reuse, UR4, RZ ;  /* 0x0000000400067c24 */ /* 0x042fe4000f8e02ff */
[----:B------:R-:W-:-:S02]  /*6480*/  IMAD R0, R0, UR6, RZ ;  /* 0x0000000600007c24 */ /* 0x000fc4000f8e02ff */
[C---:B------:R-:W-:Y:S01]  /*6490*/  IMAD R3, R25.reuse, UR5, R6 ;  /* 0x0000000519037c24 */ /* 0x040fe2000f8e0206 */
[----:B------:R-:W-:Y:S01]  /*64a0*/  ULDC.64 UR4, c[0x0][0x3e8] ;  /* 0x0000fa0000047ab9 */ /* 0x000fe20000000a00 */
[----:B------:R-:W-:-:S04]  /*64b0*/  IMAD.WIDE.U32 R6, R25, UR6, RZ ;  /* 0x0000000619067c25 */ /* 0x000fc8000f8e00ff */
[----:B------:R-:W-:Y:S01]  /*64c0*/  IMAD R9, R25, UR7, R0 ;  /* 0x0000000719097c24 */ /* 0x000fe2000f8e0200 */
[----:B------:R-:W-:Y:S01]  /*64d0*/  ULDC.64 UR6, c[0x0][0x400] ;  /* 0x0001000000067ab9 */ /* 0x000fe20000000a00 */
[----:B------:R-:W-:Y:S01]  /*64e0*/  IMAD.IADD R5, R3, 0x1, R5 ;  /* 0x0000000103057824 */ /* 0x000fe200078e0205 */
[----:B------:R-:W-:Y:S01]  /*64f0*/  LEA R25, P0, R4, UR4, 0x1 ;  /* 0x0000000404197c11 */ /* 0x000fe2000f8008ff */
[----:B------:R-:W-:Y:S01]  /*6500*/  IMAD.IADD R3, R9, 0x1, R7 ;  /* 0x0000000109037824 */ /* 0x000fe200078e0207 */
[----:B------:R-:W-:Y:S02]  /*6510*/  LEA R27, P1, R6, UR6, 0x1 ;  /* 0x00000006061b7c11 */ /* 0x000fe4000f8208ff */
[----:B------:R-:W-:Y:S02]  /*6520*/  LEA.HI.X R26, R4, UR5, R5, 0x1, P0 ;  /* 0x00000005041a7c11 */ /* 0x000fe400080f0c05 */
[----:B------:R-:W-:Y:S01]  /*6530*/  LEA.HI.X R28, R6, UR7, R3, 0x1, P1 ;  /* 0x00000007061c7c11 */ /* 0x000fe200088f0c03 */
[----:B------:R-:W-:Y:S08]  /*6540*/  @!P2 BRA `(.L_x_558) ;  /* 0x000000000040a947 */ /* 0x000ff00003800000 */
[----:B------:R-:W-:Y:S01]  /*6550*/  MOV R0, 0x0 ;  /* 0x0000000000007802 */ /* 0x000fe20000000f00 */
[----:B------:R-:W-:Y:S01]  /*6560*/  ULDC.64 UR4, c[0x4][0x88] ;  /* 0x0100220000047ab9 */ /* 0x000fe20000000a00 */
[----:B------:R-:W-:Y:S01]  /*6570*/  ULDC.64 UR6, c[0x4][0x90] ;  /* 0x0100240000067ab9 */ /* 0x000fe20000000a00 */
[----:B------:R-:W-:Y:S01]  /*6580*/  IMAD.U32 R4, RZ, RZ, UR4 ;  /* 0x00000004ff047e24 */ /* 0x000fe2000f8e00ff */
[----:B---3--:R0:W1:Y:S01]  /*6590*/  LDC.64 R14, c[0x4][R0] ;  /* 0x01000000000e7b82 */ /* 0x0080620000000a00 */
[----:B------:R-:W-:Y:S01]  /*65a0*/  IMAD.U32 R5, RZ, RZ, UR5 ;  /* 0x00000005ff057e24 */ /* 0x000fe2000f8e00ff */
[----:B------:R-:W-:Y:S01]  /*65b0*/  ULDC.64 UR4, c[0x4][0x20] ;  /* 0x0100080000047ab9 */ /* 0x000fe20000000a00 */
[----:B------:R-:W-:Y:S01]  /*65c0*/  IMAD.U32 R6, RZ, RZ, UR6 ;  /* 0x00000006ff067e24 */ /* 0x000fe2000f8e00ff */
[----:B------:R-:W-:Y:S01]  /*65d0*/  MOV R7, UR7 ;  /* 0x0000000700077c02 */ /* 0x000fe20008000f00 */
[----:B------:R-:W-:Y:S02]  /*65e0*/  IMAD.U32 R10, RZ, RZ, UR4 ;  /* 0x00000004ff0a7e24 */ /* 0x000fe4000f8e00ff */
[----:B----4-:R-:W-:-:S02]  /*65f0*/  IMAD.U32 R11, RZ, RZ, UR5 ;  /* 0x00000005ff0b7e24 */ /* 0x010fc4000f8e00ff */
[----:B------:R-:W-:Y:S02]  /*6600*/  IMAD.MOV.U32 R8, RZ, RZ, 0x70 ;  /* 0x00000070ff087424 */ /* 0x000fe400078e00ff */
[----:B------:R-:W-:Y:S02]  /*6610*/  IMAD.MOV.U32 R12, RZ, RZ, 0x1 ;  /* 0x00000001ff0c7424 */ /* 0x000fe400078e00ff */
[----:B0-2---:R-:W-:-:S07]  /*6620*/  IMAD.MOV.U32 R13, RZ, RZ, RZ ;  /* 0x000000ffff0d7224 */ /* 0x005fce00078e00ff */
[----:B------:R-:W-:-:S07]  /*6630*/  LEPC R20, `(.L_x_558) ;  /* 0x000000001014794e */ /* 0x000fce0000000000 */
[----:B-1----:R-:W-:Y:S05]  /*6640*/  CALL.ABS.NOINC R14 ;  /* 0x000000000e007343 */ /* 0x002fea0003c00000 */
.L_x_558:
[----:B------:R-:W-:Y:S05]  /*6650*/  BSYNC B6 ;  /* 0x0000000000067941 */ /* 0x000fea0003800000 */
.L_x_557:
[----:B------:R-:W-:Y:S01]  /*6660*/  ULDC.U8 UR4, c[0x0][0x410] ;  /* 0x0001040000047ab9 */ /* 0x000fe20000000000 */
[----:B------:R-:W-:Y:S01]  /*6670*/  BSSY B0, `(.L_x_559) ;  /* 0x000020c000007945 */ /* 0x000fe20003800000 */
[----:B------:R-:W-:Y:S01]  /*6680*/  ISETP.NE.AND P0, PT, RZ, UR4, PT ;  /* 0x00000004ff007c0c */ /* 0x000fe2000bf05270 */
[----:B------:R-:W-:-:S12]  /*6690*/  IMAD R4, R33, 0xc0, R153 ;  /* 0x000000c021047824 */ /* 0x000fd800078e0299 */
[----:B------:R-:W-:Y:S05]  /*66a0*/  @!P0 BRA `(.L_x_560) ;  /* 0x0000001000208947 */ /* 0x000fea0003800000 */
[----:B------:R-:W-:-:S03]  /*66b0*/  UMOV UR4, 0xffffffff ;  /* 0xffffffff00047882 */ /* 0x000fc60000000000 */
[----:B------:R-:W-:Y:S05]  /*66c0*/  BRA.DIV UR4, `(.L_x_561) ;  /* 0x0000010a042c7947 */ /* 0x000fea000b800000 */
[----:B------:R0:W1:Y:S04]  /*66d0*/  SHFL.IDX PT, R3, R26, RZ, 0x1c1f ;  /* 0x001c1fff1a037589 */ /* 0x00006800000e0000 */
[----:B------:R0:W0:Y:S04]  /*66e0*/  SHFL.IDX PT, R0, R25, RZ, 0x1c1f ;  /* 0x001c1fff19007589 */ /* 0x00002800000e0000 */
[----:B------:R0:W0:Y:S04]  /*66f0*/  SHFL.IDX PT, R5, R28, RZ, 0x1c1f ;  /* 0x001c1fff1c057589 */ /* 0x00002800000e0000 */
[----:B---3--:R3:W0:Y:S02]  /*6700*/  SHFL.IDX PT, R14, R27, RZ, 0x1c1f ;  /* 0x001c1fff1b0e7589 */ /* 0x00862400000e0000 */
.L_x_768:
[----:B------:R-:W-:Y:S01]  /*6710*/  ULDC UR4, c[0x0][0x448] ;  /* 0x0001120000047ab9 */ /* 0x000fe20000000800 */
[----:B------:R-:W-:Y:S01]  /*6720*/  BSSY B1, `(.L_x_562) ;  /* 0x000001e000017945 */ /* 0x000fe20003800000 */
[----:B0-----:R-:W-:Y:S01]  /*6730*/  IMAD R26, R24, UR4, RZ ;  /* 0x00000004181a7c24 */ /* 0x001fe2000f8e02ff */
[----:B------:R-:W-:Y:S02]  /*6740*/  CS2R R8, SRZ ;  /* 0x0000000000087805 */ /* 0x000fe4000001ff00 */
[----:B------:R-:W-:Y:S02]  /*6750*/  CS2R R6, SRZ ;  /* 0x0000000000067805 */ /* 0x000fe4000001ff00 */
[----:B----4-:R-:W-:Y:S02]  /*6760*/  CS2R R10, SRZ ;  /* 0x00000000000a7805 */ /* 0x010fe4000001ff00 */
[----:B--2---:R-:W-:Y:S02]  /*6770*/  CS2R R12, SRZ ;  /* 0x00000000000c7805 */ /* 0x004fe4000001ff00 */
[----:B------:R-:W-:-:S13]  /*6780*/  ISETP.GE.AND P0, PT, R4, R26, PT ;  /* 0x0000001a0400720c */ /* 0x000fda0003f06270 */
[----:B------:R-:W-:Y:S05]  /*6790*/  @P0 BRA `(.L_x_563) ;  /* 0x0000000000580947 */ /* 0x000fea0003800000 */
[----:B------:R-:W2:Y:S01]  /*67a0*/  LDL R28, [R1+0x58] ;  /* 0x00005800011c7983 */ /* 0x000ea20000100800 */
[----:B------:R-:W-:-:S03]  /*67b0*/  ULDC UR4, c[0x0][0x3f4] ;  /* 0x0000fd0000047ab9 */ /* 0x000fc60000000800 */
[----:B---3--:R-:W3:Y:S01]  /*67c0*/  LDL R27, [R1+0x54] ;  /* 0x00005400011b7983 */ /* 0x008ee20000100800 */
[----:B------:R-:W-:Y:S01]  /*67d0*/  ISETP.GE.AND P3, PT, R157, UR4, PT ;  /* 0x000000049d007c0c */ /* 0x000fe2000bf66270 */
[----:B------:R-:W-:Y:S01]  /*67e0*/  IMAD.MOV.U32 R6, RZ, RZ, R0 ;  /* 0x000000ffff067224 */ /* 0x000fe200078e0000 */
[----:B------:R-:W-:Y:S01]  /*67f0*/  ISETP.GE.AND P2, PT, R22, UR4, PT ;  /* 0x0000000416007c0c */ /* 0x000fe2000bf46270 */
[----:B-1----:R-:W-:Y:S01]  /*6800*/  IMAD.MOV.U32 R7, RZ, RZ, R3 ;  /* 0x000000ffff077224 */ /* 0x002fe200078e0003 */
[----:B------:R-:W-:Y:S01]  /*6810*/  CS2R R10, SRZ ;  /* 0x00000000000a7805 */ /* 0x000fe2000001ff00 */
[----:B------:R-:W-:Y:S01]  /*6820*/  IMAD.MOV.U32 R15, RZ, RZ, R5 ;  /* 0x000000ffff0f7224 */ /* 0x000fe200078e0005 */
[----:B------:R-:W-:Y:S02]  /*6830*/  CS2R R8, SRZ ;  /* 0x0000000000087805 */ /* 0x000fe4000001ff00 */
[----:B------:R-:W-:-:S07]  /*6840*/  CS2R R12, SRZ ;  /* 0x00000000000c7805 */ /* 0x000fce000001ff00 */
[----:B------:R-:W-:Y:S01]  /*6850*/  @!P2 IMAD.WIDE R20, R22, 0x2, R6 ;  /* 0x000000021614a825 */ /* 0x000fe200078e0206 */
[----:B------:R-:W-:-:S04]  /*6860*/  CS2R R6, SRZ ;  /* 0x0000000000067805 */ /* 0x000fc8000001ff00 */
[----:B------:R0:W5:Y:S01]  /*6870*/  @!P2 LD.E.64 R10, desc[UR42][R20.64] ;  /* 0x0000002a140aa980 */ /* 0x000162000c101b00 */
[-C--:B--2---:R-:W-:Y:S02]  /*6880*/  @!P3 IADD3 R24, P0, R0, R28.reuse, RZ ;  /* 0x0000001c0018b210 */ /* 0x084fe40007f1e0ff */
[----:B------:R-:W-:Y:S01]  /*6890*/  @!P3 IADD3 R4, P1, R14, R28, RZ ;  /* 0x0000001c0e04b210 */ /* 0x000fe20007f3e0ff */
[----:B------:R-:W-:-:S03]  /*68a0*/  @!P2 IMAD.WIDE R14, R22, 0x2, R14 ;  /* 0x00000002160ea825 */ /* 0x000fc600078e020e */
[----:B---3--:R-:W-:Y:S01]  /*68b0*/  @!P3 IADD3.X R5, R5, R27, RZ, P1, !PT ;  /* 0x0000001b0505b210 */ /* 0x008fe20000ffe4ff */
[----:B------:R-:W-:Y:S01]  /*68c0*/  @!P3 IMAD.X R25, R3, 0x1, R27, P0 ;  /* 0x000000010319b824 */ /* 0x000fe200000e061b */
[----:B------:R0:W5:Y:S04]  /*68d0*/  @!P2 LD.E.64 R8, desc[UR42][R14.64] ;  /* 0x0000002a0e08a980 */ /* 0x000168000c101b00 */
[----:B------:R0:W5:Y:S04]  /*68e0*/  @!P3 LD.E.64 R12, desc[UR42][R24.64] ;  /* 0x0000002a180cb980 */ /* 0x000168000c101b00 */
[----:B------:R0:W5:Y:S02]  /*68f0*/  @!P3 LD.E.64 R6, desc[UR42][R4.64] ;  /* 0x0000002a0406b980 */ /* 0x000164000c101b00 */
.L_x_563:
[----:B------:R-:W-:Y:S05]  /*6900*/  BSYNC B1 ;  /* 0x0000000000017941 */ /* 0x000fea0003800000 */
.L_x_562:
[----:B------:R-:W2:Y:S01]  /*6910*/  LDL R30, [R1+0x20] ;  /* 0x00002000011e7983 */ /* 0x000ea20000100800 */
[----:B------:R-:W-:Y:S01]  /*6920*/  ULEA.HI UR4, UR37, UR37, URZ, 0x1 ;  /* 0x0000002525047291 */ /* 0x000fe2000f8f083f */
[----:B0-----:R-:W-:Y:S01]  /*6930*/  IMAD R20, R33, -0xc0, R26 ;  /* 0xffffff4021147824 */ /* 0x001fe200078e021a */
[--C-:B-----5:R-:W-:Y:S01]  /*6940*/  SHF.R.U64 R31, R10, 0x10, R11.reuse ;  /* 0x000000100a1f7819 */ /* 0x120fe2000000120b */
[----:B------:R-:W0:Y:S01]  /*6950*/  S2R R21, SR_TID.X ;  /* 0x0000000000157919 */ /* 0x000e220000002100 */
[----:B------:R-:W-:Y:S01]  /*6960*/  ULOP3.LUT UR4, UR4, 0xfffffffe, URZ, 0xc0, !UPT ;  /* 0xfffffffe04047892 */ /* 0x000fe2000f8ec03f */
[----:B---3--:R-:W-:Y:S01]  /*6970*/  SHF.R.U32.HI R27, RZ, 0x10, R11 ;  /* 0x00000010ff1b7819 */ /* 0x008fe2000001160b */
[--C-:B------:R-:W-:Y:S01]  /*6980*/  IMAD.MOV.U32 R4, RZ, RZ, R13.reuse ;  /* 0x000000ffff047224 */ /* 0x100fe200078e000d */
[--C-:B------:R-:W-:Y:S01]  /*6990*/  SHF.R.U32.HI R25, RZ, 0x10, R13.reuse ;  /* 0x00000010ff197819 */ /* 0x100fe2000001160d */
[----:B------:R-:W-:Y:S01]  /*69a0*/  UIADD3 UR4, UR37, -UR4, URZ ;  /* 0x8000000425047290 */ /* 0x000fe2000fffe03f */
[----:B------:R-:W-:Y:S01]  /*69b0*/  IMAD.MOV.U32 R14, RZ, RZ, R10 ;  /* 0x000000ffff0e7224 */ /* 0x000fe200078e000a */
[----:B------:R-:W-:Y:S01]  /*69c0*/  SHF.R.U64 R26, R12, 0x10, R13 ;  /* 0x000000100c1a7819 */ /* 0x000fe2000000120d */
[----:B------:R-:W-:Y:S01]  /*69d0*/  IMAD.MOV.U32 R15, RZ, RZ, R8 ;  /* 0x000000ffff0f7224 */ /* 0x000fe200078e0008 */
[----:B------:R-:W-:Y:S01]  /*69e0*/  SHF.R.U64 R24, R8, 0x10, R9 ;  /* 0x0000001008187819 */ /* 0x000fe20000001209 */
[----:B------:R-:W-:Y:S01]  /*69f0*/  BSSY B1, `(.L_x_564) ;  /* 0x0000022000017945 */ /* 0x000fe20003800000 */
[----:B------:R-:W-:Y:S01]  /*6a00*/  IMAD.U32 R5, RZ, RZ, UR4 ;  /* 0x00000004ff057e24 */ /* 0x000fe2000f8e00ff */
[----:B------:R-:W-:Y:S01]  /*6a10*/  VIMNMX R20, R20, 0xc0, PT ;  /* 0x000000c014147848 */ /* 0x000fe20003fe0100 */
[----:B------:R-:W-:Y:S01]  /*6a20*/  IMAD.MOV.U32 R10, RZ, RZ, R7 ;  /* 0x000000ffff0a7224 */ /* 0x000fe200078e0007 */
[----:B------:R-:W-:-:S02]  /*6a30*/  PRMT R8, R4, 0x5410, R25 ;  /* 0x0000541004087816 */ /* 0x000fc40000000019 */
[----:B------:R-:W-:Y:S02]  /*6a40*/  SHF.L.U32 R5, R5, 0x1f, RZ ;  /* 0x0000001f05057819 */ /* 0x000fe400000006ff */
[----:B------:R-:W-:Y:S02]  /*6a50*/  PRMT R14, R14, 0x5410, R31 ;  /* 0x000054100e0e7816 */ /* 0x000fe4000000001f */
[----:B------:R-:W3:Y:S01]  /*6a60*/  SYNCS.PHASECHK.TRANS64.TRYWAIT P0, [R18+URZ+0x16800], R5 ;  /* 0x01680005120075a7 */ /* 0x000ee2000800017f */
[----:B------:R-:W-:Y:S02]  /*6a70*/  ISETP.GE.AND P1, PT, R153, R20, PT ;  /* 0x000000149900720c */ /* 0x000fe40003f26270 */
[----:B------:R-:W-:Y:S01]  /*6a80*/  PRMT R15, R15, 0x5410, R24 ;  /* 0x000054100f0f7816 */ /* 0x000fe20000000018 */
[----:B0-----:R-:W-:Y:S01]  /*6a90*/  VIADD R34, R21, 0xffffff80 ;  /* 0xffffff8015227836 */ /* 0x001fe20000000000 */
[----:B------:R-:W-:-:S04]  /*6aa0*/  SHF.R.U32.HI R21, RZ, 0x10, R9 ;  /* 0x00000010ff157819 */ /* 0x000fc80000011609 */
[----:B------:R-:W-:-:S04]  /*6ab0*/  SHF.R.S32.HI R32, RZ, 0x1f, R34 ;  /* 0x0000001fff207819 */ /* 0x000fc80000011422 */
[----:B------:R-:W-:-:S04]  /*6ac0*/  LEA.HI R32, R32, R34, RZ, 0x5 ;  /* 0x0000002220207211 */ /* 0x000fc800078f28ff */
[----:B------:R-:W-:Y:S01]  /*6ad0*/  SHF.R.S32.HI R32, RZ, 0x5, R32 ;  /* 0x00000005ff207819 */ /* 0x000fe20000011420 */
[C---:B--2---:R-:W-:Y:S01]  /*6ae0*/  IMAD.SHL.U32 R0, R30.reuse, 0x40, RZ ;  /* 0x000000401e007824 */ /* 0x044fe200078e00ff */
[----:B------:R-:W-:-:S04]  /*6af0*/  LOP3.LUT P2, RZ, R30, 0x4, RZ, 0xc0, !PT ;  /* 0x000000041eff7812 */ /* 0x000fc8000784c0ff */
[----:B-1----:R-:W-:-:S04]  /*6b00*/  LOP3.LUT R3, R0, 0x1c0, RZ, 0xc0, !PT ;  /* 0x000001c000037812 */ /* 0x002fc800078ec0ff */
[----:B------:R-:W-:Y:S02]  /*6b10*/  LOP3.LUT R0, R3, 0x18, R16, 0xf8, !PT ;  /* 0x0000001803007812 */ /* 0x000fe400078ef810 */
[----:B------:R-:W-:-:S04]  /*6b20*/  SHF.R.U32.HI R3, RZ, 0x3, R3 ;  /* 0x00000003ff037819 */ /* 0x000fc80000011603 */
[----:B------:R-:W-:Y:S01]  /*6b30*/  LOP3.LUT R28, R0, R3, RZ, 0x3c, !PT ;  /* 0x00000003001c7212 */ /* 0x000fe200078e3cff */
[----:B------:R-:W-:Y:S02]  /*6b40*/  IMAD.MOV.U32 R0, RZ, RZ, R11 ;  /* 0x000000ffff007224 */ /* 0x000fe400078e000b */
[----:B------:R-:W-:Y:S02]  /*6b50*/  IMAD.MOV.U32 R3, RZ, RZ, R12 ;  /* 0x000000ffff037224 */ /* 0x000fe400078e000c */
[----:B------:R-:W-:Y:S01]  /*6b60*/  IMAD R11, R32, 0x200, R28 ;  /* 0x00000200200b7824 */ /* 0x000fe200078e021c */
[----:B------:R-:W-:Y:S01]  /*6b70*/  PRMT R13, R0, 0x5410, R27 ;  /* 0x00005410000d7816 */ /* 0x000fe2000000001b */
[----:B------:R-:W-:Y:S01]  /*6b80*/  IMAD.MOV.U32 R12, RZ, RZ, R9 ;  /* 0x000000ffff0c7224 */ /* 0x000fe200078e0009 */
[----:B------:R-:W-:Y:S01]  /*6b90*/  MOV R9, R6 ;  /* 0x0000000600097202 */ /* 0x000fe20000000f00 */
[----:B------:R-:W-:Y:S01]  /*6ba0*/  IMAD R11, R11, 0x2, R18 ;  /* 0x000000020b0b7824 */ /* 0x000fe200078e0212 */
[----:B------:R-:W-:-:S02]  /*6bb0*/  SHF.R.U64 R6, R6, 0x10, R7 ;  /* 0x0000001006067819 */ /* 0x000fc40000001207 */
[----:B------:R-:W-:Y:S01]  /*6bc0*/  SHF.R.U32.HI R7, RZ, 0x10, R7 ;  /* 0x00000010ff077819 */ /* 0x000fe20000011607 */
[----:B------:R-:W-:Y:S01]  /*6bd0*/  VIADD R4, R11, 0x8400 ;  /* 0x000084000b047836 */ /* 0x000fe20000000000 */
[----:B------:R-:W-:Y:S01]  /*6be0*/  PRMT R3, R3, 0x5410, R26 ;  /* 0x0000541003037816 */ /* 0x000fe2000000001a */
[----:B------:R-:W-:Y:S01]  /*6bf0*/  VIADD R0, R11, 0x8440 ;  /* 0x000084400b007836 */ /* 0x000fe20000000000 */
[----:B---3--:R-:W-:Y:S06]  /*6c00*/  @!P0 BRA `(.L_x_565) ;  /* 0x00000104004c8947 */ /* 0x008fec0003800000 */
.L_x_769:
[----:B------:R-:W-:Y:S05]  /*6c10*/  BSYNC B1 ;  /* 0x0000000000017941 */ /* 0x000fea0003800000 */
.L_x_564:
[----:B------:R-:W-:Y:S01]  /*6c20*/  BSSY B1, `(.L_x_566) ;  /* 0x0000059000017945 */ /* 0x000fe20003800000 */
[----:B------:R-:W-:Y:S01]  /*6c30*/  PRMT R12, R12, 0x5410, R21 ;  /* 0x000054100c0c7816 */ /* 0x000fe20000000015 */
[----:B------:R-:W-:Y:S01]  /*6c40*/  @P2 VIADD R0, R4, 0xffffffc0 ;  /* 0xffffffc004002836 */ /* 0x000fe20000000000 */
[----:B------:R-:W-:Y:S02]  /*6c50*/  PRMT R9, R9, 0x5410, R6 ;  /* 0x0000541009097816 */ /* 0x000fe40000000006 */
[----:B------:R-:W-:Y:S01]  /*6c60*/  PRMT R10, R10, 0x5410, R7 ;  /* 0x000054100a0a7816 */ /* 0x000fe20000000007 */
[----:B------:R-:W-:Y:S06]  /*6c70*/  @P1 BRA `(.L_x_567) ;  /* 0x00000004004c1947 */ /* 0x000fec0003800000 */
[----:B------:R-:W1:Y:S01]  /*6c80*/  LDC R4, c[0x0][0x3f4] ;  /* 0x0000fd00ff047b82 */ /* 0x000e620000000800 */
[----:B------:R-:W-:Y:S01]  /*6c90*/  BSSY B2, `(.L_x_568) ;  /* 0x000002a000027945 */ /* 0x000fe20003800000 */
[-C--:B-1----:R-:W-:Y:S02]  /*6ca0*/  ISETP.GE.AND P0, PT, R22, R4.reuse, PT ;  /* 0x000000041600720c */ /* 0x082fe40003f06270 */
[----:B------:R-:W-:-:S11]  /*6cb0*/  ISETP.GE.AND P1, PT, R157, R4, PT ;  /* 0x000000049d00720c */ /* 0x000fd60003f26270 */
[----:B------:R-:W-:Y:S05]  /*6cc0*/  @P0 BRA `(.L_x_569) ;  /* 0x0000000000980947 */ /* 0x000fea0003800000 */
[----:B0-----:R-:W0:Y:S01]  /*6cd0*/  LDS.128 R4, [R11+0x8400] ;  /* 0x008400000b047984 */ /* 0x001e220000000c00 */
[C---:B------:R-:W-:Y:S01]  /*6ce0*/  SHF.L.U32 R30, R15.reuse, 0x10, RZ ;  /* 0x000000100f1e7819 */ /* 0x040fe200000006ff */
[C---:B------:R-:W-:Y:S01]  /*6cf0*/  IMAD.U32 R27, R14.reuse, 0x10000, RZ ;  /* 0x000100000e1b7824 */ /* 0x040fe200078e00ff */
[----:B------:R-:W-:Y:S02]  /*6d00*/  LOP3.LUT R28, R14, 0xffff0000, RZ, 0xc0, !PT ;  /* 0xffff00000e1c7812 */ /* 0x000fe400078ec0ff */
[----:B------:R-:W-:Y:S01]  /*6d10*/  LOP3.LUT R31, R15, 0xffff0000, RZ, 0xc0, !PT ;  /* 0xffff00000f1f7812 */ /* 0x000fe200078ec0ff */
[C---:B0-----:R-:W-:Y:S01]  /*6d20*/  IMAD.U32 R21, R4.reuse, 0x10000, RZ ;  /* 0x0001000004157824 */ /* 0x041fe200078e00ff */
[----:B------:R-:W-:Y:S01]  /*6d30*/  LOP3.LUT R4, R4, 0xffff0000, RZ, 0xc0, !PT ;  /* 0xffff000004047812 */ /* 0x000fe200078ec0ff */
[C---:B------:R-:W-:Y:S01]  /*6d40*/  IMAD.U32 R24, R5.reuse, 0x10000, RZ ;  /* 0x0001000005187824 */ /* 0x040fe200078e00ff */
[----:B------:R-:W-:Y:S01]  /*6d50*/  LOP3.LUT R5, R5, 0xffff0000, RZ, 0xc0, !PT ;  /* 0xffff000005057812 */ /* 0x000fe200078ec0ff */
[C---:B------:R-:W-:Y:S01]  /*6d60*/  IMAD.U32 R25, R6.reuse, 0x10000, RZ ;  /* 0x0001000006197824 */ /* 0x040fe200078e00ff */
[----:B------:R-:W-:Y:S01]  /*6d70*/  LOP3.LUT R6, R6, 0xffff0000, RZ, 0xc0, !PT ;  /* 0xffff000006067812 */ /* 0x000fe200078ec0ff */
[C---:B------:R-:W-:Y:S01]  /*6d80*/  FMUL.FTZ R32, R4.reuse, R30 ;  /* 0x0000001e04207220 */ /* 0x040fe20000410000 */
[----:B------:R-:W-:Y:S01]  /*6d90*/  FMUL.FTZ R33, R4, R27 ;  /* 0x0000001b04217220 */ /* 0x000fe20000410000 */
[----:B------:R-:W-:-:S02]  /*6da0*/  IMAD.U32 R26, R7, 0x10000, RZ ;  /* 0x00010000071a7824 */ /* 0x000fc400078e00ff */
[----:B------:R-:W-:Y:S01]  /*6db0*/  FMUL.FTZ R35, R5, R31 ;  /* 0x0000001f05237220 */ /* 0x000fe20000410000 */
[----:B------:R-:W-:Y:S01]  /*6dc0*/  FFMA.FTZ R32, R21, R27, -R32 ;  /* 0x0000001b15207223 */ /* 0x000fe20000010820 */
[----:B------:R-:W-:Y:S01]  /*6dd0*/  FMUL.FTZ R37, R5, R28 ;  /* 0x0000001c05257220 */ /* 0x000fe20000410000 */
[----:B------:R-:W-:Y:S01]  /*6de0*/  LOP3.LUT R7, R7, 0xffff0000, RZ, 0xc0, !PT ;  /* 0xffff000007077812 */ /* 0x000fe200078ec0ff */
[----:B------:R-:W-:Y:S01]  /*6df0*/  FFMA.FTZ R33, R21, R30, R33 ;  /* 0x0000001e15217223 */ /* 0x000fe20000010021 */
[C---:B------:R-:W-:Y:S01]  /*6e00*/  LOP3.LUT R27, R12.reuse, 0xffff0000, RZ, 0xc0, !PT ;  /* 0xffff00000c1b7812 */ /* 0x040fe200078ec0ff */
[----:B------:R-:W-:Y:S01]  /*6e10*/  IMAD.U32 R21, R12, 0x10000, RZ ;  /* 0x000100000c157824 */ /* 0x000fe200078e00ff */
[C---:B------:R-:W-:Y:S01]  /*6e20*/  LOP3.LUT R5, R13.reuse, 0xffff0000, RZ, 0xc0, !PT ;  /* 0xffff00000d057812 */ /* 0x040fe200078ec0ff */
[----:B------:R-:W-:Y:S02]  /*6e30*/  IMAD.U32 R4, R13, 0x10000, RZ ;  /* 0x000100000d047824 */ /* 0x000fe400078e00ff */
[C---:B------:R-:W-:Y:S01]  /*6e40*/  FFMA.FTZ R35, R24.reuse, R28, -R35 ;  /* 0x0000001c18237223 */ /* 0x040fe20000010823 */
[----:B------:R-:W-:Y:S01]  /*6e50*/  FFMA.FTZ R24, R24, R31, R37 ;  /* 0x0000001f18187223 */ /* 0x000fe20000010025 */
[C---:B------:R-:W-:Y:S01]  /*6e60*/  FMUL.FTZ R28, R6.reuse, R21 ;  /* 0x00000015061c7220 */ /* 0x040fe20000410000 */
        /* <DEDUP_REMOVED lines=9> */
[----:B------:R-:W-:Y:S02]  /*6f00*/  F2FP.BF16.F32.PACK_AB R6, R21, R6 ;  /* 0x000000061506723e */ /* 0x000fe400000010ff */
[----:B------:R-:W-:-:S05]  /*6f10*/  F2FP.BF16.F32.PACK_AB R7, R34, R7 ;  /* 0x000000072207723e */ /* 0x000fca00000010ff */
[----:B------:R1:W-:Y:S02]  /*6f20*/  STS.128 [R11+0x8400], R4 ;  /* 0x008400040b007388 */ /* 0x0003e40000000c00 */
.L_x_569:
[----:B------:R-:W-:Y:S05]  /*6f30*/  BSYNC B2 ;  /* 0x0000000000027941 */ /* 0x000fea0003800000 */
.L_x_568:
[----:B------:R-:W-:Y:S05]  /*6f40*/  @P1 BRA `(.L_x_567) ;  /* 0x0000000000981947 */ /* 0x000fea0003800000 */
[----:B01----:R-:W0:Y:S01]  /*6f50*/  LDS.128 R4, [R0] ;  /* 0x0000000000047984 */ /* 0x003e220000000c00 */
[----:B------:R-:W-:Y:S01]  /*6f60*/  IMAD.U32 R30, R9, 0x10000, RZ ;  /* 0x00010000091e7824 */ /* 0x000fe200078e00ff */
[C---:B------:R-:W-:Y:S01]  /*6f70*/  LOP3.LUT R28, R3.reuse, 0xffff0000, RZ, 0xc0, !PT ;  /* 0xffff0000031c7812 */ /* 0x040fe200078ec0ff */
[----:B------:R-:W-:Y:S01]  /*6f80*/  IMAD.U32 R27, R3, 0x10000, RZ ;  /* 0x00010000031b7824 */ /* 0x000fe200078e00ff */
[----:B------:R-:W-:Y:S01]  /*6f90*/  LOP3.LUT R31, R9, 0xffff0000, RZ, 0xc0, !PT ;  /* 0xffff0000091f7812 */ /* 0x000fe200078ec0ff */
[C---:B0-----:R-:W-:Y:S01]  /*6fa0*/  IMAD.U32 R21, R4.reuse, 0x10000, RZ ;  /* 0x0001000004157824 */ /* 0x041fe200078e00ff */
[----:B------:R-:W-:Y:S01]  /*6fb0*/  LOP3.LUT R4, R4, 0xffff0000, RZ, 0xc0, !PT ;  /* 0xffff000004047812 */ /* 0x000fe200078ec0ff */
[C---:B------:R-:W-:Y:S01]  /*6fc0*/  IMAD.U32 R24, R5.reuse, 0x10000, RZ ;  /* 0x0001000005187824 */ /* 0x040fe200078e00ff */
[----:B------:R-:W-:Y:S01]  /*6fd0*/  LOP3.LUT R5, R5, 0xffff0000, RZ, 0xc0, !PT ;  /* 0xffff000005057812 */ /* 0x000fe200078ec0ff */
[----:B------:R-:W-:Y:S01]  /*6fe0*/  IMAD.U32 R25, R6, 0x10000, RZ ;  /* 0x0001000006197824 */ /* 0x000fe200078e00ff */
[----:B------:R-:W-:Y:S01]  /*6ff0*/  SHF.L.U32 R26, R7, 0x10, RZ ;  /* 0x00000010071a7819 */ /* 0x000fe200000006ff */
[C---:B------:R-:W-:Y:S01]  /*7000*/  FMUL.FTZ R32, R4.reuse, R30 ;  /* 0x0000001e04207220 */ /* 0x040fe20000410000 */
[----:B------:R-:W-:Y:S01]  /*7010*/  FMUL.FTZ R33, R4, R27 ;  /* 0x0000001b04217220 */ /* 0x000fe20000410000 */
[C---:B------:R-:W-:Y:S01]  /*7020*/  FMUL.FTZ R35, R5.reuse, R31 ;  /* 0x0000001f05237220 */ /* 0x040fe20000410000 */
[----:B------:R-:W-:Y:S01]  /*7030*/  FMUL.FTZ R37, R5, R28 ;  /* 0x0000001c05257220 */ /* 0x000fe20000410000 */
[C---:B------:R-:W-:Y:S01]  /*7040*/  FFMA.FTZ R32, R21.reuse, R27, -R32 ;  /* 0x0000001b15207223 */ /* 0x040fe20000010820 */
[----:B------:R-:W-:Y:S01]  /*7050*/  LOP3.LUT R6, R6, 0xffff0000, RZ, 0xc0, !PT ;  /* 0xffff000006067812 */ /* 0x000fe200078ec0ff */
[----:B------:R-:W-:Y:S01]  /*7060*/  FFMA.FTZ R33, R21, R30, R33 ;  /* 0x0000001e15217223 */ /* 0x000fe20000010021 */
[----:B------:R-:W-:Y:S01]  /*7070*/  LOP3.LUT R7, R7, 0xffff0000, RZ, 0xc0, !PT ;  /* 0xffff000007077812 */ /* 0x000fe200078ec0ff */
[C---:B------:R-:W-:Y:S01]  /*7080*/  IMAD.U32 R21, R10.reuse, 0x10000, RZ ;  /* 0x000100000a157824 */ /* 0x040fe200078e00ff */
[----:B------:R-:W-:Y:S01]  /*7090*/  LOP3.LUT R27, R10, 0xffff0000, RZ, 0xc0, !PT ;  /* 0xffff00000a1b7812 */ /* 0x000fe200078ec0ff */
[C---:B------:R-:W-:Y:S01]  /*70a0*/  IMAD.U32 R4, R8.reuse, 0x10000, RZ ;  /* 0x0001000008047824 */ /* 0x040fe200078e00ff */
[----:B------:R-:W-:Y:S01]  /*70b0*/  LOP3.LUT R5, R8, 0xffff0000, RZ, 0xc0, !PT ;  /* 0xffff000008057812 */ /* 0x000fe200078ec0ff */
        /* <DEDUP_REMOVED lines=14> */
[----:B------:R2:W-:Y:S02]  /*71a0*/  STS.128 [R0], R4 ;  /* 0x0000000400007388 */ /* 0x0005e40000000c00 */
.L_x_567:
[----:B------:R-:W-:Y:S05]  /*71b0*/  BSYNC B1 ;  /* 0x0000000000017941 */ /* 0x000fea0003800000 */
.L_x_566:
[----:B-12---:R-:W-:-:S05]  /*71c0*/  VIADD R4, R153, 0x60 ;  /* 0x0000006099047836 */ /* 0x006fca0000000000 */
[----:B------:R-:W-:-:S13]  /*71d0*/  ISETP.GE.AND P0, PT, R4, R20, PT ;  /* 0x000000140400720c */ /* 0x000fda0003f06270 */
[----:B------:R-:W-:Y:S05]  /*71e0*/  @P0 BRA `(.L_x_570) ;  /* 0x0000001400500947 */ /* 0x000fea0003800000 */
[----:B------:R-:W1:Y:S01]  /*71f0*/  LDC R4, c[0x0][0x3f4] ;  /* 0x0000fd00ff047b82 */ /* 0x000e620000000800 */
[----:B------:R-:W-:Y:S01]  /*7200*/  BSSY B1, `(.L_x_571) ;  /* 0x000002a000017945 */ /* 0x000fe20003800000 */
[-C--:B-1----:R-:W-:Y:S02]  /*7210*/  ISETP.GE.AND P0, PT, R22, R4.reuse, PT ;  /* 0x000000041600720c */ /* 0x082fe40003f06270 */
[----:B------:R-:W-:-:S11]  /*7220*/  ISETP.GE.AND P1, PT, R157, R4, PT ;  /* 0x000000049d00720c */ /* 0x000fd60003f26270 */
[----:B------:R-:W-:Y:S05]  /*7230*/  @P0 BRA `(.L_x_572) ;  /* 0x0000000000980947 */ /* 0x000fea0003800000 */
[----:B0-----:R-:W0:Y:S01]  /*7240*/  LDS.128 R4, [R11+0xb400] ;  /* 0x00b400000b047984 */ /* 0x001e220000000c00 */
[C---:B------:R-:W-:Y:S01]  /*7250*/  IMAD.U32 R26, R14.reuse, 0x10000, RZ ;  /* 0x000100000e1a7824 */ /* 0x040fe200078e00ff */
[C---:B------:R-:W-:Y:S01]  /*7260*/  LOP3.LUT R33, R15.reuse, 0xffff0000, RZ, 0xc0, !PT ;  /* 0xffff00000f217812 */ /* 0x040fe200078ec0ff */
[----:B------:R-:W-:Y:S01]  /*7270*/  IMAD.U32 R28, R15, 0x10000, RZ ;  /* 0x000100000f1c7824 */ /* 0x000fe200078e00ff */
[----:B------:R-:W-:Y:S01]  /*7280*/  LOP3.LUT R31, R14, 0xffff0000, RZ, 0xc0, !PT ;  /* 0xffff00000e1f7812 */ /* 0x000fe200078ec0ff */
[C---:B0-----:R-:W-:Y:S01]  /*7290*/  IMAD.U32 R20, R4.reuse, 0x10000, RZ ;  /* 0x0001000004147824 */ /* 0x041fe200078e00ff */
[----:B------:R-:W-:Y:S01]  /*72a0*/  LOP3.LUT R4, R4, 0xffff0000, RZ, 0xc0, !PT ;  /* 0xffff000004047812 */ /* 0x000fe200078ec0ff */
[C---:B------:R-:W-:Y:S01]  /*72b0*/  IMAD.U32 R21, R5.reuse, 0x10000, RZ ;  /* 0x0001000005157824 */ /* 0x040fe200078e00ff */
[----:B------:R-:W-:Y:S01]  /*72c0*/  LOP3.LUT R5, R5, 0xffff0000, RZ, 0xc0, !PT ;  /* 0xffff000005057812 */ /* 0x000fe200078ec0ff */
[C---:B------:R-:W-:Y:S01]  /*72d0*/  IMAD.U32 R14, R6.reuse, 0x10000, RZ ;  /* 0x00010000060e7824 */ /* 0x040fe200078e00ff */
[----:B------:R-:W-:Y:S01]  /*72e0*/  LOP3.LUT R6, R6, 0xffff0000, RZ, 0xc0, !PT ;  /* 0xffff000006067812 */ /* 0x000fe200078ec0ff */
[-C--:B------:R-:W-:Y:S01]  /*72f0*/  FMUL.FTZ R25, R28, R4.reuse ;  /* 0x000000041c197220 */ /* 0x080fe20000410000 */
[----:B------:R-:W-:Y:S01]  /*7300*/  FMUL.FTZ R27, R26, R4 ;  /* 0x000000041a1b7220 */ /* 0x000fe20000410000 */
[----:B------:R-:W-:Y:S01]  /*7310*/  FMUL.FTZ R24, R33, R5 ;  /* 0x0000000521187220 */ /* 0x000fe20000410000 */
[----:B------:R-:W-:-:S02]  /*7320*/  IMAD.U32 R15, R7, 0x10000, RZ ;  /* 0x00010000070f7824 */ /* 0x000fc400078e00ff */
[-C--:B------:R-:W-:Y:S01]  /*7330*/  FFMA.FTZ R4, R26, R20.reuse, -R25 ;  /* 0x000000141a047223 */ /* 0x080fe20000010819 */
[----:B------:R-:W-:Y:S01]  /*7340*/  FFMA.FTZ R27, R28, R20, R27 ;  /* 0x000000141c1b7223 */ /* 0x000fe2000001001b */
[C---:B------:R-:W-:Y:S01]  /*7350*/  FMUL.FTZ R20, R31.reuse, R5 ;  /* 0x000000051f147220 */ /* 0x040fe20000410000 */
[-C--:B------:R-:W-:Y:S01]  /*7360*/  FFMA.FTZ R5, R31, R21.reuse, -R24 ;  /* 0x000000151f057223 */ /* 0x080fe20000010818 */
[----:B------:R-:W-:Y:S01]  /*7370*/  LOP3.LUT R7, R7, 0xffff0000, RZ, 0xc0, !PT ;  /* 0xffff000007077812 */ /* 0x000fe200078ec0ff */
[----:B------:R-:W-:Y:S01]  /*7380*/  IMAD.U32 R26, R13, 0x10000, RZ ;  /* 0x000100000d1a7824 */ /* 0x000fe200078e00ff */
[C---:B------:R-:W-:Y:S01]  /*7390*/  SHF.L.U32 R28, R12.reuse, 0x10, RZ ;  /* 0x000000100c1c7819 */ /* 0x040fe200000006ff */
[----:B------:R-:W-:Y:S01]  /*73a0*/  FFMA.FTZ R20, R33, R21, R20 ;  /* 0x0000001521147223 */ /* 0x000fe20000010014 */
[----:B------:R-:W-:Y:S01]  /*73b0*/  LOP3.LUT R31, R12, 0xffff0000, RZ, 0xc0, !PT ;  /* 0xffff00000c1f7812 */ /* 0x000fe200078ec0ff */
[-C--:B------:R-:W-:Y:S01]  /*73c0*/  FMUL.FTZ R21, R26, R6.reuse ;  /* 0x000000061a157220 */ /* 0x080fe20000410000 */
[----:B------:R-:W-:Y:S01]  /*73d0*/  LOP3.LUT R25, R13, 0xffff0000, RZ, 0xc0, !PT ;  /* 0xffff00000d197812 */ /* 0x000fe200078ec0ff */
[C---:B------:R-:W-:Y:S01]  /*73e0*/  FMUL.FTZ R13, R28.reuse, R6 ;  /* 0x000000061c0d7220 */ /* 0x040fe20000410000 */
[----:B------:R-:W-:Y:S01]  /*73f0*/  F2FP.BF16.F32.PACK_AB R4, R27, R4 ;  /* 0x000000041b04723e */ /* 0x000fe200000010ff */
[-C--:B------:R-:W-:Y:S01]  /*7400*/  FMUL.FTZ R12, R31, R7.reuse ;  /* 0x000000071f0c7220 */ /* 0x080fe20000410000 */
[-C--:B------:R-:W-:Y:S01]  /*7410*/  FFMA.FTZ R21, R28, R14.reuse, R21 ;  /* 0x0000000e1c157223 */ /* 0x080fe20000010015 */
[C---:B------:R-:W-:Y:S01]  /*7420*/  FMUL.FTZ R24, R25.reuse, R7 ;  /* 0x0000000719187220 */ /* 0x040fe20000410000 */
[----:B------:R-:W-:Y:S01]  /*7430*/  FFMA.FTZ R6, R26, R14, -R13 ;  /* 0x0000000e1a067223 */ /* 0x000fe2000001080d */
[----:B------:R-:W-:Y:S01]  /*7440*/  FFMA.FTZ R7, R25, R15, -R12 ;  /* 0x0000000f19077223 */ /* 0x000fe2000001080c */
[----:B------:R-:W-:Y:S01]  /*7450*/  F2FP.BF16.F32.PACK_AB R5, R20, R5 ;  /* 0x000000051405723e */ /* 0x000fe200000010ff */
[----:B------:R-:W-:-:S02]  /*7460*/  FFMA.FTZ R24, R31, R15, R24 ;  /* 0x0000000f1f187223 */ /* 0x000fc40000010018 */
[----:B------:R-:W-:-:S03]  /*7470*/  F2FP.BF16.F32.PACK_AB R6, R21, R6 ;  /* 0x000000061506723e */ /* 0x000fc600000010ff */
[----:B------:R-:W-:-:S05]  /*7480*/  F2FP.BF16.F32.PACK_AB R7, R24, R7 ;  /* 0x000000071807723e */ /* 0x000fca00000010ff */
[----:B------:R1:W-:Y:S02]  /*7490*/  STS.128 [R11+0xb400], R4 ;  /* 0x00b400040b007388 */ /* 0x0003e40000000c00 */
.L_x_572:
[----:B------:R-:W-:Y:S05]  /*74a0*/  BSYNC B1 ;  /* 0x0000000000017941 */ /* 0x000fea0003800000 */
.L_x_571:
[----:B------:R-:W-:Y:S05]  /*74b0*/  @P1 BRA `(.L_x_570) ;  /* 0x00000010009c1947 */ /* 0x000fea0003800000 */
[----:B01----:R-:W0:Y:S01]  /*74c0*/  LDS.128 R4, [R0+0x3000] ;  /* 0x0030000000047984 */ /* 0x003e220000000c00 */
[C---:B------:R-:W-:Y:S01]  /*74d0*/  IMAD.U32 R21, R9.reuse, 0x10000, RZ ;  /* 0x0001000009157824 */ /* 0x040fe200078e00ff */
[----:B------:R-:W-:Y:S01]  /*74e0*/  LOP3.LUT R26, R9, 0xffff0000, RZ, 0xc0, !PT ;  /* 0xffff0000091a7812 */ /* 0x000fe200078ec0ff */
[C---:B------:R-:W-:Y:S01]  /*74f0*/  IMAD.U32 R15, R3.reuse, 0x10000, RZ ;  /* 0x00010000030f7824 */ /* 0x040fe200078e00ff */
[----:B------:R-:W-:Y:S01]  /*7500*/  LOP3.LUT R24, R3, 0xffff0000, RZ, 0xc0, !PT ;  /* 0xffff000003187812 */ /* 0x000fe200078ec0ff */
[C---:B------:R-:W-:Y:S01]  /*7510*/  IMAD.U32 R25, R10.reuse, 0x10000, RZ ;  /* 0x000100000a197824 */ /* 0x040fe200078e00ff */
        /* <DEDUP_REMOVED lines=14> */
[----:B------:R-:W-:Y:S01]  /*7600*/  LOP3.LUT R7, R7, 0xffff0000, RZ, 0xc0, !PT ;  /* 0xffff000007077812 */ /* 0x000fe200078ec0ff */
[----:B------:R-:W-:Y:S01]  /*7610*/  FFMA.FTZ R5, R24, R12, -R13 ;  /* 0x0000000c18057223 */ /* 0x000fe2000001080d */
[C---:B------:R-:W-:Y:S01]  /*7620*/  LOP3.LUT R21, R8.reuse, 0xffff0000, RZ, 0xc0, !PT ;  /* 0xffff000008157812 */ /* 0x040fe200078ec0ff */
[----:B------:R-:W-:Y:S02]  /*7630*/  IMAD.U32 R13, R8, 0x10000, RZ ;  /* 0x00010000080d7824 */ /* 0x000fe400078e00ff */
[----:B------:R-:W-:Y:S01]  /*7640*/  FMUL.FTZ R8, R25, R6 ;  /* 0x0000000619087220 */ /* 0x000fe20000410000 */
[-C--:B------:R-:W-:Y:S01]  /*7650*/  FMUL.FTZ R14, R27, R7.reuse ;  /* 0x000000071b0e7220 */ /* 0x080fe20000410000 */
[----:B------:R-:W-:Y:S01]  /*7660*/  FFMA.FTZ R12, R26, R12, R15 ;  /* 0x0000000c1a0c7223 */ /* 0x000fe2000001000f */
[----:B------:R-:W-:Y:S01]  /*7670*/  FMUL.FTZ R10, R13, R6 ;  /* 0x000000060d0a7220 */ /* 0x000fe20000410000 */
[----:B------:R-:W-:Y:S01]  /*7680*/  FMUL.FTZ R20, R21, R7 ;  /* 0x0000000715147220 */ /* 0x000fe20000410000 */
[----:B------:R-:W-:Y:S01]  /*7690*/  FFMA.FTZ R6, R13, R3, -R8 ;  /* 0x000000030d067223 */ /* 0x000fe20000010808 */
[----:B------:R-:W-:Y:S01]  /*76a0*/  FFMA.FTZ R7, R21, R9, -R14 ;  /* 0x0000000915077223 */ /* 0x000fe2000001080e */
[----:B------:R-:W-:Y:S01]  /*76b0*/  FFMA.FTZ R3, R25, R3, R10 ;  /* 0x0000000319037223 */ /* 0x000fe2000001000a */
[----:B------:R-:W-:Y:S01]  /*76c0*/  FFMA.FTZ R20, R27, R9, R20 ;  /* 0x000000091b147223 */ /* 0x000fe20000010014 */
[----:B------:R-:W-:-:S02]  /*76d0*/  F2FP.BF16.F32.PACK_AB R4, R11, R4 ;  /* 0x000000040b04723e */ /* 0x000fc400000010ff */
[----:B------:R-:W-:Y:S02]  /*76e0*/  F2FP.BF16.F32.PACK_AB R5, R12, R5 ;  /* 0x000000050c05723e */ /* 0x000fe400000010ff */
[----:B------:R-:W-:Y:S02]  /*76f0*/  F2FP.BF16.F32.PACK_AB R6, R3, R6 ;  /* 0x000000060306723e */ /* 0x000fe400000010ff */
[----:B------:R-:W-:-:S05]  /*7700*/  F2FP.BF16.F32.PACK_AB R7, R20, R7 ;  /* 0x000000071407723e */ /* 0x000fca00000010ff */
[----:B------:R3:W-:Y:S01]  /*7710*/  STS.128 [R0+0x3000], R4 ;  /* 0x0030000400007388 */ /* 0x0007e20000000c00 */
[----:B------:R-:W-:Y:S05]  /*7720*/  BRA `(.L_x_570) ;  /* 0x0000001000007947 */ /* 0x000fea0003800000 */
.L_x_560:
[----:B------:R-:W-:-:S03]  /*7730*/  UMOV UR4, 0xffffffff ;  /* 0xffffffff00047882 */ /* 0x000fc60000000000 */
[----:B------:R-:W-:Y:S05]  /*7740*/  BRA.DIV UR4, `(.L_x_573) ;  /* 0x000000fa04907947 */ /* 0x000fea000b800000 */
[----:B------:R0:W1:Y:S04]  /*7750*/  SHFL.IDX PT, R0, R26, RZ, 0x1c1f ;  /* 0x001c1fff1a007589 */ /* 0x00006800000e0000 */
[----:B------:R0:W0:Y:S04]  /*7760*/  SHFL.IDX PT, R3, R25, RZ, 0x1c1f ;  /* 0x001c1fff19037589 */ /* 0x00002800000e0000 */
[----:B------:R0:W0:Y:S04]  /*7770*/  SHFL.IDX PT, R20, R28, RZ, 0x1c1f ;  /* 0x001c1fff1c147589 */ /* 0x00002800000e0000 */
[----:B---3--:R3:W0:Y:S02]  /*7780*/  SHFL.IDX PT, R14, R27, RZ, 0x1c1f ;  /* 0x001c1fff1b0e7589 */ /* 0x00862400000e0000 */
.L_x_775:
[----:B------:R-:W-:Y:S01]  /*7790*/  ULDC UR4, c[0x0][0x448] ;  /* 0x0001120000047ab9 */ /* 0x000fe20000000800 */
[----:B------:R-:W-:Y:S01]  /*77a0*/  BSSY B1, `(.L_x_574) ;  /* 0x0000014000017945 */ /* 0x000fe20003800000 */
[----:B------:R-:W-:Y:S01]  /*77b0*/  IMAD R24, R24, UR4, RZ ;  /* 0x0000000418187c24 */ /* 0x000fe2000f8e02ff */
[----:B------:R-:W-:Y:S02]  /*77c0*/  CS2R R8, SRZ ;  /* 0x0000000000087805 */ /* 0x000fe4000001ff00 */
[----:B------:R-:W-:Y:S02]  /*77d0*/  CS2R R6, SRZ ;  /* 0x0000000000067805 */ /* 0x000fe4000001ff00 */
[----:B----4-:R-:W-:Y:S02]  /*77e0*/  CS2R R10, SRZ ;  /* 0x00000000000a7805 */ /* 0x010fe4000001ff00 */
[----:B------:R-:W-:Y:S02]  /*77f0*/  ISETP.GE.AND P0, PT, R4, R24, PT ;  /* 0x000000180400720c */ /* 0x000fe40003f06270 */
[----:B------:R-:W-:-:S11]  /*7800*/  CS2R R4, SRZ ;  /* 0x0000000000047805 */ /* 0x000fd6000001ff00 */
[----:B------:R-:W-:Y:S05]  /*7810*/  @P0 BRA `(.L_x_575) ;  /* 0x0000000000300947 */ /* 0x000fea0003800000 */
[----:B------:R-:W-:Y:S01]  /*7820*/  ULDC UR4, c[0x0][0x3f4] ;  /* 0x0000fd0000047ab9 */ /* 0x000fe20000000800 */
[C---:B------:R-:W-:Y:S02]  /*7830*/  SHF.L.U32 R15, R16.reuse, 0x1, RZ ;  /* 0x00000001100f7819 */ /* 0x040fe400000006ff */
[C---:B------:R-:W-:Y:S02]  /*7840*/  ISETP.GE.AND P2, PT, R16.reuse, UR4, PT ;  /* 0x0000000410007c0c */ /* 0x040fe4000bf46270 */
[----:B------:R-:W-:Y:S02]  /*7850*/  SHF.L.U64.HI R9, R16, 0x1, R17 ;  /* 0x0000000110097819 */ /* 0x000fe40000010211 */
[-C--:B0-----:R-:W-:Y:S02]  /*7860*/  IADD3 R12, P0, R3, R15.reuse, RZ ;  /* 0x0000000f030c7210 */ /* 0x081fe40007f1e0ff */
[----:B------:R-:W-:-:S03]  /*7870*/  IADD3 R14, P1, R14, R15, RZ ;  /* 0x0000000f0e0e7210 */ /* 0x000fc60007f3e0ff */
[--C-:B-12---:R-:W-:Y:S02]  /*7880*/  IMAD.X R13, R0, 0x1, R9.reuse, P0 ;  /* 0x00000001000d7824 */ /* 0x106fe400000e0609 */
[----:B------:R-:W-:Y:S01]  /*7890*/  IMAD.X R15, R20, 0x1, R9, P1 ;  /* 0x00000001140f7824 */ /* 0x000fe200008e0609 */
[----:B------:R-:W-:Y:S01]  /*78a0*/  CS2R R8, SRZ ;  /* 0x0000000000087805 */ /* 0x000fe2000001ff00 */
[----:B------:R-:W-:Y:S06]  /*78b0*/  @P2 BRA `(.L_x_575) ;  /* 0x0000000000082947 */ /* 0x000fec0003800000 */
[----:B------:R4:W5:Y:S04]  /*78c0*/  LD.E.128 R4, desc[UR42][R12.64] ;  /* 0x0000002a0c047980 */ /* 0x000968000c101d00 */
[----:B------:R4:W5:Y:S02]  /*78d0*/  LD.E.128 R8, desc[UR42][R14.64] ;  /* 0x0000002a0e087980 */ /* 0x000964000c101d00 */
.L_x_575:
[----:B------:R-:W-:Y:S05]  /*78e0*/  BSYNC B1 ;  /* 0x0000000000017941 */ /* 0x000fea0003800000 */
.L_x_574:
[----:B------:R-:W-:Y:S01]  /*78f0*/  ULEA.HI UR4, UR37, UR37, URZ, 0x1 ;  /* 0x0000002525047291 */ /* 0x000fe2000f8f083f */
[----:B0-----:R-:W0:Y:S01]  /*7900*/  LDC R25, c[0x0][0x3f4] ;  /* 0x0000fd00ff197b82 */ /* 0x001e220000000800 */
[----:B-1----:R-:W-:Y:S01]  /*7910*/  IMAD R0, R33, -0xc0, R24 ;  /* 0xffffff4021007824 */ /* 0x002fe200078e0218 */
[----:B-----5:R-:W-:Y:S01]  /*7920*/  SHF.R.U64 R31, R8, 0x10, R9 ;  /* 0x00000010081f7819 */ /* 0x020fe20000001209 */
[----:B------:R-:W-:Y:S01]  /*7930*/  ULOP3.LUT UR4, UR4, 0xfffffffe, URZ, 0xc0, !UPT ;  /* 0xfffffffe04047892 */ /* 0x000fe2000f8ec03f */
[----:B----4-:R-:W-:Y:S01]  /*7940*/  IMAD.MOV.U32 R12, RZ, RZ, R8 ;  /* 0x000000ffff0c7224 */ /* 0x010fe200078e0008 */
[--C-:B------:R-:W-:Y:S01]  /*7950*/  SHF.R.U64 R26, R4, 0x10, R5.reuse ;  /* 0x00000010041a7819 */ /* 0x100fe20000001205 */
[----:B------:R-:W-:Y:S01]  /*7960*/  IMAD.MOV.U32 R21, RZ, RZ, R4 ;  /* 0x000000ffff157224 */ /* 0x000fe200078e0004 */
[----:B------:R-:W-:Y:S01]  /*7970*/  UIADD3 UR4, UR37, -UR4, URZ ;  /* 0x8000000425047290 */ /* 0x000fe2000fffe03f */
[----:B------:R-:W-:Y:S01]  /*7980*/  IMAD.MOV.U32 R3, RZ, RZ, R6 ;  /* 0x000000ffff037224 */ /* 0x000fe200078e0006 */
[----:B------:R-:W-:Y:S01]  /*7990*/  VIMNMX R8, R0, 0xc0, PT ;  /* 0x000000c000087848 */ /* 0x000fe20003fe0100 */
[--C-:B--2---:R-:W-:Y:S01]  /*79a0*/  IMAD.MOV.U32 R13, RZ, RZ, R5.reuse ;  /* 0x000000ffff0d7224 */ /* 0x104fe200078e0005 */
[----:B------:R-:W-:Y:S01]  /*79b0*/  SHF.R.U32.HI R24, RZ, 0x10, R5 ;  /* 0x00000010ff187819 */ /* 0x000fe20000011605 */
[--C-:B------:R-:W-:Y:S01]  /*79c0*/  IMAD.MOV.U32 R15, RZ, RZ, R7.reuse ;  /* 0x000000ffff0f7224 */ /* 0x100fe200078e0007 */
[--C-:B------:R-:W-:Y:S01]  /*79d0*/  SHF.R.U64 R6, R6, 0x10, R7.reuse ;  /* 0x0000001006067819 */ /* 0x100fe20000001207 */
[----:B---3--:R-:W-:Y:S01]  /*79e0*/  IMAD.U32 R27, RZ, RZ, UR4 ;  /* 0x00000004ff1b7e24 */ /* 0x008fe2000f8e00ff */
[----:B------:R-:W-:Y:S01]  /*79f0*/  SHF.R.U32.HI R4, RZ, 0x10, R7 ;  /* 0x00000010ff047819 */ /* 0x000fe20000011607 */
[--C-:B------:R-:W-:Y:S01]  /*7a00*/  IMAD.MOV.U32 R14, RZ, RZ, R9.reuse ;  /* 0x000000ffff0e7224 */ /* 0x100fe200078e0009 */
[----:B------:R-:W-:Y:S01]  /*7a10*/  SHF.R.U32.HI R9, RZ, 0x10, R9 ;  /* 0x00000010ff097819 */ /* 0x000fe20000011609 */
[----:B------:R-:W-:Y:S01]  /*7a20*/  IMAD.MOV.U32 R0, RZ, RZ, R11 ;  /* 0x000000ffff007224 */ /* 0x000fe200078e000b */
[----:B------:R-:W-:Y:S01]  /*7a30*/  SHF.L.U32 R27, R27, 0x1f, RZ ;  /* 0x0000001f1b1b7819 */ /* 0x000fe200000006ff */
[----:B------:R-:W-:Y:S01]  /*7a40*/  VIADD R28, R153, 0x60 ;  /* 0x00000060991c7836 */ /* 0x000fe20000000000 */
[----:B------:R-:W-:Y:S01]  /*7a50*/  MOV R20, R10 ;  /* 0x0000000a00147202 */ /* 0x000fe20000000f00 */
[----:B------:R-:W-:Y:S01]  /*7a60*/  BSSY B1, `(.L_x_576) ;  /* 0x0000010000017945 */ /* 0x000fe20003800000 */
[----:B------:R-:W1:Y:S01]  /*7a70*/  SYNCS.PHASECHK.TRANS64.TRYWAIT P1, [R18+URZ+0x16800], R27 ;  /* 0x0168001b120075a7 */ /* 0x000e62000802017f */
[----:B0-----:R-:W-:-:S02]  /*7a80*/  ISETP.GE.AND P0, PT, R16, R25, PT ;  /* 0x000000191000720c */ /* 0x001fc40003f06270 */
[--C-:B------:R-:W-:Y:S02]  /*7a90*/  SHF.R.U64 R7, R10, 0x10, R11.reuse ;  /* 0x000000100a077819 */ /* 0x100fe4000000120b */
[----:B------:R-:W-:Y:S02]  /*7aa0*/  SHF.R.U32.HI R5, RZ, 0x10, R11 ;  /* 0x00000010ff057819 */ /* 0x000fe4000001160b */
[-C--:B------:R-:W-:Y:S02]  /*7ab0*/  ISETP.GE.OR P2, PT, R153, R8.reuse, P0 ;  /* 0x000000089900720c */ /* 0x080fe40000746670 */
[----:B------:R-:W-:Y:S02]  /*7ac0*/  PRMT R21, R21, 0x5410, R26 ;  /* 0x0000541015157816 */ /* 0x000fe4000000001a */
[----:B------:R-:W-:Y:S02]  /*7ad0*/  ISETP.GE.OR P0, PT, R28, R8, P0 ;  /* 0x000000081c00720c */ /* 0x000fe40000706670 */
[----:B------:R-:W-:-:S02]  /*7ae0*/  PRMT R13, R13, 0x5410, R24 ;  /* 0x000054100d0d7816 */ /* 0x000fc40000000018 */
[----:B------:R-:W-:Y:S02]  /*7af0*/  PRMT R3, R3, 0x5410, R6 ;  /* 0x0000541003037816 */ /* 0x000fe40000000006 */
[----:B------:R-:W-:Y:S02]  /*7b00*/  PRMT R15, R15, 0x5410, R4 ;  /* 0x000054100f0f7816 */ /* 0x000fe40000000004 */
[----:B------:R-:W-:Y:S02]  /*7b10*/  PRMT R12, R12, 0x5410, R31 ;  /* 0x000054100c0c7816 */ /* 0x000fe4000000001f */
[----:B------:R-:W-:Y:S02]  /*7b20*/  PRMT R14, R14, 0x5410, R9 ;  /* 0x000054100e0e7816 */ /* 0x000fe40000000009 */
[----:B------:R-:W-:Y:S02]  /*7b30*/  PRMT R20, R20, 0x5410, R7 ;  /* 0x0000541014147816 */ /* 0x000fe40000000007 */
[----:B------:R-:W-:Y:S01]  /*7b40*/  PRMT R0, R0, 0x5410, R5 ;  /* 0x0000541000007816 */ /* 0x000fe20000000005 */
[----:B-1----:R-:W-:Y:S06]  /*7b50*/  @!P1 BRA `(.L_x_577) ;  /* 0x000000f400fc9947 */ /* 0x002fec0003800000 */
.L_x_776:
[----:B------:R-:W-:Y:S05]  /*7b60*/  BSYNC B1 ;  /* 0x0000000000017941 */ /* 0x000fea0003800000 */
.L_x_576:
[----:B------:R-:W-:Y:S04]  /*7b70*/  BSSY B1, `(.L_x_578) ;  /* 0x0000060000017945 */ /* 0x000fe80003800000 */
[----:B------:R-:W-:Y:S05]  /*7b80*/  @P2 BRA `(.L_x_579) ;  /* 0x0000000400782947 */ /* 0x000fea0003800000 */
[----:B------:R-:W2:Y:S01]  /*7b90*/  LDL R4, [R1+0x20] ;  /* 0x0000200001047983 */ /* 0x000ea20000100800 */
[C---:B------:R-:W-:Y:S01]  /*7ba0*/  IMAD.U32 R37, R12.reuse, 0x10000, RZ ;  /* 0x000100000c257824 */ /* 0x040fe200078e00ff */
[----:B------:R-:W-:Y:S01]  /*7bb0*/  LOP3.LUT R39, R12, 0xffff0000, RZ, 0xc0, !PT ;  /* 0xffff00000c277812 */ /* 0x000fe200078ec0ff */
[----:B------:R-:W-:Y:S01]  /*7bc0*/  IMAD.U32 R35, R21, 0x10000, RZ ;  /* 0x0001000015237824 */ /* 0x000fe200078e00ff */
[----:B------:R-:W1:Y:S02]  /*7bd0*/  S2R R5, SR_TID.X ;  /* 0x0000000000057919 */ /* 0x000e640000002100 */
[----:B-1----:R-:W-:-:S05]  /*7be0*/  VIADD R5, R5, 0xffffff80 ;  /* 0xffffff8005057836 */ /* 0x002fca0000000000 */
[----:B------:R-:W-:-:S04]  /*7bf0*/  SHF.R.S32.HI R8, RZ, 0x1f, R5 ;  /* 0x0000001fff087819 */ /* 0x000fc80000011405 */
[----:B------:R-:W-:Y:S01]  /*7c00*/  LEA.HI R8, R8, R5, RZ, 0x5 ;  /* 0x0000000508087211 */ /* 0x000fe200078f28ff */
[----:B------:R-:W-:-:S03]  /*7c10*/  IMAD.IADD R5, R16, 0x1, R25 ;  /* 0x0000000110057824 */ /* 0x000fc600078e0219 */
[----:B------:R-:W-:Y:S01]  /*7c20*/  SHF.R.S32.HI R8, RZ, 0x5, R8 ;  /* 0x00000005ff087819 */ /* 0x000fe20000011408 */
[----:B--2---:R-:W-:-:S05]  /*7c30*/  IMAD.SHL.U32 R4, R4, 0x40, RZ ;  /* 0x0000004004047824 */ /* 0x004fca00078e00ff */
[----:B------:R-:W-:-:S04]  /*7c40*/  LOP3.LUT R6, R4, 0x1c0, RZ, 0xc0, !PT ;  /* 0x000001c004067812 */ /* 0x000fc800078ec0ff */
[C---:B------:R-:W-:Y:S02]  /*7c50*/  LOP3.LUT R4, R6.reuse, 0x38, R16, 0xf8, !PT ;  /* 0x0000003806047812 */ /* 0x040fe400078ef810 */
[----:B------:R-:W-:Y:S02]  /*7c60*/  SHF.R.U32.HI R7, RZ, 0x3, R6 ;  /* 0x00000003ff077819 */ /* 0x000fe40000011606 */
[----:B------:R-:W-:Y:S02]  /*7c70*/  LOP3.LUT R6, R6, 0x38, R5, 0xf8, !PT ;  /* 0x0000003806067812 */ /* 0x000fe400078ef805 */
[-C--:B------:R-:W-:Y:S02]  /*7c80*/  LOP3.LUT R4, R4, R7.reuse, RZ, 0x3c, !PT ;  /* 0x0000000704047212 */ /* 0x080fe400078e3cff */
[----:B------:R-:W-:-:S03]  /*7c90*/  LOP3.LUT R6, R6, R7, RZ, 0x3c, !PT ;  /* 0x0000000706067212 */ /* 0x000fc600078e3cff */
[C---:B------:R-:W-:Y:S02]  /*7ca0*/  IMAD R5, R8.reuse, 0x200, R4 ;  /* 0x0000020008057824 */ /* 0x040fe400078e0204 */
[----:B------:R-:W-:Y:S02]  /*7cb0*/  IMAD R9, R8, 0x200, R6 ;  /* 0x0000020008097824 */ /* 0x000fe400078e0206 */
[--C-:B------:R-:W-:Y:S02]  /*7cc0*/  IMAD R40, R5, 0x2, R18.reuse ;  /* 0x0000000205287824 */ /* 0x100fe400078e0212 */
[----:B------:R-:W-:-:S03]  /*7cd0*/  IMAD R42, R9, 0x2, R18 ;  /* 0x00000002092a7824 */ /* 0x000fc600078e0212 */
[----:B------:R-:W1:Y:S04]  /*7ce0*/  LDS.128 R4, [R40+0x8400] ;  /* 0x0084000028047984 */ /* 0x000e680000000c00 */
[----:B------:R-:W2:Y:S01]  /*7cf0*/  LDS.128 R8, [R42+0x8400] ;  /* 0x008400002a087984 */ /* 0x000ea20000000c00 */
[----:B-1----:R-:W-:Y:S01]  /*7d00*/  SHF.L.U32 R24, R4, 0x10, RZ ;  /* 0x0000001004187819 */ /* 0x002fe200000006ff */
[----:B0-----:R-:W-:Y:S01]  /*7d10*/  IMAD.U32 R27, R6, 0x10000, RZ ;  /* 0x00010000061b7824 */ /* 0x001fe200078e00ff */
[----:B------:R-:W-:Y:S01]  /*7d20*/  LOP3.LUT R4, R4, 0xffff0000, RZ, 0xc0, !PT ;  /* 0xffff000004047812 */ /* 0x000fe200078ec0ff */
[----:B------:R-:W-:Y:S01]  /*7d30*/  IMAD.U32 R26, R5, 0x10000, RZ ;  /* 0x00010000051a7824 */ /* 0x000fe200078e00ff */
[----:B------:R-:W-:Y:S01]  /*7d40*/  LOP3.LUT R6, R6, 0xffff0000, RZ, 0xc0, !PT ;  /* 0xffff000006067812 */ /* 0x000fe200078ec0ff */
[C---:B--2---:R-:W-:Y:S01]  /*7d50*/  IMAD.U32 R30, R8.reuse, 0x10000, RZ ;  /* 0x00010000081e7824 */ /* 0x044fe200078e00ff */
[----:B------:R-:W-:Y:S01]  /*7d60*/  LOP3.LUT R8, R8, 0xffff0000, RZ, 0xc0, !PT ;  /* 0xffff000008087812 */ /* 0x000fe200078ec0ff */
[C---:B------:R-:W-:Y:S01]  /*7d70*/  IMAD.U32 R32, R10.reuse, 0x10000, RZ ;  /* 0x000100000a207824 */ /* 0x040fe200078e00ff */
[----:B------:R-:W-:Y:S01]  /*7d80*/  LOP3.LUT R10, R10, 0xffff0000, RZ, 0xc0, !PT ;  /* 0xffff00000a0a7812 */ /* 0x000fe200078ec0ff */
[C---:B------:R-:W-:Y:S01]  /*7d90*/  FMUL.FTZ R41, R30.reuse, R37 ;  /* 0x000000251e297220 */ /* 0x040fe20000410000 */
[----:B------:R-:W-:Y:S01]  /*7da0*/  FMUL.FTZ R43, R30, R35 ;  /* 0x000000231e2b7220 */ /* 0x000fe20000410000 */
[----:B------:R-:W-:Y:S01]  /*7db0*/  SHF.L.U32 R30, R20, 0x10, RZ ;  /* 0x00000010141e7819 */ /* 0x000fe200000006ff */
[----:B------:R-:W-:Y:S01]  /*7dc0*/  FMUL.FTZ R45, R8, R39 ;  /* 0x00000027082d7220 */ /* 0x000fe20000410000 */
[C---:B------:R-:W-:Y:S01]  /*7dd0*/  FFMA.FTZ R41, R24.reuse, R35, -R41 ;  /* 0x0000002318297223 */ /* 0x040fe20000010829 */
[----:B------:R-:W-:Y:S01]  /*7de0*/  LOP3.LUT R35, R21, 0xffff0000, RZ, 0xc0, !PT ;  /* 0xffff000015237812 */ /* 0x000fe200078ec0ff */
[----:B------:R-:W-:Y:S01]  /*7df0*/  FFMA.FTZ R43, R24, R37, R43 ;  /* 0x00000025182b7223 */ /* 0x000fe2000001002b */
[----:B------:R-:W-:Y:S01]  /*7e00*/  IMAD.U32 R24, R3, 0x10000, RZ ;  /* 0x0001000003187824 */ /* 0x000fe200078e00ff */
[----:B------:R-:W-:Y:S01]  /*7e10*/  LOP3.LUT R37, R20, 0xffff0000, RZ, 0xc0, !PT ;  /* 0xffff000014257812 */ /* 0x000fe200078ec0ff */
[----:B------:R-:W-:-:S02]  /*7e20*/  IMAD.U32 R31, R9, 0x10000, RZ ;  /* 0x00010000091f7824 */ /* 0x000fc400078e00ff */
[-C--:B------:R-:W-:Y:S01]  /*7e30*/  FMUL.FTZ R47, R8, R35.reuse ;  /* 0x00000023082f7220 */ /* 0x080fe20000410000 */
[----:B------:R-:W-:Y:S01]  /*7e40*/  FFMA.FTZ R34, R4, R35, -R45 ;  /* 0x0000002304227223 */ /* 0x000fe2000001082d */
[C---:B------:R-:W-:Y:S01]  /*7e50*/  FMUL.FTZ R8, R32.reuse, R30 ;  /* 0x0000001e20087220 */ /* 0x040fe20000410000 */
[-C--:B------:R-:W-:Y:S01]  /*7e60*/  FMUL.FTZ R45, R32, R24.reuse ;  /* 0x00000018202d7220 */ /* 0x080fe20000410000 */
[----:B------:R-:W-:Y:S01]  /*7e70*/  LOP3.LUT R35, R3, 0xffff0000, RZ, 0xc0, !PT ;  /* 0xffff000003237812 */ /* 0x000fe200078ec0ff */
[----:B------:R-:W-:Y:S01]  /*7e80*/  FFMA.FTZ R32, R4, R39, R47 ;  /* 0x0000002704207223 */ /* 0x000fe2000001002f */
[C---:B------:R-:W-:Y:S01]  /*7e90*/  FFMA.FTZ R36, R27.reuse, R24, -R8 ;  /* 0x000000181b247223 */ /* 0x040fe20000010808 */
[----:B------:R-:W-:Y:S01]  /*7ea0*/  FFMA.FTZ R45, R27, R30, R45 ;  /* 0x0000001e1b2d7223 */ /* 0x000fe2000001002d */
[----:B------:R-:W-:Y:S01]  /*7eb0*/  FMUL.FTZ R27, R10, R37 ;  /* 0x000000250a1b7220 */ /* 0x000fe20000410000 */
[----:B------:R-:W-:Y:S02]  /*7ec0*/  IMAD.U32 R24, R14, 0x10000, RZ ;  /* 0x000100000e187824 */ /* 0x000fe400078e00ff */
[----:B------:R-:W-:Y:S01]  /*7ed0*/  FMUL.FTZ R39, R10, R35 ;  /* 0x000000230a277220 */ /* 0x000fe20000410000 */
[----:B------:R-:W-:-:S02]  /*7ee0*/  IMAD.U32 R33, R11, 0x10000, RZ ;  /* 0x000100000b217824 */ /* 0x000fc400078e00ff */
[----:B------:R-:W-:Y:S01]  /*7ef0*/  FFMA.FTZ R35, R6, R35, -R27 ;  /* 0x0000002306237223 */ /* 0x000fe2000001081b */
[----:B------:R-:W-:Y:S02]  /*7f00*/  IMAD.U32 R4, R13, 0x10000, RZ ;  /* 0x000100000d047824 */ /* 0x000fe400078e00ff */
[----:B------:R-:W-:Y:S01]  /*7f10*/  FMUL.FTZ R27, R31, R24 ;  /* 0x000000181f1b7220 */ /* 0x000fe20000410000 */
[----:B------:R-:W-:Y:S02]  /*7f20*/  IMAD.U32 R10, R0, 0x10000, RZ ;  /* 0x00010000000a7824 */ /* 0x000fe400078e00ff */
[----:B------:R-:W-:Y:S01]  /*7f30*/  FFMA.FTZ R30, R6, R37, R39 ;  /* 0x00000025061e7223 */ /* 0x000fe20000010027 */
[----:B------:R-:W-:Y:S02]  /*7f40*/  IMAD.U32 R28, R7, 0x10000, RZ ;  /* 0x00010000071c7824 */ /* 0x000fe400078e00ff */
[----:B------:R-:W-:Y:S01]  /*7f50*/  FMUL.FTZ R31, R31, R4 ;  /* 0x000000041f1f7220 */ /* 0x000fe20000410000 */
[----:B------:R-:W-:-:S02]  /*7f60*/  IMAD.U32 R8, R15, 0x10000, RZ ;  /* 0x000100000f087824 */ /* 0x000fc400078e00ff */
[----:B------:R-:W-:Y:S01]  /*7f70*/  FMUL.FTZ R37, R33, R10 ;  /* 0x0000000a21257220 */ /* 0x000fe20000410000 */
[----:B------:R-:W-:Y:S01]  /*7f80*/  LOP3.LUT R9, R9, 0xffff0000, RZ, 0xc0, !PT ;  /* 0xffff000009097812 */ /* 0x000fe200078ec0ff */
[----:B------:R-:W-:Y:S01]  /*7f90*/  FFMA.FTZ R31, R26, R24, R31 ;  /* 0x000000181a1f7223 */ /* 0x000fe2000001001f */
[-C--:B------:R-:W-:Y:S01]  /*7fa0*/  FMUL.FTZ R33, R33, R8.reuse ;  /* 0x0000000821217220 */ /* 0x080fe20000410000 */
[----:B------:R-:W-:Y:S01]  /*7fb0*/  FFMA.FTZ R37, R28, R8, -R37 ;  /* 0x000000081c257223 */ /* 0x000fe20000010825 */
[----:B------:R-:W-:Y:S01]  /*7fc0*/  LOP3.LUT R11, R11, 0xffff0000, RZ, 0xc0, !PT ;  /* 0xffff00000b0b7812 */ /* 0x000fe200078ec0ff */
[----:B------:R-:W-:Y:S01]  /*7fd0*/  FFMA.FTZ R27, R26, R4, -R27 ;  /* 0x000000041a1b7223 */ /* 0x000fe2000001081b */
[----:B------:R-:W-:Y:S01]  /*7fe0*/  LOP3.LUT R8, R14, 0xffff0000, RZ, 0xc0, !PT ;  /* 0xffff00000e087812 */ /* 0x000fe200078ec0ff */
[----:B------:R-:W-:Y:S01]  /*7ff0*/  FFMA.FTZ R33, R28, R10, R33 ;  /* 0x0000000a1c217223 */ /* 0x000fe20000010021 */
[----:B------:R-:W-:Y:S02]  /*8000*/  LOP3.LUT R24, R0, 0xffff0000, RZ, 0xc0, !PT ;  /* 0xffff000000187812 */ /* 0x000fe400078ec0ff */
[----:B------:R-:W-:Y:S01]  /*8010*/  LOP3.LUT R4, R13, 0xffff0000, RZ, 0xc0, !PT ;  /* 0xffff00000d047812 */ /* 0x000fe200078ec0ff */
[----:B------:R-:W-:Y:S01]  /*8020*/  FMUL.FTZ R10, R9, R8 ;  /* 0x00000008090a7220 */ /* 0x000fe20000410000 */
[----:B------:R-:W-:Y:S01]  /*8030*/  LOP3.LUT R6, R15, 0xffff0000, RZ, 0xc0, !PT ;  /* 0xffff00000f067812 */ /* 0x000fe200078ec0ff */
[----:B------:R-:W-:Y:S01]  /*8040*/  FMUL.FTZ R38, R11, R24 ;  /* 0x000000180b267220 */ /* 0x000fe20000410000 */
[----:B------:R-:W-:Y:S01]  /*8050*/  LOP3.LUT R5, R5, 0xffff0000, RZ, 0xc0, !PT ;  /* 0xffff000005057812 */ /* 0x000fe200078ec0ff */
[----:B------:R-:W-:Y:S01]  /*8060*/  FMUL.FTZ R9, R9, R4 ;  /* 0x0000000409097220 */ /* 0x000fe20000410000 */
[----:B------:R-:W-:Y:S01]  /*8070*/  LOP3.LUT R7, R7, 0xffff0000, RZ, 0xc0, !PT ;  /* 0xffff000007077812 */ /* 0x000fe200078ec0ff */
[----:B------:R-:W-:-:S02]  /*8080*/  FMUL.FTZ R11, R11, R6 ;  /* 0x000000060b0b7220 */ /* 0x000fc40000410000 */
[C---:B------:R-:W-:Y:S01]  /*8090*/  FFMA.FTZ R26, R5.reuse, R4, -R10 ;  /* 0x00000004051a7223 */ /* 0x040fe2000001080a */
[----:B------:R-:W-:Y:S01]  /*80a0*/  FFMA.FTZ R28, R5, R8, R9 ;  /* 0x00000008051c7223 */ /* 0x000fe20000010009 */
[C---:B------:R-:W-:Y:S01]  /*80b0*/  FFMA.FTZ R38, R7.reuse, R6, -R38 ;  /* 0x0000000607267223 */ /* 0x040fe20000010826 */
[----:B------:R-:W-:Y:S01]  /*80c0*/  FFMA.FTZ R24, R7, R24, R11 ;  /* 0x0000001807187223 */ /* 0x000fe2000001000b */
[----:B------:R-:W-:Y:S02]  /*80d0*/  F2FP.BF16.F32.PACK_AB R4, R34, R41 ;  /* 0x000000292204723e */ /* 0x000fe400000010ff */
[----:B------:R-:W-:Y:S02]  /*80e0*/  F2FP.BF16.F32.PACK_AB R6, R35, R36 ;  /* 0x000000242306723e */ /* 0x000fe400000010ff */
[----:B------:R-:W-:Y:S02]  /*80f0*/  F2FP.BF16.F32.PACK_AB R5, R26, R27 ;  /* 0x0000001b1a05723e */ /* 0x000fe400000010ff */
[----:B------:R-:W-:-:S02]  /*8100*/  F2FP.BF16.F32.PACK_AB R7, R38, R37 ;  /* 0x000000252607723e */ /* 0x000fc400000010ff */
[----:B------:R-:W-:Y:S02]  /*8110*/  F2FP.BF16.F32.PACK_AB R8, R32, R43 ;  /* 0x0000002b2008723e */ /* 0x000fe400000010ff */
[----:B------:R-:W-:Y:S01]  /*8120*/  F2FP.BF16.F32.PACK_AB R10, R30, R45 ;  /* 0x0000002d1e0a723e */ /* 0x000fe200000010ff */
[----:B------:R1:W-:Y:S01]  /*8130*/  STS.128 [R40+0x8400], R4 ;  /* 0x0084000428007388 */ /* 0x0003e20000000c00 */
[----:B------:R-:W-:Y:S02]  /*8140*/  F2FP.BF16.F32.PACK_AB R9, R28, R31 ;  /* 0x0000001f1c09723e */ /* 0x000fe400000010ff */
[----:B------:R-:W-:-:S05]  /*8150*/  F2FP.BF16.F32.PACK_AB R11, R24, R33 ;  /* 0x00000021180b723e */ /* 0x000fca00000010ff */
[----:B------:R1:W-:Y:S02]  /*8160*/  STS.128 [R42+0x8400], R8 ;  /* 0x008400082a007388 */ /* 0x0003e40000000c00 */
.L_x_579:
[----:B------:R-:W-:Y:S05]  /*8170*/  BSYNC B1 ;  /* 0x0000000000017941 */ /* 0x000fea0003800000 */
.L_x_578:
[----:B------:R-:W-:Y:S05]  /*8180*/  @P0 BRA `(.L_x_570) ;  /* 0x0000000400680947 */ /* 0x000fea0003800000 */
[----:B-1----:R-:W2:Y:S01]  /*8190*/  LDL R5, [R1+0x2c] ;  /* 0x00002c0001057983 */ /* 0x002ea20000100800 */
[C---:B------:R-:W-:Y:S02]  /*81a0*/  VIADD R6, R153.reuse, 0x60 ;  /* 0x0000006099067836 */ /* 0x040fe40000000000 */
[----:B------:R-:W-:Y:S01]  /*81b0*/  VIADD R7, R153, 0x60 ;  /* 0x0000006099077836 */ /* 0x000fe20000000000 */
[----:B------:R-:W3:Y:S01]  /*81c0*/  LDL R42, [R1+0x5c] ;  /* 0x00005c00012a7983 */ /* 0x000ee20000100800 */
[----:B------:R-:W-:Y:S02]  /*81d0*/  IMAD.SHL.U32 R6, R6, 0x40, RZ ;  /* 0x0000004006067824 */ /* 0x000fe400078e00ff */
[----:B------:R-:W-:Y:S01]  /*81e0*/  IMAD.SHL.U32 R7, R7, 0x40, RZ ;  /* 0x0000004007077824 */ /* 0x000fe200078e00ff */
[----:B------:R-:W-:Y:S02]  /*81f0*/  IADD3 R4, R16, R25, RZ ;  /* 0x0000001910047210 */ /* 0x000fe40007ffe0ff */
[----:B------:R-:W-:-:S02]  /*8200*/  LOP3.LUT R6, R6, 0x1c0, RZ, 0xc0, !PT ;  /* 0x000001c006067812 */ /* 0x000fc400078ec0ff */
[----:B------:R-:W-:Y:S02]  /*8210*/  LOP3.LUT R7, R7, 0x1c0, RZ, 0xc0, !PT ;  /* 0x000001c007077812 */ /* 0x000fe400078ec0ff */
[----:B------:R-:W-:Y:S02]  /*8220*/  SHF.R.U32.HI R6, RZ, 0x3, R6 ;  /* 0x00000003ff067819 */ /* 0x000fe40000011606 */
[----:B------:R-:W-:-:S04]  /*8230*/  LOP3.LUT R4, R7, 0x38, R4, 0xf8, !PT ;  /* 0x0000003807047812 */ /* 0x000fc800078ef804 */
[----:B------:R-:W-:Y:S01]  /*8240*/  LOP3.LUT R4, R4, R6, RZ, 0x3c, !PT ;  /* 0x0000000604047212 */ /* 0x000fe200078e3cff */
[C---:B------:R-:W-:Y:S01]  /*8250*/  IMAD.U32 R37, R12.reuse, 0x10000, RZ ;  /* 0x000100000c257824 */ /* 0x040fe200078e00ff */
[C---:B------:R-:W-:Y:S02]  /*8260*/  SHF.L.U32 R35, R21.reuse, 0x10, RZ ;  /* 0x0000001015237819 */ /* 0x040fe400000006ff */
[----:B------:R-:W-:Y:S02]  /*8270*/  LOP3.LUT R38, R12, 0xffff0000, RZ, 0xc0, !PT ;  /* 0xffff00000c267812 */ /* 0x000fe400078ec0ff */
[----:B------:R-:W-:Y:S01]  /*8280*/  LOP3.LUT R12, R21, 0xffff0000, RZ, 0xc0, !PT ;  /* 0xffff0000150c7812 */ /* 0x000fe200078ec0ff */
[C---:B------:R-:W-:Y:S01]  /*8290*/  IMAD.U32 R41, R20.reuse, 0x10000, RZ ;  /* 0x0001000014297824 */ /* 0x040fe200078e00ff */
[----:B------:R-:W-:Y:S01]  /*82a0*/  LOP3.LUT R20, R20, 0xffff0000, RZ, 0xc0, !PT ;  /* 0xffff000014147812 */ /* 0x000fe200078ec0ff */
[C---:B------:R-:W-:Y:S01]  /*82b0*/  IMAD.U32 R36, R13.reuse, 0x10000, RZ ;  /* 0x000100000d247824 */ /* 0x040fe200078e00ff */
[----:B------:R-:W-:Y:S01]  /*82c0*/  LOP3.LUT R13, R13, 0xffff0000, RZ, 0xc0, !PT ;  /* 0xffff00000d0d7812 */ /* 0x000fe200078ec0ff */
[----:B------:R-:W-:-:S02]  /*82d0*/  IMAD.U32 R40, R14, 0x10000, RZ ;  /* 0x000100000e287824 */ /* 0x000fc400078e00ff */
[----:B--2---:R-:W-:-:S04]  /*82e0*/  IMAD.IADD R9, R5, 0x1, R4 ;  /* 0x0000000105097824 */ /* 0x004fc800078e0204 */
[----:B------:R-:W-:Y:S01]  /*82f0*/  IMAD R24, R9, 0x2, R18 ;  /* 0x0000000209187824 */ /* 0x000fe200078e0212 */
[----:B---3--:R-:W-:Y:S04]  /*8300*/  LDS.128 R4, [R42+0x8400] ;  /* 0x008400002a047984 */ /* 0x008fe80000000c00 */
[----:B------:R-:W1:Y:S02]  /*8310*/  LDS.128 R8, [R24+0x8400] ;  /* 0x0084000018087984 */ /* 0x000e640000000c00 */
[C---:B-1----:R-:W-:Y:S01]  /*8320*/  IMAD.U32 R30, R8.reuse, 0x10000, RZ ;  /* 0x00010000081e7824 */ /* 0x042fe200078e00ff */
[----:B------:R-:W-:Y:S01]  /*8330*/  LOP3.LUT R8, R8, 0xffff0000, RZ, 0xc0, !PT ;  /* 0xffff000008087812 */ /* 0x000fe200078ec0ff */
[C---:B------:R-:W-:Y:S02]  /*8340*/  IMAD.U32 R25, R4.reuse, 0x10000, RZ ;  /* 0x0001000004197824 */ /* 0x040fe400078e00ff */
[-C--:B------:R-:W-:Y:S01]  /*8350*/  FMUL.FTZ R34, R37, R30.reuse ;  /* 0x0000001e25227220 */ /* 0x080fe20000410000 */
[C---:B------:R-:W-:Y:S01]  /*8360*/  FMUL.FTZ R30, R35.reuse, R30 ;  /* 0x0000001e231e7220 */ /* 0x040fe20000410000 */
[----:B------:R-:W-:Y:S01]  /*8370*/  LOP3.LUT R4, R4, 0xffff0000, RZ, 0xc0, !PT ;  /* 0xffff000004047812 */ /* 0x000fe200078ec0ff */
[-C--:B------:R-:W-:Y:S01]  /*8380*/  FMUL.FTZ R21, R38, R8.reuse ;  /* 0x0000000826157220 */ /* 0x080fe20000410000 */
[-C--:B------:R-:W-:Y:S01]  /*8390*/  FFMA.FTZ R34, R35, R25.reuse, -R34 ;  /* 0x0000001923227223 */ /* 0x080fe20000010822 */
[----:B------:R-:W-:Y:S01]  /*83a0*/  FFMA.FTZ R30, R37, R25, R30 ;  /* 0x00000019251e7223 */ /* 0x000fe2000001001e */
[----:B------:R-:W-:Y:S01]  /*83b0*/  FMUL.FTZ R25, R12, R8 ;  /* 0x000000080c197220 */ /* 0x000fe20000410000 */
[----:B------:R-:W-:-:S02]  /*83c0*/  IMAD.U32 R32, R10, 0x10000, RZ ;  /* 0x000100000a207824 */ /* 0x000fc400078e00ff */
[-C--:B------:R-:W-:Y:S01]  /*83d0*/  FFMA.FTZ R21, R12, R4.reuse, -R21 ;  /* 0x000000040c157223 */ /* 0x080fe20000010815 */
[----:B0-----:R-:W-:Y:S02]  /*83e0*/  IMAD.U32 R27, R6, 0x10000, RZ ;  /* 0x00010000061b7824 */ /* 0x001fe400078e00ff */
[----:B------:R-:W-:Y:S01]  /*83f0*/  FFMA.FTZ R25, R38, R4, R25 ;  /* 0x0000000426197223 */ /* 0x000fe20000010019 */
[----:B------:R-:W-:Y:S01]  /*8400*/  LOP3.LUT R10, R10, 0xffff0000, RZ, 0xc0, !PT ;  /* 0xffff00000a0a7812 */ /* 0x000fe200078ec0ff */
[----:B------:R-:W-:Y:S02]  /*8410*/  IMAD.U32 R37, R3, 0x10000, RZ ;  /* 0x0001000003257824 */ /* 0x000fe400078e00ff */
[-C--:B------:R-:W-:Y:S01]  /*8420*/  FMUL.FTZ R4, R41, R32.reuse ;  /* 0x0000002029047220 */ /* 0x080fe20000410000 */
[----:B------:R-:W-:Y:S02]  /*8430*/  LOP3.LUT R8, R3, 0xffff0000, RZ, 0xc0, !PT ;  /* 0xffff000003087812 */ /* 0x000fe400078ec0ff */
[----:B------:R-:W-:Y:S01]  /*8440*/  LOP3.LUT R6, R6, 0xffff0000, RZ, 0xc0, !PT ;  /* 0xffff000006067812 */ /* 0x000fe200078ec0ff */
[C---:B------:R-:W-:Y:S01]  /*8450*/  FMUL.FTZ R32, R37.reuse, R32 ;  /* 0x0000002025207220 */ /* 0x040fe20000410000 */
[----:B------:R-:W-:Y:S01]  /*8460*/  FFMA.FTZ R3, R37, R27, -R4 ;  /* 0x0000001b25037223 */ /* 0x000fe20000010804 */
[----:B------:R-:W-:Y:S01]  /*8470*/  FMUL.FTZ R37, R20, R10 ;  /* 0x0000000a14257220 */ /* 0x000fe20000410000 */
[----:B------:R-:W-:-:S02]  /*8480*/  IMAD.U32 R33, R11, 0x10000, RZ ;  /* 0x000100000b217824 */ /* 0x000fc400078e00ff */
[----:B------:R-:W-:Y:S01]  /*8490*/  FMUL.FTZ R39, R8, R10 ;  /* 0x0000000a08277220 */ /* 0x000fe20000410000 */
[----:B------:R-:W-:Y:S02]  /*84a0*/  IMAD.U32 R12, R0, 0x10000, RZ ;  /* 0x00010000000c7824 */ /* 0x000fe400078e00ff */
[----:B------:R-:W-:Y:S01]  /*84b0*/  FFMA.FTZ R10, R41, R27, R32 ;  /* 0x0000001b290a7223 */ /* 0x000fe20000010020 */
[C---:B------:R-:W-:Y:S02]  /*84c0*/  IMAD.U32 R31, R9.reuse, 0x10000, RZ ;  /* 0x00010000091f7824 */ /* 0x040fe400078e00ff */
[----:B------:R-:W-:Y:S01]  /*84d0*/  FFMA.FTZ R8, R8, R6, -R37 ;  /* 0x0000000608087223 */ /* 0x000fe20000010825 */
[----:B------:R-:W-:Y:S01]  /*84e0*/  LOP3.LUT R9, R9, 0xffff0000, RZ, 0xc0, !PT ;  /* 0xffff000009097812 */ /* 0x000fe200078ec0ff */
[----:B------:R-:W-:Y:S01]  /*84f0*/  IMAD.U32 R4, R15, 0x10000, RZ ;  /* 0x000100000f047824 */ /* 0x000fe200078e00ff */
[----:B------:R-:W-:Y:S01]  /*8500*/  LOP3.LUT R11, R11, 0xffff0000, RZ, 0xc0, !PT ;  /* 0xffff00000b0b7812 */ /* 0x000fe200078ec0ff */
[----:B------:R-:W-:Y:S01]  /*8510*/  IMAD.U32 R28, R7, 0x10000, RZ ;  /* 0x00010000071c7824 */ /* 0x000fe200078e00ff */
[----:B------:R-:W-:Y:S01]  /*8520*/  LOP3.LUT R37, R14, 0xffff0000, RZ, 0xc0, !PT ;  /* 0xffff00000e257812 */ /* 0x000fe200078ec0ff */
[----:B------:R-:W-:Y:S01]  /*8530*/  FMUL.FTZ R27, R12, R33 ;  /* 0x000000210c1b7220 */ /* 0x000fe20000410000 */
[----:B------:R-:W-:-:S02]  /*8540*/  LOP3.LUT R41, R0, 0xffff0000, RZ, 0xc0, !PT ;  /* 0xffff000000297812 */ /* 0x000fc400078ec0ff */
[----:B------:R-:W-:Y:S01]  /*8550*/  LOP3.LUT R15, R15, 0xffff0000, RZ, 0xc0, !PT ;  /* 0xffff00000f0f7812 */ /* 0x000fe200078ec0ff */
[C---:B------:R-:W-:Y:S01]  /*8560*/  IMAD.U32 R26, R5.reuse, 0x10000, RZ ;  /* 0x00010000051a7824 */ /* 0x040fe200078e00ff */
[----:B------:R-:W-:Y:S01]  /*8570*/  LOP3.LUT R5, R5, 0xffff0000, RZ, 0xc0, !PT ;  /* 0xffff000005057812 */ /* 0x000fe200078ec0ff */
[----:B------:R-:W-:Y:S01]  /*8580*/  FFMA.FTZ R39, R20, R6, R39 ;  /* 0x0000000614277223 */ /* 0x000fe20000010027 */
[----:B------:R-:W-:Y:S01]  /*8590*/  LOP3.LUT R7, R7, 0xffff0000, RZ, 0xc0, !PT ;  /* 0xffff000007077812 */ /* 0x000fe200078ec0ff */
[----:B------:R-:W-:Y:S01]  /*85a0*/  FMUL.FTZ R35, R40, R31 ;  /* 0x0000001f28237220 */ /* 0x000fe20000410000 */
[C---:B------:R-:W-:Y:S01]  /*85b0*/  FMUL.FTZ R33, R4.reuse, R33 ;  /* 0x0000002104217220 */ /* 0x040fe20000410000 */
[----:B------:R-:W-:Y:S01]  /*85c0*/  FFMA.FTZ R27, R4, R28, -R27 ;  /* 0x0000001c041b7223 */ /* 0x000fe2000001081b */
[----:B------:R-:W-:Y:S01]  /*85d0*/  FMUL.FTZ R0, R37, R9 ;  /* 0x0000000925007220 */ /* 0x000fe20000410000 */
[----:B------:R-:W-:Y:S01]  /*85e0*/  FMUL.FTZ R6, R41, R11 ;  /* 0x0000000b29067220 */ /* 0x000fe20000410000 */
[C---:B------:R-:W-:Y:S01]  /*85f0*/  FMUL.FTZ R31, R36.reuse, R31 ;  /* 0x0000001f241f7220 */ /* 0x040fe20000410000 */
[----:B------:R-:W-:Y:S01]  /*8600*/  FMUL.FTZ R4, R13, R9 ;  /* 0x000000090d047220 */ /* 0x000fe20000410000 */
[----:B------:R-:W-:Y:S01]  /*8610*/  FMUL.FTZ R20, R15, R11 ;  /* 0x0000000b0f147220 */ /* 0x000fe20000410000 */
[----:B------:R-:W-:Y:S01]  /*8620*/  FFMA.FTZ R35, R36, R26, -R35 ;  /* 0x0000001a24237223 */ /* 0x000fe20000010823 */
[----:B------:R-:W-:Y:S01]  /*8630*/  FFMA.FTZ R33, R12, R28, R33 ;  /* 0x0000001c0c217223 */ /* 0x000fe20000010021 */
[----:B------:R-:W-:Y:S01]  /*8640*/  FFMA.FTZ R0, R13, R5, -R0 ;  /* 0x000000050d007223 */ /* 0x000fe20000010800 */
[----:B------:R-:W-:Y:S01]  /*8650*/  FFMA.FTZ R14, R15, R7, -R6 ;  /* 0x000000070f0e7223 */ /* 0x000fe20000010806 */
[----:B------:R-:W-:Y:S01]  /*8660*/  FFMA.FTZ R31, R40, R26, R31 ;  /* 0x0000001a281f7223 */ /* 0x000fe2000001001f */
[----:B------:R-:W-:Y:S01]  /*8670*/  FFMA.FTZ R12, R37, R5, R4 ;  /* 0x00000005250c7223 */ /* 0x000fe20000010004 */
[----:B------:R-:W-:Y:S01]  /*8680*/  FFMA.FTZ R20, R41, R7, R20 ;  /* 0x0000000729147223 */ /* 0x000fe20000010014 */
[----:B------:R-:W-:-:S02]  /*8690*/  F2FP.BF16.F32.PACK_AB R6, R8, R3 ;  /* 0x000000030806723e */ /* 0x000fc400000010ff */
[----:B------:R-:W-:Y:S02]  /*86a0*/  F2FP.BF16.F32.PACK_AB R4, R21, R34 ;  /* 0x000000221504723e */ /* 0x000fe400000010ff */
[----:B------:R-:W-:Y:S02]  /*86b0*/  F2FP.BF16.F32.PACK_AB R5, R0, R35 ;  /* 0x000000230005723e */ /* 0x000fe400000010ff */
[----:B------:R-:W-:Y:S02]  /*86c0*/  F2FP.BF16.F32.PACK_AB R7, R14, R27 ;  /* 0x0000001b0e07723e */ /* 0x000fe400000010ff */
[----:B------:R-:W-:Y:S02]  /*86d0*/  F2FP.BF16.F32.PACK_AB R10, R39, R10 ;  /* 0x0000000a270a723e */ /* 0x000fe400000010ff */
[----:B------:R-:W-:Y:S02]  /*86e0*/  F2FP.BF16.F32.PACK_AB R8, R25, R30 ;  /* 0x0000001e1908723e */ /* 0x000fe400000010ff */
[----:B------:R-:W-:-:S02]  /*86f0*/  F2FP.BF16.F32.PACK_AB R9, R12, R31 ;  /* 0x0000001f0c09723e */ /* 0x000fc400000010ff */
[----:B------:R-:W-:Y:S01]  /*8700*/  F2FP.BF16.F32.PACK_AB R11, R20, R33 ;  /* 0x00000021140b723e */ /* 0x000fe200000010ff */
[----:B------:R2:W-:Y:S04]  /*8710*/  STS.128 [R42+0x8400], R4 ;  /* 0x008400042a007388 */ /* 0x0005e80000000c00 */
[----:B------:R2:W-:Y:S02]  /*8720*/  STS.128 [R24+0x8400], R8 ;  /* 0x0084000818007388 */ /* 0x0005e40000000c00 */
.L_x_570:
[----:B------:R-:W-:Y:S05]  /*8730*/  BSYNC B0 ;  /* 0x0000000000007941 */ /* 0x000fea0003800000 */
.L_x_559:
[----:B------:R-:W-:Y:S01]  /*8740*/  @!PT LDS RZ, [RZ] ;  /* 0x00000000fffff984 */ /* 0x000fe20000000800 */
[----:B------:R-:W-:Y:S01]  /*8750*/  @!PT LDS RZ, [RZ] ;  /* 0x00000000fffff984 */ /* 0x000fe20000000800 */
[----:B------:R-:W-:Y:S01]  /*8760*/  @!PT LDS RZ, [RZ] ;  /* 0x00000000fffff984 */ /* 0x000fe20000000800 */
[----:B------:R-:W-:Y:S01]  /*8770*/  @!PT LDS RZ, [RZ] ;  /* 0x00000000fffff984 */ /* 0x000fe20000000800 */
[----:B------:R4:W-:Y:S06]  /*8780*/  MEMBAR.ALL.CTA ;  /* 0x0000000000007992 */ /* 0x0009ec0000008000 */
[----:B----4-:R-:W4:Y:S01]  /*8790*/  FENCE.VIEW.ASYNC.S ;  /* 0x00000000000073c6 */ /* 0x010f220000000000 */
[----:B------:R-:W-:Y:S05]  /*87a0*/  WARPSYNC.ALL ;  /* 0x0000000000007948 */ /* 0x000fea0003800000 */
[----:B----4-:R-:W-:Y:S06]  /*87b0*/  BAR.SYNC.DEFER_BLOCKING 0xd, 0x180 ;  /* 0x0346000000007b1d */ /* 0x010fec0000010000 */
.L_x_556:
[----:B---3--:R-:W-:-:S05]  /*87c0*/  IMAD.U32 R0, RZ, RZ, UR39 ;  /* 0x00000027ff007e24 */ /* 0x008fca000f8e00ff */
[----:B------:R-:W-:-:S13]  /*87d0*/  ISETP.NE.AND P0, PT, R0, 0x3, PT ;  /* 0x000000030000780c */ /* 0x000fda0003f05270 */
[----:B------:R-:W-:Y:S05]  /*87e0*/  @!P0 BRA `(.L_x_580) ;  /* 0x0000000000048947 */ /* 0x000fea0003800000 */
[----:B------:R-:W-:Y:S01]  /*87f0*/  BPT.TRAP 0x1 ;  /* 0x000000040000795c */ /* 0x000fe20000300000 */
.L_x_580:
[----:B------:R-:W1:Y:S01]  /*8800*/  LDL R0, [R1+0x4] ;  /* 0x0000040001007983 */ /* 0x000e620000100800 */
[----:B------:R-:W-:Y:S02]  /*8810*/  LEA R3, R156, R18, 0x3 ;  /* 0x000000129c037211 */ /* 0x000fe400078e18ff */
[----:B-12---:R-:W-:-:S04]  /*8820*/  SHF.L.U32 R4, R0, 0x1f, RZ ;  /* 0x0000001f00047819 */ /* 0x006fc800000006ff */
[----:B------:R1:W2:Y:S01]  /*8830*/  SYNCS.PHASECHK.TRANS64.TRYWAIT P1, [R3+URZ+0x16830], R4 ;  /* 0x01683004030075a7 */ /* 0x0002a2000802017f */
[----:B------:R-:W-:Y:S05]  /*8840*/  @!P0 BRA `(.L_x_581) ;  /* 0x0000000000048947 */ /* 0x000fea0003800000 */
[----:B------:R-:W-:Y:S01]  /*8850*/  BPT.TRAP 0x1 ;  /* 0x000000040000795c */ /* 0x000fe20000300000 */
.L_x_581:
[----:B------:R-:W-:Y:S01]  /*8860*/  VIADD R0, R18, 0xe400 ;  /* 0x0000e40012007836 */ /* 0x000fe20000000000 */
[----:B------:R-:W-:Y:S01]  /*8870*/  LOP3.LUT R14, R29, 0x10000, RZ, 0xfc, !PT ;  /* 0x000100001d0e7812 */ /* 0x000fe200078efcff */
[----:B------:R-:W-:-:S03]  /*8880*/  IMAD.MOV.U32 R15, RZ, RZ, 0x40000040 ;  /* 0x40000040ff0f7424 */ /* 0x000fc600078e00ff */
[----:B------:R-:W-:-:S04]  /*8890*/  SHF.R.U32.HI R0, RZ, 0x4, R0 ;  /* 0x00000004ff007819 */ /* 0x000fc80000011600 */
[----:B------:R-:W-:-:S04]  /*88a0*/  LOP3.LUT R0, R0, 0x3fff, RZ, 0xc0, !PT ;  /* 0x00003fff00007812 */ /* 0x000fc800078ec0ff */
[----:B------:R-:W-:Y:S01]  /*88b0*/  LOP3.LUT R13, R0, 0x10000, RZ, 0xfc, !PT ;  /* 0x00010000000d7812 */ /* 0x000fe200078efcff */
[----:B--2---:R-:W-:Y:S06]  /*88c0*/  @P1 BRA `(.L_x_582) ;  /* 0x0000000000081947 */ /* 0x004fec0003800000 */
[----:B------:R-:W2:Y:S02]  /*88d0*/  SYNCS.PHASECHK.TRANS64.TRYWAIT P1, [R3+URZ+0x16830], R4 ;  /* 0x01683004030075a7 */ /* 0x000ea4000802017f */
[----:B--2---:R-:W-:Y:S05]  /*88e0*/  @!P1 BRA `(.L_x_583) ;  /* 0x000000e800ac9947 */ /* 0x004fea0003800000 */
.L_x_582:
[----:B-12---:R-:W-:Y:S01]  /*88f0*/  IMAD R4, R156, 0x400, R13 ;  /* 0x000004009c047824 */ /* 0x006fe200078e020d */
[----:B------:R-:W-:Y:S05]  /*8900*/  WARPSYNC.ALL ;  /* 0x0000000000007948 */ /* 0x000fea0003800000 */
[----:B0-----:R-:W-:Y:S01]  /*8910*/  IMAD.MOV.U32 R5, RZ, RZ, 0x40000040 ;  /* 0x40000040ff057424 */ /* 0x001fe200078e00ff */
[C---:B------:R-:W-:Y:S01]  /*8920*/  R2UR UR4, R14.reuse ;  /* 0x000000000e0472ca */ /* 0x040fe200000e0000 */
[----:B-----5:R-:W-:Y:S01]  /*8930*/  WARPGROUP.ARRIVE ;  /* 0x00000000000079c5 */ /* 0x020fe20000000000 */
[----:B------:R-:W-:Y:S01]  /*8940*/  R2UR UR5, R15 ;  /* 0x000000000f0572ca */ /* 0x000fe200000e0000 */
[----:B------:R-:W-:Y:S01]  /*8950*/  VIADD R10, R14, 0x2 ;  /* 0x000000020e0a7836 */ /* 0x000fe20000000000 */
[C---:B------:R-:W-:Y:S01]  /*8960*/  R2UR UR6, R4.reuse ;  /* 0x00000000040672ca */ /* 0x040fe200000e0000 */
[----:B------:R-:W-:Y:S01]  /*8970*/  VIADD R6, R4, 0x2 ;  /* 0x0000000204067836 */ /* 0x000fe20000000000 */
[----:B------:R-:W-:Y:S01]  /*8980*/  R2UR UR7, R5 ;  /* 0x00000000050772ca */ /* 0x000fe200000e0000 */
[----:B----4-:R-:W-:-:S02]  /*8990*/  IMAD.MOV.U32 R11, RZ, RZ, 0x40000040 ;  /* 0x40000040ff0b7424 */ /* 0x010fc400078e00ff */
[----:B------:R-:W-:Y:S02]  /*89a0*/  IMAD.MOV.U32 R7, RZ, RZ, 0x40000040 ;  /* 0x40000040ff077424 */ /* 0x000fe400078e00ff */
[C---:B------:R-:W-:Y:S01]  /*89b0*/  VIADD R8, R14.reuse, 0x4 ;  /* 0x000000040e087836 */ /* 0x040fe20000000000 */
[----:B------:R0:W-:Y:S01]  /*89c0*/  STL.64 [R1+0x10], R10 ;  /* 0x0000100a01007387 */ /* 0x0001e20000100a00 */
[----:B------:R-:W-:Y:S02]  /*89d0*/  IMAD.MOV.U32 R9, RZ, RZ, 0x40000040 ;  /* 0x40000040ff097424 */ /* 0x000fe400078e00ff */
[----:B------:R-:W-:Y:S02]  /*89e0*/  VIADD R20, R14, 0x6 ;  /* 0x000000060e147836 */ /* 0x000fe40000000000 */
[----:B------:R-:W-:Y:S01]  /*89f0*/  IMAD.MOV.U32 R21, RZ, RZ, 0x40000040 ;  /* 0x40000040ff157424 */ /* 0x000fe200078e00ff */
[----:B------:R0:W-:Y:S01]  /*8a00*/  STL.64 [R1+0x8], R8 ;  /* 0x0000080801007387 */ /* 0x0001e20000100a00 */
[----:B------:R-:W-:Y:S01]  /*8a10*/  HGMMA.64x128x16.F32.BF16 R24, gdesc[UR4], RZ, !UPT, gsb0 ;  /* 0x01e00000041879f0 */ /* 0x000fe2000c0018ff */
[----:B------:R-:W-:Y:S01]  /*8a20*/  R2UR UR4, R10 ;  /* 0x000000000a0472ca */ /* 0x000fe200000e0000 */
[----:B------:R-:W-:Y:S01]  /*8a30*/  IMAD.MOV.U32 R5, RZ, RZ, 0x40000040 ;  /* 0x40000040ff057424 */ /* 0x000fe200078e00ff */
[----:B------:R-:W-:Y:S01]  /*8a40*/  R2UR UR5, R11 ;  /* 0x000000000b0572ca */ /* 0x000fe200000e0000 */
[----:B------:R-:W-:Y:S01]  /*8a50*/  IMAD.MOV.U32 R119, RZ, RZ, RZ ;  /* 0x000000ffff777224 */ /* 0x000fe200078e00ff */
[----:B------:R-:W-:-:S02]  /*8a60*/  R2UR UR6, R6 ;  /* 0x00000000060672ca */ /* 0x000fc400000e0000 */
[----:B------:R-:W-:Y:S01]  /*8a70*/  R2UR UR7, R7 ;  /* 0x00000000070772ca */ /* 0x000fe200000e0000 */
[----:B------:R-:W-:Y:S01]  /*8a80*/  IMAD.MOV.U32 R7, RZ, RZ, 0x40000040 ;  /* 0x40000040ff077424 */ /* 0x000fe200078e00ff */
[C---:B------:R-:W-:Y:S01]  /*8a90*/  IADD3 R6, R4.reuse, 0x4, RZ ;  /* 0x0000000404067810 */ /* 0x040fe20007ffe0ff */
[----:B------:R-:W-:Y:S01]  /*8aa0*/  VIADD R4, R4, 0x6 ;  /* 0x0000000604047836 */ /* 0x000fe20000000000 */
[----:B------:R-:W-:Y:S02]  /*8ab0*/  WARPGROUP.DEPBAR.LE gsb0, 0x0 ;  /* 0x00008000000079c5 */ /* 0x000fe40000010000 */
[----:B------:R-:W-:-:S07]  /*8ac0*/  WARPGROUP.ARRIVE ;  /* 0x00000000000079c5 */ /* 0x000fce0000000000 */
[----:B------:R-:W-:Y:S01]  /*8ad0*/  HGMMA.64x128x16.F32.BF16 R24, gdesc[UR4], R24, gsb0 ;  /* 0x01e00000041879f0 */ /* 0x000fe20008001818 */
[----:B------:R-:W-:Y:S02]  /*8ae0*/  R2UR UR4, R8 ;  /* 0x00000000080472ca */ /* 0x000fe400000e0000 */
[----:B------:R-:W-:Y:S02]  /*8af0*/  R2UR UR5, R9 ;  /* 0x00000000090572ca */ /* 0x000fe400000e0000 */
[----:B------:R-:W-:Y:S02]  /*8b00*/  R2UR UR6, R6 ;  /* 0x00000000060672ca */ /* 0x000fe400000e0000 */
[----:B------:R-:W-:Y:S01]  /*8b10*/  R2UR UR7, R7 ;  /* 0x00000000070772ca */ /* 0x000fe200000e0000 */
[----:B------:R-:W-:Y:S02]  /*8b20*/  WARPGROUP.DEPBAR.LE gsb0, 0x0 ;  /* 0x00008000000079c5 */ /* 0x000fe40000010000 */
[----:B------:R-:W-:-:S10]  /*8b30*/  WARPGROUP.ARRIVE ;  /* 0x00000000000079c5 */ /* 0x000fd40000000000 */
[----:B------:R-:W-:Y:S01]  /*8b40*/  HGMMA.64x128x16.F32.BF16 R24, gdesc[UR4], R24, gsb0 ;  /* 0x01e00000041879f0 */ /* 0x000fe20008001818 */
[----:B------:R-:W-:Y:S02]  /*8b50*/  R2UR UR4, R20 ;  /* 0x00000000140472ca */ /* 0x000fe400000e0000 */
[----:B------:R-:W-:Y:S02]  /*8b60*/  R2UR UR5, R21 ;  /* 0x00000000150572ca */ /* 0x000fe400000e0000 */
[----:B------:R-:W-:Y:S02]  /*8b70*/  R2UR UR6, R4 ;  /* 0x00000000040672ca */ /* 0x000fe400000e0000 */
[----:B------:R-:W-:Y:S01]  /*8b80*/  R2UR UR7, R5 ;  /* 0x00000000050772ca */ /* 0x000fe200000e0000 */
[----:B------:R-:W-:Y:S02]  /*8b90*/  WARPGROUP.DEPBAR.LE gsb0, 0x0 ;  /* 0x00008000000079c5 */ /* 0x000fe40000010000 */
[----:B------:R-:W-:-:S10]  /*8ba0*/  WARPGROUP.ARRIVE ;  /* 0x00000000000079c5 */ /* 0x000fd40000000000 */
[----:B------:R-:W-:Y:S03]  /*8bb0*/  HGMMA.64x128x16.F32.BF16 R24, gdesc[UR4], R24, gsb0 ;  /* 0x01e00000041879f0 */ /* 0x000fe60008001818 */
[----:B------:R-:W-:Y:S02]  /*8bc0*/  WARPGROUP.DEPBAR.LE gsb0, 0x0 ;  /* 0x00008000000079c5 */ /* 0x000fe40000010000 */
[----:B0-----:R-:W-:Y:S05]  /*8bd0*/  @!P0 BRA `(.L_x_584) ;  /* 0x0000000000048947 */ /* 0x001fea0003800000 */
[----:B------:R-:W-:Y:S01]  /*8be0*/  BPT.TRAP 0x1 ;  /* 0x000000040000795c */ /* 0x000fe20000300000 */
.L_x_584:
[----:B------:R-:W2:Y:S01]  /*8bf0*/  LDL R0, [R1+0x30] ;  /* 0x0000300001007983 */ /* 0x000ea20000100800 */
[----:B------:R-:W-:Y:S01]  /*8c00*/  P2R R5, PR, RZ, 0x1 ;  /* 0x00000001ff057803 */ /* 0x000fe20000000000 */
[----:B------:R-:W-:Y:S02]  /*8c10*/  ULDC UR4, c[0x0][0x988] ;  /* 0x0002620000047ab9 */ /* 0x000fe40000000800 */
[----:B------:R-:W3:Y:S01]  /*8c20*/  LDL R90, [R1+0x24] ;  /* 0x00002400015a7983 */ /* 0x000ee20000100800 */
[----:B------:R-:W-:Y:S01]  /*8c30*/  VIADD R3, R3, 0x16840 ;  /* 0x0001684003037836 */ /* 0x000fe20000000000 */
[----:B------:R-:W-:Y:S01]  /*8c40*/  ULDC UR5, c[0x0][0x988] ;  /* 0x0002620000057ab9 */ /* 0x000fe20000000800 */
[----:B--2---:R-:W-:-:S05]  /*8c50*/  IADD3 R89, R89, 0x80, -R0 ;  /* 0x0000008059597810 */ /* 0x004fca0007ffe800 */
        /* <DEDUP_REMOVED lines=17> */
[----:B------:R-:W-:Y:S02]  /*8d70*/  ISETP.GT.AND P1, PT, R4, 0x18, PT ;  /* 0x000000180400780c */ /* 0x000fe40003f24270 */
[----:B------:R-:W-:-:S02]  /*8d80*/  FSEL R33, R33, -INF , P3 ;  /* 0xff80000021217808 */ /* 0x000fc40001800000 */
[----:B------:R-:W-:Y:S02]  /*8d90*/  FMNMX.FTZ R0, R32, R7, !PT ;  /* 0x0000000720007209 */ /* 0x000fe40007810000 */
        /* <DEDUP_REMOVED lines=64> */
[----:B------:R-:W-:-:S02]  /*91a0*/  ISETP.GT.AND P0, PT, R4, 0x59, PT ;  /* 0x000000590400780c */ /* 0x000fc40003f04270 */
[----:B------:R-:W-:Y:S02]  /*91b0*/  FSEL R68, R68, -INF , P2 ;  /* 0xff80000044447808 */ /* 0x000fe40001000000 */
[----:B------:R-:W-:Y:S02]  /*91c0*/  FMNMX.FTZ R7, R65, R0, !PT ;  /* 0x0000000041077209 */ /* 0x000fe40007810000 */
        /* <DEDUP_REMOVED lines=22> */
[----:B------:R-:W-:Y:S02]  /*9330*/  FSEL R62, R62, -INF , P5 ;  /* 0xff8000003e3e7808 */ /* 0x000fe40002800000 */
[----:B------:R-:W-:Y:S02]  /*9340*/  FSEL R81, R81, -INF , P4 ;  /* 0xff80000051517808 */ /* 0x000fe40002000000 */
[----:B------:R-:W-:Y:S02]  /*9350*/  FMNMX.FTZ R0, R80, R7, !PT ;  /* 0x0000000750007209 */ /* 0x000fe40007810000 */
[----:B------:R-:W-:Y:S02]  /*9360*/  ISETP.GT.AND P5, PT, R4, 0x78, PT ;  /* 0x000000780400780c */ /* 0x000fe40003fa4270 */
[----:B------:R-:W-:Y:S02]  /*9370*/  FMNMX.FTZ R7, R81, R0, !PT ;  /* 0x0000000051077209 */ /* 0x000fe40007810000 */
[----:B------:R-:W-:-:S02]  /*9380*/  FSEL R84, R84, -INF , P5 ;  /* 0xff80000054547808 */ /* 0x000fc40002800000 */
[----:B------:R-:W-:Y:S02]  /*9390*/  ISETP.GT.AND P6, PT, R4, 0x79, PT ;  /* 0x000000790400780c */ /* 0x000fe40003fc4270 */
[----:B------:R-:W-:Y:S02]  /*93a0*/  FMNMX.FTZ R0, R84, R7, !PT ;  /* 0x0000000754007209 */ /* 0x000fe40007810000 */
[----:B------:R-:W-:-:S04]  /*93b0*/  FSEL R85, R85, -INF , P6 ;  /* 0xff80000055557808 */ /* 0x000fc80003000000 */
[----:B------:R-:W-:-:S05]  /*93c0*/  FMNMX.FTZ R7, R85, R0, !PT ;  /* 0x0000000055077209 */ /* 0x000fca0007810000 */
[----:B------:R-:W0:Y:S02]  /*93d0*/  SHFL.BFLY PT, R0, R7, 0x2, 0x1f ;  /* 0x0c401f0007007f89 */ /* 0x000e2400000e0000 */
[----:B0-----:R-:W-:-:S05]  /*93e0*/  FMNMX.FTZ R8, R7, R0, !PT ;  /* 0x0000000007087209 */ /* 0x001fca0007810000 */
[----:B------:R-:W0:Y:S01]  /*93f0*/  SHFL.BFLY PT, R9, R8, 0x1, 0x1f ;  /* 0x0c201f0008097f89 */ /* 0x000e2200000e0000 */
[----:B------:R-:W-:Y:S02]  /*9400*/  P2R R12, PR, RZ, 0x1 ;  /* 0x00000001ff0c7803 */ /* 0x000fe40000000000 */
[----:B------:R-:W-:Y:S02]  /*9410*/  P2R R11, PR, RZ, 0x2 ;  /* 0x00000002ff0b7803 */ /* 0x000fe40000000000 */
[C---:B------:R-:W-:Y:S02]  /*9420*/  ISETP.GT.AND P1, PT, R4.reuse, 0x59, PT ;  /* 0x000000590400780c */ /* 0x040fe40003f24270 */
[----:B------:R-:W-:Y:S02]  /*9430*/  ISETP.GT.AND P0, PT, R4, 0x60, PT ;  /* 0x000000600400780c */ /* 0x000fe40003f04270 */
[----:B------:R-:W-:Y:S02]  /*9440*/  FSEL R71, R71, -INF , P1 ;  /* 0xff80000047477808 */ /* 0x000fe40000800000 */
[----:B0-----:R-:W-:-:S02]  /*9450*/  FMNMX.FTZ R0, R8, R9, !PT ;  /* 0x0000000908007209 */ /* 0x001fc40007810000 */
[----:B------:R-:W-:-:S04]  /*9460*/  FMNMX.FTZ R9, R26, R27, !PT ;  /* 0x0000001b1a097209 */ /* 0x000fc80007810000 */
[----:B------:R-:W-:-:S04]  /*9470*/  FMNMX.FTZ R4, R30, R9, !PT ;  /* 0x000000091e047209 */ /* 0x000fc80007810000 */
[----:B------:R-:W-:-:S04]  /*9480*/  FMNMX.FTZ R9, R31, R4, !PT ;  /* 0x000000041f097209 */ /* 0x000fc80007810000 */
[----:B------:R-:W-:Y:S02]  /*9490*/  FMNMX.FTZ R4, R34, R9, !PT ;  /* 0x0000000922047209 */ /* 0x000fe40007810000 */
[----:B------:R-:W-:Y:S02]  /*94a0*/  ISETP.NE.AND P1, PT, R11, RZ, PT ;  /* 0x000000ff0b00720c */ /* 0x000fe40003f25270 */
[----:B------:R-:W-:Y:S01]  /*94b0*/  FMNMX.FTZ R11, R35, R4, !PT ;  /* 0x00000004230b7209 */ /* 0x000fe20007810000 */
[----:B------:R-:W-:Y:S01]  /*94c0*/  FMUL.FTZ R6, R0, UR4 ;  /* 0x0000000400067c20 */ /* 0x000fe20008410000 */
[----:B------:R-:W-:Y:S02]  /*94d0*/  P2R R10, PR, RZ, 0x4 ;  /* 0x00000004ff0a7803 */ /* 0x000fe40000000000 */
[----:B------:R-:W-:Y:S02]  /*94e0*/  FMNMX.FTZ R4, R38, R11, !PT ;  /* 0x0000000b26047209 */ /* 0x000fe40007810000 */
[----:B------:R-:W-:-:S02]  /*94f0*/  FSETP.NEU.FTZ.AND P2, PT, R0, -INF , PT ;  /* 0xff8000000000780b */ /* 0x000fc40003f5d000 */
[----:B------:R-:W-:Y:S02]  /*9500*/  FSEL R74, R74, -INF , P0 ;  /* 0xff8000004a4a7808 */ /* 0x000fe40000000000 */
[----:B------:R-:W-:Y:S02]  /*9510*/  FMNMX.FTZ R11, R39, R4, !PT ;  /* 0x00000004270b7209 */ /* 0x000fe40007810000 */
[----:B------:R-:W-:Y:S02]  /*9520*/  ISETP.NE.AND P0, PT, R12, RZ, PT ;  /* 0x000000ff0c00720c */ /* 0x000fe40003f05270 */
[----:B------:R-:W-:Y:S02]  /*9530*/  FSEL R6, R6, RZ, P2 ;  /* 0x000000ff06067208 */ /* 0x000fe40001000000 */
[----:B------:R-:W-:Y:S02]  /*9540*/  FMNMX.FTZ R4, R42, R11, !PT ;  /* 0x0000000b2a047209 */ /* 0x000fe40007810000 */
[----:B------:R-:W-:-:S02]  /*9550*/  FSEL R75, R75, -INF , P0 ;  /* 0xff8000004b4b7808 */ /* 0x000fc40000000000 */
[----:B------:R-:W-:Y:S01]  /*9560*/  ISETP.NE.AND P0, PT, R5, RZ, PT ;  /* 0x000000ff0500720c */ /* 0x000fe20003f05270 */
[----:B------:R-:W-:Y:S01]  /*9570*/  FFMA.FTZ R5, R25, UR4, -R6 ;  /* 0x0000000419057c23 */ /* 0x000fe20008010806 */
[----:B------:R-:W-:-:S04]  /*9580*/  FMNMX.FTZ R25, R43, R4, !PT ;  /* 0x000000042b197209 */ /* 0x000fc80007810000 */
[----:B------:R-:W-:-:S04]  /*9590*/  FMNMX.FTZ R4, R46, R25, !PT ;  /* 0x000000192e047209 */ /* 0x000fc80007810000 */
[----:B------:R-:W-:Y:S01]  /*95a0*/  FMNMX.FTZ R25, R47, R4, !PT ;  /* 0x000000042f197209 */ /* 0x000fe20007810000 */
[----:B------:R-:W-:-:S03]  /*95b0*/  FFMA.FTZ R7, R29, UR4, -R6 ;  /* 0x000000041d077c23 */ /* 0x000fc60008010806 */
[----:B------:R-:W-:-:S04]  /*95c0*/  FMNMX.FTZ R4, R50, R25, !PT ;  /* 0x0000001932047209 */ /* 0x000fc80007810000 */
        /* <DEDUP_REMOVED lines=14> */
[----:B------:R-:W-:Y:S02]  /*96b0*/  FMNMX.FTZ R4, R74, R37, !PT ;  /* 0x000000254a047209 */ /* 0x000fe40007810000 */
[----:B------:R-:W-:Y:S02]  /*96c0*/  ISETP.NE.AND P2, PT, R10, RZ, PT ;  /* 0x000000ff0a00720c */ /* 0x000fe40003f45270 */
[----:B------:R-:W-:Y:S02]  /*96d0*/  FSEL R78, R78, -INF , P1 ;  /* 0xff8000004e4e7808 */ /* 0x000fe40000800000 */
[----:B------:R-:W-:Y:S02]  /*96e0*/  FMNMX.FTZ R41, R75, R4, !PT ;  /* 0x000000044b297209 */ /* 0x000fe40007810000 */
[----:B------:R-:W-:Y:S02]  /*96f0*/  FSEL R79, R79, -INF , P2 ;  /* 0xff8000004f4f7808 */ /* 0x000fe40001000000 */
[----:B------:R-:W-:-:S02]  /*9700*/  FMNMX.FTZ R4, R78, R41, !PT ;  /* 0x000000294e047209 */ /* 0x000fc40007810000 */
[----:B------:R-:W-:Y:S02]  /*9710*/  FSEL R82, R82, -INF , P3 ;  /* 0xff80000052527808 */ /* 0x000fe40001800000 */
[----:B------:R-:W-:Y:S02]  /*9720*/  FMNMX.FTZ R41, R79, R4, !PT ;  /* 0x000000044f297209 */ /* 0x000fe40007810000 */
[----:B------:R-:W-:Y:S02]  /*9730*/  FSEL R83, R83, -INF , P4 ;  /* 0xff80000053537808 */ /* 0x000fe40002000000 */
[----:B------:R-:W-:Y:S01]  /*9740*/  FMNMX.FTZ R4, R82, R41, !PT ;  /* 0x0000002952047209 */ /* 0x000fe20007810000 */
[----:B------:R-:W-:Y:S01]  /*9750*/  FFMA.FTZ R29, R45, UR4, -R6 ;  /* 0x000000042d1d7c23 */ /* 0x000fe20008010806 */
[----:B------:R-:W-:Y:S02]  /*9760*/  FSEL R86, R86, -INF , P5 ;  /* 0xff80000056567808 */ /* 0x000fe40002800000 */
[----:B------:R-:W-:-:S02]  /*9770*/  FMNMX.FTZ R45, R83, R4, !PT ;  /* 0x00000004532d7209 */ /* 0x000fc40007810000 */
[----:B------:R-:W-:Y:S02]  /*9780*/  FSEL R87, R87, -INF , P6 ;  /* 0xff80000057577808 */ /* 0x000fe40003000000 */
[----:B------:R-:W-:-:S04]  /*9790*/  FMNMX.FTZ R4, R86, R45, !PT ;  /* 0x0000002d56047209 */ /* 0x000fc80007810000 */
[----:B------:R-:W-:Y:S01]  /*97a0*/  FMNMX.FTZ R4, R87, R4, !PT ;  /* 0x0000000457047209 */ /* 0x000fe20007810000 */
[----:B------:R-:W-:-:S04]  /*97b0*/  FFMA.FTZ R41, R57, UR4, -R6 ;  /* 0x0000000439297c23 */ /* 0x000fc80008010806 */
[----:B------:R-:W0:Y:S01]  /*97c0*/  SHFL.BFLY PT, R57, R4, 0x2, 0x1f ;  /* 0x0c401f0004397f89 */ /* 0x000e2200000e0000 */
[--C-:B------:R-:W-:Y:S01]  /*97d0*/  FFMA.FTZ R33, R49, UR4, -R6.reuse ;  /* 0x0000000431217c23 */ /* 0x100fe20008010806 */
[----:B------:R-:W-:Y:S01]  /*97e0*/  FFMA.FTZ R49, R65, UR4, -R6 ;  /* 0x0000000441317c23 */ /* 0x000fe20008010806 */
[----:B0-----:R-:W-:-:S05]  /*97f0*/  FMNMX.FTZ R8, R4, R57, !PT ;  /* 0x0000003904087209 */ /* 0x001fca0007810000 */
[----:B------:R-:W0:Y:S01]  /*9800*/  SHFL.BFLY PT, R65, R8, 0x1, 0x1f ;  /* 0x0c201f0008417f89 */ /* 0x000e2200000e0000 */
[--C-:B------:R-:W-:Y:S01]  /*9810*/  FFMA.FTZ R148, R24, UR4, -R6.reuse ;  /* 0x0000000418947c23 */ /* 0x100fe20008010806 */
[--C-:B------:R-:W-:Y:S01]  /*9820*/  FFMA.FTZ R150, R28, UR4, -R6.reuse ;  /* 0x000000041c967c23 */ /* 0x100fe20008010806 */
[----:B------:R-:W-:Y:S01]  /*9830*/  MUFU.EX2 R5, R5 ;  /* 0x0000000500057308 */ /* 0x000fe20000000800 */
[--C-:B------:R-:W-:Y:S01]  /*9840*/  FFMA.FTZ R124, R40, UR4, -R6.reuse ;  /* 0x00000004287c7c23 */ /* 0x100fe20008010806 */
[----:B------:R-:W-:-:S06]  /*9850*/  FFMA.FTZ R120, R32, UR4, -R6 ;  /* 0x0000000420787c23 */ /* 0x000fcc0008010806 */
[----:B------:R-:W1:Y:S01]  /*9860*/  MUFU.EX2 R148, R148 ;  /* 0x0000009400947308 */ /* 0x000e620000000800 */
[----:B------:R-:W-:Y:S01]  /*9870*/  FFMA.FTZ R37, R53, UR4, -R6 ;  /* 0x0000000435257c23 */ /* 0x000fe20008010806 */
[----:B0-----:R-:W-:-:S06]  /*9880*/  FMNMX.FTZ R4, R8, R65, !PT ;  /* 0x0000004108047209 */ /* 0x001fcc0007810000 */
[----:B------:R-:W0:Y:S01]  /*9890*/  MUFU.EX2 R150, R150 ;  /* 0x0000009600967308 */ /* 0x000e220000000800 */
[C---:B------:R-:W-:Y:S01]  /*98a0*/  FSETP.NEU.FTZ.AND P1, PT, R4.reuse, -INF , PT ;  /* 0xff8000000400780b */ /* 0x040fe20003f3d000 */
[----:B------:R-:W-:Y:S01]  /*98b0*/  FMUL.FTZ R40, R4, UR4 ;  /* 0x0000000404287c20 */ /* 0x000fe20008410000 */
[--C-:B------:R-:W-:Y:S01]  /*98c0*/  FFMA.FTZ R45, R61, UR4, -R6.reuse ;  /* 0x000000043d2d7c23 */ /* 0x100fe20008010806 */
[----:B------:R-:W-:-:S03]  /*98d0*/  FFMA.FTZ R53, R69, UR4, -R6 ;  /* 0x0000000445357c23 */ /* 0x000fc60008010806 */
[----:B------:R-:W-:Y:S01]  /*98e0*/  FSEL R40, R40, RZ, P1 ;  /* 0x000000ff28287208 */ /* 0x000fe20000800000 */
[----:B------:R-:W2:Y:S01]  /*98f0*/  MUFU.EX2 R7, R7 ;  /* 0x0000000700077308 */ /* 0x000ea20000000800 */
[--C-:B------:R-:W-:Y:S01]  /*9900*/  FFMA.FTZ R122, R36, UR4, -R6.reuse ;  /* 0x00000004247a7c23 */ /* 0x100fe20008010806 */
        /* <DEDUP_REMOVED lines=14> */
[----:B------:R-:W-:Y:S01]  /*99f0*/  FFMA.FTZ R69, R85, UR4, -R6 ;  /* 0x0000000455457c23 */ /* 0x000fe20008010806 */
[--C-:B------:R-:W-:Y:S01]  /*9a00*/  FFMA.FTZ R149, R26, UR4, -R40.reuse ;  /* 0x000000041a957c23 */ /* 0x100fe20008010828 */
[--C-:B------:R-:W-:Y:S01]  /*9a10*/  FFMA.FTZ R6, R27, UR4, -R40.reuse ;  /* 0x000000041b067c23 */ /* 0x100fe20008010828 */
[----:B------:R-:W4:Y:S01]  /*9a20*/  MUFU.EX2 R120, R120 ;  /* 0x0000007800787308 */ /* 0x000f220000000800 */
[--C-:B------:R-:W-:Y:S01]  /*9a30*/  FFMA.FTZ R151, R30, UR4, -R40.reuse ;  /* 0x000000041e977c23 */ /* 0x100fe20008010828 */
[----:B-1----:R-:W-:Y:S01]  /*9a40*/  FADD.FTZ R27, R148, R5 ;  /* 0x00000005941b7221 */ /* 0x002fe20000010000 */
[----:B------:R-:W-:-:S05]  /*9a50*/  FFMA.FTZ R8, R31, UR4, -R40 ;  /* 0x000000041f087c23 */ /* 0x000fca0008010828 */
[----:B------:R-:W1:Y:S01]  /*9a60*/  MUFU.EX2 R9, R9 ;  /* 0x0000000900097308 */ /* 0x000e620000000800 */
[----:B0-----:R-:W-:Y:S01]  /*9a70*/  FADD.FTZ R32, R150, R27 ;  /* 0x0000001b96207221 */ /* 0x001fe20000010000 */
[----:B------:R-:W-:-:S06]  /*9a80*/  FFMA.FTZ R121, R34, UR4, -R40 ;  /* 0x0000000422797c23 */ /* 0x000fcc0008010828 */
[----:B------:R-:W-:Y:S08]  /*9a90*/  MUFU.EX2 R149, R149 ;  /* 0x0000009500957308 */ /* 0x000ff00000000800 */
[----:B------:R-:W0:Y:S01]  /*9aa0*/  MUFU.EX2 R6, R6 ;  /* 0x0000000600067308 */ /* 0x000e220000000800 */
[----:B--2---:R-:W-:-:S07]  /*9ab0*/  FADD.FTZ R27, R7, R32 ;  /* 0x00000020071b7221 */ /* 0x004fce0000010000 */
[----:B------:R-:W2:Y:S01]  /*9ac0*/  MUFU.EX2 R122, R122 ;  /* 0x0000007a007a7308 */ /* 0x000ea20000000800 */
[----:B------:R-:W-:-:S07]  /*9ad0*/  FFMA.FTZ R10, R35, UR4, -R40 ;  /* 0x00000004230a7c23 */ /* 0x000fce0008010828 */
[----:B------:R-:W5:Y:S01]  /*9ae0*/  MUFU.EX2 R151, R151 ;  /* 0x0000009700977308 */ /* 0x000f620000000800 */
[----:B----4-:R-:W-:-:S07]  /*9af0*/  FADD.FTZ R34, R120, R27 ;  /* 0x0000001b78227221 */ /* 0x010fce0000010000 */
[----:B------:R-:W4:Y:S01]  /*9b00*/  MUFU.EX2 R11, R11 ;  /* 0x0000000b000b7308 */ /* 0x000f220000000800 */
[----:B------:R-:W-:-:S07]  /*9b10*/  FFMA.FTZ R123, R38, UR4, -R40 ;  /* 0x00000004267b7c23 */ /* 0x000fce0008010828 */
[----:B------:R-:W3:Y:S01]  /*9b20*/  MUFU.EX2 R8, R8 ;  /* 0x0000000800087308 */ /* 0x000ee20000000800 */
[----:B-1----:R-:W-:Y:S01]  /*9b30*/  FADD.FTZ R27, R9, R34 ;  /* 0x00000022091b7221 */ /* 0x002fe20000010000 */
[----:B0-----:R-:W-:-:S06]  /*9b40*/  FADD.FTZ R36, R149, R6 ;  /* 0x0000000695247221 */ /* 0x001fcc0000010000 */
[----:B------:R-:W0:Y:S01]  /*9b50*/  MUFU.EX2 R124, R124 ;  /* 0x0000007c007c7308 */ /* 0x000e220000000800 */
[----:B------:R-:W-:-:S07]  /*9b60*/  FFMA.FTZ R12, R39, UR4, -R40 ;  /* 0x00000004270c7c23 */ /* 0x000fce0008010828 */
[----:B------:R-:W1:Y:S01]  /*9b70*/  MUFU.EX2 R121, R121 ;  /* 0x0000007900797308 */ /* 0x000e620000000800 */
[----:B--2---:R-:W-:Y:S01]  /*9b80*/  FADD.FTZ R34, R122, R27 ;  /* 0x0000001b7a227221 */ /* 0x004fe20000010000 */
[----:B-----5:R-:W-:-:S06]  /*9b90*/  FADD.FTZ R27, R151, R36 ;  /* 0x00000024971b7221 */ /* 0x020fcc0000010000 */
[----:B------:R-:W2:Y:S01]  /*9ba0*/  MUFU.EX2 R25, R25 ;  /* 0x0000001900197308 */ /* 0x000ea20000000800 */
[----:B------:R-:W-:-:S07]  /*9bb0*/  FFMA.FTZ R125, R42, UR4, -R40 ;  /* 0x000000042a7d7c23 */ /* 0x000fce0008010828 */
[----:B------:R-:W5:Y:S01]  /*9bc0*/  MUFU.EX2 R10, R10 ;  /* 0x0000000a000a7308 */ /* 0x000f620000000800 */
[----:B----4-:R-:W-:Y:S01]  /*9bd0*/  FADD.FTZ R31, R11, R34 ;  /* 0x000000220b1f7221 */ /* 0x010fe20000010000 */
[----:B---3--:R-:W-:-:S06]  /*9be0*/  FADD.FTZ R36, R8, R27 ;  /* 0x0000001b08247221 */ /* 0x008fcc0000010000 */
[----:B------:R-:W3:Y:S01]  /*9bf0*/  MUFU.EX2 R126, R126 ;  /* 0x0000007e007e7308 */ /* 0x000ee20000000800 */
[----:B------:R-:W-:-:S07]  /*9c00*/  FFMA.FTZ R24, R43, UR4, -R40 ;  /* 0x000000042b187c23 */ /* 0x000fce0008010828 */
[----:B------:R-:W4:Y:S01]  /*9c10*/  MUFU.EX2 R123, R123 ;  /* 0x0000007b007b7308 */ /* 0x000f220000000800 */
[----:B0-----:R-:W-:Y:S01]  /*9c20*/  FADD.FTZ R38, R124, R31 ;  /* 0x0000001f7c267221 */ /* 0x001fe20000010000 */
[----:B-1----:R-:W-:-:S06]  /*9c30*/  FADD.FTZ R27, R121, R36 ;  /* 0x00000024791b7221 */ /* 0x002fcc0000010000 */
        /* <DEDUP_REMOVED lines=8> */
[----:B---3--:R-:W-:Y:S01]  /*9cc0*/  FADD.FTZ R36, R126, R31 ;  /* 0x0000001f7e247221 */ /* 0x008fe20000010000 */
[----:B----4-:R-:W-:-:S06]  /*9cd0*/  FADD.FTZ R27, R123, R38 ;  /* 0x000000267b1b7221 */ /* 0x010fcc0000010000 */
        /* <DEDUP_REMOVED lines=8> */
[----:B------:R-:W-:Y:S02]  /*9d60*/  IMAD.U32 R44, RZ, RZ, UR38 ;  /* 0x00000026ff2c7e24 */ /* 0x000fe4000f8e00ff */
[----:B--2---:R-:W-:-:S05]  /*9d70*/  FADD.FTZ R42, R128, R31 ;  /* 0x0000001f802a7221 */ /* 0x004fca0000010000 */
[----:B------:R-:W2:Y:S01]  /*9d80*/  MUFU.EX2 R37, R37 ;  /* 0x0000002500257308 */ /* 0x000ea20000000800 */
[----:B-----5:R-:W-:Y:S01]  /*9d90*/  FADD.FTZ R27, R125, R38 ;  /* 0x000000267d1b7221 */ /* 0x020fe20000010000 */
[----:B------:R-:W-:-:S06]  /*9da0*/  FFMA.FTZ R131, R54, UR4, -R40 ;  /* 0x0000000436837c23 */ /* 0x000fcc0008010828 */
[----:B------:R-:W5:Y:S01]  /*9db0*/  MUFU.EX2 R26, R26 ;  /* 0x0000001a001a7308 */ /* 0x000f620000000800 */
[----:B---3--:R-:W-:Y:S01]  /*9dc0*/  FADD.FTZ R31, R33, R42 ;  /* 0x0000002a211f7221 */ /* 0x008fe20000010000 */
[----:B------:R-:W-:-:S06]  /*9dd0*/  PRMT R3, R44, 0x654, R3 ;  /* 0x000006542c037816 */ /* 0x000fcc0000000003 */
[----:B------:R-:W3:Y:S01]  /*9de0*/  MUFU.EX2 R132, R132 ;  /* 0x0000008400847308 */ /* 0x000ee20000000800 */
[----:B----4-:R-:W-:Y:S01]  /*9df0*/  FADD.FTZ R42, R24, R27 ;  /* 0x0000001b182a7221 */ /* 0x010fe20000010000 */
[----:B------:R-:W-:-:S06]  /*9e00*/  FFMA.FTZ R30, R55, UR4, -R40 ;  /* 0x00000004371e7c23 */ /* 0x000fcc0008010828 */
[----:B------:R-:W4:Y:S01]  /*9e10*/  MUFU.EX2 R129, R129 ;  /* 0x0000008100817308 */ /* 0x000f220000000800 */
[----:B0-----:R-:W-:Y:S01]  /*9e20*/  FADD.FTZ R38, R130, R31 ;  /* 0x0000001f82267221 */ /* 0x001fe20000010000 */
[----:B------:R1:W-:Y:S06]  /*9e30*/  SYNCS.ARRIVE.TRANS64.RED.A1T0 RZ, [R3+URZ], RZ ;  /* 0x000000ff03ff79a7 */ /* 0x0003ec000810043f */
[----:B------:R-:W0:Y:S01]  /*9e40*/  MUFU.EX2 R41, R41 ;  /* 0x0000002900297308 */ /* 0x000e220000000800 */
[----:B------:R-:W-:Y:S01]  /*9e50*/  FFMA.FTZ R133, R58, UR4, -R40 ;  /* 0x000000043a857c23 */ /* 0x000fe20008010828 */
[----:B-1----:R-:W-:-:S06]  /*9e60*/  FADD.FTZ R3, R127, R42 ;  /* 0x0000002a7f037221 */ /* 0x002fcc0000010000 */
        /* <DEDUP_REMOVED lines=41> */
[----:B------:R-:W-:Y:S01]  /*a100*/  F2FP.BF16.F32.PACK_AB R148, R5, R148 ;  /* 0x000000940594723e */ /* 0x000fe200000010ff */
[----:B0-----:R-:W-:-:S06]  /*a110*/  FADD.FTZ R5, R53, R46 ;  /* 0x0000002e35057221 */ /* 0x001fcc0000010000 */
[----:B------:R-:W0:Y:S01]  /*a120*/  MUFU.EX2 R142, R142 ;  /* 0x0000008e008e7308 */ /* 0x000e220000000800 */
[----:B-1----:R-:W-:-:S07]  /*a130*/  FADD.FTZ R44, R34, R3 ;  /* 0x00000003222c7221 */ /* 0x002fce0000010000 */
[----:B------:R-:W1:Y:S01]  /*a140*/  MUFU.EX2 R139, R139 ;  /* 0x0000008b008b7308 */ /* 0x000e620000000800 */
[----:B------:R-:W-:Y:S01]  /*a150*/  FFMA.FTZ R75, R75, UR4, -R40 ;  /* 0x000000044b4b7c23 */ /* 0x000fe20008010828 */
[----:B--2---:R-:W-:-:S06]  /*a160*/  FADD.FTZ R46, R140, R5 ;  /* 0x000000058c2e7221 */ /* 0x004fcc0000010000 */
[----:B------:R-:W2:Y:S01]  /*a170*/  MUFU.EX2 R61, R61 ;  /* 0x0000003d003d7308 */ /* 0x000ea20000000800 */
[----:B-----5:R-:W-:Y:S01]  /*a180*/  FADD.FTZ R3, R137, R44 ;  /* 0x0000002c89037221 */ /* 0x020fe20000010000 */
[----:B------:R-:W-:-:S06]  /*a190*/  FFMA.FTZ R143, R78, UR4, -R40 ;  /* 0x000000044e8f7c23 */ /* 0x000fcc0008010828 */
[----:B------:R-:W5:Y:S01]  /*a1a0*/  MUFU.EX2 R38, R38 ;  /* 0x0000002600267308 */ /* 0x000f620000000800 */
[--C-:B------:R-:W-:Y:S01]  /*a1b0*/  FFMA.FTZ R42, R79, UR4, -R40.reuse ;  /* 0x000000044f2a7c23 */ /* 0x100fe20008010828 */
[--C-:B------:R-:W-:Y:S01]  /*a1c0*/  FFMA.FTZ R82, R82, UR4, -R40.reuse ;  /* 0x0000000452527c23 */ /* 0x100fe20008010828 */
[--C-:B------:R-:W-:Y:S01]  /*a1d0*/  FFMA.FTZ R83, R83, UR4, -R40.reuse ;  /* 0x0000000453537c23 */ /* 0x100fe20008010828 */
[----:B------:R-:W-:-:S04]  /*a1e0*/  FFMA.FTZ R86, R86, UR4, -R40 ;  /* 0x0000000456567c23 */ /* 0x000fc80008010828 */
[----:B------:R-:W5:Y:S01]  /*a1f0*/  MUFU.EX2 R144, R144 ;  /* 0x0000009000907308 */ /* 0x000f620000000800 */
[----:B------:R-:W-:Y:S01]  /*a200*/  FFMA.FTZ R87, R87, UR4, -R40 ;  /* 0x0000000457577c23 */ /* 0x000fe20008010828 */
[----:B---3--:R-:W-:Y:S01]  /*a210*/  FADD.FTZ R5, R57, R46 ;  /* 0x0000002e39057221 */ /* 0x008fe20000010000 */
[----:B----4-:R-:W-:-:S05]  /*a220*/  FADD.FTZ R44, R36, R3 ;  /* 0x00000003242c7221 */ /* 0x010fca0000010000 */
[----:B------:R-:W3:Y:S01]  /*a230*/  MUFU.EX2 R141, R141 ;  /* 0x0000008d008d7308 */ /* 0x000ee20000000800 */
[----:B0-----:R-:W-:Y:S01]  /*a240*/  FADD.FTZ R46, R142, R5 ;  /* 0x000000058e2e7221 */ /* 0x001fe20000010000 */
[----:B-1----:R-:W-:-:S06]  /*a250*/  FADD.FTZ R3, R139, R44 ;  /* 0x0000002c8b037221 */ /* 0x002fcc0000010000 */
[----:B------:R-:W0:Y:S08]  /*a260*/  MUFU.EX2 R65, R81 ;  /* 0x0000005100417308 */ /* 0x000e300000000800 */
[----:B------:R-:W1:Y:S01]  /*a270*/  MUFU.EX2 R40, R75 ;  /* 0x0000004b00287308 */ /* 0x000e620000000800 */
[----:B--2---:R-:W-:Y:S01]  /*a280*/  FADD.FTZ R5, R61, R46 ;  /* 0x0000002e3d057221 */ /* 0x004fe20000010000 */
[----:B-----5:R-:W-:-:S06]  /*a290*/  FADD.FTZ R44, R38, R3 ;  /* 0x00000003262c7221 */ /* 0x020fcc0000010000 */
[----:B------:R-:W2:Y:S08]  /*a2a0*/  MUFU.EX2 R146, R146 ;  /* 0x0000009200927308 */ /* 0x000eb00000000800 */
[----:B------:R-:W4:Y:S01]  /*a2b0*/  MUFU.EX2 R143, R143 ;  /* 0x0000008f008f7308 */ /* 0x000f220000000800 */
[----:B------:R-:W-:Y:S01]  /*a2c0*/  FADD.FTZ R46, R144, R5 ;  /* 0x00000005902e7221 */ /* 0x000fe20000010000 */
[----:B---3--:R-:W-:-:S06]  /*a2d0*/  FADD.FTZ R3, R141, R44 ;  /* 0x0000002c8d037221 */ /* 0x008fcc0000010000 */
[----:B------:R-:W3:Y:S01]  /*a2e0*/  MUFU.EX2 R42, R42 ;  /* 0x0000002a002a7308 */ /* 0x000ee20000000800 */
[----:B0-----:R-:W-:Y:S01]  /*a2f0*/  FADD.FTZ R5, R65, R46 ;  /* 0x0000002e41057221 */ /* 0x001fe20000010000 */
[----:B-1----:R-:W-:-:S06]  /*a300*/  FADD.FTZ R44, R40, R3 ;  /* 0x00000003282c7221 */ /* 0x002fcc0000010000 */
[----:B------:R-:W0:Y:S01]  /*a310*/  MUFU.EX2 R82, R82 ;  /* 0x0000005200527308 */ /* 0x000e220000000800 */
[----:B--2---:R-:W-:Y:S01]  /*a320*/  FADD.FTZ R46, R146, R5 ;  /* 0x00000005922e7221 */ /* 0x004fe20000010000 */
[----:B------:R-:W-:Y:S01]  /*a330*/  F2FP.BF16.F32.PACK_AB R150, R7, R150 ;  /* 0x000000960796723e */ /* 0x000fe200000010ff */
[----:B----4-:R-:W-:-:S05]  /*a340*/  FADD.FTZ R5, R143, R44 ;  /* 0x0000002c8f057221 */ /* 0x010fca0000010000 */
[----:B------:R-:W1:Y:S01]  /*a350*/  MUFU.EX2 R83, R83 ;  /* 0x0000005300537308 */ /* 0x000e620000000800 */
[----:B------:R-:W-:Y:S01]  /*a360*/  IADD3 R7, R88, -0x2, RZ ;  /* 0xfffffffe58077810 */ /* 0x000fe20007ffe0ff */
[----:B---3--:R-:W-:-:S06]  /*a370*/  FADD.FTZ R5, R42, R5 ;  /* 0x000000052a057221 */ /* 0x008fcc0000010000 */
[----:B------:R-:W2:Y:S01]  /*a380*/  MUFU.EX2 R86, R86 ;  /* 0x0000005600567308 */ /* 0x000ea20000000800 */
[----:B------:R-:W-:Y:S02]  /*a390*/  ISETP.GE.AND P1, PT, R7, R90, PT ;  /* 0x0000005a0700720c */ /* 0x000fe40003f26270 */
[----:B------:R-:W-:-:S05]  /*a3a0*/  F2FP.BF16.F32.PACK_AB R149, R6, R149 ;  /* 0x000000950695723e */ /* 0x000fca00000010ff */
[----:B------:R-:W3:Y:S01]  /*a3b0*/  MUFU.EX2 R69, R69 ;  /* 0x0000004500457308 */ /* 0x000ee20000000800 */
[----:B0-----:R-:W-:-:S07]  /*a3c0*/  FADD.FTZ R6, R82, R5 ;  /* 0x0000000552067221 */ /* 0x001fce0000010000 */
[----:B------:R-:W0:Y:S01]  /*a3d0*/  MUFU.EX2 R87, R87 ;  /* 0x0000005700577308 */ /* 0x000e220000000800 */
[----:B-1----:R-:W-:-:S04]  /*a3e0*/  FADD.FTZ R5, R83, R6 ;  /* 0x0000000653057221 */ /* 0x002fc80000010000 */
[----:B--2---:R-:W-:Y:S01]  /*a3f0*/  FADD.FTZ R6, R86, R5 ;  /* 0x0000000556067221 */ /* 0x004fe20000010000 */
[----:B------:R-:W-:Y:S01]  /*a400*/  F2FP.BF16.F32.PACK_AB R120, R9, R120 ;  /* 0x000000780978723e */ /* 0x000fe200000010ff */
[--C-:B------:R-:W-:Y:S01]  /*a410*/  IMAD.MOV.U32 R118, RZ, RZ, R119.reuse ;  /* 0x000000ffff767224 */ /* 0x100fe200078e0077 */
[----:B------:R-:W-:Y:S01]  /*a420*/  F2FP.BF16.F32.PACK_AB R122, R11, R122 ;  /* 0x0000007a0b7a723e */ /* 0x000fe200000010ff */
[----:B---3--:R-:W-:Y:S01]  /*a430*/  FADD.FTZ R3, R69, R46 ;  /* 0x0000002e45037221 */ /* 0x008fe20000010000 */
[----:B------:R-:W-:Y:S01]  /*a440*/  F2FP.BF16.F32.PACK_AB R124, R25, R124 ;  /* 0x0000007c197c723e */ /* 0x000fe200000010ff */
[--C-:B------:R-:W-:Y:S01]  /*a450*/  IMAD.MOV.U32 R117, RZ, RZ, R119.reuse ;  /* 0x000000ffff757224 */ /* 0x100fe200078e0077 */
[----:B------:R-:W-:Y:S01]  /*a460*/  F2FP.BF16.F32.PACK_AB R126, R29, R126 ;  /* 0x0000007e1d7e723e */ /* 0x000fe200000010ff */
[--C-:B------:R-:W-:Y:S01]  /*a470*/  IMAD.MOV.U32 R116, RZ, RZ, R119.reuse ;  /* 0x000000ffff747224 */ /* 0x100fe200078e0077 */
[----:B------:R-:W-:Y:S01]  /*a480*/  F2FP.BF16.F32.PACK_AB R128, R33, R128 ;  /* 0x000000802180723e */ /* 0x000fe200000010ff */
[--C-:B------:R-:W-:Y:S01]  /*a490*/  IMAD.MOV.U32 R115, RZ, RZ, R119.reuse ;  /* 0x000000ffff737224 */ /* 0x100fe200078e0077 */
[----:B------:R-:W-:Y:S01]  /*a4a0*/  F2FP.BF16.F32.PACK_AB R130, R37, R130 ;  /* 0x000000822582723e */ /* 0x000fe200000010ff */
[----:B0-----:R-:W-:Y:S01]  /*a4b0*/  FADD.FTZ R6, R87, R6 ;  /* 0x0000000657067221 */ /* 0x001fe20000010000 */
[----:B------:R-:W-:Y:S01]  /*a4c0*/  F2FP.BF16.F32.PACK_AB R132, R41, R132 ;  /* 0x000000842984723e */ /* 0x000fe200000010ff */
[--C-:B------:R-:W-:Y:S01]  /*a4d0*/  IMAD.MOV.U32 R114, RZ, RZ, R119.reuse ;  /* 0x000000ffff727224 */ /* 0x100fe200078e0077 */
        /* <DEDUP_REMOVED lines=44> */
[-C--:B------:R-:W-:Y:S01]  /*a7a0*/  MOV R109, R119.reuse ;  /* 0x00000077006d7202 */ /* 0x080fe20000000f00 */
[----:B------:R-:W-:Y:S01]  /*a7b0*/  IMAD.MOV.U32 R88, RZ, RZ, R119 ;  /* 0x000000ffff587224 */ /* 0x000fe200078e0077 */
[----:B------:R-:W-:-:S02]  /*a7c0*/  MOV R99, R119 ;  /* 0x0000007700637202 */ /* 0x000fc40000000f00 */
[----:B------:R-:W-:Y:S01]  /*a7d0*/  MOV R89, R119 ;  /* 0x0000007700597202 */ /* 0x000fe20000000f00 */
[----:B------:R-:W-:Y:S06]  /*a7e0*/  @!P1 BRA `(.L_x_585) ;  /* 0x0000002000389947 */ /* 0x000fec0003800000 */
[----:B------:R0:W5:Y:S01]  /*a7f0*/  LDL.LU R5, [R1+0x4] ;  /* 0x0000040001057983 */ /* 0x0001620000300800 */
[----:B------:R-:W-:Y:S01]  /*a800*/  IMAD.MOV.U32 R10, RZ, RZ, R4 ;  /* 0x000000ffff0a7224 */ /* 0x000fe200078e0004 */
[----:B------:R-:W-:Y:S01]  /*a810*/  CS2R R118, SRZ ;  /* 0x0000000000767805 */ /* 0x000fe2000001ff00 */
[----:B------:R-:W-:Y:S01]  /*a820*/  IMAD.MOV.U32 R11, RZ, RZ, R0 ;  /* 0x000000ffff0b7224 */ /* 0x000fe200078e0000 */
[----:B------:R-:W-:Y:S01]  /*a830*/  CS2R R116, SRZ ;  /* 0x0000000000747805 */ /* 0x000fe2000001ff00 */
[----:B------:R-:W-:Y:S01]  /*a840*/  IMAD.MOV.U32 R12, RZ, RZ, R156 ;  /* 0x000000ffff0c7224 */ /* 0x000fe200078e009c */
        /* <DEDUP_REMOVED lines=13> */
[----:B0-----:R-:W-:-:S07]  /*a920*/  CS2R R88, SRZ ;  /* 0x0000000000587805 */ /* 0x001fce000001ff00 */
.L_x_597:
[----:B------:R-:W2:Y:S01]  /*a930*/  LDL R4, [R1+0x28] ;  /* 0x0000280001047983 */ /* 0x000ea20000100800 */
[----:B------:R-:W-:Y:S01]  /*a940*/  ISETP.NE.AND P1, PT, R12, 0x1, PT ;  /* 0x000000010c00780c */ /* 0x000fe20003f25270 */
[----:B------:R-:W-:Y:S05]  /*a950*/  YIELD ;  /* 0x0000000000007946 */ /* 0x000fea0003800000 */
[----:B------:R-:W-:Y:S02]  /*a960*/  SEL R0, RZ, 0x1, P1 ;  /* 0x00000001ff007807 */ /* 0x000fe40000800000 */
[----:B--2---:R-:W-:Y:S02]  /*a970*/  ISETP.NE.AND P1, PT, R4, RZ, PT ;  /* 0x000000ff0400720c */ /* 0x004fe40003f25270 */
[----:B-----5:R-:W-:-:S05]  /*a980*/  LOP3.LUT R4, R5, R0, RZ, 0x3c, !PT ;  /* 0x0000000005047212 */ /* 0x020fca00078e3cff */
[----:B------:R0:W-:Y:S06]  /*a990*/  STL [R1+0x4], R4 ;  /* 0x0000040401007387 */ /* 0x0001ec0000100800 */
[----:B------:R-:W-:Y:S05]  /*a9a0*/  @P1 BRA `(.L_x_586) ;  /* 0x00000000003c1947 */ /* 0x000fea0003800000 */
[----:B------:R-:W-:Y:S05]  /*a9b0*/  @!P0 BRA `(.L_x_587) ;  /* 0x0000000000048947 */ /* 0x000fea0003800000 */
[----:B------:R-:W-:Y:S01]  /*a9c0*/  BPT.TRAP 0x1 ;  /* 0x000000040000795c */ /* 0x000fe20000300000 */
.L_x_587:
[----:B------:R-:W-:-:S05]  /*a9d0*/  VIADD R0, R12, 0x1 ;  /* 0x000000010c007836 */ /* 0x000fca0000000000 */
[----:B------:R-:W-:-:S04]  /*a9e0*/  ISETP.NE.AND P2, PT, R0, 0x2, PT ;  /* 0x000000020000780c */ /* 0x000fc80003f45270 */
[----:B------:R-:W-:Y:S02]  /*a9f0*/  SEL R9, R0, RZ, P2 ;  /* 0x000000ff00097207 */ /* 0x000fe40001000000 */
[----:B------:R-:W-:-:S03]  /*aa00*/  SHF.L.U32 R0, R4, 0x1f, RZ ;  /* 0x0000001f04007819 */ /* 0x000fc600000006ff */
[----:B------:R-:W-:-:S04]  /*aa10*/  IMAD R9, R9, 0x8, R18 ;  /* 0x0000000809097824 */ /* 0x000fc800078e0212 */
[----:B------:R1:W2:Y:S01]  /*aa20*/  SYNCS.PHASECHK.TRANS64.TRYWAIT P2, [R9+URZ+0x16830], R0 ;  /* 0x01683000090075a7 */ /* 0x0002a2000804017f */
[----:B------:R-:W-:Y:S05]  /*aa30*/  @!P0 BRA `(.L_x_588) ;  /* 0x0000000000048947 */ /* 0x000fea0003800000 */
[----:B------:R-:W-:Y:S01]  /*aa40*/  BPT.TRAP 0x1 ;  /* 0x000000040000795c */ /* 0x000fe20000300000 */
.L_x_588:
[----:B------:R-:W-:Y:S04]  /*aa50*/  BSSY B0, `(.L_x_586) ;  /* 0x0000004000007945 */ /* 0x000fe80003800000 */
[----:B--2---:R-:W-:Y:S05]  /*aa60*/  @P2 BRA `(.L_x_589) ;  /* 0x0000000000082947 */ /* 0x004fea0003800000 */
[----:B------:R-:W2:Y:S02]  /*aa70*/  SYNCS.PHASECHK.TRANS64.TRYWAIT P2, [R9+URZ+0x16830], R0 ;  /* 0x01683000090075a7 */ /* 0x000ea4000804017f */
[----:B--2---:R-:W-:Y:S05]  /*aa80*/  @!P2 BRA `(.L_x_590) ;  /* 0x000000c80058a947 */ /* 0x004fea0003800000 */
.L_x_589:
[----:B------:R-:W-:Y:S05]  /*aa90*/  BSYNC B0 ;  /* 0x0000000000007941 */ /* 0x000fea0003800000 */
.L_x_586:
[----:B------:R3:W-:Y:S01]  /*aaa0*/  STL.64 [R1+0x70], R2 ;  /* 0x0000700201007387 */ /* 0x0007e20000100a00 */
[----:B-12---:R-:W1:Y:S03]  /*aab0*/  S2R R0, SR_TID.X ;  /* 0x0000000000007919 */ /* 0x006e660000002100 */
[----:B---3--:R-:W2:Y:S01]  /*aac0*/  LDL.64 R2, [R1+0x10] ;  /* 0x0000100001027983 */ /* 0x008ea20000100a00 */
[----:B------:R-:W-:Y:S01]  /*aad0*/  VIADD R156, R12, 0x1 ;  /* 0x000000010c9c7836 */ /* 0x000fe20000000000 */
[----:B------:R-:W-:Y:S05]  /*aae0*/  WARPSYNC.ALL ;  /* 0x0000000000007948 */ /* 0x000fea0003800000 */
[C---:B------:R-:W-:Y:S01]  /*aaf0*/  ISETP.NE.AND P2, PT, R156.reuse, 0x2, PT ;  /* 0x000000029c00780c */ /* 0x040fe20003f45270 */
[----:B------:R-:W-:Y:S01]  /*ab00*/  IMAD.MOV.U32 R9, RZ, RZ, 0x40000040 ;  /* 0x40000040ff097424 */ /* 0x000fe200078e00ff */
[----:B------:R-:W-:Y:S01]  /*ab10*/  MOV R27, 0x40000040 ;  /* 0x40000040001b7802 */ /* 0x000fe20000000f00 */
[----:B------:R-:W-:Y:S01]  /*ab20*/  IMAD.MOV.U32 R25, RZ, RZ, 0x40000040 ;  /* 0x40000040ff197424 */ /* 0x000fe200078e00ff */
[----:B------:R-:W-:-:S02]  /*ab30*/  SEL R156, R156, RZ, P2 ;  /* 0x000000ff9c9c7207 */ /* 0x000fc40001000000 */
[----:B------:R-:W-:Y:S02]  /*ab40*/  R2UR UR19, R9 ;  /* 0x00000000091372ca */ /* 0x000fe400000e0000 */
[----:B------:R-:W-:Y:S01]  /*ab50*/  R2UR UR8, R14 ;  /* 0x000000000e0872ca */ /* 0x000fe200000e0000 */
[----:B------:R-:W-:Y:S01]  /*ab60*/  IMAD R26, R156, 0x400, R13 ;  /* 0x000004009c1a7824 */ /* 0x000fe200078e020d */
[----:B------:R-:W-:Y:S02]  /*ab70*/  R2UR UR9, R15 ;  /* 0x000000000f0972ca */ /* 0x000fe400000e0000 */
[----:B------:R-:W-:Y:S01]  /*ab80*/  R2UR UR11, R27 ;  /* 0x000000001b0b72ca */ /* 0x000fe200000e0000 */
[C---:B------:R-:W-:Y:S01]  /*ab90*/  VIADD R8, R26.reuse, 0x4 ;  /* 0x000000041a087836 */ /* 0x040fe20000000000 */
[C---:B------:R-:W-:Y:S01]  /*aba0*/  R2UR UR10, R26.reuse ;  /* 0x000000001a0a72ca */ /* 0x040fe200000e0000 */
[C---:B------:R-:W-:Y:S01]  /*abb0*/  VIADD R24, R26.reuse, 0x2 ;  /* 0x000000021a187836 */ /* 0x040fe20000000000 */
[----:B------:R-:W-:Y:S01]  /*abc0*/  R2UR UR15, R25 ;  /* 0x00000000190f72ca */ /* 0x000fe200000e0000 */
[----:B------:R-:W-:Y:S01]  /*abd0*/  VIADD R26, R26, 0x6 ;  /* 0x000000061a1a7836 */ /* 0x000fe20000000000 */
[----:B------:R-:W-:-:S02]  /*abe0*/  R2UR UR18, R8 ;  /* 0x00000000081272ca */ /* 0x000fc400000e0000 */
[----:B------:R-:W3:Y:S01]  /*abf0*/  LDL.64 R8, [R1+0x8] ;  /* 0x0000080001087983 */ /* 0x000ee20000100a00 */
[----:B-1----:R-:W-:Y:S02]  /*ac00*/  SHF.R.U32.HI R0, RZ, 0x7, R0 ;  /* 0x00000007ff007819 */ /* 0x002fe40000011600 */
[----:B------:R-:W-:-:S03]  /*ac10*/  R2UR UR14, R24 ;  /* 0x00000000180e72ca */ /* 0x000fc600000e0000 */
[----:B------:R-:W-:Y:S01]  /*ac20*/  VIADD R0, R0, 0x8 ;  /* 0x0000000800007836 */ /* 0x000fe20000000000 */
[----:B------:R-:W-:Y:S02]  /*ac30*/  R2UR UR22, R26 ;  /* 0x000000001a1672ca */ /* 0x000fe400000e0000 */
[----:B------:R-:W-:Y:S02]  /*ac40*/  R2UR UR23, R27 ;  /* 0x000000001b1772ca */ /* 0x000fe400000e0000 */
[----:B------:R1:W-:Y:S06]  /*ac50*/  BAR.SYNC.DEFER_BLOCKING R0, 0x100 ;  /* 0x000400000000751d */ /* 0x0003ec0000010000 */
[----:B------:R-:W-:-:S06]  /*ac60*/  WARPGROUP.ARRIVE ;  /* 0x00000000000079c5 */ /* 0x000fcc0000000000 */
[----:B------:R-:W-:Y:S03]  /*ac70*/  HGMMA.64x128x16.F32.BF16 R24, gdesc[UR8], RZ, !UPT, gsb0 ;  /* 0x01e00000081879f0 */ /* 0x000fe6000c0018ff */
[----:B------:R-:W-:Y:S02]  /*ac80*/  WARPGROUP.DEPBAR.LE gsb0, 0x0 ;  /* 0x00008000000079c5 */ /* 0x000fe40000010000 */
[----:B------:R-:W-:Y:S01]  /*ac90*/  WARPGROUP.ARRIVE ;  /* 0x00000000000079c5 */ /* 0x000fe20000000000 */
[----:B--2---:R-:W-:Y:S02]  /*aca0*/  R2UR UR12, R2 ;  /* 0x00000000020c72ca */ /* 0x004fe400000e0000 */
[----:B------:R-:W-:Y:S02]  /*acb0*/  R2UR UR13, R3 ;  /* 0x00000000030d72ca */ /* 0x000fe400000e0000 */
[----:B------:R1:W5:Y:S11]  /*acc0*/  LDL.LU.64 R2, [R1+0x70] ;  /* 0x0000700001027983 */ /* 0x0003760000300a00 */
[----:B------:R-:W-:Y:S01]  /*acd0*/  HGMMA.64x128x16.F32.BF16 R24, gdesc[UR12], R24, gsb0 ;  /* 0x01e000000c1879f0 */ /* 0x000fe20008001818 */
[----:B---3--:R-:W-:-:S02]  /*ace0*/  R2UR UR16, R8 ;  /* 0x00000000081072ca */ /* 0x008fc400000e0000 */
[----:B------:R-:W-:Y:S02]  /*acf0*/  R2UR UR17, R9 ;  /* 0x00000000091172ca */ /* 0x000fe400000e0000 */
[----:B------:R-:W-:Y:S02]  /*ad00*/  R2UR UR20, R20 ;  /* 0x00000000141472ca */ /* 0x000fe400000e0000 */
[----:B------:R-:W-:Y:S01]  /*ad10*/  R2UR UR21, R21 ;  /* 0x00000000151572ca */ /* 0x000fe200000e0000 */
[----:B------:R-:W-:Y:S02]  /*ad20*/  WARPGROUP.DEPBAR.LE gsb0, 0x0 ;  /* 0x00008000000079c5 */ /* 0x000fe40000010000 */
[----:B------:R-:W-:-:S06]  /*ad30*/  WARPGROUP.ARRIVE ;  /* 0x00000000000079c5 */ /* 0x000fcc0000000000 */
[----:B------:R-:W-:Y:S03]  /*ad40*/  HGMMA.64x128x16.F32.BF16 R24, gdesc[UR16], R24, gsb0 ;  /* 0x01e00000101879f0 */ /* 0x000fe60008001818 */
[----:B------:R-:W-:Y:S02]  /*ad50*/  WARPGROUP.DEPBAR.LE gsb0, 0x0 ;  /* 0x00008000000079c5 */ /* 0x000fe40000010000 */
[----:B------:R-:W-:-:S07]  /*ad60*/  WARPGROUP.ARRIVE ;  /* 0x00000000000079c5 */ /* 0x000fce0000000000 */
[----:B------:R-:W-:Y:S03]  /*ad70*/  HGMMA.64x128x16.F32.BF16 R24, gdesc[UR20], R24, gsb0 ;  /* 0x01e00000141879f0 */ /* 0x000fe60008001818 */
[----:B------:R-:W-:Y:S02]  /*ad80*/  WARPGROUP.DEPBAR.LE gsb0, 0x0 ;  /* 0x00008000000079c5 */ /* 0x000fe40000010000 */
[----:B-1----:R-:W-:Y:S05]  /*ad90*/  @P1 BRA `(.L_x_591) ;  /* 0x0000000000281947 */ /* 0x002fea0003800000 */
[----:B------:R-:W-:Y:S05]  /*ada0*/  @!P0 BRA `(.L_x_592) ;  /* 0x0000000000048947 */ /* 0x000fea0003800000 */
[----:B------:R-:W-:Y:S01]  /*adb0*/  BPT.TRAP 0x1 ;  /* 0x000000040000795c */ /* 0x000fe20000300000 */
.L_x_592:
[----:B------:R-:W-:Y:S01]  /*adc0*/  SHF.L.U32 R0, R5, 0x1f, RZ ;  /* 0x0000001f05007819 */ /* 0x000fe200000006ff */
[----:B0-----:R-:W-:-:S04]  /*add0*/  IMAD R4, R12, 0x8, R18 ;  /* 0x000000080c047824 */ /* 0x001fc800078e0212 */
[----:B------:R0:W1:Y:S01]  /*ade0*/  SYNCS.PHASECHK.TRANS64.TRYWAIT P1, [R4+URZ+0x16850], R0 ;  /* 0x01685000040075a7 */ /* 0x000062000802017f */
[----:B------:R-:W-:Y:S05]  /*adf0*/  @!P0 BRA `(.L_x_593) ;  /* 0x0000000000048947 */ /* 0x000fea0003800000 */
[----:B------:R-:W-:Y:S01]  /*ae00*/  BPT.TRAP 0x1 ;  /* 0x000000040000795c */ /* 0x000fe20000300000 */
.L_x_593:
[----:B-1----:R-:W-:Y:S05]  /*ae10*/  @P1 BRA `(.L_x_591) ;  /* 0x0000000000081947 */ /* 0x002fea0003800000 */
[----:B------:R-:W1:Y:S02]  /*ae20*/  SYNCS.PHASECHK.TRANS64.TRYWAIT P1, [R4+URZ+0x16850], R0 ;  /* 0x01685000040075a7 */ /* 0x000e64000802017f */
[----:B-1----:R-:W-:Y:S05]  /*ae30*/  @!P1 BRA `(.L_x_594) ;  /* 0x000000c400809947 */ /* 0x002fea0003800000 */
.L_x_591:
[----:B01----:R-:W-:Y:S01]  /*ae40*/  VIADD R0, R18, 0x400 ;  /* 0x0000040012007836 */ /* 0x003fe20000000000 */
[----:B------:R-:W-:Y:S05]  /*ae50*/  WARPSYNC.ALL ;  /* 0x0000000000007948 */ /* 0x000fea0003800000 */
[----:B------:R-:W-:Y:S01]  /*ae60*/  SHF.R.U32.HI R0, RZ, 0x4, R0 ;  /* 0x00000004ff007819 */ /* 0x000fe20000011600 */
[----:B------:R-:W-:Y:S01]  /*ae70*/  IMAD.MOV.U32 R5, RZ, RZ, 0x40000040 ;  /* 0x40000040ff057424 */ /* 0x000fe200078e00ff */
[----:B------:R-:W-:Y:S01]  /*ae80*/  WARPGROUP.ARRIVE ;  /* 0x00000000000079c5 */ /* 0x000fe20000000000 */
[----:B------:R-:W-:Y:S01]  /*ae90*/  IMAD.MOV.U32 R9, RZ, RZ, 0x40000040 ;  /* 0x40000040ff097424 */ /* 0x000fe200078e00ff */
[----:B------:R-:W-:-:S02]  /*aea0*/  LOP3.LUT R0, R0, 0x3fff, RZ, 0xc0, !PT ;  /* 0x00003fff00007812 */ /* 0x000fc400078ec0ff */
[----:B------:R-:W-:Y:S01]  /*aeb0*/  R2UR UR7, R5 ;  /* 0x00000000050772ca */ /* 0x000fe200000e0000 */
[----:B------:R-:W-:Y:S02]  /*aec0*/  IMAD.MOV.U32 R5, RZ, RZ, 0x40000040 ;  /* 0x40000040ff057424 */ /* 0x000fe400078e00ff */
[----:B------:R-:W-:-:S05]  /*aed0*/  IMAD R4, R12, 0x400, R0 ;  /* 0x000004000c047824 */ /* 0x000fca00078e0200 */
[C---:B------:R-:W-:Y:S02]  /*aee0*/  R2UR UR6, R4.reuse ;  /* 0x00000000040672ca */ /* 0x040fe400000e0000 */
[----:B------:R-:W-:-:S11]  /*aef0*/  IADD3 R8, R4, 0x80, RZ ;  /* 0x0000008004087810 */ /* 0x000fd60007ffe0ff */
[----:B------:R-:W-:Y:S01]  /*af00*/  HGMMA.64x64x16.F32.BF16 R88, R148, gdesc[UR4].tnspB, R88, gsb0 ;  /* 0x40e0000494587df0 */ /* 0x000fe20008001858 */
[----:B------:R-:W-:Y:S01]  /*af10*/  R2UR UR6, R8 ;  /* 0x00000000080672ca */ /* 0x000fe200000e0000 */
[----:B------:R-:W-:Y:S01]  /*af20*/  VIADD R8, R4, 0x100 ;  /* 0x0000010004087836 */ /* 0x000fe20000000000 */
[----:B------:R-:W-:Y:S01]  /*af30*/  R2UR UR7, R9 ;  /* 0x00000000090772ca */ /* 0x000fe200000e0000 */
[----:B------:R-:W-:Y:S01]  /*af40*/  IMAD.MOV.U32 R9, RZ, RZ, 0x40000040 ;  /* 0x40000040ff097424 */ /* 0x000fe200078e00ff */
[----:B------:R-:W-:Y:S02]  /*af50*/  WARPGROUP.DEPBAR.LE gsb0, 0x0 ;  /* 0x00008000000079c5 */ /* 0x000fe40000010000 */
[----:B------:R-:W-:-:S06]  /*af60*/  WARPGROUP.ARRIVE ;  /* 0x00000000000079c5 */ /* 0x000fcc0000000000 */
[----:B------:R-:W0:Y:S03]  /*af70*/  S2R R151, SR_TID.X ;  /* 0x0000000000977919 */ /* 0x000e260000002100 */
[----:B------:R-:W-:Y:S01]  /*af80*/  HGMMA.64x64x16.F32.BF16 R88, R120, gdesc[UR4].tnspB, R88, gsb0 ;  /* 0x40e0000478587df0 */ /* 0x000fe20008001858 */
[----:B------:R-:W-:Y:S01]  /*af90*/  R2UR UR6, R8 ;  /* 0x00000000080672ca */ /* 0x000fe200000e0000 */
[----:B------:R-:W-:Y:S01]  /*afa0*/  VIADD R8, R4, 0x180 ;  /* 0x0000018004087836 */ /* 0x000fe20000000000 */
[----:B------:R-:W-:Y:S01]  /*afb0*/  R2UR UR7, R9 ;  /* 0x00000000090772ca */ /* 0x000fe200000e0000 */
[----:B------:R-:W-:Y:S01]  /*afc0*/  IMAD.MOV.U32 R9, RZ, RZ, 0x40000040 ;  /* 0x40000040ff097424 */ /* 0x000fe200078e00ff */
[----:B0-----:R-:W-:Y:S02]  /*afd0*/  SHF.R.U32.HI R0, RZ, 0x7, R151 ;  /* 0x00000007ff007819 */ /* 0x001fe40000011697 */
[----:B------:R-:W-:-:S03]  /*afe0*/  ISETP.GE.U32.AND P1, PT, R151, 0x180, PT ;  /* 0x000001809700780c */ /* 0x000fc60003f26070 */
[----:B------:R-:W-:-:S05]  /*aff0*/  VIADD R0, R0, 0x9 ;  /* 0x0000000900007836 */ /* 0x000fca0000000000 */
[----:B------:R-:W-:Y:S01]  /*b000*/  SEL R0, R0, 0x9, !P1 ;  /* 0x0000000900007807 */ /* 0x000fe20004800000 */
[----:B------:R-:W-:Y:S02]  /*b010*/  WARPGROUP.DEPBAR.LE gsb0, 0x0 ;  /* 0x00008000000079c5 */ /* 0x000fe40000010000 */
[----:B------:R-:W-:-:S06]  /*b020*/  WARPGROUP.ARRIVE ;  /* 0x00000000000079c5 */ /* 0x000fcc0000000000 */
[----:B------:R-:W-:Y:S01]  /*b030*/  HGMMA.64x64x16.F32.BF16 R88, R124, gdesc[UR4].tnspB, R88, gsb0 ;  /* 0x40e000047c587df0 */ /* 0x000fe20008001858 */
[----:B------:R-:W-:Y:S01]  /*b040*/  R2UR UR6, R8 ;  /* 0x00000000080672ca */ /* 0x000fe200000e0000 */
[----:B------:R-:W-:Y:S01]  /*b050*/  VIADD R8, R4, 0x200 ;  /* 0x0000020004087836 */ /* 0x000fe20000000000 */
[----:B------:R-:W-:Y:S01]  /*b060*/  R2UR UR7, R9 ;  /* 0x00000000090772ca */ /* 0x000fe200000e0000 */
[----:B------:R-:W-:Y:S01]  /*b070*/  IMAD.MOV.U32 R9, RZ, RZ, 0x40000040 ;  /* 0x40000040ff097424 */ /* 0x000fe200078e00ff */
[----:B------:R-:W-:Y:S02]  /*b080*/  WARPGROUP.DEPBAR.LE gsb0, 0x0 ;  /* 0x00008000000079c5 */ /* 0x000fe40000010000 */
[----:B------:R-:W-:-:S09]  /*b090*/  WARPGROUP.ARRIVE ;  /* 0x00000000000079c5 */ /* 0x000fd20000000000 */
        /* <DEDUP_REMOVED lines=8> */
[----:B------:R-:W-:Y:S02]  /*b120*/  R2UR UR6, R8 ;  /* 0x00000000080672ca */ /* 0x000fe400000e0000 */
[----:B------:R-:W-:Y:S01]  /*b130*/  R2UR UR7, R9 ;  /* 0x00000000090772ca */ /* 0x000fe200000e0000 */
[----:B------:R-:W-:Y:S01]  /*b140*/  IMAD.MOV.U32 R9, RZ, RZ, 0x40000040 ;  /* 0x40000040ff097424 */ /* 0x000fe200078e00ff */
[C---:B------:R-:W-:Y:S01]  /*b150*/  IADD3 R8, R4.reuse, 0x300, RZ ;  /* 0x0000030004087810 */ /* 0x040fe20007ffe0ff */
[----:B------:R-:W-:Y:S01]  /*b160*/  VIADD R4, R4, 0x380 ;  /* 0x0000038004047836 */ /* 0x000fe20000000000 */
[----:B------:R-:W-:Y:S02]  /*b170*/  WARPGROUP.DEPBAR.LE gsb0, 0x0 ;  /* 0x00008000000079c5 */ /* 0x000fe40000010000 */
[----:B------:R-:W-:-:S07]  /*b180*/  WARPGROUP.ARRIVE ;  /* 0x00000000000079c5 */ /* 0x000fce0000000000 */
[----:B------:R-:W-:Y:S01]  /*b190*/  HGMMA.64x64x16.F32.BF16 R88, R136, gdesc[UR4].tnspB, R88, gsb0 ;  /* 0x40e0000488587df0 */ /* 0x000fe20008001858 */
[----:B------:R-:W-:Y:S02]  /*b1a0*/  R2UR UR6, R8 ;  /* 0x00000000080672ca */ /* 0x000fe400000e0000 */
[----:B------:R-:W-:Y:S01]  /*b1b0*/  R2UR UR7, R9 ;  /* 0x00000000090772ca */ /* 0x000fe200000e0000 */
[----:B------:R-:W-:Y:S02]  /*b1c0*/  WARPGROUP.DEPBAR.LE gsb0, 0x0 ;  /* 0x00008000000079c5 */ /* 0x000fe40000010000 */
[----:B------:R-:W-:-:S10]  /*b1d0*/  WARPGROUP.ARRIVE ;  /* 0x00000000000079c5 */ /* 0x000fd40000000000 */
[----:B------:R-:W-:Y:S01]  /*b1e0*/  HGMMA.64x64x16.F32.BF16 R88, R140, gdesc[UR4].tnspB, R88, gsb0 ;  /* 0x40e000048c587df0 */ /* 0x000fe20008001858 */
[----:B------:R-:W-:Y:S02]  /*b1f0*/  R2UR UR6, R4 ;  /* 0x00000000040672ca */ /* 0x000fe400000e0000 */
[----:B------:R-:W-:Y:S01]  /*b200*/  R2UR UR7, R5 ;  /* 0x00000000050772ca */ /* 0x000fe200000e0000 */
[----:B------:R-:W-:Y:S02]  /*b210*/  WARPGROUP.DEPBAR.LE gsb0, 0x0 ;  /* 0x00008000000079c5 */ /* 0x000fe40000010000 */
[----:B------:R-:W-:-:S10]  /*b220*/  WARPGROUP.ARRIVE ;  /* 0x00000000000079c5 */ /* 0x000fd40000000000 */
[----:B------:R-:W-:Y:S03]  /*b230*/  HGMMA.64x64x16.F32.BF16 R88, R144, gdesc[UR4].tnspB, R88, gsb0 ;  /* 0x40e0000490587df0 */ /* 0x000fe60008001858 */
[----:B------:R-:W-:Y:S02]  /*b240*/  WARPGROUP.DEPBAR.LE gsb0, 0x0 ;  /* 0x00008000000079c5 */ /* 0x000fe40000010000 */
[----:B------:R0:W-:Y:S06]  /*b250*/  BAR.ARV R0, 0x100 ;  /* 0x000400000000751d */ /* 0x0001ec0000002000 */
[----:B------:R-:W-:Y:S05]  /*b260*/  @!P0 BRA `(.L_x_595) ;  /* 0x0000000000048947 */ /* 0x000fea0003800000 */
[----:B------:R-:W-:Y:S01]  /*b270*/  BPT.TRAP 0x1 ;  /* 0x000000040000795c */ /* 0x000fe20000300000 */
.L_x_595:
[----:B0-----:R-:W-:Y:S01]  /*b280*/  IMAD R0, R156, 0x8, R18 ;  /* 0x000000089c007824 */ /* 0x001fe200078e0212 */
[----:B------:R-:W-:Y:S01]  /*b290*/  UMOV UR4, UR5 ;  /* 0x0000000500047c82 */ /* 0x000fe20008000000 */
[----:B------:R-:W-:Y:S02]  /*b2a0*/  IMAD.U32 R4, RZ, RZ, UR38 ;  /* 0x00000026ff047e24 */ /* 0x000fe4000f8e00ff */
[----:B------:R-:W-:-:S05]  /*b2b0*/  VIADD R0, R0, 0x16840 ;  /* 0x0001684000007836 */ /* 0x000fca0000000000 */
[----:B------:R-:W-:-:S04]  /*b2c0*/  PRMT R0, R4, 0x654, R0 ;  /* 0x0000065404007816 */ /* 0x000fc80000000000 */
[----:B------:R0:W-:Y:S02]  /*b2d0*/  SYNCS.ARRIVE.TRANS64.RED.A1T0 RZ, [R0+URZ], RZ ;  /* 0x000000ff00ff79a7 */ /* 0x0001e4000810043f */
[----:B0-----:R-:W-:-:S04]  /*b2e0*/  FMNMX.FTZ R0, R24, R11, !PT ;  /* 0x0000000b18007209 */ /* 0x001fc80007810000 */
[----:B------:R-:W-:-:S04]  /*b2f0*/  FMNMX.FTZ R5, R25, R0, !PT ;  /* 0x0000000019057209 */ /* 0x000fc80007810000 */
        /* <DEDUP_REMOVED lines=29> */
[----:B------:R-:W-:-:S05]  /*b4d0*/  FMNMX.FTZ R0, R85, R0, !PT ;  /* 0x0000000055007209 */ /* 0x000fca0007810000 */
[----:B------:R-:W0:Y:S02]  /*b4e0*/  SHFL.BFLY PT, R4, R0, 0x2, 0x1f ;  /* 0x0c401f0000047f89 */ /* 0x000e2400000e0000 */
[----:B0-----:R-:W-:-:S05]  /*b4f0*/  FMNMX.FTZ R0, R0, R4, !PT ;  /* 0x0000000400007209 */ /* 0x001fca0007810000 */
[----:B------:R-:W0:Y:S02]  /*b500*/  SHFL.BFLY PT, R4, R0, 0x1, 0x1f ;  /* 0x0c201f0000047f89 */ /* 0x000e2400000e0000 */
[----:B0-----:R-:W-:Y:S02]  /*b510*/  FMNMX.FTZ R0, R0, R4, !PT ;  /* 0x0000000400007209 */ /* 0x001fe40007810000 */
[----:B------:R-:W-:-:S03]  /*b520*/  FMNMX.FTZ R4, R26, R10, !PT ;  /* 0x0000000a1a047209 */ /* 0x000fc60007810000 */
[----:B------:R-:W-:Y:S01]  /*b530*/  FMUL.FTZ R9, R0, UR4 ;  /* 0x0000000400097c20 */ /* 0x000fe20008410000 */
[----:B------:R-:W-:-:S03]  /*b540*/  FMNMX.FTZ R4, R27, R4, !PT ;  /* 0x000000041b047209 */ /* 0x000fc60007810000 */
[--C-:B------:R-:W-:Y:S01]  /*b550*/  FFMA.FTZ R24, R24, UR4, -R9.reuse ;  /* 0x0000000418187c23 */ /* 0x100fe20008010809 */
[----:B------:R-:W-:Y:S01]  /*b560*/  FMNMX.FTZ R4, R30, R4, !PT ;  /* 0x000000041e047209 */ /* 0x000fe20007810000 */
[--C-:B------:R-:W-:Y:S01]  /*b570*/  FFMA.FTZ R25, R25, UR4, -R9.reuse ;  /* 0x0000000419197c23 */ /* 0x100fe20008010809 */
[--C-:B------:R-:W-:Y:S01]  /*b580*/  FFMA.FTZ R28, R28, UR4, -R9.reuse ;  /* 0x000000041c1c7c23 */ /* 0x100fe20008010809 */
[--C-:B------:R-:W-:Y:S01]  /*b590*/  FFMA.FTZ R29, R29, UR4, -R9.reuse ;  /* 0x000000041d1d7c23 */ /* 0x100fe20008010809 */
[----:B------:R-:W-:Y:S01]  /*b5a0*/  FMNMX.FTZ R4, R31, R4, !PT ;  /* 0x000000041f047209 */ /* 0x000fe20007810000 */
[----:B------:R-:W-:Y:S01]  /*b5b0*/  MUFU.EX2 R24, R24 ;  /* 0x0000001800187308 */ /* 0x000fe20000000800 */
[--C-:B------:R-:W-:Y:S01]  /*b5c0*/  FFMA.FTZ R32, R32, UR4, -R9.reuse ;  /* 0x0000000420207c23 */ /* 0x100fe20008010809 */
        /* <DEDUP_REMOVED lines=42> */
[----:B------:R-:W-:-:S03]  /*b870*/  FFMA.FTZ R9, R85, UR4, -R9 ;  /* 0x0000000455097c23 */ /* 0x000fc60008010809 */
[----:B------:R-:W-:Y:S01]  /*b880*/  FMNMX.FTZ R4, R55, R4, !PT ;  /* 0x0000000437047209 */ /* 0x000fe20007810000 */
[----:B------:R-:W-:Y:S03]  /*b890*/  MUFU.EX2 R36, R36 ;  /* 0x0000002400247308 */ /* 0x000fe60000000800 */
[----:B------:R-:W-:-:S04]  /*b8a0*/  FMNMX.FTZ R4, R58, R4, !PT ;  /* 0x000000043a047209 */ /* 0x000fc80007810000 */
        /* <DEDUP_REMOVED lines=22> */
[----:B------:R-:W-:Y:S04]  /*ba10*/  MUFU.EX2 R52, R52 ;  /* 0x0000003400347308 */ /* 0x000fe80000000800 */
[----:B------:R-:W0:Y:S04]  /*ba20*/  SHFL.BFLY PT, R5, R4, 0x2, 0x1f ;  /* 0x0c401f0004057f89 */ /* 0x000e2800000e0000 */
[----:B------:R-:W-:Y:S08]  /*ba30*/  MUFU.EX2 R53, R53 ;  /* 0x0000003500357308 */ /* 0x000ff00000000800 */
[----:B------:R-:W-:Y:S08]  /*ba40*/  MUFU.EX2 R56, R56 ;  /* 0x0000003800387308 */ /* 0x000ff00000000800 */
[----:B------:R-:W-:Y:S01]  /*ba50*/  MUFU.EX2 R57, R57 ;  /* 0x0000003900397308 */ /* 0x000fe20000000800 */
[----:B0-----:R-:W-:-:S07]  /*ba60*/  FMNMX.FTZ R4, R4, R5, !PT ;  /* 0x0000000504047209 */ /* 0x001fce0007810000 */
[----:B------:R-:W-:Y:S01]  /*ba70*/  MUFU.EX2 R60, R60 ;  /* 0x0000003c003c7308 */ /* 0x000fe20000000800 */
[----:B------:R-:W0:Y:S07]  /*ba80*/  SHFL.BFLY PT, R5, R4, 0x1, 0x1f ;  /* 0x0c201f0004057f89 */ /* 0x000e2e00000e0000 */
[----:B------:R-:W-:Y:S08]  /*ba90*/  MUFU.EX2 R61, R61 ;  /* 0x0000003d003d7308 */ /* 0x000ff00000000800 */
[----:B------:R-:W-:Y:S08]  /*baa0*/  MUFU.EX2 R64, R64 ;  /* 0x0000004000407308 */ /* 0x000ff00000000800 */
[----:B------:R-:W-:Y:S01]  /*bab0*/  MUFU.EX2 R65, R65 ;  /* 0x0000004100417308 */ /* 0x000fe20000000800 */
[----:B0-----:R-:W-:Y:S01]  /*bac0*/  FMNMX.FTZ R4, R4, R5, !PT ;  /* 0x0000000504047209 */ /* 0x001fe20007810000 */
[----:B------:R-:W-:-:S04]  /*bad0*/  FADD.FTZ R5, -R0, R11 ;  /* 0x0000000b00057221 */ /* 0x000fc80000010100 */
[C---:B------:R-:W-:Y:S01]  /*bae0*/  FADD.FTZ R8, -R4.reuse, R10 ;  /* 0x0000000a04087221 */ /* 0x040fe20000010100 */
[----:B------:R-:W-:Y:S01]  /*baf0*/  FMUL.FTZ R10, R4, UR4 ;  /* 0x00000004040a7c20 */ /* 0x000fe20008410000 */
[----:B------:R-:W-:Y:S01]  /*bb00*/  FMUL.FTZ R5, R5, UR4 ;  /* 0x0000000405057c20 */ /* 0x000fe20008410000 */
[----:B------:R-:W-:Y:S01]  /*bb10*/  MUFU.EX2 R68, R68 ;  /* 0x0000004400447308 */ /* 0x000fe20000000800 */
[----:B------:R-:W-:Y:S01]  /*bb20*/  FMUL.FTZ R8, R8, UR4 ;  /* 0x0000000408087c20 */ /* 0x000fe20008410000 */
[--C-:B------:R-:W-:Y:S01]  /*bb30*/  FFMA.FTZ R26, R26, UR4, -R10.reuse ;  /* 0x000000041a1a7c23 */ /* 0x100fe2000801080a */
[--C-:B------:R-:W-:Y:S01]  /*bb40*/  FFMA.FTZ R27, R27, UR4, -R10.reuse ;  /* 0x000000041b1b7c23 */ /* 0x100fe2000801080a */
[--C-:B------:R-:W-:Y:S01]  /*bb50*/  FFMA.FTZ R30, R30, UR4, -R10.reuse ;  /* 0x000000041e1e7c23 */ /* 0x100fe2000801080a */
[--C-:B------:R-:W-:Y:S01]  /*bb60*/  FFMA.FTZ R31, R31, UR4, -R10.reuse ;  /* 0x000000041f1f7c23 */ /* 0x100fe2000801080a */
[--C-:B------:R-:W-:Y:S01]  /*bb70*/  FFMA.FTZ R34, R34, UR4, -R10.reuse ;  /* 0x0000000422227c23 */ /* 0x100fe2000801080a */
[--C-:B------:R-:W-:Y:S01]  /*bb80*/  FFMA.FTZ R35, R35, UR4, -R10.reuse ;  /* 0x0000000423237c23 */ /* 0x100fe2000801080a */
[----:B------:R-:W0:Y:S01]  /*bb90*/  MUFU.EX2 R5, R5 ;  /* 0x0000000500057308 */ /* 0x000e220000000800 */
[--C-:B------:R-:W-:Y:S01]  /*bba0*/  FFMA.FTZ R38, R38, UR4, -R10.reuse ;  /* 0x0000000426267c23 */ /* 0x100fe2000801080a */
[--C-:B------:R-:W-:Y:S01]  /*bbb0*/  FFMA.FTZ R39, R39, UR4, -R10.reuse ;  /* 0x0000000427277c23 */ /* 0x100fe2000801080a */
[--C-:B------:R-:W-:Y:S01]  /*bbc0*/  FFMA.FTZ R42, R42, UR4, -R10.reuse ;  /* 0x000000042a2a7c23 */ /* 0x100fe2000801080a */
[--C-:B------:R-:W-:Y:S01]  /*bbd0*/  FFMA.FTZ R43, R43, UR4, -R10.reuse ;  /* 0x000000042b2b7c23 */ /* 0x100fe2000801080a */
[--C-:B------:R-:W-:Y:S01]  /*bbe0*/  FFMA.FTZ R46, R46, UR4, -R10.reuse ;  /* 0x000000042e2e7c23 */ /* 0x100fe2000801080a */
[--C-:B------:R-:W-:Y:S01]  /*bbf0*/  FFMA.FTZ R47, R47, UR4, -R10.reuse ;  /* 0x000000042f2f7c23 */ /* 0x100fe2000801080a */
[--C-:B------:R-:W-:Y:S01]  /*bc00*/  FFMA.FTZ R50, R50, UR4, -R10.reuse ;  /* 0x0000000432327c23 */ /* 0x100fe2000801080a */
[----:B------:R-:W-:Y:S01]  /*bc10*/  MUFU.EX2 R8, R8 ;  /* 0x0000000800087308 */ /* 0x000fe20000000800 */
[--C-:B------:R-:W-:Y:S01]  /*bc20*/  FFMA.FTZ R51, R51, UR4, -R10.reuse ;  /* 0x0000000433337c23 */ /* 0x100fe2000801080a */
[--C-:B------:R-:W-:Y:S01]  /*bc30*/  FFMA.FTZ R54, R54, UR4, -R10.reuse ;  /* 0x0000000436367c23 */ /* 0x100fe2000801080a */
[--C-:B------:R-:W-:Y:S01]  /*bc40*/  FFMA.FTZ R55, R55, UR4, -R10.reuse ;  /* 0x0000000437377c23 */ /* 0x100fe2000801080a */
[--C-:B------:R-:W-:Y:S01]  /*bc50*/  FFMA.FTZ R58, R58, UR4, -R10.reuse ;  /* 0x000000043a3a7c23 */ /* 0x100fe2000801080a */
[--C-:B------:R-:W-:Y:S01]  /*bc60*/  FFMA.FTZ R59, R59, UR4, -R10.reuse ;  /* 0x000000043b3b7c23 */ /* 0x100fe2000801080a */
[--C-:B------:R-:W-:Y:S01]  /*bc70*/  FFMA.FTZ R62, R62, UR4, -R10.reuse ;  /* 0x000000043e3e7c23 */ /* 0x100fe2000801080a */
[----:B------:R-:W-:Y:S01]  /*bc80*/  FFMA.FTZ R63, R63, UR4, -R10 ;  /* 0x000000043f3f7c23 */ /* 0x000fe2000801080a */
[----:B------:R-:W1:Y:S01]  /*bc90*/  MUFU.EX2 R26, R26 ;  /* 0x0000001a001a7308 */ /* 0x000e620000000800 */
[----:B0----5:R-:W-:Y:S01]  /*bca0*/  FFMA.FTZ R3, R5, R3, R24 ;  /* 0x0000000305037223 */ /* 0x021fe20000010018 */
[--C-:B------:R-:W-:Y:S01]  /*bcb0*/  FFMA.FTZ R66, R66, UR4, -R10.reuse ;  /* 0x0000000442427c23 */ /* 0x100fe2000801080a */
[--C-:B------:R-:W-:Y:S01]  /*bcc0*/  FFMA.FTZ R67, R67, UR4, -R10.reuse ;  /* 0x0000000443437c23 */ /* 0x100fe2000801080a */
[--C-:B------:R-:W-:Y:S01]  /*bcd0*/  FFMA.FTZ R70, R70, UR4, -R10.reuse ;  /* 0x0000000446467c23 */ /* 0x100fe2000801080a */
[----:B------:R-:W-:Y:S01]  /*bce0*/  FADD.FTZ R3, R25, R3 ;  /* 0x0000000319037221 */ /* 0x000fe20000010000 */
[--C-:B------:R-:W-:Y:S01]  /*bcf0*/  FFMA.FTZ R71, R71, UR4, -R10.reuse ;  /* 0x0000000447477c23 */ /* 0x100fe2000801080a */
[--C-:B------:R-:W-:Y:S01]  /*bd00*/  FFMA.FTZ R74, R74, UR4, -R10.reuse ;  /* 0x000000044a4a7c23 */ /* 0x100fe2000801080a */
[----:B------:R-:W0:Y:S01]  /*bd10*/  MUFU.EX2 R27, R27 ;  /* 0x0000001b001b7308 */ /* 0x000e220000000800 */
[----:B------:R-:W-:Y:S01]  /*bd20*/  FADD.FTZ R3, R28, R3 ;  /* 0x000000031c037221 */ /* 0x000fe20000010000 */
[--C-:B------:R-:W-:Y:S01]  /*bd30*/  FFMA.FTZ R75, R75, UR4, -R10.reuse ;  /* 0x000000044b4b7c23 */ /* 0x100fe2000801080a */
[--C-:B------:R-:W-:Y:S01]  /*bd40*/  FFMA.FTZ R78, R78, UR4, -R10.reuse ;  /* 0x000000044e4e7c23 */ /* 0x100fe2000801080a */
[--C-:B------:R-:W-:Y:S01]  /*bd50*/  FFMA.FTZ R79, R79, UR4, -R10.reuse ;  /* 0x000000044f4f7c23 */ /* 0x100fe2000801080a */
[----:B------:R-:W-:Y:S01]  /*bd60*/  FADD.FTZ R3, R29, R3 ;  /* 0x000000031d037221 */ /* 0x000fe20000010000 */
[--C-:B------:R-:W-:Y:S01]  /*bd70*/  FFMA.FTZ R82, R82, UR4, -R10.reuse ;  /* 0x0000000452527c23 */ /* 0x100fe2000801080a */
[----:B------:R-:W-:Y:S01]  /*bd80*/  FFMA.FTZ R83, R83, UR4, -R10 ;  /* 0x0000000453537c23 */ /* 0x000fe2000801080a */
[----:B------:R-:W2:Y:S01]  /*bd90*/  MUFU.EX2 R30, R30 ;  /* 0x0000001e001e7308 */ /* 0x000ea20000000800 */
[----:B-1----:R-:W-:Y:S01]  /*bda0*/  FFMA.FTZ R6, R8, R6, R26 ;  /* 0x0000000608067223 */ /* 0x002fe2000001001a */
[----:B------:R-:W-:Y:S01]  /*bdb0*/  FADD.FTZ R3, R32, R3 ;  /* 0x0000000320037221 */ /* 0x000fe20000010000 */
[--C-:B------:R-:W-:Y:S01]  /*bdc0*/  FFMA.FTZ R147, R86, UR4, -R10.reuse ;  /* 0x0000000456937c23 */ /* 0x100fe2000801080a */
[----:B------:R-:W-:-:S02]  /*bdd0*/  FFMA.FTZ R10, R87, UR4, -R10 ;  /* 0x00000004570a7c23 */ /* 0x000fc4000801080a */
[----:B------:R-:W-:Y:S02]  /*bde0*/  FADD.FTZ R3, R33, R3 ;  /* 0x0000000321037221 */ /* 0x000fe40000010000 */
[----:B------:R-:W1:Y:S01]  /*bdf0*/  MUFU.EX2 R31, R31 ;  /* 0x0000001f001f7308 */ /* 0x000e620000000800 */
[----:B0-----:R-:W-:Y:S01]  /*be00*/  FADD.FTZ R6, R27, R6 ;  /* 0x000000061b067221 */ /* 0x001fe20000010000 */
[----:B------:R-:W-:-:S04]  /*be10*/  FADD.FTZ R3, R36, R3 ;  /* 0x0000000324037221 */ /* 0x000fc80000010000 */
[----:B------:R-:W-:Y:S02]  /*be20*/  FADD.FTZ R3, R37, R3 ;  /* 0x0000000325037221 */ /* 0x000fe40000010000 */
[----:B------:R-:W0:Y:S01]  /*be30*/  MUFU.EX2 R34, R34 ;  /* 0x0000002200227308 */ /* 0x000e220000000800 */
[----:B--2---:R-:W-:Y:S01]  /*be40*/  FADD.FTZ R6, R30, R6 ;  /* 0x000000061e067221 */ /* 0x004fe20000010000 */
[----:B------:R-:W-:-:S04]  /*be50*/  FADD.FTZ R3, R40, R3 ;  /* 0x0000000328037221 */ /* 0x000fc80000010000 */
[----:B------:R-:W-:Y:S02]  /*be60*/  FADD.FTZ R3, R41, R3 ;  /* 0x0000000329037221 */ /* 0x000fe40000010000 */
[----:B------:R-:W2:Y:S01]  /*be70*/  MUFU.EX2 R35, R35 ;  /* 0x0000002300237308 */ /* 0x000ea20000000800 */
[----:B-1----:R-:W-:Y:S01]  /*be80*/  FADD.FTZ R6, R31, R6 ;  /* 0x000000061f067221 */ /* 0x002fe20000010000 */
[----:B------:R-:W-:-:S04]  /*be90*/  FADD.FTZ R3, R44, R3 ;  /* 0x000000032c037221 */ /* 0x000fc80000010000 */
        /* <DEDUP_REMOVED lines=23> */
[----:B------:R-:W-:-:S06]  /*c010*/  FADD.FTZ R3, R68, R3 ;  /* 0x0000000344037221 */ /* 0x000fcc0000010000 */
        /* <DEDUP_REMOVED lines=58> */
[----:B-1----:R-:W-:-:S03]  /*c3c0*/  FADD.FTZ R3, R9, R3 ;  /* 0x0000000309037221 */ /* 0x002fc60000010000 */
[----:B0-----:R-:W-:Y:S01]  /*c3d0*/  FADD.FTZ R6, R10, R6 ;  /* 0x000000060a067221 */ /* 0x001fe20000010000 */
[----:B------:R-:W-:Y:S06]  /*c3e0*/  @!P0 BRA `(.L_x_596) ;  /* 0x0000000000048947 */ /* 0x000fec0003800000 */
[----:B------:R-:W-:Y:S01]  /*c3f0*/  BPT.TRAP 0x1 ;  /* 0x000000040000795c */ /* 0x000fe20000300000 */
.L_x_596:
[----:B------:R-:W2:Y:S01]  /*c400*/  LDL R85, [R1+0x24] ;  /* 0x0000240001557983 */ /* 0x000ea20000100800 */
        /* <DEDUP_REMOVED lines=16> */
[----:B------:R-:W-:Y:S01]  /*c510*/  IMAD R11, R12, 0x8, R18 ;  /* 0x000000080c0b7824 */ /* 0x000fe200078e0212 */
[----:B------:R0:W5:Y:S01]  /*c520*/  LDL R5, [R1+0x4] ;  /* 0x0000040001057983 */ /* 0x0001620000100800 */
[----:B------:R-:W-:Y:S01]  /*c530*/  MOV R12, UR38 ;  /* 0x00000026000c7c02 */ /* 0x000fe20008000f00 */
[-C--:B------:R-:W-:Y:S01]  /*c540*/  FMUL.FTZ R90, R90, R8.reuse ;  /* 0x000000085a5a7220 */ /* 0x080fe20000410000 */
[----:B------:R-:W-:Y:S01]  /*c550*/  VIADD R11, R11, 0x16860 ;  /* 0x000168600b0b7836 */ /* 0x000fe20000000000 */
[----:B------:R-:W-:Y:S01]  /*c560*/  F2FP.BF16.F32.PACK_AB R147, R10, R147 ;  /* 0x000000930a93723e */ /* 0x000fe200000010ff */
[----:B------:R-:W-:Y:S01]  /*c570*/  FMUL.FTZ R91, R91, R8 ;  /* 0x000000085b5b7220 */ /* 0x000fe20000410000 */
[----:B------:R-:W-:Y:S01]  /*c580*/  F2FP.BF16.F32.PACK_AB R148, R25, R24 ;  /* 0x000000181994723e */ /* 0x000fe200000010ff */
[-C--:B------:R-:W-:Y:S01]  /*c590*/  FMUL.FTZ R94, R94, R8.reuse ;  /* 0x000000085e5e7220 */ /* 0x080fe20000410000 */
[----:B------:R-:W-:Y:S01]  /*c5a0*/  PRMT R11, R12, 0x654, R11 ;  /* 0x000006540c0b7816 */ /* 0x000fe2000000000b */
[----:B------:R-:W-:Y:S01]  /*c5b0*/  FMUL.FTZ R95, R95, R8 ;  /* 0x000000085f5f7220 */ /* 0x000fe20000410000 */
[----:B------:R-:W-:Y:S01]  /*c5c0*/  F2FP.BF16.F32.PACK_AB R149, R27, R26 ;  /* 0x0000001a1b95723e */ /* 0x000fe200000010ff */
[----:B------:R-:W-:Y:S01]  /*c5d0*/  FMUL.FTZ R98, R98, R8 ;  /* 0x0000000862627220 */ /* 0x000fe20000410000 */
[----:B------:R1:W-:Y:S01]  /*c5e0*/  SYNCS.ARRIVE.TRANS64.RED.A1T0 RZ, [R11+URZ], RZ ;  /* 0x000000ff0bff79a7 */ /* 0x0003e2000810043f */
[----:B------:R-:W-:Y:S01]  /*c5f0*/  F2FP.BF16.F32.PACK_AB R150, R29, R28 ;  /* 0x0000001c1d96723e */ /* 0x000fe200000010ff */
[----:B------:R-:W-:Y:S01]  /*c600*/  FMUL.FTZ R99, R99, R8 ;  /* 0x0000000863637220 */ /* 0x000fe20000410000 */
        /* <DEDUP_REMOVED lines=21> */
[----:B------:R-:W-:Y:S01]  /*c760*/  IMAD.MOV.U32 R10, RZ, RZ, R4 ;  /* 0x000000ffff0a7224 */ /* 0x000fe200078e0004 */
[----:B------:R-:W-:Y:S01]  /*c770*/  F2FP.BF16.F32.PACK_AB R130, R53, R52 ;  /* 0x000000343582723e */ /* 0x000fe200000010ff */
[----:B-1----:R-:W-:Y:S01]  /*c780*/  IMAD.MOV.U32 R11, RZ, RZ, R0 ;  /* 0x000000ffff0b7224 */ /* 0x002fe200078e0000 */
        /* <DEDUP_REMOVED lines=17> */
[C---:B--2---:R-:W-:Y:S01]  /*c8a0*/  ISETP.GT.AND P1, PT, R7.reuse, R85, PT ;  /* 0x000000550700720c */ /* 0x044fe20003f24270 */
[----:B------:R-:W-:-:S12]  /*c8b0*/  VIADD R7, R7, 0xffffffff ;  /* 0xffffffff07077836 */ /* 0x000fd80000000000 */
[----:B0-----:R-:W-:Y:S05]  /*c8c0*/  @P1 BRA `(.L_x_597) ;  /* 0xffffffe000181947 */ /* 0x001fea000383ffff */
.L_x_585:
[----:B------:R-:W-:Y:S05]  /*c8d0*/  WARPSYNC.ALL ;  /* 0x0000000000007948 */ /* 0x000fea0003800000 */
[----:B------:R-:W-:Y:S06]  /*c8e0*/  BAR.ARV 0x8, 0x200 ;  /* 0x0208000000007b1d */ /* 0x000fec0000002000 */
[----:B------:R-:W-:Y:S05]  /*c8f0*/  @!P0 BRA `(.L_x_598) ;  /* 0x0000000000048947 */ /* 0x000fea0003800000 */
[----:B------:R-:W-:Y:S01]  /*c900*/  BPT.TRAP 0x1 ;  /* 0x000000040000795c */ /* 0x000fe20000300000 */
.L_x_598:
[----:B-----5:R-:W2:Y:S01]  /*c910*/  LDL R5, [R1+0x4] ;  /* 0x0000040001057983 */ /* 0x020ea20000100800 */
[----:B------:R-:W-:Y:S01]  /*c920*/  IMAD R12, R156, 0x8, R18 ;  /* 0x000000089c0c7824 */ /* 0x000fe200078e0212 */
[----:B--2---:R-:W-:-:S04]  /*c930*/  SHF.L.U32 R5, R5, 0x1f, RZ ;  /* 0x0000001f05057819 */ /* 0x004fc800000006ff */
[----:B------:R0:W1:Y:S01]  /*c940*/  SYNCS.PHASECHK.TRANS64.TRYWAIT P1, [R12+URZ+0x16850], R5 ;  /* 0x016850050c0075a7 */ /* 0x000062000802017f */
[----:B------:R-:W-:Y:S05]  /*c950*/  @!P0 BRA `(.L_x_599) ;  /* 0x0000000000048947 */ /* 0x000fea0003800000 */
[----:B------:R-:W-:Y:S01]  /*c960*/  BPT.TRAP 0x1 ;  /* 0x000000040000795c */ /* 0x000fe20000300000 */
.L_x_599:
[----:B------:R-:W-:-:S05]  /*c970*/  VIADD R18, R18, 0x400 ;  /* 0x0000040012127836 */ /* 0x000fca0000000000 */
[----:B------:R-:W-:-:S04]  /*c980*/  SHF.R.U32.HI R18, RZ, 0x4, R18 ;  /* 0x00000004ff127819 */ /* 0x000fc80000011612 */
[----:B------:R-:W-:Y:S01]  /*c990*/  LOP3.LUT R9, R18, 0x3fff, RZ, 0xc0, !PT ;  /* 0x00003fff12097812 */ /* 0x000fe200078ec0ff */
[----:B-1----:R-:W-:Y:S06]  /*c9a0*/  @P1 BRA `(.L_x_600) ;  /* 0x0000000000081947 */ /* 0x002fec0003800000 */
[----:B------:R-:W1:Y:S02]  /*c9b0*/  SYNCS.PHASECHK.TRANS64.TRYWAIT P1, [R12+URZ+0x16850], R5 ;  /* 0x016850050c0075a7 */ /* 0x000e64000802017f */
[----:B-1----:R-:W-:Y:S05]  /*c9c0*/  @!P1 BRA `(.L_x_601) ;  /* 0x000000a800b09947 */ /* 0x002fea0003800000 */
.L_x_600:
[----:B------:R-:W-:Y:S01]  /*c9d0*/  IMAD R8, R156, 0x400, R9 ;  /* 0x000004009c087824 */ /* 0x000fe200078e0209 */
[----:B------:R-:W-:Y:S05]  /*c9e0*/  WARPSYNC.ALL ;  /* 0x0000000000007948 */ /* 0x000fea0003800000 */
[----:B------:R-:W-:Y:S01]  /*c9f0*/  IMAD.MOV.U32 R9, RZ, RZ, 0x40000040 ;  /* 0x40000040ff097424 */ /* 0x000fe200078e00ff */
[C---:B------:R-:W-:Y:S01]  /*ca00*/  R2UR UR6, R8.reuse ;  /* 0x00000000080672ca */ /* 0x040fe200000e0000 */
[----:B------:R-:W-:Y:S01]  /*ca10*/  WARPGROUP.ARRIVE ;  /* 0x00000000000079c5 */ /* 0x000fe20000000000 */
[----:B------:R-:W-:Y:S01]  /*ca20*/  VIADD R10, R8, 0x80 ;  /* 0x00000080080a7836 */ /* 0x000fe20000000000 */
[----:B------:R-:W-:Y:S01]  /*ca30*/  MOV R11, 0x40000040 ;  /* 0x40000040000b7802 */ /* 0x000fe20000000f00 */
[----:B01----:R-:W0:Y:S01]  /*ca40*/  SHFL.BFLY PT, R5, R6, 0x2, 0x1f ;  /* 0x0c401f0006057f89 */ /* 0x003e2200000e0000 */
[----:B------:R-:W-:Y:S01]  /*ca50*/  R2UR UR7, R9 ;  /* 0x00000000090772ca */ /* 0x000fe200000e0000 */
[----:B------:R-:W-:-:S02]  /*ca60*/  IMAD.MOV.U32 R9, RZ, RZ, 0x40000040 ;  /* 0x40000040ff097424 */ /* 0x000fc400078e00ff */
[----:B------:R-:W-:Y:S02]  /*ca70*/  IMAD.MOV.U32 R43, RZ, RZ, RZ ;  /* 0x000000ffff2b7224 */ /* 0x000fe400078e00ff */
[----:B------:R-:W-:-:S08]  /*ca80*/  IMAD.MOV.U32 R60, RZ, RZ, -0x800000 ;  /* 0xff800000ff3c7424 */ /* 0x000fd000078e00ff */
[----:B------:R-:W-:Y:S01]  /*ca90*/  HGMMA.64x64x16.F32.BF16 R88, R148, gdesc[UR4].tnspB, R88, gsb0 ;  /* 0x40e0000494587df0 */ /* 0x000fe20008001858 */
[----:B------:R-:W-:Y:S01]  /*caa0*/  R2UR UR6, R10 ;  /* 0x000000000a0672ca */ /* 0x000fe200000e0000 */
[----:B------:R-:W-:Y:S01]  /*cab0*/  VIADD R10, R8, 0x100 ;  /* 0x00000100080a7836 */ /* 0x000fe20000000000 */
[----:B------:R-:W-:Y:S01]  /*cac0*/  R2UR UR7, R11 ;  /* 0x000000000b0772ca */ /* 0x000fe200000e0000 */
[----:B------:R-:W-:Y:S02]  /*cad0*/  IMAD.MOV.U32 R11, RZ, RZ, 0x40000040 ;  /* 0x40000040ff0b7424 */ /* 0x000fe400078e00ff */
[----:B0-----:R-:W-:Y:S01]  /*cae0*/  FADD.FTZ R7, R5, R6 ;  /* 0x0000000605077221 */ /* 0x001fe20000010000 */
[----:B------:R-:W-:Y:S02]  /*caf0*/  WARPGROUP.DEPBAR.LE gsb0, 0x0 ;  /* 0x00008000000079c5 */ /* 0x000fe40000010000 */
[----:B------:R-:W-:-:S07]  /*cb00*/  WARPGROUP.ARRIVE ;  /* 0x00000000000079c5 */ /* 0x000fce0000000000 */
        /* <DEDUP_REMOVED lines=23> */
[C---:B------:R-:W-:Y:S01]  /*cc80*/  VIADD R10, R8.reuse, 0x300 ;  /* 0x00000300080a7836 */ /* 0x040fe20000000000 */
[----:B------:R-:W-:Y:S01]  /*cc90*/  R2UR UR7, R11 ;  /* 0x000000000b0772ca */ /* 0x000fe200000e0000 */
[----:B------:R-:W-:Y:S01]  /*cca0*/  VIADD R8, R8, 0x380 ;  /* 0x0000038008087836 */ /* 0x000fe20000000000 */
[----:B------:R-:W-:Y:S01]  /*ccb0*/  MOV R11, 0x40000040 ;  /* 0x40000040000b7802 */ /* 0x000fe20000000f00 */
[----:B------:R-:W-:Y:S02]  /*ccc0*/  WARPGROUP.DEPBAR.LE gsb0, 0x0 ;  /* 0x00008000000079c5 */ /* 0x000fe40000010000 */
[----:B------:R-:W-:-:S08]  /*ccd0*/  WARPGROUP.ARRIVE ;  /* 0x00000000000079c5 */ /* 0x000fd00000000000 */
[----:B------:R-:W-:Y:S01]  /*cce0*/  HGMMA.64x64x16.F32.BF16 R88, R136, gdesc[UR4].tnspB, R88, gsb0 ;  /* 0x40e0000488587df0 */ /* 0x000fe20008001858 */
[----:B------:R-:W-:Y:S02]  /*ccf0*/  R2UR UR6, R10 ;  /* 0x000000000a0672ca */ /* 0x000fe400000e0000 */
[----:B------:R-:W-:Y:S01]  /*cd00*/  R2UR UR7, R11 ;  /* 0x000000000b0772ca */ /* 0x000fe200000e0000 */
[----:B------:R-:W0:Y:S02]  /*cd10*/  SHFL.BFLY PT, R10, R3, 0x2, 0x1f ;  /* 0x0c401f00030a7f89 */ /* 0x000e2400000e0000 */
[----:B0-----:R-:W-:Y:S01]  /*cd20*/  FADD.FTZ R10, R10, R3 ;  /* 0x000000030a0a7221 */ /* 0x001fe20000010000 */
[----:B------:R-:W-:-:S04]  /*cd30*/  IMAD.MOV.U32 R3, RZ, RZ, -0x800000 ;  /* 0xff800000ff037424 */ /* 0x000fc800078e00ff */
[----:B------:R-:W0:Y:S02]  /*cd40*/  SHFL.BFLY PT, R5, R10, 0x1, 0x1f ;  /* 0x0c201f000a057f89 */ /* 0x000e2400000e0000 */
[----:B0-----:R-:W-:Y:S01]  /*cd50*/  FADD.FTZ R11, R10, R5 ;  /* 0x000000050a0b7221 */ /* 0x001fe20000010000 */
[----:B------:R-:W-:Y:S02]  /*cd60*/  IMAD.U32 R5, RZ, RZ, UR4 ;  /* 0x00000004ff057e24 */ /* 0x000fe4000f8e00ff */
[----:B------:R-:W-:Y:S02]  /*cd70*/  IMAD.U32 R10, RZ, RZ, UR4 ;  /* 0x00000004ff0a7e24 */ /* 0x000fe4000f8e00ff */
[----:B------:R-:W-:-:S13]  /*cd80*/  FSETP.NE.FTZ.AND P1, PT, R11, RZ, PT ;  /* 0x000000ff0b00720b */ /* 0x000fda0003f35000 */
[----:B------:R-:W0:Y:S01]  /*cd90*/  @P1 MUFU.LG2 R6, R11 ;  /* 0x0000000b00061308 */ /* 0x000e220000000c00 */
[----:B------:R-:W-:Y:S01]  /*cda0*/  @P1 FMUL.FTZ R5, R5, 0.69314718246459960938 ;  /* 0x3f31721805051820 */ /* 0x000fe20000410000 */
[----:B------:R-:W-:Y:S02]  /*cdb0*/  WARPGROUP.DEPBAR.LE gsb0, 0x0 ;  /* 0x00008000000079c5 */ /* 0x000fe40000010000 */
[----:B------:R-:W-:-:S04]  /*cdc0*/  WARPGROUP.ARRIVE ;  /* 0x00000000000079c5 */ /* 0x000fc80000000000 */
[----:B------:R-:W-:Y:S02]  /*cdd0*/  @P1 MUFU.RCP R43, R11 ;  /* 0x0000000b002b1308 */ /* 0x000fe40000001000 */
[----:B------:R-:W-:Y:S01]  /*cde0*/  HGMMA.64x64x16.F32.BF16 R88, R140, gdesc[UR4].tnspB, R88, gsb0 ;  /* 0x40e000048c587df0 */ /* 0x000fe20008001858 */
[----:B------:R-:W-:Y:S02]  /*cdf0*/  R2UR UR6, R8 ;  /* 0x00000000080672ca */ /* 0x000fe400000e0000 */
[----:B------:R-:W-:Y:S01]  /*ce00*/  R2UR UR7, R9 ;  /* 0x00000000090772ca */ /* 0x000fe200000e0000 */
[----:B------:R-:W1:Y:S01]  /*ce10*/  SHFL.BFLY PT, R8, R7, 0x1, 0x1f ;  /* 0x0c201f0007087f89 */ /* 0x000e6200000e0000 */
[----:B0-----:R-:W-:-:S04]  /*ce20*/  @P1 FMUL.FTZ R6, R6, 0.69314718246459960938 ;  /* 0x3f31721806061820 */ /* 0x001fc80000410000 */
[----:B------:R-:W-:Y:S01]  /*ce30*/  @P1 FFMA.FTZ R60, R5, R0, R6 ;  /* 0x00000000053c1223 */ /* 0x000fe20000010006 */
[----:B-1----:R-:W-:Y:S01]  /*ce40*/  FADD.FTZ R13, R7, R8 ;  /* 0x00000008070d7221 */ /* 0x002fe20000010000 */
[----:B------:R-:W-:-:S04]  /*ce50*/  IMAD.MOV.U32 R8, RZ, RZ, RZ ;  /* 0x000000ffff087224 */ /* 0x000fc800078e00ff */
[----:B------:R-:W-:-:S13]  /*ce60*/  FSETP.NE.FTZ.AND P2, PT, R13, RZ, PT ;  /* 0x000000ff0d00720b */ /* 0x000fda0003f55000 */
[----:B------:R-:W0:Y:S01]  /*ce70*/  @P2 MUFU.LG2 R9, R13 ;  /* 0x0000000d00092308 */ /* 0x000e220000000c00 */
[----:B------:R-:W-:-:S07]  /*ce80*/  @P2 FMUL.FTZ R10, R10, 0.69314718246459960938 ;  /* 0x3f3172180a0a2820 */ /* 0x000fce0000410000 */
[----:B------:R1:W2:Y:S01]  /*ce90*/  @P2 MUFU.RCP R8, R13 ;  /* 0x0000000d00082308 */ /* 0x0002a20000001000 */
[----:B0-----:R-:W-:-:S04]  /*cea0*/  @P2 FMUL.FTZ R9, R9, 0.69314718246459960938 ;  /* 0x3f31721809092820 */ /* 0x001fc80000410000 */
[----:B------:R-:W-:Y:S01]  /*ceb0*/  @P2 FFMA.FTZ R3, R10, R4, R9 ;  /* 0x000000040a032223 */ /* 0x000fe20000010009 */
[----:B------:R-:W-:Y:S02]  /*cec0*/  WARPGROUP.DEPBAR.LE gsb0, 0x0 ;  /* 0x00008000000079c5 */ /* 0x000fe40000010000 */
[----:B------:R-:W-:-:S06]  /*ced0*/  WARPGROUP.ARRIVE ;  /* 0x00000000000079c5 */ /* 0x000fcc0000000000 */
[----:B------:R-:W-:Y:S03]  /*cee0*/  HGMMA.64x64x16.F32.BF16 R88, R144, gdesc[UR4].tnspB, R88, gsb0 ;  /* 0x40e0000490587df0 */ /* 0x000fe60008001858 */
[----:B------:R-:W-:Y:S02]  /*cef0*/  WARPGROUP.DEPBAR.LE gsb0, 0x0 ;  /* 0x00008000000079c5 */ /* 0x000fe40000010000 */
[----:B-12---:R-:W-:Y:S05]  /*cf00*/  @!P0 BRA `(.L_x_602) ;  /* 0x0000000000048947 */ /* 0x006fea0003800000 */
[----:B------:R-:W-:Y:S01]  /*cf10*/  BPT.TRAP 0x1 ;  /* 0x000000040000795c */ /* 0x000fe20000300000 */
.L_x_602:
[----:B------:R-:W2:Y:S01]  /*cf20*/  LDL.LU R4, [R1+0x4] ;  /* 0x0000040001047983 */ /* 0x000ea20000300800 */
[----:B------:R-:W-:Y:S01]  /*cf30*/  VIADD R0, R12, 0x16860 ;  /* 0x000168600c007836 */ /* 0x000fe20000000000 */
[----:B------:R-:W-:Y:S01]  /*cf40*/  MOV R5, UR38 ;  /* 0x0000002600057c02 */ /* 0x000fe20008000f00 */
[----:B------:R-:W-:Y:S02]  /*cf50*/  VIADD R156, R156, 0x1 ;  /* 0x000000019c9c7836 */ /* 0x000fe40000000000 */
[-C--:B------:R-:W-:Y:S01]  /*cf60*/  FMUL.FTZ R20, R88, R43.reuse ;  /* 0x0000002b58147220 */ /* 0x080fe20000410000 */
[-C--:B------:R-:W-:Y:S01]  /*cf70*/  FMUL.FTZ R21, R89, R43.reuse ;  /* 0x0000002b59157220 */ /* 0x080fe20000410000 */
[----:B------:R-:W-:Y:S01]  /*cf80*/  PRMT R0, R5, 0x654, R0 ;  /* 0x0000065405007816 */ /* 0x000fe20000000000 */
[-C--:B------:R-:W-:Y:S01]  /*cf90*/  FMUL.FTZ R26, R92, R43.reuse ;  /* 0x0000002b5c1a7220 */ /* 0x080fe20000410000 */
[----:B------:R-:W-:Y:S01]  /*cfa0*/  ISETP.NE.AND P1, PT, R156, 0x2, PT ;  /* 0x000000029c00780c */ /* 0x000fe20003f25270 */
[-C--:B------:R-:W-:Y:S01]  /*cfb0*/  FMUL.FTZ R27, R93, R43.reuse ;  /* 0x0000002b5d1b7220 */ /* 0x080fe20000410000 */
[----:B------:R0:W-:Y:S01]  /*cfc0*/  SYNCS.ARRIVE.TRANS64.RED.A1T0 RZ, [R0+URZ], RZ ;  /* 0x000000ff00ff79a7 */ /* 0x0001e2000810043f */
[-C--:B------:R-:W-:Y:S01]  /*cfd0*/  FMUL.FTZ R28, R96, R43.reuse ;  /* 0x0000002b601c7220 */ /* 0x080fe20000410000 */
[-C--:B------:R-:W-:Y:S01]  /*cfe0*/  FMUL.FTZ R29, R97, R43.reuse ;  /* 0x0000002b611d7220 */ /* 0x080fe20000410000 */
[-C--:B------:R-:W-:Y:S01]  /*cff0*/  FMUL.FTZ R30, R100, R43.reuse ;  /* 0x0000002b641e7220 */ /* 0x080fe20000410000 */
[-C--:B------:R-:W-:Y:S01]  /*d000*/  FMUL.FTZ R31, R101, R43.reuse ;  /* 0x0000002b651f7220 */ /* 0x080fe20000410000 */
[-C--:B------:R-:W-:Y:S01]  /*d010*/  FMUL.FTZ R36, R104, R43.reuse ;  /* 0x0000002b68247220 */ /* 0x080fe20000410000 */
[-C--:B------:R-:W-:Y:S01]  /*d020*/  FMUL.FTZ R37, R105, R43.reuse ;  /* 0x0000002b69257220 */ /* 0x080fe20000410000 */
[-C--:B------:R-:W-:Y:S01]  /*d030*/  FMUL.FTZ R38, R108, R43.reuse ;  /* 0x0000002b6c267220 */ /* 0x080fe20000410000 */
[----:B0-----:R-:W-:Y:S01]  /*d040*/  SEL R0, RZ, 0x1, P1 ;  /* 0x00000001ff007807 */ /* 0x001fe20000800000 */
        /* <DEDUP_REMOVED lines=22> */
[----:B------:R-:W-:Y:S01]  /*d1b0*/  SEL R156, R156, RZ, P1 ;  /* 0x000000ff9c9c7207 */ /* 0x000fe20000800000 */
[----:B------:R-:W-:Y:S01]  /*d1c0*/  UIADD3 UR37, UR37, 0x1, URZ ;  /* 0x0000000125257890 */ /* 0x000fe2000fffe03f */
[----:B--2---:R-:W-:-:S05]  /*d1d0*/  LOP3.LUT R4, R4, R0, RZ, 0x3c, !PT ;  /* 0x0000000004047212 */ /* 0x004fca00078e3cff */
[----:B------:R0:W-:Y:S06]  /*d1e0*/  STL [R1+0x4], R4 ;  /* 0x0000040401007387 */ /* 0x0001ec0000100800 */
.L_x_548:
[----:B------:R-:W3:Y:S01]  /*d1f0*/  S2R R0, SR_TID.X ;  /* 0x0000000000007919 */ /* 0x000ee20000002100 */
[----:B------:R-:W-:Y:S05]  /*d200*/  WARPSYNC.ALL ;  /* 0x0000000000007948 */ /* 0x000fea0003800000 */
[----:B---3--:R-:W-:-:S05]  /*d210*/  VIADD R71, R0, 0xffffff80 ;  /* 0xffffff8000477836 */ /* 0x008fca0000000000 */
[----:B------:R-:W-:-:S04]  /*d220*/  SHF.R.S32.HI R74, RZ, 0x1f, R71 ;  /* 0x0000001fff4a7819 */ /* 0x000fc80000011447 */
[----:B------:R-:W-:-:S04]  /*d230*/  LEA.HI R74, R74, R71, RZ, 0x3 ;  /* 0x000000474a4a7211 */ /* 0x000fc800078f18ff */
[----:B------:R-:W-:-:S05]  /*d240*/  LOP3.LUT R74, R74, 0xfffffff8, RZ, 0xc0, !PT ;  /* 0xfffffff84a4a7812 */ /* 0x000fca00078ec0ff */
[----:B------:R-:W-:-:S04]  /*d250*/  IMAD.IADD R74, R71, 0x1, -R74 ;  /* 0x00000001474a7824 */ /* 0x000fc800078e0a4a */
[----:B------:R-:W-:-:S05]  /*d260*/  IMAD.SHL.U32 R59, R74, 0x8, RZ ;  /* 0x000000084a3b7824 */ /* 0x000fca00078e00ff */
[----:B------:R-:W-:Y:S01]  /*d270*/  SHF.R.S32.HI R58, RZ, 0x1f, R59 ;  /* 0x0000001fff3a7819 */ /* 0x000fe2000001143b */
[----:B------:R-:W3:Y:S08]  /*d280*/  S2UR UR38, SR_CgaCtaId ;  /* 0x00000000002679c3 */ /* 0x000ef00000008800 */
[----:B------:R-:W-:Y:S06]  /*d290*/  BAR.SYNC.DEFER_BLOCKING 0x5, 0x200 ;  /* 0x0148000000007b1d */ /* 0x000fec0000010000 */
[----:B------:R-:W-:Y:S01]  /*d2a0*/  UMOV UR4, 0x400 ;  /* 0x0000040000047882 */ /* 0x000fe20000000000 */
[----:B------:R-:W-:Y:S01]  /*d2b0*/  BSSY B0, `(.L_x_603) ;  /* 0x000023f000007945 */ /* 0x000fe20003800000 */
[----:B---3--:R-:W-:-:S06]  /*d2c0*/  ULEA UR4, UR38, UR4, 0x18 ;  /* 0x0000000426047291 */ /* 0x008fcc000f8ec03f */
[----:B------:R-:W-:-:S05]  /*d2d0*/  IMAD.U32 R18, RZ, RZ, UR4 ;  /* 0x00000004ff127e24 */ /* 0x000fca000f8e00ff */
[----:B-1----:R1:W3:Y:S01]  /*d2e0*/  LDS.128 R32, [R18+0x168d0] ;  /* 0x0168d00012207984 */ /* 0x0022e20000000c00 */
[----:B------:R-:W-:Y:S06]  /*d2f0*/  BAR.ARV 0x4, 0x200 ;  /* 0x0108000000007b1d */ /* 0x000fec0000002000 */
[----:B------:R-:W-:Y:S05]  /*d300*/  @P0 BRA `(.L_x_604) ;  /* 0x0000001800440947 */ /* 0x000fea0003800000 */
[----:B------:R-:W4:Y:S01]  /*d310*/  LDL R0, [R1+0x68] ;  /* 0x0000680001007983 */ /* 0x000f220000100800 */
[----:B------:R-:W-:-:S03]  /*d320*/  ULDC UR4, c[0x0][0xad4] ;  /* 0x0002b50000047ab9 */ /* 0x000fc60000000800 */
[----:B------:R-:W2:Y:S04]  /*d330*/  LDL.LU R62, [R1+0x34] ;  /* 0x00003400013e7983 */ /* 0x000ea80000300800 */
[----:B------:R-:W2:Y:S04]  /*d340*/  LDL.LU R64, [R1+0x40] ;  /* 0x0000400001407983 */ /* 0x000ea80000300800 */
[----:B------:R-:W2:Y:S01]  /*d350*/  LDL.LU R68, [R1+0x44] ;  /* 0x0000440001447983 */ /* 0x000ea20000300800 */
[----:B------:R-:W0:Y:S01]  /*d360*/  S2R R5, SR_SWINHI ;  /* 0x0000000000057919 */ /* 0x000e220000002f00 */
[----:B------:R-:W-:-:S02]  /*d370*/  MOV R24, R18 ;  /* 0x0000001200187202 */ /* 0x000fc40000000f00 */
[----:B0----5:R-:W-:Y:S02]  /*d380*/  MOV R25, R5 ;  /* 0x0000000500197202 */ /* 0x021fe40000000f00 */
[----:B------:R-:W-:Y:S01]  /*d390*/  F2FP.BF16.F32.PACK_AB R14, R27, R26 ;  /* 0x0000001a1b0e723e */ /* 0x000fe200000010ff */
[----:B---3--:R-:W-:Y:S02]  /*d3a0*/  IMAD.MOV.U32 R32, RZ, RZ, RZ ;  /* 0x000000ffff207224 */ /* 0x008fe400078e00ff */
[----:B----4-:R-:W-:-:S03]  /*d3b0*/  IMAD.WIDE R10, R0, 0x2, R24 ;  /* 0x00000002000a7825 */ /* 0x010fc600078e0218 */
[----:B------:R-:W-:-:S05]  /*d3c0*/  IADD3 R61, P0, R10, 0x60, RZ ;  /* 0x000000600a3d7810 */ /* 0x000fca0007f1e0ff */
[----:B------:R-:W-:Y:S01]  /*d3d0*/  IMAD.X R5, RZ, RZ, R11, P0 ;  /* 0x000000ffff057224 */ /* 0x000fe200000e060b */
[----:B--2---:R-:W-:-:S04]  /*d3e0*/  ISETP.NE.AND P0, PT, R62, RZ, PT ;  /* 0x000000ff3e00720c */ /* 0x004fc80003f05270 */
[----:B------:R-:W-:Y:S01]  /*d3f0*/  SEL R67, R62, UR4, P0 ;  /* 0x000000043e437c07 */ /* 0x000fe20008000000 */
[----:B------:R-:W-:Y:S05]  /*d400*/  WARPSYNC.ALL ;  /* 0x0000000000007948 */ /* 0x000fea0003800000 */
[----:B------:R-:W-:Y:S01]  /*d410*/  BAR.SYNC.DEFER_BLOCKING 0x1, 0x180 ;  /* 0x0046000000007b1d */ /* 0x000fe20000010000 */
[C---:B------:R-:W-:Y:S02]  /*d420*/  IADD3 R15, P1, R10.reuse, 0x40, RZ ;  /* 0x000000400a0f7810 */ /* 0x040fe40007f3e0ff */
[C---:B------:R-:W-:Y:S02]  /*d430*/  IADD3 R13, P2, R10.reuse, 0x20, RZ ;  /* 0x000000200a0d7810 */ /* 0x040fe40007f5e0ff */
[----:B------:R-:W-:Y:S01]  /*d440*/  LOP3.LUT R9, R10, 0x380, RZ, 0xc0, !PT ;  /* 0x000003800a097812 */ /* 0x000fe200078ec0ff */
[----:B------:R-:W-:Y:S01]  /*d450*/  ULDC.64 UR6, c[0x0][0xc08] ;  /* 0x0003020000067ab9 */ /* 0x000fe20000000a00 */
[----:B------:R-:W-:Y:S01]  /*d460*/  LOP3.LUT R4, R15, 0x380, RZ, 0xc0, !PT ;  /* 0x000003800f047812 */ /* 0x000fe200078ec0ff */
[----:B------:R-:W-:Y:S01]  /*d470*/  ULDC.64 UR4, c[0x0][0xc00] ;  /* 0x0003000000047ab9 */ /* 0x000fe20000000a00 */
[----:B------:R-:W-:-:S02]  /*d480*/  LOP3.LUT R0, R13, 0x380, RZ, 0xc0, !PT ;  /* 0x000003800d007812 */ /* 0x000fc400078ec0ff */
[----:B------:R-:W-:Y:S02]  /*d490*/  LOP3.LUT R12, R61, 0x380, RZ, 0xc0, !PT ;  /* 0x000003803d0c7812 */ /* 0x000fe400078ec0ff */
[----:B------:R-:W-:Y:S02]  /*d4a0*/  SHF.R.U64 R9, R9, 0x3, RZ ;  /* 0x0000000309097819 */ /* 0x000fe400000012ff */
[----:B------:R-:W-:Y:S02]  /*d4b0*/  SHF.R.U64 R4, R4, 0x3, RZ ;  /* 0x0000000304047819 */ /* 0x000fe400000012ff */
[----:B------:R-:W-:Y:S02]  /*d4c0*/  SHF.R.U64 R0, R0, 0x3, RZ ;  /* 0x0000000300007819 */ /* 0x000fe400000012ff */
[----:B------:R-:W-:Y:S02]  /*d4d0*/  SHF.R.U64 R12, R12, 0x3, RZ ;  /* 0x000000030c0c7819 */ /* 0x000fe400000012ff */
[----:B------:R-:W-:Y:S01]  /*d4e0*/  LOP3.LUT R10, R9, R10, RZ, 0x3c, !PT ;  /* 0x0000000a090a7212 */ /* 0x000fe200078e3cff */
[--C-:B------:R-:W-:Y:S01]  /*d4f0*/  IMAD.X R7, RZ, RZ, R11.reuse, P1 ;  /* 0x000000ffff077224 */ /* 0x100fe200008e060b */
[----:B------:R-:W-:Y:S01]  /*d500*/  LOP3.LUT R6, R4, R15, RZ, 0x3c, !PT ;  /* 0x0000000f04067212 */ /* 0x000fe200078e3cff */
[----:B------:R-:W-:Y:S01]  /*d510*/  IMAD.X R9, RZ, RZ, R11, P2 ;  /* 0x000000ffff097224 */ /* 0x000fe200010e060b */
[----:B------:R-:W-:-:S02]  /*d520*/  LOP3.LUT R8, R0, R13, RZ, 0x3c, !PT ;  /* 0x0000000d00087212 */ /* 0x000fc400078e3cff */
[----:B------:R-:W-:Y:S02]  /*d530*/  LOP3.LUT R4, R12, R61, RZ, 0x3c, !PT ;  /* 0x0000003d0c047212 */ /* 0x000fe400078e3cff */
[----:B------:R-:W-:Y:S02]  /*d540*/  MOV R10, R10 ;  /* 0x0000000a000a7202 */ /* 0x000fe40000000f00 */
[----:B------:R-:W-:Y:S02]  /*d550*/  F2FP.BF16.F32.PACK_AB R12, R21, R20 ;  /* 0x00000014150c723e */ /* 0x000fe400000010ff */
[----:B------:R-:W-:Y:S02]  /*d560*/  F2FP.BF16.F32.PACK_AB R13, R45, R44 ;  /* 0x0000002c2d0d723e */ /* 0x000fe400000010ff */
[----:B------:R-:W-:Y:S02]  /*d570*/  F2FP.BF16.F32.PACK_AB R15, R47, R46 ;  /* 0x0000002e2f0f723e */ /* 0x000fe400000010ff */
[----:B------:R-:W-:-:S02]  /*d580*/  MOV R66, R6 ;  /* 0x0000000600427202 */ /* 0x000fc40000000f00 */
[----:B------:R-:W-:Y:S01]  /*d590*/  MOV R0, R4 ;  /* 0x0000000400007202 */ /* 0x000fe20000000f00 */
[----:B------:R0:W-:Y:S01]  /*d5a0*/  STSM.16.M88.4 [R10], R12 ;  /* 0x0000000c0a007844 */ /* 0x0001e20000000200 */
[----:B------:R-:W-:Y:S02]  /*d5b0*/  MOV R61, R8 ;  /* 0x00000008003d7202 */ /* 0x000fe40000000f00 */
[----:B------:R-:W-:Y:S02]  /*d5c0*/  F2FP.BF16.F32.PACK_AB R4, R29, R28 ;  /* 0x0000001c1d04723e */ /* 0x000fe400000010ff */
[----:B------:R-:W-:Y:S02]  /*d5d0*/  F2FP.BF16.F32.PACK_AB R5, R49, R48 ;  /* 0x000000303105723e */ /* 0x000fe400000010ff */
[----:B------:R-:W-:Y:S02]  /*d5e0*/  F2FP.BF16.F32.PACK_AB R6, R31, R30 ;  /* 0x0000001e1f06723e */ /* 0x000fe400000010ff */
[----:B------:R-:W-:-:S02]  /*d5f0*/  F2FP.BF16.F32.PACK_AB R7, R51, R50 ;  /* 0x000000323307723e */ /* 0x000fc400000010ff */
[----:B------:R-:W-:Y:S02]  /*d600*/  F2FP.BF16.F32.PACK_AB R8, R37, R36 ;  /* 0x000000242508723e */ /* 0x000fe400000010ff */
[----:B------:R-:W-:Y:S02]  /*d610*/  F2FP.BF16.F32.PACK_AB R9, R53, R52 ;  /* 0x000000343509723e */ /* 0x000fe400000010ff */
[----:B------:R-:W-:Y:S02]  /*d620*/  F2FP.BF16.F32.PACK_AB R11, R55, R54 ;  /* 0x00000036370b723e */ /* 0x000fe400000010ff */
[----:B0-----:R-:W-:Y:S02]  /*d630*/  F2FP.BF16.F32.PACK_AB R10, R39, R38 ;  /* 0x00000026270a723e */ /* 0x001fe400000010ff */
[----:B------:R-:W-:Y:S02]  /*d640*/  F2FP.BF16.F32.PACK_AB R12, R41, R40 ;  /* 0x00000028290c723e */ /* 0x000fe400000010ff */
[----:B------:R-:W-:-:S02]  /*d650*/  F2FP.BF16.F32.PACK_AB R13, R57, R56 ;  /* 0x00000038390d723e */ /* 0x000fc400000010ff */
[----:B------:R-:W-:Y:S02]  /*d660*/  F2FP.BF16.F32.PACK_AB R14, R43, R42 ;  /* 0x0000002a2b0e723e */ /* 0x000fe400000010ff */
[----:B------:R-:W-:Y:S01]  /*d670*/  F2FP.BF16.F32.PACK_AB R15, R119, R118 ;  /* 0x00000076770f723e */ /* 0x000fe200000010ff */
[----:B------:R0:W-:Y:S01]  /*d680*/  STSM.16.M88.4 [R61], R4 ;  /* 0x000000043d007844 */ /* 0x0001e20000000200 */
[----:B------:R-:W-:-:S03]  /*d690*/  ISETP.NE.U32.AND P3, PT, RZ, UR6, PT ;  /* 0x00000006ff007c0c */ /* 0x000fc6000bf65070 */
[----:B------:R-:W-:Y:S01]  /*d6a0*/  STSM.16.M88.4 [R66], R8 ;  /* 0x0000000842007844 */ /* 0x000fe20000000200 */
[----:B------:R-:W-:-:S03]  /*d6b0*/  ISETP.NE.AND.EX P3, PT, RZ, UR7, PT, P3 ;  /* 0x00000007ff007c0c */ /* 0x000fc6000bf65330 */
[----:B------:R2:W-:Y:S01]  /*d6c0*/  STSM.16.M88.4 [R0], R12 ;  /* 0x0000000c00007844 */ /* 0x0005e20000000200 */
[----:B------:R-:W-:Y:S01]  /*d6d0*/  BAR.SYNC.DEFER_BLOCKING 0x1, 0x180 ;  /* 0x0046000000007b1d */ /* 0x000fe20000010000 */
[----:B------:R-:W-:Y:S02]  /*d6e0*/  ISETP.NE.U32.AND P0, PT, RZ, UR4, PT ;  /* 0x00000004ff007c0c */ /* 0x000fe4000bf05070 */
[----:B------:R-:W-:Y:S02]  /*d6f0*/  IADD3 R62, P1, R64, UR4, RZ ;  /* 0x00000004403e7c10 */ /* 0x000fe4000ff3e0ff */
[----:B------:R-:W-:Y:S02]  /*d700*/  ISETP.NE.AND.EX P0, PT, RZ, UR5, PT, P0 ;  /* 0x00000005ff007c0c */ /* 0x000fe4000bf05300 */
[----:B------:R-:W-:Y:S02]  /*d710*/  IADD3.X R63, R68, UR5, RZ, P1, !PT ;  /* 0x00000005443f7c10 */ /* 0x000fe40008ffe4ff */
[----:B------:R-:W-:Y:S01]  /*d720*/  @P3 IADD3 R64, P1, R64, UR6, RZ ;  /* 0x0000000640403c10 */ /* 0x000fe2000ff3e0ff */
[----:B------:R-:W-:-:S02]  /*d730*/  ULDC UR6, c[0x0][0xa88] ;  /* 0x0002a20000067ab9 */ /* 0x000fc40000000800 */
[----:B0-----:R-:W-:Y:S01]  /*d740*/  MOV R61, UR6 ;  /* 0x00000006003d7c02 */ /* 0x001fe20008000f00 */
[----:B------:R-:W-:Y:S01]  /*d750*/  IMAD.MOV.U32 R6, RZ, RZ, 0x9b8 ;  /* 0x000009b8ff067424 */ /* 0x000fe200078e00ff */
[----:B------:R-:W-:Y:S01]  /*d760*/  @P3 IADD3.X R65, R68, UR7, RZ, P1, !PT ;  /* 0x0000000744413c10 */ /* 0x000fe20008ffe4ff */
[----:B--2---:R-:W0:Y:S03]  /*d770*/  LDC R0, c[0x0][0xbe8] ;  /* 0x0002fa00ff007b82 */ /* 0x004e260000000800 */
[----:B------:R2:W5:Y:S04]  /*d780*/  @P0 LDG.E R32, desc[UR42][R62.64] ;  /* 0x0000002a3e200981 */ /* 0x000568000c1e1900 */
[----:B------:R2:W5:Y:S01]  /*d790*/  @P3 LDG.E R61, desc[UR42][R64.64] ;  /* 0x0000002a403d3981 */ /* 0x000562000c1e1900 */
[----:B------:R-:W-:-:S04]  /*d7a0*/  ISETP.GT.AND P2, PT, R67, 0x1, PT ;  /* 0x000000014300780c */ /* 0x000fc80003f44270 */
[----:B------:R-:W-:-:S04]  /*d7b0*/  SEL R6, R6, 0x978, P2 ;  /* 0x0000097806067807 */ /* 0x000fc80001000000 */
[----:B------:R2:W3:Y:S08]  /*d7c0*/  LDC.64 R12, c[0x0][R6+0x220] ;  /* 0x00008800060c7b82 */ /* 0x0004f00000000a00 */
[----:B------:R2:W4:Y:S08]  /*d7d0*/  LDC.64 R14, c[0x0][R6+0x218] ;  /* 0x00008600060e7b82 */ /* 0x0005300000000a00 */
[----:B------:R2:W1:Y:S01]  /*d7e0*/  LDC.64 R10, c[0x0][R6+0x228] ;  /* 0x00008a00060a7b82 */ /* 0x0004620000000a00 */
[----:B0-----:R-:W-:Y:S01]  /*d7f0*/  ISETP.NE.AND P1, PT, R0, 0x1, PT ;  /* 0x000000010000780c */ /* 0x001fe20003f25270 */
[----:B--2---:R-:W-:-:S12]  /*d800*/  @P3 BRA `(.L_x_605) ;  /* 0x0000000000103947 */ /* 0x004fd80003800000 */
[----:B------:R-:W-:Y:S05]  /*d810*/  @!P0 BRA `(.L_x_605) ;  /* 0x00000000000c8947 */ /* 0x000fea0003800000 */
[----:B------:R-:W2:Y:S04]  /*d820*/  LDG.E R4, desc[UR42][R62.64] ;  /* 0x0000002a3e047981 */ /* 0x000ea8000c1e1900 */
[----:B-----5:R-:W2:Y:S02]  /*d830*/  LDG.E R61, desc[UR42][R62.64+0x4] ;  /* 0x0000042a3e3d7981 */ /* 0x020ea4000c1e1900 */
[----:B--2---:R-:W-:-:S07]  /*d840*/  IMAD.IADD R61, R61, 0x1, -R4 ;  /* 0x000000013d3d7824 */ /* 0x004fce00078e0a04 */
.L_x_605:
[----:B------:R-:W2:Y:S01]  /*d850*/  LDL.LU R4, [R1+0x38] ;  /* 0x0000380001047983 */ /* 0x000ea20000300800 */
[----:B------:R-:W0:Y:S03]  /*d860*/  LDC.64 R6, c[0x0][R6+0x210] ;  /* 0x0000840006067b82 */ /* 0x000e260000000a00 */
[----:B------:R-:W3:Y:S04]  /*d870*/  LDL.LU R9, [R1+0x50] ;  /* 0x0000500001097983 */ /* 0x000ee80000300800 */
[----:B------:R-:W4:Y:S01]  /*d880*/  LDL R63, [R1+0x64] ;  /* 0x00006400013f7983 */ /* 0x000f220000100800 */
[----:B------:R-:W-:Y:S01]  /*d890*/  ISETP.NE.U32.AND P0, PT, RZ, UR4, PT ;  /* 0x00000004ff007c0c */ /* 0x000fe2000bf05070 */
[----:B------:R-:W1:Y:S02]  /*d8a0*/  @P1 LDC R62, c[0x0][0xbec] ;  /* 0x0002fb00ff3e1b82 */ /* 0x000e640000000800 */
[----:B------:R-:W4:Y:S04]  /*d8b0*/  LDL R68, [R1+0x48] ;  /* 0x0000480001447983 */ /* 0x000f280000100800 */
[----:B------:R-:W4:Y:S01]  /*d8c0*/  LDL R66, [R1+0x4c] ;  /* 0x00004c0001427983 */ /* 0x000f220000100800 */
[----:B------:R-:W-:Y:S01]  /*d8d0*/  ISETP.NE.AND.EX P0, PT, RZ, UR5, PT, P0 ;  /* 0x00000005ff007c0c */ /* 0x000fe2000bf05300 */
[----:B------:R-:W0:Y:S02]  /*d8e0*/  @P1 LDC R67, c[0x0][0xbf0] ;  /* 0x0002fc00ff431b82 */ /* 0x000e240000000800 */
[----:B------:R-:W4:Y:S01]  /*d8f0*/  LDL R72, [R1+0x60] ;  /* 0x0000600001487983 */ /* 0x000f220000100800 */
[----:B------:R-:W1:Y:S01]  /*d900*/  S2R R70, SR_TID.X ;  /* 0x0000000000467919 */ /* 0x000e620000002100 */
[----:B-----5:R-:W-:-:S02]  /*d910*/  IMAD R61, R61, R0, RZ ;  /* 0x000000003d3d7224 */ /* 0x020fc400078e02ff */
[----:B-1----:R-:W-:-:S05]  /*d920*/  VIADD R73, R70, 0xffffff80 ;  /* 0xffffff8046497836 */ /* 0x002fca0000000000 */
[----:B------:R-:W-:-:S04]  /*d930*/  SHF.R.S32.HI R70, RZ, 0x1f, R73 ;  /* 0x0000001fff467819 */ /* 0x000fc80000011449 */
[----:B------:R-:W-:-:S04]  /*d940*/  LEA.HI R70, R70, R73, RZ, 0x7 ;  /* 0x0000004946467211 */ /* 0x000fc800078f38ff */
[----:B------:R-:W-:-:S04]  /*d950*/  LOP3.LUT R70, R70, 0xffffff80, RZ, 0xc0, !PT ;  /* 0xffffff8046467812 */ /* 0x000fc800078ec0ff */
[----:B------:R-:W-:Y:S02]  /*d960*/  IADD3 R70, R73, -R70, RZ ;  /* 0x8000004649467210 */ /* 0x000fe40007ffe0ff */
[----:B--2---:R-:W-:Y:S02]  /*d970*/  SEL R8, R4, RZ, !P0 ;  /* 0x000000ff04087207 */ /* 0x004fe40004000000 */
[----:B------:R-:W1:Y:S01]  /*d980*/  LDC.64 R4, c[0x0][0xba8] ;  /* 0x0002ea00ff047b82 */ /* 0x000e620000000a00 */
[----:B---3--:R-:W-:Y:S02]  /*d990*/  SEL R9, R9, RZ, !P0 ;  /* 0x000000ff09097207 */ /* 0x008fe40004000000 */
[----:B------:R-:W-:-:S04]  /*d9a0*/  IMAD R13, R13, R8, RZ ;  /* 0x000000080d0d7224 */ /* 0x000fc800078e02ff */
[----:B------:R-:W-:Y:S02]  /*d9b0*/  IMAD R65, R12, R9, R13 ;  /* 0x000000090c417224 */ /* 0x000fe400078e020d */
[-C--:B----4-:R-:W-:Y:S02]  /*d9c0*/  IMAD R9, R15, R152.reuse, RZ ;  /* 0x000000980f097224 */ /* 0x090fe400078e02ff */
[----:B------:R-:W-:-:S04]  /*d9d0*/  IMAD.WIDE.U32 R14, R14, R152, RZ ;  /* 0x000000980e0e7225 */ /* 0x000fc800078e00ff */
[----:B------:R-:W-:-:S04]  /*d9e0*/  IMAD.WIDE.U32 R12, R12, R8, RZ ;  /* 0x000000080c0c7225 */ /* 0x000fc800078e00ff */
[----:B------:R-:W-:Y:S01]  /*d9f0*/  IMAD R69, R68, 0xc0, R63 ;  /* 0x000000c044457824 */ /* 0x000fe200078e023f */
[----:B------:R-:W-:-:S03]  /*da00*/  IADD3 R14, P0, P3, R12, R14, R32 ;  /* 0x0000000e0c0e7210 */ /* 0x000fc60007b1e020 */
[----:B------:R-:W-:Y:S01]  /*da10*/  @P1 IMAD.HI.U32 R12, R69, R62, RZ ;  /* 0x0000003e450c1227 */ /* 0x000fe200078e00ff */
[----:B------:R-:W-:Y:S01]  /*da20*/  SEL R63, R66, RZ, P2 ;  /* 0x000000ff423f7207 */ /* 0x000fe20001000000 */
[----:B-1----:R-:W1:Y:S02]  /*da30*/  @!P2 LDC R4, c[0x0][0xb50] ;  /* 0x0002d400ff04ab82 */ /* 0x002e640000000800 */
[----:B------:R-:W-:Y:S02]  /*da40*/  IMAD.IADD R65, R13, 0x1, R65 ;  /* 0x000000010d417824 */ /* 0x000fe400078e0241 */
[----:B------:R-:W-:Y:S01]  /*da50*/  IMAD.MOV.U32 R13, RZ, RZ, R69 ;  /* 0x000000ffff0d7224 */ /* 0x000fe200078e0045 */
[----:B0-----:R-:W-:Y:S01]  /*da60*/  @P1 SHF.R.U32.HI R13, RZ, R67, R12 ;  /* 0x00000043ff0d1219 */ /* 0x001fe2000001160c */
[----:B------:R-:W-:Y:S01]  /*da70*/  IMAD.IADD R64, R15, 0x1, R9 ;  /* 0x000000010f407824 */ /* 0x000fe200078e0209 */
[----:B------:R-:W-:Y:S01]  /*da80*/  SHF.R.S32.HI R9, RZ, 0x1f, R32 ;  /* 0x0000001fff097819 */ /* 0x000fe20000011420 */
[-C--:B------:R-:W-:Y:S01]  /*da90*/  IMAD R15, R11, R63.reuse, RZ ;  /* 0x0000003f0b0f7224 */ /* 0x080fe200078e02ff */
[----:B------:R-:W0:Y:S01]  /*daa0*/  @!P2 LDC R5, c[0x0][0xb54] ;  /* 0x0002d500ff05ab82 */ /* 0x000e220000000800 */
[----:B------:R-:W-:Y:S01]  /*dab0*/  IMAD.WIDE.U32 R10, R10, R63, RZ ;  /* 0x0000003f0a0a7225 */ /* 0x000fe200078e00ff */
[----:B------:R-:W-:-:S03]  /*dac0*/  IADD3.X R12, R65, R64, R9, P0, P3 ;  /* 0x00000040410c7210 */ /* 0x000fc600007e6409 */
[----:B------:R-:W-:Y:S01]  /*dad0*/  IMAD.MOV R63, RZ, RZ, -R13 ;  /* 0x000000ffff3f7224 */ /* 0x000fe200078e0a0d */
[----:B------:R-:W-:Y:S01]  /*dae0*/  IADD3 R10, P0, P3, R13, R14, R10 ;  /* 0x0000000e0d0a7210 */ /* 0x000fe20007b1e00a */
[----:B------:R-:W-:Y:S01]  /*daf0*/  IMAD.IADD R15, R11, 0x1, R15 ;  /* 0x000000010b0f7824 */ /* 0x000fe200078e020f */
[----:B------:R-:W-:Y:S01]  /*db00*/  SHF.R.S32.HI R11, RZ, 0x1f, R13 ;  /* 0x0000001fff0b7819 */ /* 0x000fe2000001140d */
[----:B------:R-:W-:-:S03]  /*db10*/  IMAD R13, R0, R63, R69 ;  /* 0x0000003f000d7224 */ /* 0x000fc600078e0245 */
[----:B------:R-:W-:Y:S01]  /*db20*/  IADD3.X R11, R11, R12, R15, P0, P3 ;  /* 0x0000000c0b0b7210 */ /* 0x000fe200007e640f */
[----:B------:R-:W-:Y:S01]  /*db30*/  IMAD R7, R7, R13, RZ ;  /* 0x0000000d07077224 */ /* 0x000fe200078e02ff */
[----:B------:R-:W-:-:S05]  /*db40*/  SHF.R.S32.HI R15, RZ, 0x1f, R13 ;  /* 0x0000001fff0f7819 */ /* 0x000fca000001140d */
[C---:B------:R-:W-:Y:S02]  /*db50*/  IMAD R15, R6.reuse, R15, R7 ;  /* 0x0000000f060f7224 */ /* 0x040fe400078e0207 */
[----:B------:R-:W-:-:S04]  /*db60*/  IMAD.WIDE.U32 R6, R6, R13, R10 ;  /* 0x0000000d06067225 */ /* 0x000fc800078e000a */
[----:B------:R-:W-:Y:S01]  /*db70*/  IMAD.IADD R7, R7, 0x1, R15 ;  /* 0x0000000107077824 */ /* 0x000fe200078e020f */
[----:B-1----:R-:W-:-:S04]  /*db80*/  LEA R12, P0, R6, R4, 0x2 ;  /* 0x00000004060c7211 */ /* 0x002fc800078010ff */
[----:B0-----:R-:W-:Y:S01]  /*db90*/  LEA.HI.X R7, R6, R5, R7, 0x2, P0 ;  /* 0x0000000506077211 */ /* 0x001fe200000f1407 */
[----:B------:R-:W-:Y:S01]  /*dba0*/  SHFL.IDX PT, R4, R12, RZ, 0x1c1f ;  /* 0x001c1fff0c047589 */ /* 0x000fe200000e0000 */
[----:B------:R-:W-:-:S03]  /*dbb0*/  IMAD R62, R68, 0xc0, R72 ;  /* 0x000000c0443e7824 */ /* 0x000fc600078e0248 */
[----:B------:R-:W0:Y:S04]  /*dbc0*/  SHFL.IDX PT, R5, R7, RZ, 0x1c1f ;  /* 0x001c1fff07057589 */ /* 0x000e2800000e0000 */
[----:B------:R-:W-:Y:S04]  /*dbd0*/  SHFL.IDX PT, R10, R12, 0x1, 0x1c1f ;  /* 0x003c1f000c0a7f89 */ /* 0x000fe800000e0000 */
[----:B------:R-:W1:Y:S01]  /*dbe0*/  SHFL.IDX PT, R11, R7, 0x1, 0x1c1f ;  /* 0x003c1f00070b7f89 */ /* 0x000e6200000e0000 */
[----:B------:R-:W-:Y:S01]  /*dbf0*/  LOP3.LUT P0, RZ, R70, 0x3, RZ, 0xc0, !PT ;  /* 0x0000000346ff7812 */ /* 0x000fe2000780c0ff */
[----:B------:R-:W-:-:S03]  /*dc00*/  VIADD R6, R62, 0x8 ;  /* 0x000000083e067836 */ /* 0x000fc60000000000 */
[-C--:B------:R-:W-:Y:S02]  /*dc10*/  ISETP.GE.OR P3, PT, R62, R61.reuse, P0 ;  /* 0x0000003d3e00720c */ /* 0x080fe40000766670 */
[----:B------:R-:W-:-:S11]  /*dc20*/  ISETP.GE.OR P0, PT, R6, R61, P0 ;  /* 0x0000003d0600720c */ /* 0x000fd60000706670 */
[----:B0-----:R0:W-:Y:S04]  /*dc30*/  @!P3 ST.E desc[UR42][R4.64], R60 ;  /* 0x0000003c0400b985 */ /* 0x0011e8000c10192a */
[----:B-1----:R0:W-:Y:S01]  /*dc40*/  @!P0 ST.E desc[UR42][R10.64], R3 ;  /* 0x000000030a008985 */ /* 0x0021e2000c10192a */
[----:B------:R-:W-:Y:S05]  /*dc50*/  @P2 BRA `(.L_x_606) ;  /* 0x0000000400c42947 */ /* 0x000fea0003800000 */
[----:B------:R-:W-:Y:S01]  /*dc60*/  SHF.R.S32.HI R70, RZ, 0x1f, R71 ;  /* 0x0000001fff467819 */ /* 0x000fe20000011447 */
[----:B------:R-:W1:Y:S01]  /*dc70*/  @P1 LDC R13, c[0x0][0xbec] ;  /* 0x0002fb00ff0d1b82 */ /* 0x000e620000000800 */
[----:B------:R-:W-:Y:S02]  /*dc80*/  ULDC.64 UR4, c[0x0][0xaa0] ;  /* 0x0002a80000047ab9 */ /* 0x000fe40000000a00 */
[----:B------:R-:W-:-:S04]  /*dc90*/  LEA.HI R70, R70, R71, RZ, 0x3 ;  /* 0x0000004746467211 */ /* 0x000fc800078f18ff */
[----:B------:R-:W-:Y:S01]  /*dca0*/  SHF.R.S32.HI R70, RZ, 0x3, R70 ;  /* 0x00000003ff467819 */ /* 0x000fe20000011446 */
[----:B------:R-:W2:Y:S01]  /*dcb0*/  @P1 LDC R14, c[0x0][0xbf0] ;  /* 0x0002fc00ff0e1b82 */ /* 0x000ea20000000800 */
[----:B------:R-:W-:-:S03]  /*dcc0*/  IMAD R9, R9, UR4, RZ ;  /* 0x0000000409097c24 */ /* 0x000fc6000f8e02ff */
[----:B0-----:R-:W-:Y:S02]  /*dcd0*/  IMAD R3, R70, 0x40, R59 ;  /* 0x0000004046037824 */ /* 0x001fe400078e023b */
[----:B------:R-:W-:Y:S02]  /*dce0*/  IMAD R9, R32, UR5, R9 ;  /* 0x0000000520097c24 */ /* 0x000fe4000f8e0209 */
[----:B------:R-:W-:-:S04]  /*dcf0*/  IMAD.WIDE R24, R3, 0x2, R24 ;  /* 0x0000000203187825 */ /* 0x000fc800078e0218 */
[----:B------:R-:W-:Y:S01]  /*dd00*/  IMAD.WIDE.U32 R10, R32, UR4, RZ ;  /* 0x00000004200a7c25 */ /* 0x000fe2000f8e00ff */
[C---:B------:R-:W-:Y:S01]  /*dd10*/  IADD3 R27, P0, R24.reuse, 0x1800, RZ ;  /* 0x00001800181b7810 */ /* 0x040fe20007f1e0ff */
[----:B------:R-:W-:Y:S01]  /*dd20*/  ULDC.64 UR4, c[0x0][0xae8] ;  /* 0x0002ba0000047ab9 */ /* 0x000fe20000000a00 */
[C---:B------:R-:W-:Y:S01]  /*dd30*/  IADD3 R29, P2, R24.reuse, 0x3000, RZ ;  /* 0x00003000181d7810 */ /* 0x040fe20007f5e0ff */
[----:B------:R-:W-:Y:S01]  /*dd40*/  IMAD.IADD R11, R11, 0x1, R9 ;  /* 0x000000010b0b7824 */ /* 0x000fe200078e0209 */
[----:B------:R-:W-:Y:S01]  /*dd50*/  IADD3 R37, P3, R24, 0x4800, RZ ;  /* 0x0000480018257810 */ /* 0x000fe20007f7e0ff */
[----:B------:R-:W-:Y:S01]  /*dd60*/  IMAD R3, R74, 0x30, R70 ;  /* 0x000000304a037824 */ /* 0x000fe200078e0246 */
[----:B------:R-:W-:Y:S01]  /*dd70*/  LOP3.LUT R26, R27, 0x380, RZ, 0xc0, !PT ;  /* 0x000003801b1a7812 */ /* 0x000fe200078ec0ff */
[----:B------:R-:W-:Y:S01]  /*dd80*/  IMAD.WIDE.U32 R10, R152, UR4, R10 ;  /* 0x00000004980a7c25 */ /* 0x000fe2000f8e000a */
[----:B------:R-:W-:Y:S02]  /*dd90*/  LOP3.LUT R28, R29, 0x380, RZ, 0xc0, !PT ;  /* 0x000003801d1c7812 */ /* 0x000fe400078ec0ff */
[----:B------:R-:W-:Y:S01]  /*dda0*/  LOP3.LUT R36, R37, 0x380, RZ, 0xc0, !PT ;  /* 0x0000038025247812 */ /* 0x000fe200078ec0ff */
[----:B------:R-:W-:Y:S01]  /*ddb0*/  IMAD R12, R68, 0xc0, R3 ;  /* 0x000000c0440c7824 */ /* 0x000fe200078e0203 */
[----:B------:R-:W-:-:S02]  /*ddc0*/  LOP3.LUT R5, R24, 0x380, RZ, 0xc0, !PT ;  /* 0x0000038018057812 */ /* 0x000fc400078ec0ff */
[----:B------:R-:W-:Y:S01]  /*ddd0*/  SHF.R.S32.HI R9, RZ, 0x1f, R8 ;  /* 0x0000001fff097819 */ /* 0x000fe20000011408 */
[----:B------:R-:W-:Y:S01]  /*dde0*/  IMAD R11, R152, UR5, R11 ;  /* 0x00000005980b7c24 */ /* 0x000fe2000f8e020b */
[----:B------:R-:W-:Y:S01]  /*ddf0*/  SHF.R.U64 R26, R26, 0x3, RZ ;  /* 0x000000031a1a7819 */ /* 0x000fe200000012ff */
[----:B-1----:R-:W-:Y:S01]  /*de00*/  @P1 IMAD.HI.U32 R3, R12, R13, RZ ;  /* 0x0000000d0c031227 */ /* 0x002fe200078e00ff */
[----:B------:R-:W-:Y:S01]  /*de10*/  SHF.R.U64 R28, R28, 0x3, RZ ;  /* 0x000000031c1c7819 */ /* 0x000fe200000012ff */
[----:B------:R-:W-:Y:S01]  /*de20*/  ULDC.64 UR4, c[0x0][0xaf0] ;  /* 0x0002bc0000047ab9 */ /* 0x000fe20000000a00 */
[----:B------:R-:W-:Y:S02]  /*de30*/  SHF.R.U64 R36, R36, 0x3, RZ ;  /* 0x0000000324247819 */ /* 0x000fe400000012ff */
[----:B------:R-:W-:Y:S01]  /*de40*/  SHF.R.U64 R5, R5, 0x3, RZ ;  /* 0x0000000305057819 */ /* 0x000fe200000012ff */
[----:B------:R-:W-:Y:S01]  /*de50*/  IMAD R9, R9, UR4, RZ ;  /* 0x0000000409097c24 */ /* 0x000fe2000f8e02ff */
[----:B------:R-:W-:Y:S01]  /*de60*/  LOP3.LUT R26, R26, R27, RZ, 0x3c, !PT ;  /* 0x0000001b1a1a7212 */ /* 0x000fe200078e3cff */
[----:B------:R-:W-:Y:S01]  /*de70*/  IMAD.MOV.U32 R13, RZ, RZ, R12 ;  /* 0x000000ffff0d7224 */ /* 0x000fe200078e000c */
[----:B------:R-:W-:Y:S01]  /*de80*/  LOP3.LUT R28, R28, R29, RZ, 0x3c, !PT ;  /* 0x0000001d1c1c7212 */ /* 0x000fe200078e3cff */
[--C-:B------:R-:W-:Y:S01]  /*de90*/  IMAD.X R27, RZ, RZ, R25.reuse, P0 ;  /* 0x000000ffff1b7224 */ /* 0x100fe200000e0619 */
[----:B------:R-:W-:Y:S01]  /*dea0*/  LOP3.LUT R36, R36, R37, RZ, 0x3c, !PT ;  /* 0x0000002524247212 */ /* 0x000fe200078e3cff */
[--C-:B------:R-:W-:Y:S01]  /*deb0*/  IMAD.X R29, RZ, RZ, R25.reuse, P2 ;  /* 0x000000ffff1d7224 */ /* 0x100fe200010e0619 */
[----:B------:R-:W-:Y:S01]  /*dec0*/  LOP3.LUT R4, R5, R24, RZ, 0x3c, !PT ;  /* 0x0000001805047212 */ /* 0x000fe200078e3cff */
[----:B------:R-:W-:Y:S01]  /*ded0*/  IMAD.X R37, RZ, RZ, R25, P3 ;  /* 0x000000ffff257224 */ /* 0x000fe200018e0619 */
[----:B--2---:R-:W-:Y:S01]  /*dee0*/  @P1 SHF.R.U32.HI R13, RZ, R14, R3 ;  /* 0x0000000eff0d1219 */ /* 0x004fe20000011603 */
[----:B------:R-:W-:-:S02]  /*def0*/  IMAD.MOV.U32 R5, RZ, RZ, R25 ;  /* 0x000000ffff057224 */ /* 0x000fc400078e0019 */
[C---:B------:R-:W-:Y:S01]  /*df00*/  IMAD R15, R8.reuse, UR5, R9 ;  /* 0x00000005080f7c24 */ /* 0x040fe2000f8e0209 */
[----:B------:R-:W5:Y:S01]  /*df10*/  LD.E.128 R24, desc[UR42][R26.64] ;  /* 0x0000002a1a187980 */ /* 0x000f62000c101d00 */
[----:B------:R-:W-:Y:S01]  /*df20*/  IMAD.WIDE.U32 R8, R8, UR4, R10 ;  /* 0x0000000408087c25 */ /* 0x000fe2000f8e000a */
[----:B------:R-:W-:Y:S01]  /*df30*/  IADD3 R11, -R13, RZ, RZ ;  /* 0x000000ff0d0b7210 */ /* 0x000fe20007ffe1ff */
[----:B------:R-:W-:Y:S01]  /*df40*/  ULDC.64 UR4, c[0x0][0xae0] ;  /* 0x0002b80000047ab9 */ /* 0x000fe20000000a00 */
[----:B------:R-:W-:Y:S01]  /*df50*/  SHF.R.S32.HI R10, RZ, 0x1f, R13 ;  /* 0x0000001fff0a7819 */ /* 0x000fe2000001140d */
[----:B------:R-:W5:Y:S02]  /*df60*/  LD.E.128 R4, desc[UR42][R4.64] ;  /* 0x0000002a04047980 */ /* 0x000f64000c101d00 */
[----:B------:R-:W-:Y:S02]  /*df70*/  IMAD R11, R0, R11, R12 ;  /* 0x0000000b000b7224 */ /* 0x000fe400078e020c */
[----:B------:R-:W5:Y:S04]  /*df80*/  LD.E.128 R28, desc[UR42][R28.64] ;  /* 0x0000002a1c1c7980 */ /* 0x000f68000c101d00 */
[----:B------:R-:W5:Y:S01]  /*df90*/  LD.E.128 R36, desc[UR42][R36.64] ;  /* 0x0000002a24247980 */ /* 0x000f62000c101d00 */
[----:B------:R-:W-:Y:S01]  /*dfa0*/  IMAD.IADD R9, R9, 0x1, R15 ;  /* 0x0000000109097824 */ /* 0x000fe200078e020f */
[----:B------:R-:W-:Y:S01]  /*dfb0*/  @!PT LDS RZ, [RZ] ;  /* 0x00000000fffff984 */ /* 0x000fe20000000800 */
[----:B------:R-:W-:Y:S01]  /*dfc0*/  @!PT LDS RZ, [RZ] ;  /* 0x00000000fffff984 */ /* 0x000fe20000000800 */
[----:B------:R-:W-:Y:S01]  /*dfd0*/  @!PT LDS RZ, [RZ] ;  /* 0x00000000fffff984 */ /* 0x000fe20000000800 */
[----:B------:R-:W-:Y:S01]  /*dfe0*/  @!PT LDS RZ, [RZ] ;  /* 0x00000000fffff984 */ /* 0x000fe20000000800 */
[----:B------:R0:W-:Y:S06]  /*dff0*/  MEMBAR.ALL.CTA ;  /* 0x0000000000007992 */ /* 0x0001ec0000008000 */
[----:B0-----:R-:W0:Y:S01]  /*e000*/  FENCE.VIEW.ASYNC.S ;  /* 0x00000000000073c6 */ /* 0x001e220000000000 */
[----:B------:R-:W-:Y:S01]  /*e010*/  IMAD R10, R10, UR4, RZ ;  /* 0x000000040a0a7c24 */ /* 0x000fe2000f8e02ff */
[----:B------:R-:W-:Y:S01]  /*e020*/  SHF.R.S32.HI R0, RZ, 0x1f, R11 ;  /* 0x0000001fff007819 */ /* 0x000fe2000001140b */
[----:B------:R-:W-:-:S04]  /*e030*/  IMAD.WIDE.U32 R8, R13, UR4, R8 ;  /* 0x000000040d087c25 */ /* 0x000fc8000f8e0008 */
[----:B------:R-:W-:Y:S01]  /*e040*/  IMAD R15, R13, UR5, R10 ;  /* 0x000000050d0f7c24 */ /* 0x000fe2000f8e020a */
[----:B------:R-:W-:Y:S02]  /*e050*/  ULDC.64 UR4, c[0x0][0xad8] ;  /* 0x0002b60000047ab9 */ /* 0x000fe40000000a00 */
[----:B------:R-:W-:Y:S02]  /*e060*/  IMAD R0, R0, UR4, RZ ;  /* 0x0000000400007c24 */ /* 0x000fe4000f8e02ff */
[----:B------:R-:W-:Y:S02]  /*e070*/  IMAD.IADD R9, R9, 0x1, R15 ;  /* 0x0000000109097824 */ /* 0x000fe400078e020f */
[----:B------:R-:W-:Y:S02]  /*e080*/  VIADD R3, R18, 0x16820 ;  /* 0x0001682012037836 */ /* 0x000fe40000000000 */
[----:B------:R-:W-:-:S04]  /*e090*/  IMAD.WIDE.U32 R8, R11, UR4, R8 ;  /* 0x000000040b087c25 */ /* 0x000fc8000f8e0008 */
[----:B------:R-:W-:Y:S01]  /*e0a0*/  IMAD R41, R11, UR5, R0 ;  /* 0x000000050b297c24 */ /* 0x000fe2000f8e0200 */
[----:B------:R-:W-:Y:S01]  /*e0b0*/  ULDC.64 UR4, c[0x0][0xa80] ;  /* 0x0002a00000047ab9 */ /* 0x000fe20000000a00 */
[----:B------:R-:W-:Y:S02]  /*e0c0*/  PRMT R3, RZ, 0x654, R3 ;  /* 0x00000654ff037816 */ /* 0x000fe40000000003 */
[----:B------:R-:W-:Y:S01]  /*e0d0*/  IMAD.IADD R41, R9, 0x1, R41 ;  /* 0x0000000109297824 */ /* 0x000fe200078e0229 */
[C---:B------:R-:W-:Y:S01]  /*e0e0*/  LEA R40, P0, R8.reuse, UR4, 0x1 ;  /* 0x0000000408287c11 */ /* 0x040fe2000f8008ff */
[----:B------:R-:W-:Y:S01]  /*e0f0*/  UMOV UR4, 0xffffffff ;  /* 0xffffffff00047882 */ /* 0x000fe20000000000 */
[----:B0-----:R0:W-:Y:S02]  /*e100*/  SYNCS.ARRIVE.TRANS64.RED.A1T0 RZ, [R3+URZ], RZ ;  /* 0x000000ff03ff79a7 */ /* 0x0011e4000810043f */
[----:B------:R-:W-:Y:S01]  /*e110*/  LEA.HI.X R41, R8, UR5, R41, 0x1, P0 ;  /* 0x0000000508297c11 */ /* 0x000fe200080f0c29 */
[----:B------:R-:W-:Y:S08]  /*e120*/  BRA.DIV UR4, `(.L_x_607) ;  /* 0x0000009204ec7947 */ /* 0x000ff0000b800000 */
[----:B0-----:R-:W0:Y:S01]  /*e130*/  SHFL.IDX PT, R3, R40, RZ, 0x181f ;  /* 0x00181fff28037589 */ /* 0x001e2200000e0000 */
[----:B------:R-:W-:Y:S01]  /*e140*/  ULDC UR4, c[0x0][0xac8] ;  /* 0x0002b20000047ab9 */ /* 0x000fe20000000800 */
[----:B------:R-:W-:Y:S01]  /*e150*/  IMAD R42, R68, 0xc0, R70 ;  /* 0x000000c0442a7824 */ /* 0x000fe200078e0246 */
[----:B------:R-:W-:Y:S01]  /*e160*/  ISETP.GE.AND P0, PT, R59, UR4, PT ;  /* 0x000000043b007c0c */ /* 0x000fe2000bf06270 */
[----:B------:R-:W1:Y:S02]  /*e170*/  SHFL.IDX PT, R9, R40, 0x1, 0x181f ;  /* 0x00381f0028097f89 */ /* 0x000e6400000e0000 */
[C---:B------:R-:W-:Y:S01]  /*e180*/  VIADD R12, R42.reuse, 0x30 ;  /* 0x000000302a0c7836 */ /* 0x040fe20000000000 */
[CC--:B------:R-:W-:Y:S01]  /*e190*/  ISETP.GE.OR P2, PT, R42.reuse, R61.reuse, P0 ;  /* 0x0000003d2a00720c */ /* 0x0c0fe20000746670 */
[----:B------:R-:W2:Y:S01]  /*e1a0*/  SHFL.IDX PT, R0, R41, RZ, 0x181f ;  /* 0x00181fff29007589 */ /* 0x000ea200000e0000 */
[----:B------:R-:W-:Y:S02]  /*e1b0*/  VIADD R20, R42, 0x60 ;  /* 0x000000602a147836 */ /* 0x000fe40000000000 */
[-C--:B------:R-:W-:Y:S01]  /*e1c0*/  ISETP.GE.OR P3, PT, R12, R61.reuse, P0 ;  /* 0x0000003d0c00720c */ /* 0x080fe20000766670 */
[----:B------:R-:W3:Y:S02]  /*e1d0*/  SHFL.IDX PT, R14, R40, 0x2, 0x181f ;  /* 0x00581f00280e7f89 */ /* 0x000ee400000e0000 */
[----:B------:R-:W-:-:S02]  /*e1e0*/  ISETP.GE.OR P4, PT, R20, R61, P0 ;  /* 0x0000003d1400720c */ /* 0x000fc40000786670 */
[----:B------:R-:W4:Y:S04]  /*e1f0*/  SHFL.IDX PT, R8, R41, 0x1, 0x181f ;  /* 0x00381f0029087f89 */ /* 0x000f2800000e0000 */
[----:B------:R-:W4:Y:S01]  /*e200*/  SHFL.IDX PT, R10, R41, 0x2, 0x181f ;  /* 0x00581f00290a7f89 */ /* 0x000f2200000e0000 */
[----:B0-----:R-:W-:-:S03]  /*e210*/  @!P2 LEA R32, P5, R59, R3, 0x1 ;  /* 0x000000033b20a211 */ /* 0x001fc600078a08ff */
[C---:B-1----:R-:W-:Y:S02]  /*e220*/  @!P3 LEA R20, P1, R59.reuse, R9, 0x1 ;  /* 0x000000093b14b211 */ /* 0x042fe400078208ff */
[C-C-:B--2---:R-:W-:Y:S02]  /*e230*/  @!P2 LEA.HI.X R3, R59.reuse, R0, R58.reuse, 0x1, P5 ;  /* 0x000000003b03a211 */ /* 0x144fe400028f0c3a */
[----:B------:R-:W0:Y:S01]  /*e240*/  SHFL.IDX PT, R0, R41, 0x3, 0x181f ;  /* 0x00781f0029007f89 */ /* 0x000e2200000e0000 */
[C---:B---3--:R-:W-:Y:S02]  /*e250*/  @!P4 LEA R43, P5, R59.reuse, R14, 0x1 ;  /* 0x0000000e3b2bc211 */ /* 0x048fe400078a08ff */
[----:B------:R-:W-:Y:S01]  /*e260*/  @!P2 IMAD.MOV.U32 R9, RZ, RZ, R3 ;  /* 0x000000ffff09a224 */ /* 0x000fe200078e0003 */
[----:B------:R-:W1:Y:S01]  /*e270*/  SHFL.IDX PT, R14, R40, 0x3, 0x181f ;  /* 0x00781f00280e7f89 */ /* 0x000e6200000e0000 */
[C---:B----4-:R-:W-:Y:S01]  /*e280*/  @!P3 LEA.HI.X R21, R59.reuse, R8, R58, 0x1, P1 ;  /* 0x000000083b15b211 */ /* 0x050fe200008f0c3a */
[----:B------:R-:W-:Y:S01]  /*e290*/  @!P2 IMAD.MOV.U32 R8, RZ, RZ, R32 ;  /* 0x000000ffff08a224 */ /* 0x000fe200078e0020 */
[----:B------:R-:W-:-:S04]  /*e2a0*/  @!P4 LEA.HI.X R10, R59, R10, R58, 0x1, P5 ;  /* 0x0000000a3b0ac211 */ /* 0x000fc800028f0c3a */
[----:B-----5:R2:W-:Y:S04]  /*e2b0*/  @!P2 ST.E.128 desc[UR42][R8.64], R4 ;  /* 0x000000040800a985 */ /* 0x0205e8000c101d2a */
[----:B------:R3:W-:Y:S01]  /*e2c0*/  @!P3 ST.E.128 desc[UR42][R20.64], R24 ;  /* 0x000000181400b985 */ /* 0x0007e2000c101d2a */
[----:B--2---:R-:W-:Y:S02]  /*e2d0*/  @!P4 IMAD.MOV.U32 R4, RZ, RZ, R43 ;  /* 0x000000ffff04c224 */ /* 0x004fe400078e002b */
[----:B------:R-:W-:-:S05]  /*e2e0*/  @!P4 IMAD.MOV.U32 R5, RZ, RZ, R10 ;  /* 0x000000ffff05c224 */ /* 0x000fca00078e000a */
[----:B01----:R3:W-:Y:S02]  /*e2f0*/  @!P4 ST.E.128 desc[UR42][R4.64], R28 ;  /* 0x0000001c0400c985 */ /* 0x0037e4000c101d2a */
.L_x_785:
[----:B------:R-:W-:-:S04]  /*e300*/  IADD3 R42, R42, 0x90, RZ ;  /* 0x000000902a2a7810 */ /* 0x000fc80007ffe0ff */
[----:B------:R-:W-:-:S13]  /*e310*/  ISETP.GE.OR P0, PT, R42, R61, P0 ;  /* 0x0000003d2a00720c */ /* 0x000fda0000706670 */
[----:B------:R-:W-:Y:S05]  /*e320*/  @P0 BRA `(.L_x_608) ;  /* 0x0000001000dc0947 */ /* 0x000fea0003800000 */
[----:B------:R-:W-:-:S04]  /*e330*/  LEA R14, P0, R59, R14, 0x1 ;  /* 0x0000000e3b0e7211 */ /* 0x000fc800078008ff */
[----:B------:R-:W-:-:S05]  /*e340*/  LEA.HI.X R15, R59, R0, R58, 0x1, P0 ;  /* 0x000000003b0f7211 */ /* 0x000fca00000f0c3a */
[----:B------:R2:W-:Y:S01]  /*e350*/  ST.E.128 desc[UR42][R14.64], R36 ;  /* 0x000000240e007985 */ /* 0x0005e2000c101d2a */
[----:B------:R-:W-:Y:S05]  /*e360*/  BRA `(.L_x_608) ;  /* 0x0000001000cc7947 */ /* 0x000fea0003800000 */
.L_x_606:
[----:B------:R-:W2:Y:S01]  /*e370*/  LDL R74, [R1+0x30] ;  /* 0x00003000014a7983 */ /* 0x000ea20000100800 */
[----:B0-----:R-:W0:Y:S01]  /*e380*/  @P1 LDC R10, c[0x0][0xbec] ;  /* 0x0002fb00ff0a1b82 */ /* 0x001e220000000800 */
[----:B------:R-:W-:Y:S01]  /*e390*/  ULDC.64 UR4, c[0x0][0xb08] ;  /* 0x0002c20000047ab9 */ /* 0x000fe20000000a00 */
[----:B------:R-:W-:Y:S01]  /*e3a0*/  SHF.R.S32.HI R3, RZ, 0x1f, R8 ;  /* 0x0000001fff037819 */ /* 0x000fe20000011408 */
[----:B------:R-:W-:Y:S01]  /*e3b0*/  IMAD R9, R9, UR4, RZ ;  /* 0x0000000409097c24 */ /* 0x000fe2000f8e02ff */
[----:B------:R-:W-:Y:S01]  /*e3c0*/  ULDC.64 UR6, c[0x0][0xb30] ;  /* 0x0002cc0000067ab9 */ /* 0x000fe20000000a00 */
[----:B------:R-:W-:-:S03]  /*e3d0*/  IMAD.WIDE.U32 R4, R32, UR4, RZ ;  /* 0x0000000420047c25 */ /* 0x000fc6000f8e00ff */
[----:B------:R-:W1:Y:S01]  /*e3e0*/  @P1 LDC R11, c[0x0][0xbf0] ;  /* 0x0002fc00ff0b1b82 */ /* 0x000e620000000800 */
[----:B------:R-:W-:Y:S01]  /*e3f0*/  IMAD R9, R32, UR5, R9 ;  /* 0x0000000520097c24 */ /* 0x000fe2000f8e0209 */
[----:B------:R-:W-:-:S03]  /*e400*/  ULDC.64 UR4, c[0x0][0xb38] ;  /* 0x0002ce0000047ab9 */ /* 0x000fc60000000a00 */
[----:B------:R-:W-:Y:S02]  /*e410*/  IMAD.IADD R5, R5, 0x1, R9 ;  /* 0x0000000105057824 */ /* 0x000fe400078e0209 */
[----:B------:R-:W-:-:S04]  /*e420*/  IMAD.WIDE.U32 R4, R152, UR4, R4 ;  /* 0x0000000498047c25 */ /* 0x000fc8000f8e0004 */
[----:B------:R-:W-:Y:S01]  /*e430*/  IMAD R5, R152, UR5, R5 ;  /* 0x0000000598057c24 */ /* 0x000fe2000f8e0205 */
[----:B------:R-:W-:Y:S02]  /*e440*/  ULDC.64 UR4, c[0x0][0xb40] ;  /* 0x0002d00000047ab9 */ /* 0x000fe40000000a00 */
[----:B------:R-:W-:Y:S02]  /*e450*/  IMAD R3, R3, UR4, RZ ;  /* 0x0000000403037c24 */ /* 0x000fe4000f8e02ff */
[----:B0-----:R-:W-:-:S04]  /*e460*/  @P1 IMAD.HI.U32 R10, R69, R10, RZ ;  /* 0x0000000a450a1227 */ /* 0x001fc800078e00ff */
[C---:B------:R-:W-:Y:S02]  /*e470*/  IMAD R7, R8.reuse, UR5, R3 ;  /* 0x0000000508077c24 */ /* 0x040fe4000f8e0203 */
[----:B------:R-:W-:Y:S01]  /*e480*/  IMAD.WIDE.U32 R8, R8, UR4, R4 ;  /* 0x0000000408087c25 */ /* 0x000fe2000f8e0004 */
[----:B------:R-:W-:-:S03]  /*e490*/  ULDC.64 UR4, c[0x0][0xb48] ;  /* 0x0002d20000047ab9 */ /* 0x000fc60000000a00 */
[----:B------:R-:W-:Y:S01]  /*e4a0*/  IMAD.MOV.U32 R3, RZ, RZ, R69 ;  /* 0x000000ffff037224 */ /* 0x000fe200078e0045 */
[----:B-1----:R-:W-:Y:S01]  /*e4b0*/  @P1 SHF.R.U32.HI R3, RZ, R11, R10 ;  /* 0x0000000bff031219 */ /* 0x002fe2000001160a */
[----:B------:R-:W-:-:S03]  /*e4c0*/  IMAD.IADD R9, R9, 0x1, R7 ;  /* 0x0000000109097824 */ /* 0x000fc600078e0207 */
[--C-:B------:R-:W-:Y:S01]  /*e4d0*/  SHF.R.S32.HI R10, RZ, 0x1f, R3.reuse ;  /* 0x0000001fff0a7819 */ /* 0x100fe20000011403 */
[----:B------:R-:W-:Y:S02]  /*e4e0*/  IMAD.MOV R7, RZ, RZ, -R3 ;  /* 0x000000ffff077224 */ /* 0x000fe400078e0a03 */
[----:B------:R-:W-:-:S04]  /*e4f0*/  IMAD.WIDE.U32 R4, R66, UR4, R8 ;  /* 0x0000000442047c25 */ /* 0x000fc8000f8e0008 */
[----:B------:R-:W-:Y:S02]  /*e500*/  IMAD R7, R0, R7, R69 ;  /* 0x0000000700077224 */ /* 0x000fe400078e0245 */
[----:B------:R-:W-:Y:S02]  /*e510*/  IMAD R10, R10, UR6, RZ ;  /* 0x000000060a0a7c24 */ /* 0x000fe4000f8e02ff */
[----:B------:R-:W-:Y:S01]  /*e520*/  IMAD R5, R66, UR5, R5 ;  /* 0x0000000542057c24 */ /* 0x000fe2000f8e0205 */
[----:B------:R-:W-:Y:S01]  /*e530*/  SHF.R.S32.HI R0, RZ, 0x1f, R7 ;  /* 0x0000001fff007819 */ /* 0x000fe20000011407 */
[C---:B------:R-:W-:Y:S01]  /*e540*/  IMAD R9, R3.reuse, UR7, R10 ;  /* 0x0000000703097c24 */ /* 0x040fe2000f8e020a */
[----:B------:R-:W-:Y:S01]  /*e550*/  ULDC.64 UR4, c[0x0][0xb28] ;  /* 0x0002ca0000047ab9 */ /* 0x000fe20000000a00 */
[----:B------:R-:W-:-:S04]  /*e560*/  IMAD.WIDE.U32 R4, R3, UR6, R4 ;  /* 0x0000000603047c25 */ /* 0x000fc8000f8e0004 */
[----:B------:R-:W-:Y:S02]  /*e570*/  VIADD R3, R18, 0x16820 ;  /* 0x0001682012037836 */ /* 0x000fe40000000000 */
[----:B------:R-:W-:Y:S02]  /*e580*/  IMAD R0, R0, UR4, RZ ;  /* 0x0000000400007c24 */ /* 0x000fe4000f8e02ff */
[----:B------:R-:W-:Y:S01]  /*e590*/  IMAD.IADD R5, R5, 0x1, R9 ;  /* 0x0000000105057824 */ /* 0x000fe200078e0209 */
[----:B------:R-:W-:Y:S01]  /*e5a0*/  PRMT R8, RZ, 0x654, R3 ;  /* 0x00000654ff087816 */ /* 0x000fe20000000003 */
[C---:B------:R-:W-:Y:S02]  /*e5b0*/  IMAD R3, R7.reuse, UR5, R0 ;  /* 0x0000000507037c24 */ /* 0x040fe4000f8e0200 */
[----:B------:R-:W-:Y:S01]  /*e5c0*/  IMAD.WIDE.U32 R4, R7, UR4, R4 ;  /* 0x0000000407047c25 */ /* 0x000fe2000f8e0004 */
[----:B------:R-:W-:Y:S01]  /*e5d0*/  ULDC.64 UR4, c[0x0][0xb00] ;  /* 0x0002c00000047ab9 */ /* 0x000fe20000000a00 */
[----:B------:R0:W-:Y:S02]  /*e5e0*/  SYNCS.ARRIVE.TRANS64.RED.A1T0 RZ, [R8+URZ], RZ ;  /* 0x000000ff08ff79a7 */ /* 0x0001e4000810043f */
[----:B------:R-:W-:Y:S01]  /*e5f0*/  IMAD.IADD R3, R5, 0x1, R3 ;  /* 0x0000000105037824 */ /* 0x000fe200078e0203 */
[----:B------:R-:W-:Y:S01]  /*e600*/  LEA R0, P0, R4, UR4, 0x2 ;  /* 0x0000000404007c11 */ /* 0x000fe2000f8010ff */
[----:B------:R-:W-:-:S03]  /*e610*/  UMOV UR4, 0xffffffff ;  /* 0xffffffff00047882 */ /* 0x000fc60000000000 */
[----:B------:R-:W-:Y:S01]  /*e620*/  LEA.HI.X R4, R4, UR5, R3, 0x2, P0 ;  /* 0x0000000504047c11 */ /* 0x000fe200080f1403 */
[C---:B--2---:R-:W-:Y:S01]  /*e630*/  VIADD R7, R74.reuse, 0x8 ;  /* 0x000000084a077836 */ /* 0x044fe20000000000 */
[C---:B------:R-:W-:Y:S01]  /*e640*/  IADD3 R64, R74.reuse, 0x18, RZ ;  /* 0x000000184a407810 */ /* 0x040fe20007ffe0ff */
[C---:B------:R-:W-:Y:S02]  /*e650*/  VIADD R60, R74.reuse, 0x10 ;  /* 0x000000104a3c7836 */ /* 0x040fe40000000000 */
[C---:B------:R-:W-:Y:S01]  /*e660*/  VIADD R66, R74.reuse, 0x20 ;  /* 0x000000204a427836 */ /* 0x040fe20000000000 */
[----:B------:R-:W-:Y:S01]  /*e670*/  SHF.R.S32.HI R32, RZ, 0x1f, R7 ;  /* 0x0000001fff207819 */ /* 0x000fe20000011407 */
[C---:B------:R-:W-:Y:S01]  /*e680*/  VIADD R68, R74.reuse, 0x28 ;  /* 0x000000284a447836 */ /* 0x040fe20000000000 */
[----:B------:R-:W-:Y:S01]  /*e690*/  SHF.R.S32.HI R63, RZ, 0x1f, R60 ;  /* 0x0000001fff3f7819 */ /* 0x000fe2000001143c */
[C---:B------:R-:W-:Y:S01]  /*e6a0*/  VIADD R70, R74.reuse, 0x30 ;  /* 0x000000304a467836 */ /* 0x040fe20000000000 */
[----:B------:R-:W-:Y:S01]  /*e6b0*/  SHF.R.S32.HI R65, RZ, 0x1f, R64 ;  /* 0x0000001fff417819 */ /* 0x000fe20000011440 */
[----:B------:R-:W-:Y:S01]  /*e6c0*/  VIADD R72, R74, 0x38 ;  /* 0x000000384a487836 */ /* 0x000fe20000000000 */
[----:B------:R-:W-:-:S02]  /*e6d0*/  SHF.R.S32.HI R67, RZ, 0x1f, R66 ;  /* 0x0000001fff437819 */ /* 0x000fc40000011442 */
[----:B------:R-:W-:Y:S02]  /*e6e0*/  SHF.R.S32.HI R69, RZ, 0x1f, R68 ;  /* 0x0000001fff457819 */ /* 0x000fe40000011444 */
[----:B------:R-:W-:Y:S02]  /*e6f0*/  SHF.R.S32.HI R71, RZ, 0x1f, R70 ;  /* 0x0000001fff477819 */ /* 0x000fe40000011446 */
[----:B------:R-:W-:Y:S01]  /*e700*/  SHF.R.S32.HI R73, RZ, 0x1f, R72 ;  /* 0x0000001fff497819 */ /* 0x000fe20000011448 */
[----:B0-----:R-:W-:Y:S06]  /*e710*/  BRA.DIV UR4, `(.L_x_609) ;  /* 0x0000009204787947 */ /* 0x001fec000b800000 */
[----:B------:R0:W1:Y:S04]  /*e720*/  SHFL.IDX PT, R3, R4, RZ, 0x1c1f ;  /* 0x001c1fff04037589 */ /* 0x00006800000e0000 */
[----:B------:R0:W2:Y:S02]  /*e730*/  SHFL.IDX PT, R14, R0, RZ, 0x1c1f ;  /* 0x001c1fff000e7589 */ /* 0x0000a400000e0000 */
.L_x_788:
[----:B------:R-:W-:Y:S01]  /*e740*/  ISETP.GE.AND P0, PT, R62, R61, PT ;  /* 0x0000003d3e00720c */ /* 0x000fe20003f06270 */
[----:B------:R-:W-:-:S12]  /*e750*/  BSSY B1, `(.L_x_610) ;  /* 0x0000023000017945 */ /* 0x000fd80003800000 */
[----:B------:R-:W-:Y:S05]  /*e760*/  @P0 BRA `(.L_x_611) ;  /* 0x0000000000840947 */ /* 0x000fea0003800000 */
[----:B------:R-:W-:Y:S02]  /*e770*/  ULDC UR4, c[0x0][0xac8] ;  /* 0x0002b20000047ab9 */ /* 0x000fe40000000800 */
[----:B------:R-:W-:Y:S02]  /*e780*/  ISETP.GE.AND P3, PT, R74, UR4, PT ;  /* 0x000000044a007c0c */ /* 0x000fe4000bf66270 */
[----:B------:R-:W-:Y:S02]  /*e790*/  ISETP.GE.AND P1, PT, R7, UR4, PT ;  /* 0x0000000407007c0c */ /* 0x000fe4000bf26270 */
[----:B------:R-:W-:Y:S02]  /*e7a0*/  ISETP.GE.AND P0, PT, R60, UR4, PT ;  /* 0x000000043c007c0c */ /* 0x000fe4000bf06270 */
[----:B------:R-:W-:-:S07]  /*e7b0*/  ISETP.GE.AND P4, PT, R64, UR4, PT ;  /* 0x0000000440007c0c */ /* 0x000fce000bf86270 */
[----:B-1----:R-:W-:Y:S02]  /*e7c0*/  @!P3 IMAD.MOV.U32 R15, RZ, RZ, R3 ;  /* 0x000000ffff0fb224 */ /* 0x002fe400078e0003 */
[CC--:B--2---:R-:W-:Y:S01]  /*e7d0*/  @!P1 LEA R10, P5, R7.reuse, R14.reuse, 0x2 ;  /* 0x0000000e070a9211 */ /* 0x0c4fe200078a10ff */
[----:B------:R-:W-:Y:S01]  /*e7e0*/  @!P3 IMAD.WIDE R8, R74, 0x4, R14 ;  /* 0x000000044a08b825 */ /* 0x000fe200078e020e */
[----:B------:R-:W-:Y:S02]  /*e7f0*/  @!P0 LEA R12, P2, R60, R14, 0x2 ;  /* 0x0000000e3c0c8211 */ /* 0x000fe400078410ff */
[-C--:B------:R-:W-:Y:S02]  /*e800*/  @!P1 LEA.HI.X R11, R7, R3.reuse, R32, 0x2, P5 ;  /* 0x00000003070b9211 */ /* 0x080fe400028f1420 */
[----:B------:R1:W-:Y:S01]  /*e810*/  @!P3 ST.E.64 desc[UR42][R8.64], R20 ;  /* 0x000000140800b985 */ /* 0x0003e2000c101b2a */
        /* <DEDUP_REMOVED lines=11> */
[-C--:B-1----:R-:W-:Y:S02]  /*e8d0*/  @!P2 LEA R8, P4, R68, R14.reuse, 0x2 ;  /* 0x0000000e4408a211 */ /* 0x082fe400078810ff */
[-C--:B------:R-:W-:Y:S02]  /*e8e0*/  @!P3 LEA.HI.X R59, R66, R3.reuse, R67, 0x2, P5 ;  /* 0x00000003423bb211 */ /* 0x080fe400028f1443 */
[-C--:B--2---:R-:W-:Y:S02]  /*e8f0*/  @!P1 LEA R10, P5, R70, R14.reuse, 0x2 ;  /* 0x0000000e460a9211 */ /* 0x084fe400078a10ff */
[-C--:B------:R-:W-:Y:S01]  /*e900*/  @!P2 LEA.HI.X R9, R68, R3.reuse, R69, 0x2, P4 ;  /* 0x000000034409a211 */ /* 0x080fe200020f1445 */
[----:B------:R3:W-:Y:S01]  /*e910*/  @!P3 ST.E.64 desc[UR42][R58.64], R36 ;  /* 0x000000243a00b985 */ /* 0x0007e2000c101b2a */
[----:B------:R-:W-:Y:S02]  /*e920*/  @!P0 LEA R14, P4, R72, R14, 0x2 ;  /* 0x0000000e480e8211 */ /* 0x000fe400078810ff */
[-C--:B------:R-:W-:Y:S01]  /*e930*/  @!P1 LEA.HI.X R11, R70, R3.reuse, R71, 0x2, P5 ;  /* 0x00000003460b9211 */ /* 0x080fe200028f1447 */
[----:B------:R3:W-:Y:S01]  /*e940*/  @!P2 ST.E.64 desc[UR42][R8.64], R38 ;  /* 0x000000260800a985 */ /* 0x0007e2000c101b2a */
[----:B------:R-:W-:-:S03]  /*e950*/  @!P0 LEA.HI.X R15, R72, R3, R73, 0x2, P4 ;  /* 0x00000003480f8211 */ /* 0x000fc600020f1449 */
[----:B------:R3:W-:Y:S04]  /*e960*/  @!P1 ST.E.64 desc[UR42][R10.64], R40 ;  /* 0x000000280a009985 */ /* 0x0007e8000c101b2a */
[----:B------:R3:W-:Y:S02]  /*e970*/  @!P0 ST.E.64 desc[UR42][R14.64], R42 ;  /* 0x0000002a0e008985 */ /* 0x0007e4000c101b2a */
.L_x_611:
[----:B------:R-:W-:Y:S05]  /*e980*/  BSYNC B1 ;  /* 0x0000000000017941 */ /* 0x000fea0003800000 */
.L_x_610:
[----:B------:R-:W-:-:S03]  /*e990*/  UMOV UR4, 0xffffffff ;  /* 0xffffffff00047882 */ /* 0x000fc60000000000 */
[----:B------:R-:W-:Y:S05]  /*e9a0*/  BRA.DIV UR4, `(.L_x_612) ;  /* 0x0000009204087947 */ /* 0x000fea000b800000 */
[----:B-1----:R1:W4:Y:S04]  /*e9b0*/  SHFL.IDX PT, R3, R4, 0x1, 0x1c1f ;  /* 0x003c1f0004037f89 */ /* 0x00232800000e0000 */
[----:B--23--:R1:W2:Y:S02]  /*e9c0*/  SHFL.IDX PT, R14, R0, 0x1, 0x1c1f ;  /* 0x003c1f00000e7f89 */ /* 0x00c2a400000e0000 */
.L_x_792:
[----:B------:R-:W-:-:S13]  /*e9d0*/  ISETP.GE.AND P0, PT, R6, R61, PT ;  /* 0x0000003d0600720c */ /* 0x000fda0003f06270 */
[----:B------:R-:W-:Y:S05]  /*e9e0*/  @P0 BRA `(.L_x_608) ;  /* 0x0000000c002c0947 */ /* 0x000fea0003800000 */
[----:B------:R-:W-:Y:S02]  /*e9f0*/  ULDC UR4, c[0x0][0xac8] ;  /* 0x0002b20000047ab9 */ /* 0x000fe40000000800 */
[----:B------:R-:W-:Y:S02]  /*ea00*/  ISETP.GE.AND P4, PT, R74, UR4, PT ;  /* 0x000000044a007c0c */ /* 0x000fe4000bf86270 */
[----:B------:R-:W-:Y:S02]  /*ea10*/  ISETP.GE.AND P5, PT, R7, UR4, PT ;  /* 0x0000000407007c0c */ /* 0x000fe4000bfa6270 */
[----:B------:R-:W-:Y:S02]  /*ea20*/  ISETP.GE.AND P0, PT, R60, UR4, PT ;  /* 0x000000043c007c0c */ /* 0x000fe4000bf06270 */
[----:B------:R-:W-:Y:S02]  /*ea30*/  ISETP.GE.AND P1, PT, R64, UR4, PT ;  /* 0x0000000440007c0c */ /* 0x000fe4000bf26270 */
[----:B------:R-:W-:-:S05]  /*ea40*/  ISETP.GE.AND P2, PT, R66, UR4, PT ;  /* 0x0000000442007c0c */ /* 0x000fca000bf46270 */
[----:B----4-:R-:W-:Y:S02]  /*ea50*/  @!P4 IMAD.MOV.U32 R15, RZ, RZ, R3 ;  /* 0x000000ffff0fc224 */ /* 0x010fe400078e0003 */
[----:B--2---:R-:W-:Y:S01]  /*ea60*/  @!P5 LEA R6, P3, R7, R14, 0x2 ;  /* 0x0000000e0706d211 */ /* 0x004fe200078610ff */
[----:B01----:R-:W-:-:S03]  /*ea70*/  @!P4 IMAD.WIDE R4, R74, 0x4, R14 ;  /* 0x000000044a04c825 */ /* 0x003fc600078e020e */
[----:B------:R-:W-:Y:S02]  /*ea80*/  @!P5 LEA.HI.X R7, R7, R3, R32, 0x2, P3 ;  /* 0x000000030707d211 */ /* 0x000fe400018f1420 */
[----:B------:R-:W-:Y:S01]  /*ea90*/  ISETP.GE.AND P3, PT, R68, UR4, PT ;  /* 0x0000000444007c0c */ /* 0x000fe2000bf66270 */
[----:B------:R0:W-:Y:S01]  /*eaa0*/  @!P4 ST.E.64 desc[UR42][R4.64], R44 ;  /* 0x0000002c0400c985 */ /* 0x0001e2000c101b2a */
[----:B------:R-:W-:-:S03]  /*eab0*/  @!P0 LEA R8, P4, R60, R14, 0x2 ;  /* 0x0000000e3c088211 */ /* 0x000fc600078810ff */
[----:B------:R1:W-:Y:S01]  /*eac0*/  @!P5 ST.E.64 desc[UR42][R6.64], R46 ;  /* 0x0000002e0600d985 */ /* 0x0003e2000c101b2a */
[-C--:B------:R-:W-:Y:S02]  /*ead0*/  @!P1 LEA R10, P5, R64, R14.reuse, 0x2 ;  /* 0x0000000e400a9211 */ /* 0x080fe400078a10ff */
[-C--:B------:R-:W-:Y:S02]  /*eae0*/  @!P0 LEA.HI.X R9, R60, R3.reuse, R63, 0x2, P4 ;  /* 0x000000033c098211 */ /* 0x080fe400020f143f */
[----:B------:R-:W-:Y:S02]  /*eaf0*/  ISETP.GE.AND P4, PT, R70, UR4, PT ;  /* 0x0000000446007c0c */ /* 0x000fe4000bf86270 */
[-C--:B------:R-:W-:Y:S01]  /*eb00*/  @!P1 LEA.HI.X R11, R64, R3.reuse, R65, 0x2, P5 ;  /* 0x00000003400b9211 */ /* 0x080fe200028f1441 */
[----:B------:R1:W-:Y:S01]  /*eb10*/  @!P0 ST.E.64 desc[UR42][R8.64], R48 ;  /* 0x0000003008008985 */ /* 0x0003e2000c101b2a */
[----:B------:R-:W-:Y:S02]  /*eb20*/  @!P2 LEA R12, P5, R66, R14, 0x2 ;  /* 0x0000000e420ca211 */ /* 0x000fe400078a10ff */
[----:B------:R-:W-:Y:S01]  /*eb30*/  ISETP.GE.AND P0, PT, R72, UR4, PT ;  /* 0x0000000448007c0c */ /* 0x000fe2000bf06270 */
[----:B------:R1:W-:Y:S01]  /*eb40*/  @!P1 ST.E.64 desc[UR42][R10.64], R50 ;  /* 0x000000320a009985 */ /* 0x0003e2000c101b2a */
[----:B------:R-:W-:-:S02]  /*eb50*/  @!P2 LEA.HI.X R13, R66, R3, R67, 0x2, P5 ;  /* 0x00000003420da211 */ /* 0x000fc400028f1443 */
[----:B------:R-:W-:-:S03]  /*eb60*/  @!P3 LEA R20, P5, R68, R14, 0x2 ;  /* 0x0000000e4414b211 */ /* 0x000fc600078a10ff */
[----:B------:R1:W-:Y:S01]  /*eb70*/  @!P2 ST.E.64 desc[UR42][R12.64], R52 ;  /* 0x000000340c00a985 */ /* 0x0003e2000c101b2a */
[----:B------:R-:W-:Y:S02]  /*eb80*/  @!P3 LEA.HI.X R21, R68, R3, R69, 0x2, P5 ;  /* 0x000000034415b211 */ /* 0x000fe400028f1445 */
[----:B0-----:R-:W-:-:S03]  /*eb90*/  @!P4 LEA R4, P5, R70, R14, 0x2 ;  /* 0x0000000e4604c211 */ /* 0x001fc600078a10ff */
[----:B------:R1:W-:Y:S01]  /*eba0*/  @!P3 ST.E.64 desc[UR42][R20.64], R54 ;  /* 0x000000361400b985 */ /* 0x0003e2000c101b2a */
[----:B------:R-:W-:-:S05]  /*ebb0*/  @!P4 LEA.HI.X R5, R70, R3, R71, 0x2, P5 ;  /* 0x000000034605c211 */ /* 0x000fca00028f1447 */
[----:B------:R1:W-:Y:S01]  /*ebc0*/  @!P4 ST.E.64 desc[UR42][R4.64], R56 ;  /* 0x000000380400c985 */ /* 0x0003e2000c101b2a */
[----:B------:R-:W-:Y:S05]  /*ebd0*/  @P0 BRA `(.L_x_608) ;  /* 0x0000000800b00947 */ /* 0x000fea0003800000 */
[----:B------:R-:W-:-:S04]  /*ebe0*/  LEA R14, P0, R72, R14, 0x2 ;  /* 0x0000000e480e7211 */ /* 0x000fc800078010ff */
[----:B------:R-:W-:-:S05]  /*ebf0*/  LEA.HI.X R15, R72, R3, R73, 0x2, P0 ;  /* 0x00000003480f7211 */ /* 0x000fca00000f1449 */
[----:B------:R0:W-:Y:S01]  /*ec00*/  ST.E.64 desc[UR42][R14.64], R118 ;  /* 0x000000760e007985 */ /* 0x0001e2000c101b2a */
[----:B------:R-:W-:Y:S05]  /*ec10*/  BRA `(.L_x_608) ;  /* 0x0000000800a07947 */ /* 0x000fea0003800000 */
.L_x_604:
[----:B------:R-:W0:Y:S01]  /*ec20*/  LDL.LU R6, [R1+0x40] ;  /* 0x0000400001067983 */ /* 0x000e220000300800 */
[----:B------:R-:W-:Y:S01]  /*ec30*/  ULDC.64 UR6, c[0x0][0xc08] ;  /* 0x0003020000067ab9 */ /* 0x000fe20000000a00 */
[----:B------:R-:W-:Y:S02]  /*ec40*/  ULDC.64 UR4, c[0x0][0xc00] ;  /* 0x0003000000047ab9 */ /* 0x000fe40000000a00 */
[----:B------:R-:W2:Y:S04]  /*ec50*/  LDL.LU R0, [R1+0x44] ;  /* 0x0000440001007983 */ /* 0x000ea80000300800 */
[----:B------:R-:W4:Y:S01]  /*ec60*/  LDL R8, [R1+0x34] ;  /* 0x0000340001087983 */ /* 0x000f220000100800 */
[----:B------:R-:W-:Y:S01]  /*ec70*/  ISETP.NE.U32.AND P1, PT, RZ, UR6, PT ;  /* 0x00000006ff007c0c */ /* 0x000fe2000bf25070 */
[----:B------:R-:W-:Y:S01]  /*ec80*/  IMAD.MOV.U32 R3, RZ, RZ, RZ ;  /* 0x000000ffff037224 */ /* 0x000fe200078e00ff */
[----:B------:R-:W-:-:S02]  /*ec90*/  ISETP.NE.U32.AND P0, PT, RZ, UR4, PT ;  /* 0x00000004ff007c0c */ /* 0x000fc4000bf05070 */
[----:B------:R-:W-:Y:S02]  /*eca0*/  ISETP.NE.AND.EX P1, PT, RZ, UR7, PT, P1 ;  /* 0x00000007ff007c0c */ /* 0x000fe4000bf25310 */
[----:B------:R-:W-:Y:S01]  /*ecb0*/  ISETP.NE.AND.EX P0, PT, RZ, UR5, PT, P0 ;  /* 0x00000005ff007c0c */ /* 0x000fe2000bf05300 */
[----:B------:R-:W1:Y:S01]  /*ecc0*/  S2R R9, SR_TID.X ;  /* 0x0000000000097919 */ /* 0x000e620000002100 */
[----:B0-----:R-:W-:Y:S01]  /*ecd0*/  IADD3 R4, P2, R6, UR4, RZ ;  /* 0x0000000406047c10 */ /* 0x001fe2000ff5e0ff */
[----:B------:R-:W-:-:S03]  /*ece0*/  ULDC UR4, c[0x0][0xa88] ;  /* 0x0002a20000047ab9 */ /* 0x000fc60000000800 */
[----:B--2---:R-:W-:-:S05]  /*ecf0*/  IADD3.X R5, R0, UR5, RZ, P2, !PT ;  /* 0x0000000500057c10 */ /* 0x004fca00097fe4ff */
[----:B------:R-:W-:Y:S01]  /*ed00*/  @P1 IADD3 R6, P2, R6, UR6, RZ ;  /* 0x0000000606061c10 */ /* 0x000fe2000ff5e0ff */
[----:B-----5:R-:W-:Y:S01]  /*ed10*/  IMAD.U32 R25, RZ, RZ, UR4 ;  /* 0x00000004ff197e24 */ /* 0x020fe2000f8e00ff */
[----:B------:R0:W5:Y:S02]  /*ed20*/  @P0 LDG.E R3, desc[UR42][R4.64] ;  /* 0x0000002a04030981 */ /* 0x000164000c1e1900 */
[----:B------:R-:W-:Y:S01]  /*ed30*/  @P1 IADD3.X R7, R0, UR7, RZ, P2, !PT ;  /* 0x0000000700071c10 */ /* 0x000fe200097fe4ff */
[----:B-1----:R-:W-:-:S04]  /*ed40*/  VIADD R30, R9, 0xffffff80 ;  /* 0xffffff80091e7836 */ /* 0x002fc80000000000 */
[----:B------:R0:W5:Y:S01]  /*ed50*/  @P1 LDG.E R25, desc[UR42][R6.64] ;  /* 0x0000002a06191981 */ /* 0x000162000c1e1900 */
[----:B----4-:R-:W-:Y:S02]  /*ed60*/  ISETP.NE.AND P2, PT, R8, RZ, PT ;  /* 0x000000ff0800720c */ /* 0x010fe40003f45270 */
[----:B------:R-:W-:-:S11]  /*ed70*/  ISETP.GT.AND P3, PT, R30, 0xbf, PT ;  /* 0x000000bf1e00780c */ /* 0x000fd60003f64270 */
[----:B------:R-:W1:Y:S02]  /*ed80*/  @!P2 LDC R8, c[0x0][0xad4] ;  /* 0x0002b500ff08ab82 */ /* 0x000e640000000800 */
[----:B-1----:R0:W-:Y:S01]  /*ed90*/  @!P2 STL [R1+0x34], R8 ;  /* 0x000034080100a387 */ /* 0x0021e20000100800 */
[----:B------:R-:W-:Y:S01]  /*eda0*/  ISETP.GT.AND P2, PT, R8, 0x1, PT ;  /* 0x000000010800780c */ /* 0x000fe20003f44270 */
[----:B------:R-:W-:-:S12]  /*edb0*/  @P1 BRA `(.L_x_613) ;  /* 0x0000000000101947 */ /* 0x000fd80003800000 */
[----:B------:R-:W-:Y:S05]  /*edc0*/  @!P0 BRA `(.L_x_613) ;  /* 0x00000000000c8947 */ /* 0x000fea0003800000 */
[----:B------:R-:W2:Y:S04]  /*edd0*/  LDG.E R0, desc[UR42][R4.64] ;  /* 0x0000002a04007981 */ /* 0x000ea8000c1e1900 */
[----:B-----5:R-:W2:Y:S02]  /*ede0*/  LDG.E R25, desc[UR42][R4.64+0x4] ;  /* 0x0000042a04197981 */ /* 0x020ea4000c1e1900 */
[----:B--2---:R-:W-:-:S07]  /*edf0*/  IADD3 R25, -R0, R25, RZ ;  /* 0x0000001900197210 */ /* 0x004fce0007ffe1ff */
.L_x_613:
[----:B------:R-:W2:Y:S04]  /*ee00*/  LDL.LU R0, [R1+0x50] ;  /* 0x0000500001007983 */ /* 0x000ea80000300800 */
[----:B0-----:R-:W4:Y:S01]  /*ee10*/  LDL.LU R4, [R1+0x38] ;  /* 0x0000380001047983 */ /* 0x001f220000300800 */
[----:B------:R-:W-:Y:S01]  /*ee20*/  BSSY B1, `(.L_x_614) ;  /* 0x0000038000017945 */ /* 0x000fe20003800000 */
[----:B-----5:R-:W-:Y:S02]  /*ee30*/  SHF.R.S32.HI R24, RZ, 0x1f, R3 ;  /* 0x0000001fff187819 */ /* 0x020fe40000011403 */
[----:B--2---:R-:W-:Y:S02]  /*ee40*/  SEL R26, R0, RZ, !P0 ;  /* 0x000000ff001a7207 */ /* 0x004fe40004000000 */
[----:B----4-:R-:W-:Y:S01]  /*ee50*/  SEL R31, R4, RZ, !P0 ;  /* 0x000000ff041f7207 */ /* 0x010fe20004000000 */
[----:B------:R-:W-:Y:S06]  /*ee60*/  @P3 BRA `(.L_x_615) ;  /* 0x0000000000cc3947 */ /* 0x000fec0003800000 */
[----:B------:R-:W2:Y:S01]  /*ee70*/  LDL R0, [R1+0x48] ;  /* 0x0000480001007983 */ /* 0x000ea20000100800 */
[----:B------:R-:W0:Y:S02]  /*ee80*/  LDC R28, c[0x0][0xbe8] ;  /* 0x0002fa00ff1c7b82 */ /* 0x000e240000000800 */
[----:B0-----:R-:W-:Y:S02]  /*ee90*/  IMAD R4, R25, R28, RZ ;  /* 0x0000001c19047224 */ /* 0x001fe400078e02ff */
[----:B--2---:R-:W-:-:S04]  /*eea0*/  IMAD R0, R0, 0xc0, R9 ;  /* 0x000000c000007824 */ /* 0x004fc800078e0209 */
[----:B------:R-:W-:-:S05]  /*eeb0*/  VIADD R37, R0, 0xffffff80 ;  /* 0xffffff8000257836 */ /* 0x000fca0000000000 */
[----:B------:R-:W-:-:S13]  /*eec0*/  ISETP.GE.AND P0, PT, R37, R4, PT ;  /* 0x000000042500720c */ /* 0x000fda0003f06270 */
[----:B------:R-:W-:Y:S05]  /*eed0*/  @P0 BRA `(.L_x_615) ;  /* 0x0000000000b00947 */ /* 0x000fea0003800000 */
[----:B---3--:R-:W2:Y:S01]  /*eee0*/  LDL.LU R32, [R1+0x4c] ;  /* 0x00004c0001207983 */ /* 0x008ea20000300800 */
[----:B------:R-:W-:Y:S01]  /*eef0*/  IMAD.MOV.U32 R20, RZ, RZ, 0x9b8 ;  /* 0x000009b8ff147424 */ /* 0x000fe200078e00ff */
[----:B------:R-:W-:Y:S01]  /*ef00*/  ISETP.GT.AND P0, PT, R8, 0x1, PT ;  /* 0x000000010800780c */ /* 0x000fe20003f04270 */
[----:B------:R-:W0:Y:S01]  /*ef10*/  LDC.64 R4, c[0x0][0xba8] ;  /* 0x0002ea00ff047b82 */ /* 0x000e220000000a00 */
[----:B------:R-:W-:Y:S01]  /*ef20*/  ISETP.NE.AND P1, PT, R28, 0x1, PT ;  /* 0x000000011c00780c */ /* 0x000fe20003f25270 */
[----:B------:R-:W-:Y:S01]  /*ef30*/  IMAD.MOV.U32 R21, RZ, RZ, R37 ;  /* 0x000000ffff157224 */ /* 0x000fe200078e0025 */
[----:B------:R-:W-:-:S05]  /*ef40*/  SEL R20, R20, 0x978, P0 ;  /* 0x0000097814147807 */ /* 0x000fca0000000000 */
[----:B------:R-:W1:Y:S08]  /*ef50*/  LDC.64 R8, c[0x0][R20+0x220] ;  /* 0x0000880014087b82 */ /* 0x000e700000000a00 */
[----:B------:R-:W3:Y:S08]  /*ef60*/  LDC.64 R6, c[0x0][R20+0x218] ;  /* 0x0000860014067b82 */ /* 0x000ef00000000a00 */
[----:B------:R-:W4:Y:S08]  /*ef70*/  LDC.64 R10, c[0x0][R20+0x228] ;  /* 0x00008a00140a7b82 */ /* 0x000f300000000a00 */
[----:B------:R-:W5:Y:S08]  /*ef80*/  @P1 LDC R0, c[0x0][0xbec] ;  /* 0x0002fb00ff001b82 */ /* 0x000f700000000800 */
[----:B------:R-:W4:Y:S08]  /*ef90*/  LDC.64 R12, c[0x0][R20+0x210] ;  /* 0x00008400140c7b82 */ /* 0x000f300000000a00 */
[----:B------:R-:W4:Y:S01]  /*efa0*/  @P1 LDC R29, c[0x0][0xbf0] ;  /* 0x0002fc00ff1d1b82 */ /* 0x000f220000000800 */
[----:B-----5:R-:W-:-:S07]  /*efb0*/  @P1 IMAD.HI.U32 R0, R37, R0, RZ ;  /* 0x0000000025001227 */ /* 0x020fce00078e00ff */
[----:B0-----:R-:W0:Y:S01]  /*efc0*/  @!P0 LDC R4, c[0x0][0xb50] ;  /* 0x0002d400ff048b82 */ /* 0x001e220000000800 */
[-C--:B-1----:R-:W-:Y:S02]  /*efd0*/  IMAD R9, R9, R31.reuse, RZ ;  /* 0x0000001f09097224 */ /* 0x082fe400078e02ff */
[----:B------:R-:W-:-:S05]  /*efe0*/  IMAD.WIDE.U32 R14, R8, R31, RZ ;  /* 0x0000001f080e7225 */ /* 0x000fca00078e00ff */
[----:B------:R-:W1:Y:S01]  /*eff0*/  @!P0 LDC R5, c[0x0][0xb54] ;  /* 0x0002d500ff058b82 */ /* 0x000e620000000800 */
[-C--:B---3--:R-:W-:Y:S02]  /*f000*/  IMAD R27, R7, R152.reuse, RZ ;  /* 0x00000098071b7224 */ /* 0x088fe400078e02ff */
[----:B------:R-:W-:Y:S01]  /*f010*/  IMAD.WIDE.U32 R6, R6, R152, RZ ;  /* 0x0000009806067225 */ /* 0x000fe200078e00ff */
[----:B----4-:R-:W-:-:S03]  /*f020*/  @P1 SHF.R.U32.HI R21, RZ, R29, R0 ;  /* 0x0000001dff151219 */ /* 0x010fc60000011600 */
[----:B------:R-:W-:Y:S01]  /*f030*/  IMAD R29, R8, R26, R9 ;  /* 0x0000001a081d7224 */ /* 0x000fe200078e0209 */
[----:B------:R-:W-:Y:S01]  /*f040*/  IADD3 R0, P1, P3, R14, R6, R3 ;  /* 0x000000060e007210 */ /* 0x000fe20007b3e003 */
[----:B------:R-:W-:Y:S02]  /*f050*/  IMAD.IADD R27, R7, 0x1, R27 ;  /* 0x00000001071b7824 */ /* 0x000fe400078e021b */
[----:B------:R-:W-:Y:S02]  /*f060*/  IMAD.MOV R8, RZ, RZ, -R21 ;  /* 0x000000ffff087224 */ /* 0x000fe400078e0a15 */
[----:B------:R-:W-:Y:S01]  /*f070*/  IMAD.IADD R29, R15, 0x1, R29 ;  /* 0x000000010f1d7824 */ /* 0x000fe200078e021d */
[----:B--2---:R-:W-:-:S05]  /*f080*/  SEL R9, R32, RZ, P0 ;  /* 0x000000ff20097207 */ /* 0x004fca0000000000 */
[----:B------:R-:W-:-:S04]  /*f090*/  IMAD.WIDE.U32 R6, R10, R9, RZ ;  /* 0x000000090a067225 */ /* 0x000fc800078e00ff */
[----:B------:R-:W-:Y:S02]  /*f0a0*/  IMAD R11, R11, R9, RZ ;  /* 0x000000090b0b7224 */ /* 0x000fe400078e02ff */
[----:B------:R-:W-:Y:S01]  /*f0b0*/  IMAD R9, R28, R8, R37 ;  /* 0x000000081c097224 */ /* 0x000fe200078e0225 */
[----:B------:R-:W-:Y:S01]  /*f0c0*/  IADD3.X R8, R29, R27, R24, P1, P3 ;  /* 0x0000001b1d087210 */ /* 0x000fe20000fe6418 */
[----:B------:R-:W-:Y:S01]  /*f0d0*/  IMAD.IADD R11, R7, 0x1, R11 ;  /* 0x00000001070b7824 */ /* 0x000fe200078e020b */
[----:B------:R-:W-:Y:S01]  /*f0e0*/  IADD3 R6, P0, P1, R21, R0, R6 ;  /* 0x0000000015067210 */ /* 0x000fe2000791e006 */
[----:B------:R-:W-:Y:S01]  /*f0f0*/  IMAD R0, R13, R9, RZ ;  /* 0x000000090d007224 */ /* 0x000fe200078e02ff */
[----:B------:R-:W-:-:S04]  /*f100*/  SHF.R.S32.HI R21, RZ, 0x1f, R21 ;  /* 0x0000001fff157819 */ /* 0x000fc80000011415 */
[----:B------:R-:W-:Y:S02]  /*f110*/  IADD3.X R7, R21, R8, R11, P0, P1 ;  /* 0x0000000815077210 */ /* 0x000fe400007e240b */
[----:B------:R-:W-:Y:S01]  /*f120*/  SHF.R.S32.HI R11, RZ, 0x1f, R9 ;  /* 0x0000001fff0b7819 */ /* 0x000fe20000011409 */
[----:B------:R-:W-:-:S04]  /*f130*/  IMAD.WIDE.U32 R6, R12, R9, R6 ;  /* 0x000000090c067225 */ /* 0x000fc800078e0006 */
[----:B------:R-:W-:Y:S01]  /*f140*/  IMAD R11, R12, R11, R0 ;  /* 0x0000000b0c0b7224 */ /* 0x000fe200078e0200 */
[----:B0-----:R-:W-:-:S03]  /*f150*/  LEA R4, P0, R6, R4, 0x2 ;  /* 0x0000000406047211 */ /* 0x001fc600078010ff */
[----:B------:R-:W-:Y:S02]  /*f160*/  IMAD.IADD R0, R7, 0x1, R11 ;  /* 0x0000000107007824 */ /* 0x000fe400078e020b */
[----:B------:R-:W-:-:S03]  /*f170*/  IMAD.MOV.U32 R7, RZ, RZ, -0x800000 ;  /* 0xff800000ff077424 */ /* 0x000fc600078e00ff */
[----:B-1----:R-:W-:-:S05]  /*f180*/  LEA.HI.X R5, R6, R5, R0, 0x2, P0 ;  /* 0x0000000506057211 */ /* 0x002fca00000f1400 */
[----:B------:R0:W-:Y:S02]  /*f190*/  STG.E desc[UR42][R4.64], R7 ;  /* 0x0000000704007986 */ /* 0x0001e4000c10192a */
.L_x_615:
[----:B------:R-:W-:Y:S05]  /*f1a0*/  BSYNC B1 ;  /* 0x0000000000017941 */ /* 0x000fea0003800000 */
.L_x_614:
[----:B------:R-:W-:Y:S05]  /*f1b0*/  @P2 BRA `(.L_x_608) ;  /* 0x0000000400382947 */ /* 0x000fea0003800000 */
[----:B------:R-:W2:Y:S01]  /*f1c0*/  LDL R27, [R1+0x48] ;  /* 0x00004800011b7983 */ /* 0x000ea20000100800 */
[----:B------:R-:W1:Y:S01]  /*f1d0*/  LDC R8, c[0x0][0xbe8] ;  /* 0x0002fa00ff087b82 */ /* 0x000e620000000800 */
[----:B------:R-:W-:Y:S01]  /*f1e0*/  SHF.R.S32.HI R28, RZ, 0x1f, R30 ;  /* 0x0000001fff1c7819 */ /* 0x000fe2000001141e */
[----:B------:R-:W-:Y:S01]  /*f1f0*/  ULDC.64 UR4, c[0x0][0xaa0] ;  /* 0x0002a80000047ab9 */ /* 0x000fe20000000a00 */
[----:B------:R-:W-:Y:S01]  /*f200*/  ULDC.64 UR6, c[0x0][0xaf0] ;  /* 0x0002bc0000067ab9 */ /* 0x000fe20000000a00 */
[----:B------:R-:W-:Y:S01]  /*f210*/  IMAD R0, R24, UR4, RZ ;  /* 0x0000000418007c24 */ /* 0x000fe2000f8e02ff */
[----:B------:R-:W-:Y:S01]  /*f220*/  LEA.HI R28, R28, R30, RZ, 0x3 ;  /* 0x0000001e1c1c7211 */ /* 0x000fe200078f18ff */
[----:B0-----:R-:W-:-:S03]  /*f230*/  IMAD.WIDE.U32 R4, R3, UR4, RZ ;  /* 0x0000000403047c25 */ /* 0x001fc6000f8e00ff */
[----:B------:R-:W-:Y:S01]  /*f240*/  SHF.R.S32.HI R28, RZ, 0x3, R28 ;  /* 0x00000003ff1c7819 */ /* 0x000fe2000001141c */
[----:B------:R-:W-:Y:S01]  /*f250*/  IMAD R7, R3, UR5, R0 ;  /* 0x0000000503077c24 */ /* 0x000fe2000f8e0200 */
[----:B------:R-:W-:-:S03]  /*f260*/  ULDC.64 UR4, c[0x0][0xae8] ;  /* 0x0002ba0000047ab9 */ /* 0x000fc60000000a00 */
[----:B------:R-:W-:Y:S01]  /*f270*/  IMAD R0, R74, 0x30, R28 ;  /* 0x000000304a007824 */ /* 0x000fe200078e021c */
[----:B------:R-:W-:-:S03]  /*f280*/  IADD3 R5, R5, R7, RZ ;  /* 0x0000000705057210 */ /* 0x000fc60007ffe0ff */
[----:B------:R-:W-:Y:S01]  /*f290*/  IMAD.WIDE.U32 R4, R152, UR4, R4 ;  /* 0x0000000498047c25 */ /* 0x000fe2000f8e0004 */
[----:B-1----:R-:W-:-:S03]  /*f2a0*/  ISETP.NE.AND P0, PT, R8, 0x1, PT ;  /* 0x000000010800780c */ /* 0x002fc60003f05270 */
[----:B------:R-:W-:Y:S01]  /*f2b0*/  IMAD R5, R152, UR5, R5 ;  /* 0x0000000598057c24 */ /* 0x000fe2000f8e0205 */
[----:B------:R-:W-:Y:S01]  /*f2c0*/  ULDC.64 UR4, c[0x0][0xae0] ;  /* 0x0002b80000047ab9 */ /* 0x000fe20000000a00 */
[----:B------:R-:W-:-:S08]  /*f2d0*/  IMAD.WIDE.U32 R4, R31, UR6, R4 ;  /* 0x000000061f047c25 */ /* 0x000fd0000f8e0004 */
[----:B------:R-:W0:Y:S08]  /*f2e0*/  @P0 LDC R6, c[0x0][0xbec] ;  /* 0x0002fb00ff060b82 */ /* 0x000e300000000800 */
[----:B------:R-:W1:Y:S01]  /*f2f0*/  @P0 LDC R11, c[0x0][0xbf0] ;  /* 0x0002fc00ff0b0b82 */ /* 0x000e620000000800 */
[----:B--2---:R-:W-:-:S04]  /*f300*/  IMAD R9, R27, 0xc0, R0 ;  /* 0x000000c01b097824 */ /* 0x004fc800078e0200 */
[----:B0-----:R-:W-:-:S04]  /*f310*/  @P0 IMAD.HI.U32 R0, R9, R6, RZ ;  /* 0x0000000609000227 */ /* 0x001fc800078e00ff */
[----:B------:R-:W-:Y:S01]  /*f320*/  IMAD.MOV.U32 R3, RZ, RZ, R9 ;  /* 0x000000ffff037224 */ /* 0x000fe200078e0009 */
[----:B-1----:R-:W-:Y:S01]  /*f330*/  @P0 SHF.R.U32.HI R3, RZ, R11, R0 ;  /* 0x0000000bff030219 */ /* 0x002fe20000011600 */
[----:B------:R-:W-:-:S03]  /*f340*/  IMAD R6, R26, UR6, RZ ;  /* 0x000000061a067c24 */ /* 0x000fc6000f8e02ff */
[--C-:B------:R-:W-:Y:S01]  /*f350*/  SHF.R.S32.HI R0, RZ, 0x1f, R3.reuse ;  /* 0x0000001fff007819 */ /* 0x100fe20000011403 */
[----:B------:R-:W-:Y:S01]  /*f360*/  IMAD R7, R31, UR7, R6 ;  /* 0x000000071f077c24 */ /* 0x000fe2000f8e0206 */
[----:B------:R-:W-:Y:S01]  /*f370*/  ULDC.64 UR6, c[0x0][0xa80] ;  /* 0x0002a00000067ab9 */ /* 0x000fe20000000a00 */
[----:B------:R-:W-:Y:S02]  /*f380*/  IMAD.MOV R6, RZ, RZ, -R3 ;  /* 0x000000ffff067224 */ /* 0x000fe400078e0a03 */
[----:B------:R-:W-:Y:S02]  /*f390*/  IMAD.IADD R5, R5, 0x1, R7 ;  /* 0x0000000105057824 */ /* 0x000fe400078e0207 */
[----:B------:R-:W-:Y:S02]  /*f3a0*/  IMAD R0, R0, UR4, RZ ;  /* 0x0000000400007c24 */ /* 0x000fe4000f8e02ff */
[----:B------:R-:W-:Y:S02]  /*f3b0*/  IMAD R7, R8, R6, R9 ;  /* 0x0000000608077224 */ /* 0x000fe400078e0209 */
[----:B------:R-:W-:-:S02]  /*f3c0*/  IMAD R9, R3, UR5, R0 ;  /* 0x0000000503097c24 */ /* 0x000fc4000f8e0200 */
[----:B------:R-:W-:Y:S01]  /*f3d0*/  IMAD.WIDE.U32 R4, R3, UR4, R4 ;  /* 0x0000000403047c25 */ /* 0x000fe2000f8e0004 */
[----:B------:R-:W-:Y:S01]  /*f3e0*/  SHF.R.S32.HI R0, RZ, 0x1f, R7 ;  /* 0x0000001fff007819 */ /* 0x000fe20000011407 */
[----:B------:R-:W-:Y:S02]  /*f3f0*/  ULDC.64 UR4, c[0x0][0xad8] ;  /* 0x0002b60000047ab9 */ /* 0x000fe40000000a00 */
[----:B------:R-:W-:Y:S02]  /*f400*/  IMAD.IADD R5, R5, 0x1, R9 ;  /* 0x0000000105057824 */ /* 0x000fe400078e0209 */
[----:B------:R-:W-:Y:S02]  /*f410*/  IMAD R0, R0, UR4, RZ ;  /* 0x0000000400007c24 */ /* 0x000fe4000f8e02ff */
[----:B------:R-:W-:Y:S01]  /*f420*/  IMAD.WIDE.U32 R20, R7, UR4, R4 ;  /* 0x0000000407147c25 */ /* 0x000fe2000f8e0004 */
[----:B------:R-:W-:Y:S02]  /*f430*/  ULDC UR4, c[0x0][0xac8] ;  /* 0x0002b20000047ab9 */ /* 0x000fe40000000800 */
[----:B------:R-:W-:Y:S01]  /*f440*/  ISETP.GE.AND P0, PT, R59, UR4, PT ;  /* 0x000000043b007c0c */ /* 0x000fe2000bf06270 */
[----:B------:R-:W-:Y:S01]  /*f450*/  IMAD R3, R7, UR5, R0 ;  /* 0x0000000507037c24 */ /* 0x000fe2000f8e0200 */
[----:B------:R-:W-:Y:S01]  /*f460*/  LEA R7, P1, R20, UR6, 0x1 ;  /* 0x0000000614077c11 */ /* 0x000fe2000f8208ff */
[----:B------:R-:W-:-:S02]  /*f470*/  UMOV UR4, 0xffffffff ;  /* 0xffffffff00047882 */ /* 0x000fc40000000000 */
[----:B------:R-:W-:-:S05]  /*f480*/  IMAD.IADD R3, R21, 0x1, R3 ;  /* 0x0000000115037824 */ /* 0x000fca00078e0203 */
[----:B------:R-:W-:Y:S01]  /*f490*/  LEA.HI.X R20, R20, UR7, R3, 0x1, P1 ;  /* 0x0000000714147c11 */ /* 0x000fe200088f0c03 */
[----:B------:R-:W-:Y:S06]  /*f4a0*/  BRA.DIV UR4, `(.L_x_616) ;  /* 0x0000008604907947 */ /* 0x000fec000b800000 */
[----:B------:R-:W0:Y:S01]  /*f4b0*/  SHFL.IDX PT, R3, R7, RZ, 0x181f ;  /* 0x00181fff07037589 */ /* 0x000e2200000e0000 */
[----:B------:R-:W-:Y:S02]  /*f4c0*/  IMAD R21, R25, R8, RZ ;  /* 0x0000000819157224 */ /* 0x000fe400078e02ff */
[----:B------:R-:W-:Y:S01]  /*f4d0*/  IMAD R24, R27, 0xc0, R28 ;  /* 0x000000c01b187824 */ /* 0x000fe200078e021c */
[----:B------:R-:W1:Y:S03]  /*f4e0*/  SHFL.IDX PT, R0, R20, RZ, 0x181f ;  /* 0x00181fff14007589 */ /* 0x000e6600000e0000 */
[C---:B------:R-:W-:Y:S01]  /*f4f0*/  VIADD R8, R24.reuse, 0x30 ;  /* 0x0000003018087836 */ /* 0x040fe20000000000 */
[----:B------:R-:W2:Y:S01]  /*f500*/  SHFL.IDX PT, R5, R7, 0x1, 0x181f ;  /* 0x00381f0007057f89 */ /* 0x000ea200000e0000 */
[C---:B------:R-:W-:Y:S01]  /*f510*/  ISETP.GE.OR P2, PT, R24.reuse, R21, P0 ;  /* 0x000000151800720c */ /* 0x040fe20000746670 */
[----:B------:R-:W-:-:S02]  /*f520*/  VIADD R10, R24, 0x60 ;  /* 0x00000060180a7836 */ /* 0x000fc40000000000 */
[----:B------:R-:W4:Y:S01]  /*f530*/  SHFL.IDX PT, R14, R7, 0x2, 0x181f ;  /* 0x00581f00070e7f89 */ /* 0x000f2200000e0000 */
[-C--:B------:R-:W-:Y:S02]  /*f540*/  ISETP.GE.OR P3, PT, R8, R21.reuse, P0 ;  /* 0x000000150800720c */ /* 0x080fe40000766670 */
[----:B------:R-:W-:Y:S01]  /*f550*/  ISETP.GE.OR P4, PT, R10, R21, P0 ;  /* 0x000000150a00720c */ /* 0x000fe20000786670 */
[----:B------:R-:W5:Y:S04]  /*f560*/  SHFL.IDX PT, R4, R20, 0x1, 0x181f ;  /* 0x00381f0014047f89 */ /* 0x000f6800000e0000 */
[----:B------:R-:W3:Y:S02]  /*f570*/  SHFL.IDX PT, R6, R20, 0x2, 0x181f ;  /* 0x00581f0014067f89 */ /* 0x000ee400000e0000 */
[----:B0-----:R-:W-:-:S04]  /*f580*/  @!P2 LEA R10, P5, R59, R3, 0x1 ;  /* 0x000000033b0aa211 */ /* 0x001fc800078a08ff */
[C---:B-1----:R-:W-:Y:S02]  /*f590*/  @!P2 LEA.HI.X R3, R59.reuse, R0, R58, 0x1, P5 ;  /* 0x000000003b03a211 */ /* 0x042fe400028f0c3a */
[----:B------:R0:W1:Y:S01]  /*f5a0*/  SHFL.IDX PT, R0, R20, 0x3, 0x181f ;  /* 0x00781f0014007f89 */ /* 0x00006200000e0000 */
[C---:B--2---:R-:W-:Y:S02]  /*f5b0*/  @!P3 LEA R8, P1, R59.reuse, R5, 0x1 ;  /* 0x000000053b08b211 */ /* 0x044fe400078208ff */
[----:B------:R-:W-:Y:S01]  /*f5c0*/  @!P2 IMAD.MOV.U32 R11, RZ, RZ, R3 ;  /* 0x000000ffff0ba224 */ /* 0x000fe200078e0003 */
[----:B----4-:R-:W-:-:S04]  /*f5d0*/  @!P4 LEA R25, P5, R59, R14, 0x1 ;  /* 0x0000000e3b19c211 */ /* 0x010fc800078a08ff */
[----:B------:R0:W-:Y:S01]  /*f5e0*/  @!P2 ST.E.128 desc[UR42][R10.64], RZ ;  /* 0x000000ff0a00a985 */ /* 0x0001e2000c101d2a */
[C-C-:B-----5:R-:W-:Y:S01]  /*f5f0*/  @!P3 LEA.HI.X R9, R59.reuse, R4, R58.reuse, 0x1, P1 ;  /* 0x000000043b09b211 */ /* 0x160fe200008f0c3a */
[----:B------:R-:W-:Y:S02]  /*f600*/  @!P4 IMAD.MOV.U32 R4, RZ, RZ, R25 ;  /* 0x000000ffff04c224 */ /* 0x000fe400078e0019 */
[----:B------:R0:W2:Y:S01]  /*f610*/  SHFL.IDX PT, R14, R7, 0x3, 0x181f ;  /* 0x00781f00070e7f89 */ /* 0x0000a200000e0000 */
[----:B---3--:R-:W-:-:S03]  /*f620*/  @!P4 LEA.HI.X R5, R59, R6, R58, 0x1, P5 ;  /* 0x000000063b05c211 */ /* 0x008fc600028f0c3a */
[----:B------:R0:W-:Y:S04]  /*f630*/  @!P3 ST.E.128 desc[UR42][R8.64], RZ ;  /* 0x000000ff0800b985 */ /* 0x0001e8000c101d2a */
[----:B------:R0:W-:Y:S02]  /*f640*/  @!P4 ST.E.128 desc[UR42][R4.64], RZ ;  /* 0x000000ff0400c985 */ /* 0x0001e4000c101d2a */
.L_x_801:
[----:B------:R-:W-:-:S04]  /*f650*/  IADD3 R24, R24, 0x90, RZ ;  /* 0x0000009018187810 */ /* 0x000fc80007ffe0ff */
[----:B------:R-:W-:-:S13]  /*f660*/  ISETP.GE.OR P0, PT, R24, R21, P0 ;  /* 0x000000151800720c */ /* 0x000fda0000706670 */
[----:B--2---:R-:W-:-:S04]  /*f670*/  @!P0 LEA R14, P1, R59, R14, 0x1 ;  /* 0x0000000e3b0e8211 */ /* 0x004fc800078208ff */
[----:B-1----:R-:W-:-:S05]  /*f680*/  @!P0 LEA.HI.X R15, R59, R0, R58, 0x1, P1 ;  /* 0x000000003b0f8211 */ /* 0x002fca00008f0c3a */
[----:B------:R1:W-:Y:S04]  /*f690*/  @!P0 ST.E.128 desc[UR42][R14.64], RZ ;  /* 0x000000ff0e008985 */ /* 0x0003e8000c101d2a */
.L_x_608:
[----:B------:R-:W-:Y:S05]  /*f6a0*/  BSYNC B0 ;  /* 0x0000000000007941 */ /* 0x000fea0003800000 */
.L_x_603:
[----:B------:R-:W-:Y:S02]  /*f6b0*/  ULDC UR4, c[0x0][0xc3c] ;  /* 0x00030f0000047ab9 */ /* 0x000fe40000000800 */
[----:B---3--:R-:W-:-:S13]  /*f6c0*/  ISETP.GE.AND P0, PT, R35, UR4, PT ;  /* 0x0000000423007c0c */ /* 0x008fda000bf06270 */
[----:B------:R-:W-:Y:S05]  /*f6d0*/  @!P0 BRA `(.L_x_617) ;  /* 0xffffff1800608947 */ /* 0x000fea000383ffff */
[----:B------:R-:W-:Y:S05]  /*f6e0*/  BRA `(.L_x_478) ;  /* 0x0000006c00cc7947 */ /* 0x000fea0003800000 */
.L_x_476:
[----:B------:R-:W-:-:S08]  /*f6f0*/  NOP ;  /* 0x0000000000007918 */ /* 0x000fd00000000000 */
[----:B------:R-:W0:-:S00]  /*f700*/  USETMAXREG.DEALLOC.CTAPOOL 0x20 ;  /* 0x00000020000079c8 */ /* 0x000e0000080e0500 */
[----:B0-----:R-:W2:Y:S01]  /*f710*/  LDL.LU R2, [R1] ;  /* 0x0000000001027983 */ /* 0x001ea20000300800 */
[----:B------:R-:W-:-:S06]  /*f720*/  LOP3.LUT R0, R0, 0x3, RZ, 0xc0, !PT ;  /* 0x0000000300007812 */ /* 0x000fcc00078ec0ff */
[----:B------:R-:W0:Y:S02]  /*f730*/  SHFL.IDX PT, R0, R0, RZ, 0x1f ;  /* 0x00001fff00007589 */ /* 0x000e2400000e0000 */
[----:B0-----:R-:W-:Y:S01]  /*f740*/  ISETP.NE.AND P0, PT, R0, RZ, PT ;  /* 0x000000ff0000720c */ /* 0x001fe20003f05270 */
[----:B------:R-:W-:Y:S01]  /*f750*/  IMAD.MOV.U32 R0, RZ, RZ, RZ ;  /* 0x000000ffff007224 */ /* 0x000fe200078e00ff */
[----:B--2---:R-:W-:-:S11]  /*f760*/  LOP3.LUT R2, R2, 0xfffffffb, RZ, 0xc0, !PT ;  /* 0xfffffffb02027812 */ /* 0x004fd600078ec0ff */
[----:B------:R-:W-:-:S05]  /*f770*/  @P0 LOP3.LUT R2, R2, 0x4, RZ, 0xfc, !PT ;  /* 0x0000000402020812 */ /* 0x000fca00078efcff */
[----:B------:R0:W-:Y:S01]  /*f780*/  STL [R1], R2 ;  /* 0x0000000201007387 */ /* 0x0001e20000100800 */
        /* <DEDUP_REMOVED lines=8> */
.L_x_618:
        /* <DEDUP_REMOVED lines=44> */
.L_x_622:
[----:B------:R-:W0:Y:S01]  /*fad0*/  LDC R0, c[0x0][0xc3c] ;  /* 0x00030f00ff007b82 */ /* 0x000e220000000800 */
[----:B------:R-:W-:Y:S01]  /*fae0*/  UIADD3 UR4, UR4, 0x1f, URZ ;  /* 0x0000001f04047890 */ /* 0x000fe2000fffe03f */
[----:B------:R-:W-:Y:S02]  /*faf0*/  ULDC UR7, c[0x0][0xc3c] ;  /* 0x00030f0000077ab9 */ /* 0x000fe40000000800 */
[----:B------:R-:W-:-:S03]  /*fb00*/  MOV R27, UR7 ;  /* 0x00000007001b7c02 */ /* 0x000fc60008000f00 */
        /* <DEDUP_REMOVED lines=29> */
[----:B0-----:R-:W-:-:S04]  /*fce0*/  IMAD R3, R4, UR5, RZ ;  /* 0x0000000504037c24 */ /* 0x001fc8000f8e02ff */
[----:B------:R-:W-:-:S05]  /*fcf0*/  IMAD.IADD R6, R3, 0x1, R6 ;  /* 0x0000000103067824 */ /* 0x000fca00078e0206 */
[----:B------:R-:W-:-:S13]  /*fd00*/  ISETP.GT.AND P6, PT, R6, UR6, PT ;  /* 0x0000000606007c0c */ /* 0x000fda000bfc4270 */
[----:B------:R-:W-:Y:S05]  /*fd10*/  @!P6 BRA `(.L_x_622) ;  /* 0xfffffffc006ce947 */ /* 0x000fea000383ffff */
.L_x_620:
[----:B------:R-:W-:Y:S01]  /*fd20*/  IADD3 R11, -R3, R6, RZ ;  /* 0x00000006030b7210 */ /* 0x000fe20007ffe1ff */
[----:B------:R-:W-:-:S04]  /*fd30*/  IMAD.MOV.U32 R24, RZ, RZ, RZ ;  /* 0x000000ffff187224 */ /* 0x000fc800078e00ff */
        /* <DEDUP_REMOVED lines=17> */
.L_x_623:
        /* <DEDUP_REMOVED lines=43> */
[----:B------:R-:W-:Y:S01]  /*10100*/  @!P1 IMAD.IADD R4, R4, 0x1, -R5 ;  /* 0x0000000104049824 */ /* 0x000fe200078e0a05 */
[----:B------:R-:W-:Y:S02]  /*10110*/  @!P1 IADD3 R2, R2, 0x1, RZ ;  /* 0x0000000102029810 */ /* 0x000fe40007ffe0ff */
[----:B------:R-:W-:Y:S02]  /*10120*/  ISETP.NE.AND P1, PT, R9, RZ, PT ;  /* 0x000000ff0900720c */ /* 0x000fe40003f25270 */
[----:B------:R-:W-:-:S13]  /*10130*/  ISETP.GE.U32.AND P0, PT, R4, R5, PT ;  /* 0x000000050400720c */ /* 0x000fda0003f06070 */
[----:B------:R-:W-:-:S04]  /*10140*/  @P0 VIADD R2, R2, 0x1 ;  /* 0x0000000102020836 */ /* 0x000fc80000000000 */
[----:B------:R-:W-:Y:S01]  /*10150*/  @!P2 IMAD.MOV R2, RZ, RZ, -R2 ;  /* 0x000000ffff02a224 */ /* 0x000fe200078e0a02 */
[----:B------:R-:W-:-:S05]  /*10160*/  @!P1 LOP3.LUT R2, RZ, R9, RZ, 0x33, !PT ;  /* 0x00000009ff029212 */ /* 0x000fca00078e33ff */
[----:B------:R-:W-:-:S04]  /*10170*/  IMAD.MOV R26, RZ, RZ, -R2 ;  /* 0x000000ffff1a7224 */ /* 0x000fc800078e0a02 */
[C---:B------:R-:W-:Y:S02]  /*10180*/  IMAD R26, R9.reuse, R26, R6 ;  /* 0x0000001a091a7224 */ /* 0x040fe400078e0206 */
[----:B------:R-:W-:-:S04]  /*10190*/  IMAD R9, R9, 0x1000000, R2 ;  /* 0x0100000009097824 */ /* 0x000fc800078e0202 */
[----:B------:R-:W-:Y:S01]  /*101a0*/  IMAD R26, R26, 0x10000, R9 ;  /* 0x000100001a1a7824 */ /* 0x000fe200078e0209 */
[----:B------:R-:W-:Y:S06]  /*101b0*/  BRA `(.L_x_624) ;  /* 0x00000000000c7947 */ /* 0x000fec0003800000 */
.L_x_621:
[----:B------:R-:W-:Y:S01]  /*101c0*/  IMAD.MOV.U32 R25, RZ, RZ, RZ ;  /* 0x000000ffff197224 */ /* 0x000fe200078e00ff */
[----:B------:R-:W-:Y:S01]  /*101d0*/  MOV R26, RZ ;  /* 0x000000ff001a7202 */ /* 0x000fe20000000f00 */
[----:B------:R-:W-:-:S07]  /*101e0*/  IMAD.U32 R24, RZ, RZ, UR6 ;  /* 0x00000006ff187e24 */ /* 0x000fce000f8e00ff */
.L_x_624:
[----:B------:R-:W-:-:S13]  /*101f0*/  ISETP.NE.AND P0, PT, R7, RZ, PT ;  /* 0x000000ff0700720c */ /* 0x000fda0003f05270 */
[----:B------:R-:W0:Y:S01]  /*10200*/  @!P0 S2R R3, SR_CgaCtaId ;  /* 0x0000000000038919 */ /* 0x000e220000008800 */
[----:B------:R-:W-:-:S04]  /*10210*/  @!P0 MOV R0, 0x400 ;  /* 0x0000040000008802 */ /* 0x000fc80000000f00 */
[----:B0-----:R-:W-:-:S05]  /*10220*/  @!P0 LEA R0, R3, R0, 0x18 ;  /* 0x0000000003008211 */ /* 0x001fca00078ec0ff */
[----:B------:R0:W-:Y:S01]  /*10230*/  @!P0 STS.128 [R0+0x168d0], R24 ;  /* 0x0168d01800008388 */ /* 0x0001e20000000c00 */
[----:B------:R-:W-:Y:S06]  /*10240*/  BAR.ARV 0x5, 0x200 ;  /* 0x0148000000007b1d */ /* 0x000fec0000002000 */
.L_x_619:
[----:B------:R2:W-:Y:S01]  /*10250*/  STL [R1+0x44], RZ ;  /* 0x000044ff01007387 */ /* 0x0005e20000100800 */
[----:B------:R-:W-:Y:S01]  /*10260*/  ULDC UR4, c[0x0][0xc3c] ;  /* 0x00030f0000047ab9 */ /* 0x000fe20000000800 */
[----:B------:R-:W-:Y:S01]  /*10270*/  IMAD.MOV.U32 R29, RZ, RZ, 0x1 ;  /* 0x00000001ff1d7424 */ /* 0x000fe200078e00ff */
[----:B-1----:R-:W-:Y:S01]  /*10280*/  ISETP.GE.AND P0, PT, R27, UR4, PT ;  /* 0x000000041b007c0c */ /* 0x002fe2000bf06270 */
[----:B------:R-:W-:-:S12]  /*10290*/  IMAD.MOV.U32 R22, RZ, RZ, RZ ;  /* 0x000000ffff167224 */ /* 0x000fd800078e00ff */
[----:B--2---:R-:W-:Y:S05]  /*102a0*/  @P0 BRA `(.L_x_625) ;  /* 0x0000006000000947 */ /* 0x004fea0003800000 */
[----:B------:R-:W1:Y:S01]  /*102b0*/  S2R R6, SR_TID.X ;  /* 0x0000000000067919 */ /* 0x000e620000002100 */
[----:B------:R-:W2:Y:S01]  /*102c0*/  S2UR UR5, SR_CgaCtaId ;  /* 0x00000000000579c3 */ /* 0x000ea20000008800 */
[----:B------:R-:W-:Y:S01]  /*102d0*/  UMOV UR4, 0x400 ;  /* 0x0000040000047882 */ /* 0x000fe20000000000 */
[----:B------:R-:W-:Y:S01]  /*102e0*/  BSSY B8, `(.L_x_625) ;  /* 0x00005fc000087945 */ /* 0x000fe20003800000 */
[----:B------:R-:W-:Y:S01]  /*102f0*/  STL [R1+0x44], RZ ;  /* 0x000044ff01007387 */ /* 0x000fe20000100800 */
[----:B------:R-:W-:Y:S01]  /*10300*/  IMAD.MOV.U32 R28, RZ, RZ, RZ ;  /* 0x000000ffff1c7224 */ /* 0x000fe200078e00ff */
[----:B------:R-:W-:Y:S01]  /*10310*/  MOV R29, 0x1 ;  /* 0x00000001001d7802 */ /* 0x000fe20000000f00 */
[----:B------:R-:W-:Y:S01]  /*10320*/  IMAD.MOV.U32 R22, RZ, RZ, RZ ;  /* 0x000000ffff167224 */ /* 0x000fe200078e00ff */
[----:B------:R-:W-:Y:S01]  /*10330*/  ULDC.64 UR40, c[0x0][0x198] ;  /* 0x0000660000287ab9 */ /* 0x000fe20000000a00 */
[----:B------:R-:W-:Y:S01]  /*10340*/  ULOP3.LUT UR38, UR36, 0x2, URZ, 0xfc, !UPT ;  /* 0x0000000224267892 */ /* 0x000fe2000f8efc3f */
[----:B------:R-:W-:Y:S01]  /*10350*/  ULDC UR37, c[0x0][0xc] ;  /* 0x0000030000257ab9 */ /* 0x000fe20000000800 */
[----:B--2---:R-:W-:-:S06]  /*10360*/  ULEA UR4, UR5, UR4, 0x18 ;  /* 0x0000000405047291 */ /* 0x004fcc000f8ec03f */
[----:B------:R-:W-:Y:S01]  /*10370*/  IMAD.U32 R16, RZ, RZ, UR4 ;  /* 0x00000004ff107e24 */ /* 0x000fe2000f8e00ff */
[C---:B-1----:R-:W-:Y:S01]  /*10380*/  LOP3.LUT R5, R6.reuse, 0x7f, RZ, 0xc0, !PT ;  /* 0x0000007f06057812 */ /* 0x042fe200078ec0ff */
[----:B0-----:R-:W-:-:S04]  /*10390*/  IMAD.SHL.U32 R0, R6, 0x8, RZ ;  /* 0x0000000806007824 */ /* 0x001fc800078e00ff */
[----:B------:R-:W-:Y:S01]  /*103a0*/  IMAD.SHL.U32 R3, R5, 0x8, RZ ;  /* 0x0000000805037824 */ /* 0x000fe200078e00ff */
[----:B------:R-:W-:Y:S01]  /*103b0*/  LOP3.LUT R2, R0, 0x1f8, RZ, 0xc0, !PT ;  /* 0x000001f800027812 */ /* 0x000fe200078ec0ff */
[----:B------:R-:W-:-:S03]  /*103c0*/  IMAD.MOV.U32 R0, RZ, RZ, 0x1 ;  /* 0x00000001ff007424 */ /* 0x000fc600078e00ff */
[----:B------:R-:W-:Y:S02]  /*103d0*/  LOP3.LUT R2, R2, 0x38, R6, 0x78, !PT ;  /* 0x0000003802027812 */ /* 0x000fe400078e7806 */
[----:B------:R0:W-:Y:S02]  /*103e0*/  STL [R1+0x4], R0 ;  /* 0x0000040001007387 */ /* 0x0001e40000100800 */
[----:B------:R-:W-:Y:S01]  /*103f0*/  LOP3.LUT R4, R2, 0x200, R3, 0xf8, !PT ;  /* 0x0000020002047812 */ /* 0x000fe200078ef803 */
[----:B------:R-:W-:Y:S01]  /*10400*/  IMAD.SHL.U32 R2, R6, 0x10, RZ ;  /* 0x0000001006027824 */ /* 0x000fe200078e00ff */
[----:B------:R-:W-:-:S04]  /*10410*/  SHF.R.U32.HI R3, RZ, 0x3, R5 ;  /* 0x00000003ff037819 */ /* 0x000fc80000011605 */
[----:B------:R-:W-:Y:S01]  /*10420*/  LOP3.LUT R2, R2, 0x70, RZ, 0xc0, !PT ;  /* 0x0000007002027812 */ /* 0x000fe200078ec0ff */
[----:B0-----:R-:W-:-:S03]  /*10430*/  IMAD R0, R4, 0x2, R16 ;  /* 0x0000000204007824 */ /* 0x001fc600078e0210 */
[----:B------:R-:W-:Y:S02]  /*10440*/  LOP3.LUT R2, R3, R2, RZ, 0xfc, !PT ;  /* 0x0000000203027212 */ /* 0x000fe400078efcff */
[----:B------:R0:W-:Y:S05]  /*10450*/  STL [R1+0x28], R0 ;  /* 0x0000280001007387 */ /* 0x0001ea0000100800 */
.L_x_720:
[----:B-1----:R-:W1:Y:S02]  /*10460*/  LDC.64 R2, c[0x0][0xc88] ;  /* 0x00032200ff027b82 */ /* 0x002e640000000a00 */
[----:B-1----:R-:W-:-:S05]  /*10470*/  IMAD.WIDE R2, R27, 0x4, R2 ;  /* 0x000000041b027825 */ /* 0x002fca00078e0202 */
[----:B0-----:R-:W0:Y:S01]  /*10480*/  LDG.E R10, desc[UR42][R2.64] ;  /* 0x0000002a020a7981 */ /* 0x001e22000c1e1900 */
[----:B------:R-:W-:Y:S05]  /*10490*/  YIELD ;  /* 0x0000000000007946 */ /* 0x000fea0003800000 */
[----:B------:R-:W-:Y:S01]  /*104a0*/  ULDC.64 UR4, c[0x0][0xa28] ;  /* 0x00028a0000047ab9 */ /* 0x000fe20000000a00 */
[----:B------:R-:W-:Y:S01]  /*104b0*/  IMAD.MOV.U32 R9, RZ, RZ, RZ ;  /* 0x000000ffff097224 */ /* 0x000fe200078e00ff */
[----:B------:R-:W-:Y:S01]  /*104c0*/  ISETP.NE.U32.AND P0, PT, RZ, UR4, PT ;  /* 0x00000004ff007c0c */ /* 0x000fe2000bf05070 */
[----:B------:R-:W-:Y:S01]  /*104d0*/  IMAD.MOV.U32 R6, RZ, RZ, RZ ;  /* 0x000000ffff067224 */ /* 0x000fe200078e00ff */
[----:B------:R-:W-:Y:S01]  /*104e0*/  ULDC.64 UR8, c[0x0][0xa18] ;  /* 0x0002860000087ab9 */ /* 0x000fe20000000a00 */
[----:B------:R-:W-:Y:S01]  /*104f0*/  ULDC.64 UR6, c[0x0][0xa10] ;  /* 0x0002840000067ab9 */ /* 0x000fe20000000a00 */
[----:B------:R-:W-:-:S02]  /*10500*/  ISETP.NE.AND.EX P0, PT, RZ, UR5, PT, P0 ;  /* 0x00000005ff007c0c */ /* 0x000fc4000bf05300 */
[----:B0-----:R-:W-:Y:S01]  /*10510*/  SHF.R.S32.HI R0, RZ, 0x1f, R10 ;  /* 0x0000001fff007819 */ /* 0x001fe2000001140a */
[----:B------:R-:W-:-:S10]  /*10520*/  IMAD.SHL.U32 R18, R10, 0x4, RZ ;  /* 0x000000040a127824 */ /* 0x000fd400078e00ff */
[C---:B------:R-:W-:Y:S01]  /*10530*/  @P0 LEA R2, P1, R10.reuse, UR4, 0x2 ;  /* 0x000000040a020c11 */ /* 0x040fe2000f8210ff */
[----:B------:R-:W-:Y:S03]  /*10540*/  STL [R1+0x24], R10 ;  /* 0x0000240a01007387 */ /* 0x000fe60000100800 */
[C-C-:B------:R-:W-:Y:S01]  /*10550*/  @P0 LEA.HI.X R3, R10.reuse, UR5, R0.reuse, 0x2, P1 ;  /* 0x000000050a030c11 */ /* 0x140fe200088f1400 */
[----:B------:R-:W-:Y:S01]  /*10560*/  ULDC.64 UR4, c[0x0][0xa00] ;  /* 0x0002800000047ab9 */ /* 0x000fe20000000a00 */
[----:B------:R-:W-:Y:S01]  /*10570*/  SHF.L.U64.HI R19, R10, 0x2, R0 ;  /* 0x000000020a137819 */ /* 0x000fe20000010200 */
[----:B------:R0:W-:Y:S04]  /*10580*/  STL [R1+0x38], R0 ;  /* 0x0000380001007387 */ /* 0x0001e80000100800 */
[----:B--2---:R1:W2:Y:S01]  /*10590*/  @P0 LDG.E R9, desc[UR42][R2.64] ;  /* 0x0000002a02090981 */ /* 0x0042a2000c1e1900 */
[----:B------:R-:W-:-:S02]  /*105a0*/  ISETP.NE.U32.AND P0, PT, RZ, UR4, PT ;  /* 0x00000004ff007c0c */ /* 0x000fc4000bf05070 */
[----:B------:R-:W-:Y:S02]  /*105b0*/  ISETP.NE.U32.AND P1, PT, RZ, UR8, PT ;  /* 0x00000008ff007c0c */ /* 0x000fe4000bf25070 */
[----:B------:R-:W-:Y:S01]  /*105c0*/  ISETP.NE.AND.EX P0, PT, RZ, UR5, PT, P0 ;  /* 0x00000005ff007c0c */ /* 0x000fe2000bf05300 */
[----:B0-----:R-:W-:Y:S01]  /*105d0*/  IMAD.MOV.U32 R0, RZ, RZ, RZ ;  /* 0x000000ffff007224 */ /* 0x001fe200078e00ff */
[----:B------:R-:W-:Y:S02]  /*105e0*/  ISETP.NE.AND.EX P1, PT, RZ, UR9, PT, P1 ;  /* 0x00000009ff007c0c */ /* 0x000fe4000bf25310 */
[----:B------:R-:W-:Y:S02]  /*105f0*/  ISETP.NE.U32.AND P2, PT, RZ, UR6, PT ;  /* 0x00000006ff007c0c */ /* 0x000fe4000bf45070 */
[----:B-1----:R-:W-:Y:S02]  /*10600*/  IADD3 R2, P3, R18, UR4, RZ ;  /* 0x0000000412027c10 */ /* 0x002fe4000ff7e0ff */
[----:B------:R-:W-:-:S02]  /*10610*/  ISETP.NE.AND.EX P2, PT, RZ, UR7, PT, P2 ;  /* 0x00000007ff007c0c */ /* 0x000fc4000bf45320 */
[----:B------:R-:W-:Y:S02]  /*10620*/  IADD3.X R3, R19, UR5, RZ, P3, !PT ;  /* 0x0000000513037c10 */ /* 0x000fe40009ffe4ff */
[----:B------:R-:W-:-:S03]  /*10630*/  IADD3 R4, P4, R18, UR6, RZ ;  /* 0x0000000612047c10 */ /* 0x000fc6000ff9e0ff */
[----:B------:R-:W3:Y:S01]  /*10640*/  @P0 LDG.E R6, desc[UR42][R2.64] ;  /* 0x0000002a02060981 */ /* 0x000ee2000c1e1900 */
[----:B------:R-:W-:Y:S01]  /*10650*/  ULDC UR4, c[0x0][0x288] ;  /* 0x0000a20000047ab9 */ /* 0x000fe20000000800 */
[----:B------:R-:W-:Y:S01]  /*10660*/  IADD3.X R5, R19, UR7, RZ, P4, !PT ;  /* 0x0000000713057c10 */ /* 0x000fe2000a7fe4ff */
[----:B------:R-:W-:Y:S01]  /*10670*/  IMAD.U32 R8, RZ, RZ, UR4 ;  /* 0x00000004ff087e24 */ /* 0x000fe2000f8e00ff */
[----:B------:R-:W-:-:S03]  /*10680*/  ULDC.64 UR4, c[0x0][0x418] ;  /* 0x0001060000047ab9 */ /* 0x000fc60000000a00 */
[----:B------:R-:W5:Y:S04]  /*10690*/  @P2 LDG.E R0, desc[UR42][R4.64] ;  /* 0x0000002a04002981 */ /* 0x000f68000c1e1900 */
[----:B---3--:R0:W-:Y:S02]  /*106a0*/  STL [R1+0x2c], R6 ;  /* 0x00002c0601007387 */ /* 0x0081e40000100800 */
[----:B0-----:R-:W-:-:S04]  /*106b0*/  @P1 IADD3 R6, P3, R18, UR8, RZ ;  /* 0x0000000812061c10 */ /* 0x001fc8000ff7e0ff */
[----:B------:R-:W-:-:S05]  /*106c0*/  @P1 IADD3.X R7, R19, UR9, RZ, P3, !PT ;  /* 0x0000000913071c10 */ /* 0x000fca0009ffe4ff */
[----:B------:R0:W3:Y:S01]  /*106d0*/  @P1 LDG.E R8, desc[UR42][R6.64] ;  /* 0x0000002a06081981 */ /* 0x0000e2000c1e1900 */
[----:B------:R-:W-:-:S03]  /*106e0*/  UISETP.NE.U32.AND UP0, UPT, UR4, URZ, UPT ;  /* 0x0000003f0400728c */ /* 0x000fc6000bf05070 */
[----:B------:R-:W-:Y:S01]  /*106f0*/  ULDC UR4, c[0x0][0x424] ;  /* 0x0001090000047ab9 */ /* 0x000fe20000000800 */
[----:B------:R-:W-:-:S03]  /*10700*/  UISETP.NE.AND.EX UP0, UPT, UR5, URZ, UPT, UP0 ;  /* 0x0000003f0500728c */ /* 0x000fc6000bf05300 */
[----:B------:R-:W-:Y:S01]  /*10710*/  ULDC UR5, c[0x0][0x2f0] ;  /* 0x0000bc0000057ab9 */ /* 0x000fe20000000800 */
[----:B------:R-:W-:-:S04]  /*10720*/  USEL UR4, UR4, 0x1, UP0 ;  /* 0x0000000104047887 */ /* 0x000fc80008000000 */
[----:B------:R-:W-:Y:S01]  /*10730*/  UIMAD UR4, UR4, UR5, URZ ;  /* 0x00000005040472a4 */ /* 0x000fe2000f8e023f */
[----:B--2---:R-:W-:Y:S02]  /*10740*/  STL [R1+0x1c], R9 ;  /* 0x00001c0901007387 */ /* 0x004fe40000100800 */
[----:B------:R-:W-:Y:S02]  /*10750*/  ULDC UR5, c[0x0][0x348] ;  /* 0x0000d20000057ab9 */ /* 0x000fe40000000800 */
[----:B0-----:R-:W-:Y:S01]  /*10760*/  IMAD.U32 R6, RZ, RZ, UR5 ;  /* 0x00000005ff067e24 */ /* 0x001fe2000f8e00ff */
[----:B---3--:R0:W-:Y:S02]  /*10770*/  STL [R1+0x40], R8 ;  /* 0x0000400801007387 */ /* 0x0081e40000100800 */
[----:B0-----:R-:W-:Y:S01]  /*10780*/  IMAD.U32 R8, RZ, RZ, UR4 ;  /* 0x00000004ff087e24 */ /* 0x001fe2000f8e00ff */
[----:B----4-:R-:W-:Y:S06]  /*10790*/  @P1 BRA `(.L_x_626) ;  /* 0x0000000000141947 */ /* 0x010fec0003800000 */
[----:B------:R-:W-:Y:S05]  /*107a0*/  @!P0 BRA `(.L_x_626) ;  /* 0x0000000000108947 */ /* 0x000fea0003800000 */
[----:B------:R-:W2:Y:S04]  /*107b0*/  LDG.E R7, desc[UR42][R2.64] ;  /* 0x0000002a02077981 */ /* 0x000ea8000c1e1900 */
[----:B------:R-:W2:Y:S02]  /*107c0*/  LDG.E R2, desc[UR42][R2.64+0x4] ;  /* 0x0000042a02027981 */ /* 0x000ea4000c1e1900 */
[----:B--2---:R-:W-:-:S05]  /*107d0*/  IMAD.IADD R2, R2, 0x1, -R7 ;  /* 0x0000000102027824 */ /* 0x004fca00078e0a07 */
[----:B------:R0:W-:Y:S02]  /*107e0*/  STL [R1+0x40], R2 ;  /* 0x0000400201007387 */ /* 0x0001e40000100800 */
.L_x_626:
[----:B------:R-:W-:Y:S01]  /*107f0*/  MOV R11, R10 ;  /* 0x0000000a000b7202 */ /* 0x000fe20000000f00 */
[----:B------:R-:W-:Y:S01]  /*10800*/  ULDC.64 UR4, c[0x0][0xa20] ;  /* 0x0002880000047ab9 */ /* 0x000fe20000000a00 */
[C---:B------:R-:W-:Y:S02]  /*10810*/  LOP3.LUT R7, R26.reuse, 0xff000000, RZ, 0xc0, !PT ;  /* 0xff0000001a077812 */ /* 0x040fe400078ec0ff */
[----:B------:R-:W-:Y:S01]  /*10820*/  ISETP.NE.U32.AND P0, PT, RZ, UR4, PT ;  /* 0x00000004ff007c0c */ /* 0x000fe2000bf05070 */
[----:B------:R1:W-:Y:S01]  /*10830*/  STL [R1+0xc], R11 ;  /* 0x00000c0b01007387 */ /* 0x0003e20000100800 */
[----:B------:R-:W-:Y:S02]  /*10840*/  SHF.R.U32.HI R7, RZ, 0x8, R7 ;  /* 0x00000008ff077819 */ /* 0x000fe40000011607 */
[----:B------:R-:W-:Y:S02]  /*10850*/  ISETP.NE.AND.EX P0, PT, RZ, UR5, PT, P0 ;  /* 0x00000005ff007c0c */ /* 0x000fe4000bf05300 */
[----:B0-----:R-:W-:-:S02]  /*10860*/  LOP3.LUT R2, R26, 0xff0000, RZ, 0xc0, !PT ;  /* 0x00ff00001a027812 */ /* 0x001fc400078ec0ff */
[----:B------:R-:W-:Y:S02]  /*10870*/  LOP3.LUT R17, R26, 0xffff, RZ, 0xc0, !PT ;  /* 0x0000ffff1a117812 */ /* 0x000fe400078ec0ff */
[----:B------:R-:W-:-:S07]  /*10880*/  LEA.HI R7, R2, R7, RZ, 0x10 ;  /* 0x0000000702077211 */ /* 0x000fce00078f80ff */
[----:B-1----:R-:W-:Y:S05]  /*10890*/  @!P0 BRA `(.L_x_627) ;  /* 0x0000000000108947 */ /* 0x002fea0003800000 */
[----:B------:R-:W-:-:S04]  /*108a0*/  IADD3 R2, P0, R18, UR4, RZ ;  /* 0x0000000412027c10 */ /* 0x000fc8000ff1e0ff */
[----:B------:R-:W-:-:S05]  /*108b0*/  IADD3.X R3, R19, UR5, RZ, P0, !PT ;  /* 0x0000000513037c10 */ /* 0x000fca00087fe4ff */
[----:B------:R0:W5:Y:S01]  /*108c0*/  LDG.E R8, desc[UR42][R2.64] ;  /* 0x0000002a02087981 */ /* 0x000162000c1e1900 */
[----:B------:R-:W-:Y:S05]  /*108d0*/  BRA `(.L_x_628) ;  /* 0x0000000000247947 */ /* 0x000fea0003800000 */
.L_x_627:
[----:B------:R-:W-:Y:S02]  /*108e0*/  ULDC.64 UR4, c[0x0][0xa08] ;  /* 0x0002820000047ab9 */ /* 0x000fe40000000a00 */
[----:B------:R-:W-:-:S04]  /*108f0*/  ISETP.NE.U32.AND P0, PT, RZ, UR4, PT ;  /* 0x00000004ff007c0c */ /* 0x000fc8000bf05070 */
[----:B------:R-:W-:-:S13]  /*10900*/  ISETP.NE.AND.EX P0, PT, RZ, UR5, PT, P0 ;  /* 0x00000005ff007c0c */ /* 0x000fda000bf05300 */
[----:B------:R-:W-:Y:S05]  /*10910*/  @!P0 BRA `(.L_x_628) ;  /* 0x0000000000148947 */ /* 0x000fea0003800000 */
[----:B------:R-:W0:Y:S02]  /*10920*/  LDC.64 R2, c[0x0][0xa08] ;  /* 0x00028200ff027b82 */ /* 0x000e240000000a00 */
[----:B0-----:R-:W-:-:S05]  /*10930*/  IMAD.WIDE R2, R11, 0x4, R2 ;  /* 0x000000040b027825 */ /* 0x001fca00078e0202 */
[----:B------:R-:W2:Y:S04]  /*10940*/  LDG.E R8, desc[UR42][R2.64] ;  /* 0x0000002a02087981 */ /* 0x000ea8000c1e1900 */
[----:B------:R-:W2:Y:S02]  /*10950*/  LDG.E R2, desc[UR42][R2.64+0x4] ;  /* 0x0000042a02027981 */ /* 0x000ea4000c1e1900 */
[----:B--2---:R-:W-:-:S07]  /*10960*/  IMAD.IADD R8, R2, 0x1, -R8 ;  /* 0x0000000102087824 */ /* 0x004fce00078e0a08 */
.L_x_628:
[----:B0-----:R-:W2:Y:S04]  /*10970*/  @P2 LDG.E R2, desc[UR42][R4.64] ;  /* 0x0000002a04022981 */ /* 0x001ea8000c1e1900 */
[----:B------:R0:W2:Y:S01]  /*10980*/  @P2 LDG.E R4, desc[UR42][R4.64+0x4] ;  /* 0x0000042a04042981 */ /* 0x0000a2000c1e1900 */
[----:B------:R-:W-:Y:S01]  /*10990*/  BSSY B0, `(.L_x_629) ;  /* 0x000002c000007945 */ /* 0x000fe20003800000 */
[----:B------:R-:W-:Y:S01]  /*109a0*/  LOP3.LUT R21, R7, 0xff, RZ, 0xc0, !PT ;  /* 0x000000ff07157812 */ /* 0x000fe200078ec0ff */
[----:B------:R-:W-:Y:S02]  /*109b0*/  IMAD.MOV.U32 R3, RZ, RZ, RZ ;  /* 0x000000ffff037224 */ /* 0x000fe400078e00ff */
[----:B0----5:R-:W-:Y:S02]  /*109c0*/  IMAD.IADD R5, R8, 0x1, -R9 ;  /* 0x0000000108057824 */ /* 0x021fe400078e0a09 */
[----:B--2---:R-:W-:Y:S01]  /*109d0*/  @P2 IMAD.IADD R6, R4, 0x1, -R2 ;  /* 0x0000000104062824 */ /* 0x004fe200078e0a02 */
[----:B------:R-:W-:-:S03]  /*109e0*/  SHF.R.U32.HI R4, RZ, 0x10, R7 ;  /* 0x00000010ff047819 */ /* 0x000fc60000011607 */
[----:B------:R-:W-:-:S04]  /*109f0*/  IMAD.IADD R2, R5, 0x1, R6 ;  /* 0x0000000105027824 */ /* 0x000fc800078e0206 */
[C---:B------:R-:W-:Y:S01]  /*10a00*/  VIADD R20, R2.reuse, 0x7f ;  /* 0x0000007f02147836 */ /* 0x040fe20000000000 */
[----:B------:R-:W-:Y:S01]  /*10a10*/  ISETP.GE.AND P1, PT, R2, 0x1, PT ;  /* 0x000000010200780c */ /* 0x000fe20003f26270 */
[----:B------:R0:W-:Y:S03]  /*10a20*/  STL [R1+0x14], R2 ;  /* 0x0000140201007387 */ /* 0x0001e60000100800 */
[----:B0-----:R-:W-:-:S04]  /*10a30*/  SHF.R.S32.HI R2, RZ, 0x1f, R20 ;  /* 0x0000001fff027819 */ /* 0x001fc80000011414 */
[----:B------:R-:W-:-:S04]  /*10a40*/  LEA.HI R20, R2, R20, RZ, 0x7 ;  /* 0x0000001402147211 */ /* 0x000fc800078f38ff */
[----:B------:R-:W-:Y:S01]  /*10a50*/  SHF.R.S32.HI R20, RZ, 0x7, R20 ;  /* 0x00000007ff147819 */ /* 0x000fe20000011414 */
[----:B------:R-:W-:Y:S06]  /*10a60*/  @!P1 BRA `(.L_x_630) ;  /* 0x0000000000789947 */ /* 0x000fec0003800000 */
[----:B------:R-:W-:Y:S01]  /*10a70*/  ISETP.NE.AND P0, PT, R4, RZ, PT ;  /* 0x000000ff0400720c */ /* 0x000fe20003f05270 */
[----:B------:R-:W-:-:S03]  /*10a80*/  ULDC UR4, c[0x0][0x9f0] ;  /* 0x00027c0000047ab9 */ /* 0x000fc60000000800 */
[----:B------:R-:W-:-:S04]  /*10a90*/  SEL R7, R4, UR4, P0 ;  /* 0x0000000404077c07 */ /* 0x000fc80008000000 */
[----:B------:R-:W-:Y:S02]  /*10aa0*/  IABS R8, R7 ;  /* 0x0000000700087213 */ /* 0x000fe40000000000 */
        /* <DEDUP_REMOVED lines=12> */
[----:B------:R-:W-:Y:S02]  /*10b70*/  IABS R3, R9 ;  /* 0x0000000900037213 */ /* 0x000fe40000000000 */
[----:B------:R-:W-:-:S05]  /*10b80*/  IADD3 R2, RZ, -R2, RZ ;  /* 0x80000002ff027210 */ /* 0x000fca0007ffe0ff */
[----:B------:R-:W-:Y:S02]  /*10b90*/  IMAD.MOV.U32 R9, RZ, RZ, R2 ;  /* 0x000000ffff097224 */ /* 0x000fe400078e0002 */
        /* <DEDUP_REMOVED lines=11> */
.L_x_630:
[----:B------:R-:W-:Y:S05]  /*10c50*/  BSYNC B0 ;  /* 0x0000000000007941 */ /* 0x000fea0003800000 */
.L_x_629:
[-C--:B------:R-:W-:Y:S01]  /*10c60*/  IMAD R2, R21, R3.reuse, RZ ;  /* 0x0000000315027224 */ /* 0x080fe200078e02ff */
[----:B------:R-:W-:Y:S04]  /*10c70*/  BSSY B0, `(.L_x_631) ;  /* 0x00000dc000007945 */ /* 0x000fe80003800000 */
[C---:B------:R-:W-:Y:S01]  /*10c80*/  VIADDMNMX R3, R2.reuse, R3, R20, PT ;  /* 0x0000000302037246 */ /* 0x040fe20003800114 */
[----:B------:R-:W-:-:S04]  /*10c90*/  IMAD R2, R2, 0x80, -R5 ;  /* 0x0000008002027824 */ /* 0x000fc800078e0a05 */
[----:B------:R-:W-:Y:S01]  /*10ca0*/  IMAD R3, R3, 0x80, -R5 ;  /* 0x0000008003037824 */ /* 0x000fe200078e0a05 */
[----:B------:R-:W-:-:S04]  /*10cb0*/  VIMNMX R5, RZ, R2, !PT ;  /* 0x00000002ff057248 */ /* 0x000fc80007fe0100 */
[----:B------:R-:W-:-:S04]  /*10cc0*/  VIMNMX R3, R3, R6, PT ;  /* 0x0000000603037248 */ /* 0x000fc80003fe0100 */
[----:B------:R-:W-:-:S13]  /*10cd0*/  ISETP.GT.AND P0, PT, R3, R5, PT ;  /* 0x000000050300720c */ /* 0x000fda0003f04270 */
[----:B------:R-:W-:Y:S01]  /*10ce0*/  @P0 VIADD R2, R3, 0x7f ;  /* 0x0000007f03020836 */ /* 0x000fe20000000000 */
[----:B------:R-:W-:-:S04]  /*10cf0*/  SHF.R.U32.HI R3, RZ, 0x7, R5 ;  /* 0x00000007ff037819 */ /* 0x000fc80000011605 */
[----:B------:R-:W-:-:S04]  /*10d00*/  @P0 SHF.R.S32.HI R5, RZ, 0x1f, R2 ;  /* 0x0000001fff050819 */ /* 0x000fc80000011402 */
[----:B------:R-:W-:Y:S02]  /*10d10*/  @P0 LEA.HI R2, R5, R2, RZ, 0x7 ;  /* 0x0000000205020211 */ /* 0x000fe400078f38ff */
[-C--:B------:R-:W-:Y:S02]  /*10d20*/  MOV R5, R3.reuse ;  /* 0x0000000300057202 */ /* 0x080fe40000000f00 */
[----:B------:R-:W-:Y:S02]  /*10d30*/  @P0 SHF.R.S32.HI R5, RZ, 0x7, R2 ;  /* 0x00000007ff050819 */ /* 0x000fe40000011402 */
[----:B------:R-:W-:Y:S02]  /*10d40*/  PLOP3.LUT P0, PT, PT, PT, PT, 0x80, 0x0 ;  /* 0x000000000000781c */ /* 0x000fe40003f0f070 */
[----:B------:R-:W-:-:S13]  /*10d50*/  ISETP.GT.AND P3, PT, R5, R3, PT ;  /* 0x000000030500720c */ /* 0x000fda0003f64270 */
[----:B------:R-:W-:Y:S05]  /*10d60*/  @!P3 BRA `(.L_x_632) ;  /* 0x0000000c0030b947 */ /* 0x000fea0003800000 */
[----:B------:R-:W-:Y:S01]  /*10d70*/  UMOV UR4, 0xffffffff ;  /* 0xffffffff00047882 */ /* 0x000fe20000000000 */
[----:B------:R-:W-:Y:S02]  /*10d80*/  SEL R2, R11, RZ, !P2 ;  /* 0x000000ff0b027207 */ /* 0x000fe40005000000 */
[----:B------:R-:W-:Y:S05]  /*10d90*/  BRA.DIV UR4, `(.L_x_633) ;  /* 0x0000007204547947 */ /* 0x000fea000b800000 */
[----:B------:R-:W0:Y:S02]  /*10da0*/  S2R R6, SR_TID.X ;  /* 0x0000000000067919 */ /* 0x000e240000002100 */
[----:B0-----:R-:W-:-:S04]  /*10db0*/  SHF.R.U32.HI R6, RZ, 0x5, R6 ;  /* 0x00000005ff067819 */ /* 0x001fc80000011606 */
[----:B------:R-:W-:-:S05]  /*10dc0*/  LOP3.LUT R6, R6, 0x3, RZ, 0xc0, !PT ;  /* 0x0000000306067812 */ /* 0x000fca00078ec0ff */
[----:B------:R0:W1:Y:S02]  /*10dd0*/  SHFL.IDX PT, R14, R6, RZ, 0x1f ;  /* 0x00001fff060e7589 */ /* 0x00006400000e0000 */
.L_x_804:
[----:B-1----:R-:W-:Y:S02]  /*10de0*/  ISETP.NE.AND P0, PT, R14, RZ, PT ;  /* 0x000000ff0e00720c */ /* 0x002fe40003f05270 */
[----:B------:R-:W-:-:S11]  /*10df0*/  PLOP3.LUT P6, PT, PT, PT, PT, 0x8, 0x0 ;  /* 0x000000000000781c */ /* 0x000fd60003fce170 */
[----:B------:R-:W-:Y:S05]  /*10e00*/  @P0 BRA `(.L_x_634) ;  /* 0x00000000000c0947 */ /* 0x000fea0003800000 */
[----:B------:R-:W-:-:S03]  /*10e10*/  UMOV UR4, 0xffffffff ;  /* 0xffffffff00047882 */ /* 0x000fc60000000000 */
[----:B------:R-:W-:Y:S05]  /*10e20*/  BRA.DIV UR4, `(.L_x_635) ;  /* 0x0000007204647947 */ /* 0x000fea000b800000 */
[----:B------:R-:W-:-:S13]  /*10e30*/  ELECT P6, URZ, PT ;  /* 0x00000000003f782f */ /* 0x000fda00038c0000 */
.L_x_634:
[----:B0-----:R-:W2:Y:S01]  /*10e40*/  LDL R6, [R1+0x44] ;  /* 0x0000440001067983 */ /* 0x001ea20000100800 */
[----:B------:R-:W-:Y:S01]  /*10e50*/  BSSY B1, `(.L_x_636) ;  /* 0x0000008000017945 */ /* 0x000fe20003800000 */
[----:B--2---:R-:W-:-:S05]  /*10e60*/  VIADD R6, R6, 0x1 ;  /* 0x0000000106067836 */ /* 0x004fca0000000000 */
[----:B------:R-:W-:-:S04]  /*10e70*/  LEA.HI R7, R6, R6, RZ, 0x1 ;  /* 0x0000000606077211 */ /* 0x000fc800078f08ff */
[----:B------:R-:W-:-:S05]  /*10e80*/  LOP3.LUT R7, R7, 0xfffffffe, RZ, 0xc0, !PT ;  /* 0xfffffffe07077812 */ /* 0x000fca00078ec0ff */
[----:B------:R-:W-:-:S05]  /*10e90*/  IMAD.IADD R6, R6, 0x1, -R7 ;  /* 0x0000000106067824 */ /* 0x000fca00078e0a07 */
[----:B------:R-:W-:-:S04]  /*10ea0*/  SHF.L.U32 R6, R6, 0x1f, RZ ;  /* 0x0000001f06067819 */ /* 0x000fc800000006ff */
[----:B------:R-:W0:Y:S02]  /*10eb0*/  SYNCS.PHASECHK.TRANS64.TRYWAIT P0, [R16+URZ+0x16820], R6 ;  /* 0x01682006100075a7 */ /* 0x000e24000800017f */
[----:B0-----:R-:W-:Y:S05]  /*10ec0*/  @!P0 BRA `(.L_x_637) ;  /* 0x00000070005c8947 */ /* 0x001fea0003800000 */
.L_x_807:
[----:B------:R-:W-:Y:S05]  /*10ed0*/  BSYNC B1 ;  /* 0x0000000000017941 */ /* 0x000fea0003800000 */
.L_x_636:
[----:B------:R-:W-:Y:S04]  /*10ee0*/  BSSY B1, `(.L_x_638) ;  /* 0x0000050000017945 */ /* 0x000fe80003800000 */
[----:B------:R-:W-:Y:S05]  /*10ef0*/  @!P6 BRA `(.L_x_639) ;  /* 0x000000040038e947 */ /* 0x000fea0003800000 */
[----:B------:R-:W2:Y:S01]  /*10f00*/  LDL R8, [R1+0x4] ;  /* 0x0000040001087983 */ /* 0x000ea20000100800 */
[----:B0-----:R-:W-:Y:S01]  /*10f10*/  IMAD R6, R28, 0x8, R16 ;  /* 0x000000081c067824 */ /* 0x001fe200078e0210 */
[----:B------:R-:W0:Y:S01]  /*10f20*/  S2R R7, SR_TID.X ;  /* 0x0000000000077919 */ /* 0x000e220000002100 */
[----:B------:R-:W-:Y:S01]  /*10f30*/  BSSY B2, `(.L_x_640) ;  /* 0x0000006000027945 */ /* 0x000fe20003800000 */
[----:B0-----:R-:W-:-:S04]  /*10f40*/  LOP3.LUT R7, R7, 0x7f, RZ, 0xc0, !PT ;  /* 0x0000007f07077812 */ /* 0x001fc800078ec0ff */
[----:B------:R-:W-:Y:S02]  /*10f50*/  ISETP.NE.AND P2, PT, R7, RZ, PT ;  /* 0x000000ff0700720c */ /* 0x000fe40003f45270 */
[----:B--2---:R-:W-:-:S04]  /*10f60*/  SHF.L.U32 R10, R8, 0x1f, RZ ;  /* 0x0000001f080a7819 */ /* 0x004fc800000006ff */
[----:B------:R-:W0:Y:S02]  /*10f70*/  SYNCS.PHASECHK.TRANS64.TRYWAIT P0, [R6+URZ+0x168a0], R10 ;  /* 0x0168a00a060075a7 */ /* 0x000e24000800017f */
[----:B0-----:R-:W-:Y:S05]  /*10f80*/  @!P0 BRA `(.L_x_641) ;  /* 0x0000007000408947 */ /* 0x001fea0003800000 */
.L_x_808:
[----:B------:R-:W-:Y:S05]  /*10f90*/  BSYNC B2 ;  /* 0x0000000000027941 */ /* 0x000fea0003800000 */
.L_x_640:
[----:B------:R-:W-:Y:S04]  /*10fa0*/  BSSY B2, `(.L_x_642) ;  /* 0x0000009000027945 */ /* 0x000fe80003800000 */
[----:B------:R-:W-:Y:S05]  /*10fb0*/  @P2 BRA `(.L_x_643) ;  /* 0x00000000001c2947 */ /* 0x000fea0003800000 */
[----:B------:R-:W1:Y:S02]  /*10fc0*/  S2R R7, SR_TID.X ;  /* 0x0000000000077919 */ /* 0x000e640000002100 */
[----:B-1----:R-:W-:Y:S01]  /*10fd0*/  LOP3.LUT R8, R7, 0x1f, RZ, 0xc0, !PT ;  /* 0x0000001f07087812 */ /* 0x002fe200078ec0ff */
[----:B------:R-:W-:-:S03]  /*10fe0*/  IMAD.MOV.U32 R7, RZ, RZ, 0x4000 ;  /* 0x00004000ff077424 */ /* 0x000fc600078e00ff */
[----:B------:R-:W-:Y:S01]  /*10ff0*/  ISETP.NE.AND P0, PT, R8, RZ, PT ;  /* 0x000000ff0800720c */ /* 0x000fe20003f05270 */
[----:B------:R1:W-:-:S12]  /*11000*/  SYNCS.ARRIVE.TRANS64 RZ, [R6+URZ+0x16890], R7 ;  /* 0x0168900706ff79a7 */ /* 0x0003d8000800003f */
[----:B-1----:R-:W-:Y:S05]  /*11010*/  @!P0 BRA `(.L_x_643) ;  /* 0x0000000000048947 */ /* 0x002fea0003800000 */
[----:B------:R-:W-:Y:S01]  /*11020*/  BPT.TRAP 0x1 ;  /* 0x000000040000795c */ /* 0x000fe20000300000 */
.L_x_643:
[----:B------:R-:W-:Y:S05]  /*11030*/  BSYNC B2 ;  /* 0x0000000000027941 */ /* 0x000fea0003800000 */
.L_x_642:
[----:B------:R-:W-:Y:S01]  /*11040*/  IMAD.MOV.U32 R12, RZ, RZ, RZ ;  /* 0x000000ffff0c7224 */ /* 0x000fe200078e00ff */
[----:B------:R-:W-:Y:S01]  /*11050*/  UIADD3 UR4, UP0, UR40, 0x570, URZ ;  /* 0x0000057028047890 */ /* 0x000fe2000ff1e03f */
[----:B------:R-:W-:Y:S01]  /*11060*/  IMAD R7, R5, 0x80, R0 ;  /* 0x0000008005077824 */ /* 0x000fe200078e0200 */
[----:B------:R-:W-:Y:S01]  /*11070*/  PLOP3.LUT P0, PT, PT, PT, PT, 0x80, 0x0 ;  /* 0x000000000000781c */ /* 0x000fe20003f0f070 */
[----:B------:R-:W-:Y:S01]  /*11080*/  IMAD R8, R28, 0x4000, R16 ;  /* 0x000040001c087824 */ /* 0x000fe200078e0210 */
[----:B------:R-:W-:Y:S01]  /*11090*/  R2UR UR10, R12 ;  /* 0x000000000c0a72ca */ /* 0x000fe200000e0000 */
[----:B------:R-:W-:Y:S01]  /*110a0*/  VIADD R7, R7, 0xffffff80 ;  /* 0xffffff8007077836 */ /* 0x000fe20000000000 */
[----:B------:R-:W-:Y:S01]  /*110b0*/  SHF.L.U32 R11, R28, 0xd, RZ ;  /* 0x0000000d1c0b7819 */ /* 0x000fe200000006ff */
[----:B------:R-:W-:Y:S01]  /*110c0*/  VIADD R8, R8, 0xe400 ;  /* 0x0000e40008087836 */ /* 0x000fe20000000000 */
[----:B------:R-:W-:Y:S01]  /*110d0*/  UIADD3.X UR5, URZ, UR41, URZ, UP0, !UPT ;  /* 0x000000293f057290 */ /* 0x000fe200087fe43f */
[----:B------:R-:W-:Y:S01]  /*110e0*/  VIADD R9, R6, 0x16890 ;  /* 0x0001689006097836 */ /* 0x000fe20000000000 */
[----:B------:R-:W-:Y:S01]  /*110f0*/  UMOV UR6, 0x0 ;  /* 0x0000000000067882 */ /* 0x000fe20000000000 */
[----:B------:R-:W-:-:S09]  /*11100*/  UMOV UR7, 0x12f00000 ;  /* 0x12f0000000077882 */ /* 0x000fd20000000000 */
.L_x_644:
[----:B------:R-:W-:-:S13]  /*11110*/  @P0 ELECT P3, URZ, PT ;  /* 0x00000000003f082f */ /* 0x000fda0003860000 */
[----:B------:R-:W-:Y:S02]  /*11120*/  @P3 R2UR UR13, R2 ;  /* 0x00000000020d32ca */ /* 0x000fe400000e0000 */
[----:B------:R-:W-:Y:S02]  /*11130*/  @P3 R2UR UR12, R17 ;  /* 0x00000000110c32ca */ /* 0x000fe400000e0000 */
[----:B------:R-:W-:Y:S02]  /*11140*/  @P3 R2UR UR11, R7 ;  /* 0x00000000070b32ca */ /* 0x000fe400000e0000 */
[----:B------:R-:W-:Y:S02]  /*11150*/  @P3 R2UR UR9, R9 ;  /* 0x00000000090932ca */ /* 0x000fe400000e0000 */
[----:B------:R-:W-:Y:S02]  /*11160*/  @P3 R2UR UR8, R8 ;  /* 0x00000000080832ca */ /* 0x000fe400000e0000 */
[----:B------:R-:W-:-:S02]  /*11170*/  @P3 PLOP3.LUT P0, PT, P3, PT, PT, 0x8, 0x0 ;  /* 0x000000000000381c */ /* 0x000fc40001f0e170 */
[----:B------:R-:W-:-:S09]  /*11180*/  PLOP3.LUT P3, PT, PT, PT, PT, 0x8, 0x0 ;  /* 0x000000000000781c */ /* 0x000fd20003f6e170 */
[----:B------:R1:W-:Y:S02]  /*11190*/  UTMALDG.4D [UR8], [UR4], desc[UR6] ;  /* 0x00000608040075b4 */ /* 0x0003e40008019000 */
[----:B-1----:R-:W-:Y:S05]  /*111a0*/  @P0 BRA.U.ANY `(.L_x_644) ;  /* 0xfffffffd00d80947 */ /* 0x002fea000393ffff */
[----:B------:R-:W1:Y:S01]  /*111b0*/  SYNCS.PHASECHK.TRANS64.TRYWAIT P0, [R6+URZ+0x168c0], R10 ;  /* 0x0168c00a060075a7 */ /* 0x000e62000800017f */
[----:B------:R-:W-:Y:S04]  /*111c0*/  BSSY B2, `(.L_x_645) ;  /* 0x0000002000027945 */ /* 0x000fe80003800000 */
[----:B-1----:R-:W-:Y:S05]  /*111d0*/  @!P0 BRA `(.L_x_646) ;  /* 0x0000006c00c08947 */ /* 0x002fea0003800000 */
.L_x_809:
[----:B------:R-:W-:Y:S05]  /*111e0*/  BSYNC B2 ;  /* 0x0000000000027941 */ /* 0x000fea0003800000 */
.L_x_645:
[----:B------:R-:W-:Y:S01]  /*111f0*/  BSSY B2, `(.L_x_647) ;  /* 0x000000b000027945 */ /* 0x000fe20003800000 */
[----:B------:R-:W-:Y:S02]  /*11200*/  IMAD.MOV.U32 R8, RZ, RZ, 0x0 ;  /* 0x00000000ff087424 */ /* 0x000fe400078e00ff */
[----:B------:R-:W-:Y:S01]  /*11210*/  IMAD.MOV.U32 R9, RZ, RZ, 0x12f00000 ;  /* 0x12f00000ff097424 */ /* 0x000fe200078e00ff */
[----:B------:R-:W-:Y:S06]  /*11220*/  @P2 BRA `(.L_x_648) ;  /* 0x00000000001c2947 */ /* 0x000fec0003800000 */
[----:B------:R-:W2:Y:S01]  /*11230*/  S2R R13, SR_TID.X ;  /* 0x00000000000d7919 */ /* 0x000ea20000002100 */
[----:B01----:R-:W-:-:S04]  /*11240*/  IMAD.MOV.U32 R10, RZ, RZ, 0x4000 ;  /* 0x00004000ff0a7424 */ /* 0x003fc800078e00ff */
[----:B------:R3:W-:Y:S01]  /*11250*/  SYNCS.ARRIVE.TRANS64 RZ, [R6+URZ+0x168b0], R10 ;  /* 0x0168b00a06ff79a7 */ /* 0x0007e2000800003f */
[----:B--2---:R-:W-:-:S04]  /*11260*/  LOP3.LUT R13, R13, 0x1f, RZ, 0xc0, !PT ;  /* 0x0000001f0d0d7812 */ /* 0x004fc800078ec0ff */
[----:B------:R-:W-:-:S13]  /*11270*/  ISETP.NE.AND P0, PT, R13, RZ, PT ;  /* 0x000000ff0d00720c */ /* 0x000fda0003f05270 */
[----:B---3--:R-:W-:Y:S05]  /*11280*/  @!P0 BRA `(.L_x_648) ;  /* 0x0000000000048947 */ /* 0x008fea0003800000 */
[----:B------:R-:W-:Y:S01]  /*11290*/  BPT.TRAP 0x1 ;  /* 0x000000040000795c */ /* 0x000fe20000300000 */
.L_x_648:
[----:B------:R-:W-:Y:S05]  /*112a0*/  BSYNC B2 ;  /* 0x0000000000027941 */ /* 0x000fea0003800000 */
.L_x_647:
[----:B------:R-:W-:Y:S01]  /*112b0*/  R2UR UR10, R12 ;  /* 0x000000000c0a72ca */ /* 0x000fe200000e0000 */
[----:B------:R-:W-:Y:S01]  /*112c0*/  UIADD3 UR4, UP0, UR40, 0x670, URZ ;  /* 0x0000067028047890 */ /* 0x000fe2000ff1e03f */
[----:B------:R-:W-:Y:S01]  /*112d0*/  R2UR UR7, R9 ;  /* 0x00000000090772ca */ /* 0x000fe200000e0000 */
[----:B01----:R-:W-:Y:S01]  /*112e0*/  VIADD R6, R6, 0x168b0 ;  /* 0x000168b006067836 */ /* 0x003fe20000000000 */
[----:B------:R-:W-:Y:S01]  /*112f0*/  R2UR UR6, R8 ;  /* 0x00000000080672ca */ /* 0x000fe200000e0000 */
[----:B------:R-:W-:Y:S01]  /*11300*/  IMAD R8, R11, 0x2, R16 ;  /* 0x000000020b087824 */ /* 0x000fe200078e0210 */
[----:B------:R-:W-:Y:S01]  /*11310*/  PLOP3.LUT P0, PT, PT, PT, PT, 0x80, 0x0 ;  /* 0x000000000000781c */ /* 0x000fe20003f0f070 */
[----:B------:R-:W-:Y:S02]  /*11320*/  UIADD3.X UR5, URZ, UR41, URZ, UP0, !UPT ;  /* 0x000000293f057290 */ /* 0x000fe400087fe43f */
[----:B------:R-:W-:-:S10]  /*11330*/  VIADD R8, R8, 0x400 ;  /* 0x0000040008087836 */ /* 0x000fd40000000000 */
.L_x_649:
        /* <DEDUP_REMOVED lines=10> */
.L_x_639:
[----:B------:R-:W-:Y:S05]  /*113e0*/  BSYNC B1 ;  /* 0x0000000000017941 */ /* 0x000fea0003800000 */
.L_x_638:
[----:B------:R-:W2:Y:S01]  /*113f0*/  LDL.LU R9, [R1+0x4] ;  /* 0x0000040001097983 */ /* 0x000ea20000300800 */
[----:B------:R-:W-:Y:S01]  /*11400*/  VIADD R28, R28, 0x1 ;  /* 0x000000011c1c7836 */ /* 0x000fe20000000000 */
[----:B------:R-:W-:Y:S01]  /*11410*/  PLOP3.LUT P0, PT, PT, PT, PT, 0x8, 0x0 ;  /* 0x000000000000781c */ /* 0x000fe20003f0e170 */
[----:B------:R-:W-:-:S03]  /*11420*/  VIADD R5, R5, 0xfffffffe ;  /* 0xfffffffe05057836 */ /* 0x000fc60000000000 */
[C---:B------:R-:W-:Y:S02]  /*11430*/  ISETP.NE.AND P2, PT, R28.reuse, 0x2, PT ;  /* 0x000000021c00780c */ /* 0x040fe40003f45270 */
[----:B------:R-:W-:Y:S02]  /*11440*/  ISETP.GE.AND P3, PT, R5, R3, PT ;  /* 0x000000030500720c */ /* 0x000fe40003f66270 */
[----:B0-----:R-:W-:Y:S02]  /*11450*/  SEL R6, RZ, 0x1, P2 ;  /* 0x00000001ff067807 */ /* 0x001fe40001000000 */
[----:B------:R-:W-:Y:S02]  /*11460*/  SEL R28, R28, RZ, P2 ;  /* 0x000000ff1c1c7207 */ /* 0x000fe40001000000 */
[----:B--2---:R-:W-:-:S05]  /*11470*/  LOP3.LUT R9, R9, R6, RZ, 0x3c, !PT ;  /* 0x0000000609097212 */ /* 0x004fca00078e3cff */
[----:B------:R0:W-:Y:S02]  /*11480*/  STL [R1+0x4], R9 ;  /* 0x0000040901007387 */ /* 0x0001e40000100800 */
[----:B------:R-:W-:Y:S05]  /*11490*/  @!P3 BRA `(.L_x_632) ;  /* 0x000000040064b947 */ /* 0x000fea0003800000 */
.L_x_662:
[----:B------:R-:W-:Y:S05]  /*114a0*/  YIELD ;  /* 0x0000000000007946 */ /* 0x000fea0003800000 */
[----:B------:R-:W-:Y:S04]  /*114b0*/  BSSY B1, `(.L_x_650) ;  /* 0x000004d000017945 */ /* 0x000fe80003800000 */
[----:B-1----:R-:W-:Y:S05]  /*114c0*/  @!P6 BRA `(.L_x_651) ;  /* 0x00000004002ce947 */ /* 0x002fea0003800000 */
[----:B------:R-:W2:Y:S01]  /*114d0*/  LDL R7, [R1+0x4] ;  /* 0x0000040001077983 */ /* 0x000ea20000100800 */
[----:B------:R-:W1:Y:S02]  /*114e0*/  S2R R6, SR_TID.X ;  /* 0x0000000000067919 */ /* 0x000e640000002100 */
[----:B-1----:R-:W-:Y:S02]  /*114f0*/  LOP3.LUT R8, R6, 0x7f, RZ, 0xc0, !PT ;  /* 0x0000007f06087812 */ /* 0x002fe400078ec0ff */
[----:B------:R-:W-:Y:S01]  /*11500*/  LEA R6, R28, R16, 0x3 ;  /* 0x000000101c067211 */ /* 0x000fe200078e18ff */
[----:B------:R-:W-:Y:S01]  /*11510*/  BSSY B2, `(.L_x_652) ;  /* 0x0000005000027945 */ /* 0x000fe20003800000 */
[----:B------:R-:W-:Y:S02]  /*11520*/  ISETP.NE.AND P3, PT, R8, RZ, PT ;  /* 0x000000ff0800720c */ /* 0x000fe40003f65270 */
[----:B--2---:R-:W-:-:S04]  /*11530*/  SHF.L.U32 R7, R7, 0x1f, RZ ;  /* 0x0000001f07077819 */ /* 0x004fc800000006ff */
[----:B------:R-:W1:Y:S02]  /*11540*/  SYNCS.PHASECHK.TRANS64.TRYWAIT P2, [R6+URZ+0x168a0], R7 ;  /* 0x0168a007060075a7 */ /* 0x000e64000804017f */
[----:B-1----:R-:W-:Y:S05]  /*11550*/  @!P2 BRA `(.L_x_653) ;  /* 0x0000006800f4a947 */ /* 0x002fea0003800000 */
.L_x_810:
[----:B------:R-:W-:Y:S05]  /*11560*/  BSYNC B2 ;  /* 0x0000000000027941 */ /* 0x000fea0003800000 */
.L_x_652:
[----:B------:R-:W-:Y:S04]  /*11570*/  BSSY B2, `(.L_x_654) ;  /* 0x0000009000027945 */ /* 0x000fe80003800000 */
[----:B------:R-:W-:Y:S05]  /*11580*/  @P3 BRA `(.L_x_655) ;  /* 0x00000000001c3947 */ /* 0x000fea0003800000 */
[----:B------:R-:W0:Y:S02]  /*11590*/  S2R R8, SR_TID.X ;  /* 0x0000000000087919 */ /* 0x000e240000002100 */
[----:B0-----:R-:W-:Y:S01]  /*115a0*/  LOP3.LUT R9, R8, 0x1f, RZ, 0xc0, !PT ;  /* 0x0000001f08097812 */ /* 0x001fe200078ec0ff */
[----:B------:R-:W-:-:S03]  /*115b0*/  IMAD.MOV.U32 R8, RZ, RZ, 0x4000 ;  /* 0x00004000ff087424 */ /* 0x000fc600078e00ff */
[----:B------:R-:W-:Y:S01]  /*115c0*/  ISETP.NE.AND P2, PT, R9, RZ, PT ;  /* 0x000000ff0900720c */ /* 0x000fe20003f45270 */
[----:B------:R2:W-:-:S12]  /*115d0*/  SYNCS.ARRIVE.TRANS64 RZ, [R6+URZ+0x16890], R8 ;  /* 0x0168900806ff79a7 */ /* 0x0005d8000800003f */
[----:B--2---:R-:W-:Y:S05]  /*115e0*/  @!P2 BRA `(.L_x_655) ;  /* 0x000000000004a947 */ /* 0x004fea0003800000 */
[----:B------:R-:W-:Y:S01]  /*115f0*/  BPT.TRAP 0x1 ;  /* 0x000000040000795c */ /* 0x000fe20000300000 */
.L_x_655:
[----:B------:R-:W-:Y:S05]  /*11600*/  BSYNC B2 ;  /* 0x0000000000027941 */ /* 0x000fea0003800000 */
.L_x_654:
[----:B------:R-:W-:Y:S01]  /*11610*/  IMAD.MOV.U32 R12, RZ, RZ, RZ ;  /* 0x000000ffff0c7224 */ /* 0x000fe200078e00ff */
[----:B------:R-:W-:Y:S01]  /*11620*/  UIADD3 UR4, UP0, UR40, 0x570, URZ ;  /* 0x0000057028047890 */ /* 0x000fe2000ff1e03f */
[----:B------:R-:W-:Y:S01]  /*11630*/  IMAD R8, R28, 0x4000, R16 ;  /* 0x000040001c087824 */ /* 0x000fe200078e0210 */
[----:B------:R-:W-:Y:S01]  /*11640*/  PLOP3.LUT P2, PT, PT, PT, PT, 0x80, 0x0 ;  /* 0x000000000000781c */ /* 0x000fe20003f4f070 */
[----:B0-----:R-:W-:Y:S01]  /*11650*/  IMAD R9, R5, 0x80, R0 ;  /* 0x0000008005097824 */ /* 0x001fe200078e0200 */
[----:B------:R-:W-:Y:S01]  /*11660*/  R2UR UR10, R12 ;  /* 0x000000000c0a72ca */ /* 0x000fe200000e0000 */
[----:B------:R-:W-:Y:S01]  /*11670*/  VIADD R10, R6, 0x16890 ;  /* 0x00016890060a7836 */ /* 0x000fe20000000000 */
[----:B------:R-:W-:Y:S01]  /*11680*/  UIADD3.X UR5, URZ, UR41, URZ, UP0, !UPT ;  /* 0x000000293f057290 */ /* 0x000fe200087fe43f */
[----:B------:R-:W-:Y:S01]  /*11690*/  VIADD R11, R8, 0xe400 ;  /* 0x0000e400080b7836 */ /* 0x000fe20000000000 */
[----:B------:R-:W-:Y:S01]  /*116a0*/  UMOV UR6, 0x0 ;  /* 0x0000000000067882 */ /* 0x000fe20000000000 */
[----:B------:R-:W-:-:S10]  /*116b0*/  UMOV UR7, 0x12f00000 ;  /* 0x12f0000000077882 */ /* 0x000fd40000000000 */
.L_x_656:
        /* <DEDUP_REMOVED lines=9> */
[----:B0-----:R-:W-:Y:S05]  /*11750*/  @P2 BRA.U.ANY `(.L_x_656) ;  /* 0xfffffffd00d82947 */ /* 0x001fea000393ffff */
[----:B------:R-:W0:Y:S01]  /*11760*/  SYNCS.PHASECHK.TRANS64.TRYWAIT P2, [R6+URZ+0x168c0], R7 ;  /* 0x0168c007060075a7 */ /* 0x000e22000804017f */
[----:B------:R-:W-:Y:S04]  /*11770*/  BSSY B2, `(.L_x_657) ;  /* 0x0000002000027945 */ /* 0x000fe80003800000 */
[----:B0-----:R-:W-:Y:S05]  /*11780*/  @!P2 BRA `(.L_x_658) ;  /* 0x00000068007ca947 */ /* 0x001fea0003800000 */
.L_x_811:
[----:B------:R-:W-:Y:S05]  /*11790*/  BSYNC B2 ;  /* 0x0000000000027941 */ /* 0x000fea0003800000 */
.L_x_657:
        /* <DEDUP_REMOVED lines=11> */
.L_x_660:
[----:B------:R-:W-:Y:S05]  /*11850*/  BSYNC B2 ;  /* 0x0000000000027941 */ /* 0x000fea0003800000 */
.L_x_659:
[----:B------:R-:W-:Y:S01]  /*11860*/  R2UR UR10, R12 ;  /* 0x000000000c0a72ca */ /* 0x000fe200000e0000 */
[----:B------:R-:W-:Y:S01]  /*11870*/  UIADD3 UR4, UP0, UR40, 0x670, URZ ;  /* 0x0000067028047890 */ /* 0x000fe2000ff1e03f */
[----:B------:R-:W-:Y:S01]  /*11880*/  R2UR UR6, R10 ;  /* 0x000000000a0672ca */ /* 0x000fe200000e0000 */
[----:B01----:R-:W-:Y:S01]  /*11890*/  VIADD R6, R6, 0x168b0 ;  /* 0x000168b006067836 */ /* 0x003fe20000000000 */
[----:B------:R-:W-:Y:S01]  /*118a0*/  R2UR UR7, R11 ;  /* 0x000000000b0772ca */ /* 0x000fe200000e0000 */
[----:B------:R-:W-:Y:S01]  /*118b0*/  UIADD3.X UR5, URZ, UR41, URZ, UP0, !UPT ;  /* 0x000000293f057290 */ /* 0x000fe200087fe43f */
[----:B------:R-:W-:Y:S02]  /*118c0*/  PLOP3.LUT P2, PT, PT, PT, PT, 0x80, 0x0 ;  /* 0x000000000000781c */ /* 0x000fe40003f4f070 */
[----:B------:R-:W-:-:S11]  /*118d0*/  IADD3 R8, R8, 0x400, RZ ;  /* 0x0000040008087810 */ /* 0x000fd60007ffe0ff */
.L_x_661:
        /* <DEDUP_REMOVED lines=10> */
.L_x_651:
[----:B------:R-:W-:Y:S05]  /*11980*/  BSYNC B1 ;  /* 0x0000000000017941 */ /* 0x000fea0003800000 */
.L_x_650:
[----:B------:R-:W2:Y:S01]  /*11990*/  LDL.LU R7, [R1+0x4] ;  /* 0x0000040001077983 */ /* 0x000ea20000300800 */
[----:B------:R-:W-:Y:S01]  /*119a0*/  VIADD R28, R28, 0x1 ;  /* 0x000000011c1c7836 */ /* 0x000fe20000000000 */
[C---:B------:R-:W-:Y:S01]  /*119b0*/  ISETP.GT.AND P3, PT, R5.reuse, R3, PT ;  /* 0x000000030500720c */ /* 0x040fe20003f64270 */
[----:B------:R-:W-:-:S03]  /*119c0*/  VIADD R5, R5, 0xffffffff ;  /* 0xffffffff05057836 */ /* 0x000fc60000000000 */
[----:B------:R-:W-:-:S04]  /*119d0*/  ISETP.NE.AND P2, PT, R28, 0x2, PT ;  /* 0x000000021c00780c */ /* 0x000fc80003f45270 */
[----:B------:R-:W-:Y:S02]  /*119e0*/  SEL R6, RZ, 0x1, P2 ;  /* 0x00000001ff067807 */ /* 0x000fe40001000000 */
[----:B------:R-:W-:Y:S02]  /*119f0*/  SEL R28, R28, RZ, P2 ;  /* 0x000000ff1c1c7207 */ /* 0x000fe40001000000 */
[----:B--2---:R-:W-:-:S05]  /*11a00*/  LOP3.LUT R7, R7, R6, RZ, 0x3c, !PT ;  /* 0x0000000607077212 */ /* 0x004fca00078e3cff */
[----:B------:R1:W-:Y:S01]  /*11a10*/  STL [R1+0x4], R7 ;  /* 0x0000040701007387 */ /* 0x0003e20000100800 */
[----:B------:R-:W-:Y:S05]  /*11a20*/  @P3 BRA `(.L_x_662) ;  /* 0xfffffff8009c3947 */ /* 0x000fea000383ffff */
.L_x_632:
[----:B------:R-:W-:Y:S05]  /*11a30*/  BSYNC B0 ;  /* 0x0000000000007941 */ /* 0x000fea0003800000 */
.L_x_631:
[----:B------:R-:W-:Y:S05]  /*11a40*/  @!P0 WARPSYNC.ALL ;  /* 0x0000000000008948 */ /* 0x000fea0003800000 */
[----:B------:R-:W-:Y:S01]  /*11a50*/  @!P0 BAR.SYNC.DEFER_BLOCKING 0xc, 0x200 ;  /* 0x0308000000008b1d */ /* 0x000fe20000010000 */
[----:B------:R-:W-:-:S05]  /*11a60*/  IMAD.MOV.U32 R0, RZ, RZ, RZ ;  /* 0x000000ffff007224 */ /* 0x000fca00078e00ff */
[----:B------:R-:W-:Y:S04]  /*11a70*/  BSSY B0, `(.L_x_663) ;  /* 0x000001e000007945 */ /* 0x000fe80003800000 */
[----:B------:R-:W-:Y:S05]  /*11a80*/  @!P1 BRA `(.L_x_664) ;  /* 0x0000000000709947 */ /* 0x000fea0003800000 */
[----:B------:R-:W-:-:S13]  /*11a90*/  ISETP.NE.AND P0, PT, R4, RZ, PT ;  /* 0x000000ff0400720c */ /* 0x000fda0003f05270 */
[----:B------:R-:W2:Y:S02]  /*11aa0*/  @!P0 LDC R4, c[0x0][0x9f0] ;  /* 0x00027c00ff048b82 */ /* 0x000ea40000000800 */
[-C--:B--2---:R-:W-:Y:S02]  /*11ab0*/  IABS R0, R4.reuse ;  /* 0x0000000400007213 */ /* 0x084fe40000000000 */
[----:B------:R-:W-:Y:S02]  /*11ac0*/  IABS R6, R4 ;  /* 0x0000000400067213 */ /* 0x000fe40000000000 */
[----:B------:R-:W2:Y:S03]  /*11ad0*/  I2F.RP R2, R0 ;  /* 0x0000000000027306 */ /* 0x000ea60000209400 */
[----:B------:R-:W-:-:S05]  /*11ae0*/  IMAD.MOV R6, RZ, RZ, -R6 ;  /* 0x000000ffff067224 */ /* 0x000fca00078e0a06 */
[----:B--2---:R-:W2:Y:S02]  /*11af0*/  MUFU.RCP R2, R2 ;  /* 0x0000000200027308 */ /* 0x004ea40000001000 */
[----:B--2---:R-:W-:-:S06]  /*11b00*/  VIADD R2, R2, 0xffffffe ;  /* 0x0ffffffe02027836 */ /* 0x004fcc0000000000 */
[----:B------:R-:W2:Y:S02]  /*11b10*/  F2I.FTZ.U32.TRUNC.NTZ R3, R2 ;  /* 0x0000000200037305 */ /* 0x000ea4000021f000 */
[----:B--2---:R-:W-:-:S04]  /*11b20*/  IMAD.MOV R2, RZ, RZ, -R3 ;  /* 0x000000ffff027224 */ /* 0x004fc800078e0a03 */
[----:B------:R-:W-:Y:S02]  /*11b30*/  IMAD R5, R2, R0, RZ ;  /* 0x0000000002057224 */ /* 0x000fe400078e02ff */
[----:B------:R-:W-:-:S04]  /*11b40*/  IMAD.MOV.U32 R2, RZ, RZ, RZ ;  /* 0x000000ffff027224 */ /* 0x000fc800078e00ff */
[----:B------:R-:W-:Y:S01]  /*11b50*/  IMAD.HI.U32 R5, R3, R5, R2 ;  /* 0x0000000503057227 */ /* 0x000fe200078e0002 */
[----:B------:R-:W-:-:S04]  /*11b60*/  IADD3 R3, R20, -0x1, R4 ;  /* 0xffffffff14037810 */ /* 0x000fc80007ffe004 */
[----:B------:R-:W-:Y:S02]  /*11b70*/  IABS R2, R3 ;  /* 0x0000000300027213 */ /* 0x000fe40000000000 */
[----:B------:R-:W-:-:S03]  /*11b80*/  LOP3.LUT R3, R3, R4, RZ, 0x3c, !PT ;  /* 0x0000000403037212 */ /* 0x000fc600078e3cff */
[----:B------:R-:W-:Y:S01]  /*11b90*/  IMAD.HI.U32 R5, R5, R2, RZ ;  /* 0x0000000205057227 */ /* 0x000fe200078e00ff */
[----:B------:R-:W-:-:S03]  /*11ba0*/  ISETP.GE.AND P2, PT, R3, RZ, PT ;  /* 0x000000ff0300720c */ /* 0x000fc60003f46270 */
[----:B------:R-:W-:-:S05]  /*11bb0*/  IMAD R2, R5, R6, R2 ;  /* 0x0000000605027224 */ /* 0x000fca00078e0202 */
[----:B------:R-:W-:-:S13]  /*11bc0*/  ISETP.GT.U32.AND P1, PT, R0, R2, PT ;  /* 0x000000020000720c */ /* 0x000fda0003f24070 */
[----:B------:R-:W-:Y:S01]  /*11bd0*/  @!P1 IMAD.IADD R2, R2, 0x1, -R0 ;  /* 0x0000000102029824 */ /* 0x000fe200078e0a00 */
[----:B------:R-:W-:Y:S02]  /*11be0*/  @!P1 IADD3 R5, R5, 0x1, RZ ;  /* 0x0000000105059810 */ /* 0x000fe40007ffe0ff */
[----:B------:R-:W-:Y:S02]  /*11bf0*/  ISETP.NE.AND P1, PT, R4, RZ, PT ;  /* 0x000000ff0400720c */ /* 0x000fe40003f25270 */
[----:B------:R-:W-:-:S13]  /*11c00*/  ISETP.GE.U32.AND P0, PT, R2, R0, PT ;  /* 0x000000000200720c */ /* 0x000fda0003f06070 */
[----:B------:R-:W-:-:S04]  /*11c10*/  @P0 VIADD R5, R5, 0x1 ;  /* 0x0000000105050836 */ /* 0x000fc80000000000 */
[----:B------:R-:W-:-:S04]  /*11c20*/  IMAD.MOV.U32 R0, RZ, RZ, R5 ;  /* 0x000000ffff007224 */ /* 0x000fc800078e0005 */
[----:B------:R-:W-:Y:S01]  /*11c30*/  @!P2 IMAD.MOV R0, RZ, RZ, -R0 ;  /* 0x000000ffff00a224 */ /* 0x000fe200078e0a00 */
[----:B------:R-:W-:-:S07]  /*11c40*/  @!P1 LOP3.LUT R0, RZ, R4, RZ, 0x33, !PT ;  /* 0x00000004ff009212 */ /* 0x000fce00078e33ff */
.L_x_664:
[----:B------:R-:W-:Y:S05]  /*11c50*/  BSYNC B0 ;  /* 0x0000000000007941 */ /* 0x000fea0003800000 */
.L_x_663:
[-C--:B------:R-:W-:Y:S01]  /*11c60*/  IMAD R2, R21, R0.reuse, RZ ;  /* 0x0000000015027224 */ /* 0x080fe200078e02ff */
[----:B------:R-:W-:Y:S04]  /*11c70*/  BSSY B7, `(.L_x_665) ;  /* 0x000039f000077945 */ /* 0x000fe80003800000 */
[----:B------:R-:W-:Y:S01]  /*11c80*/  VIADDMNMX R26, R2, R0, R20, PT ;  /* 0x00000000021a7246 */ /* 0x000fe20003800114 */
[----:B------:R2:W-:Y:S03]  /*11c90*/  STL [R1+0x18], R2 ;  /* 0x0000180201007387 */ /* 0x0005e60000100800 */
[----:B------:R-:W-:Y:S01]  /*11ca0*/  ISETP.GT.AND P0, PT, R26, R2, PT ;  /* 0x000000021a00720c */ /* 0x000fe20003f04270 */
[----:B------:R2:W-:-:S12]  /*11cb0*/  STL [R1+0x3c], R26 ;  /* 0x00003c1a01007387 */ /* 0x0005d80000100800 */
[----:B--2---:R-:W-:Y:S05]  /*11cc0*/  @P0 BRA `(.L_x_666) ;  /* 0x0000000000440947 */ /* 0x004fea0003800000 */
[----:B------:R-:W2:Y:S02]  /*11cd0*/  S2R R2, SR_TID.X ;  /* 0x0000000000027919 */ /* 0x000ea40000002100 */
[----:B--2---:R-:W-:-:S04]  /*11ce0*/  LOP3.LUT R2, R2, 0x7f, RZ, 0xc0, !PT ;  /* 0x0000007f02027812 */ /* 0x004fc800078ec0ff */
[----:B------:R-:W-:-:S13]  /*11cf0*/  ISETP.NE.AND P0, PT, R2, RZ, PT ;  /* 0x000000ff0200720c */ /* 0x000fda0003f05270 */
[----:B------:R-:W-:Y:S05]  /*11d00*/  @P0 BRA `(.L_x_667) ;  /* 0x0000003800540947 */ /* 0x000fea0003800000 */
[----:B------:R-:W2:Y:S01]  /*11d10*/  S2R R5, SR_LANEID ;  /* 0x0000000000057919 */ /* 0x000ea20000000000 */
[----:B------:R-:W-:Y:S01]  /*11d20*/  VOTEU.ANY UR4, UPT, PT ;  /* 0x0000000000047886 */ /* 0x000fe200038e0100 */
[----:B------:R-:W3:Y:S01]  /*11d30*/  LDC.64 R2, c[0x0][0xc60] ;  /* 0x00031800ff027b82 */ /* 0x000ee20000000a00 */
[----:B------:R-:W2:Y:S02]  /*11d40*/  FLO.U32 R0, UR4 ;  /* 0x0000000400007d00 */ /* 0x000ea400080e0000 */
[----:B--2---:R-:W-:-:S06]  /*11d50*/  ISETP.EQ.U32.AND P0, PT, R0, R5, PT ;  /* 0x000000050000720c */ /* 0x004fcc0003f02070 */
[----:B------:R-:W3:Y:S07]  /*11d60*/  POPC R5, UR4 ;  /* 0x0000000400057d09 */ /* 0x000eee0008000000 */
[----:B---3--:R-:W2:Y:S01]  /*11d70*/  @P0 ATOMG.E.ADD.STRONG.GPU PT, R3, desc[UR42][R2.64], R5 ;  /* 0x00000005020309a8 */ /* 0x008ea200081ee1ea */
[----:B------:R-:W3:Y:S02]  /*11d80*/  S2R R4, SR_LTMASK ;  /* 0x0000000000047919 */ /* 0x000ee40000003900 */
[----:B---3--:R-:W-:-:S04]  /*11d90*/  LOP3.LUT R4, R4, UR4, RZ, 0xc0, !PT ;  /* 0x0000000404047c12 */ /* 0x008fc8000f8ec0ff */
[----:B-1----:R-:W1:Y:S01]  /*11da0*/  POPC R7, R4 ;  /* 0x0000000400077309 */ /* 0x002e620000000000 */
[----:B--2---:R-:W1:Y:S02]  /*11db0*/  SHFL.IDX PT, R0, R3, R0, 0x1f ;  /* 0x00001f0003007589 */ /* 0x004e6400000e0000 */
[----:B-1----:R-:W-:Y:S01]  /*11dc0*/  IADD3 R24, R0, UR37, R7 ;  /* 0x0000002500187c10 */ /* 0x002fe2000fffe007 */
[----:B------:R-:W-:Y:S06]  /*11dd0*/  BRA `(.L_x_667) ;  /* 0x0000003800207947 */ /* 0x000fec0003800000 */
.L_x_666:
        /* <DEDUP_REMOVED lines=10> */
[----:B------:R-:W2:Y:S01]  /*11e80*/  LDC.64 R2, c[0x4][R2] ;  /* 0x0100000002027b82 */ /* 0x000ea20000000a00 */
[----:B------:R-:W-:Y:S02]  /*11e90*/  IMAD.U32 R5, RZ, RZ, UR7 ;  /* 0x00000007ff057e24 */ /* 0x000fe4000f8e00ff */
[----:B------:R-:W-:Y:S02]  /*11ea0*/  IMAD.U32 R6, RZ, RZ, UR8 ;  /* 0x00000008ff067e24 */ /* 0x000fe4000f8e00ff */
[----:B-1----:R-:W-:-:S02]  /*11eb0*/  IMAD.U32 R7, RZ, RZ, UR9 ;  /* 0x00000009ff077e24 */ /* 0x002fc4000f8e00ff */
[----:B------:R-:W-:Y:S02]  /*11ec0*/  IMAD.U32 R10, RZ, RZ, UR4 ;  /* 0x00000004ff0a7e24 */ /* 0x000fe4000f8e00ff */
[----:B------:R-:W-:Y:S02]  /*11ed0*/  IMAD.MOV.U32 R8, RZ, RZ, 0x70 ;  /* 0x00000070ff087424 */ /* 0x000fe400078e00ff */
[----:B------:R-:W-:Y:S02]  /*11ee0*/  IMAD.MOV.U32 R12, RZ, RZ, 0x1 ;  /* 0x00000001ff0c7424 */ /* 0x000fe400078e00ff */
[----:B------:R-:W-:-:S07]  /*11ef0*/  IMAD.MOV.U32 R13, RZ, RZ, RZ ;  /* 0x000000ffff0d7224 */ /* 0x000fce00078e00ff */
[----:B------:R-:W-:-:S07]  /*11f00*/  LEPC R20, `(.L_x_669) ;  /* 0x000000001014794e */ /* 0x000fce0000000000 */
[----:B0-2---:R-:W-:Y:S05]  /*11f10*/  CALL.ABS.NOINC R2 ;  /* 0x0000000002007343 */ /* 0x005fea0003c00000 */
.L_x_669:
[----:B------:R-:W-:Y:S05]  /*11f20*/  BSYNC B6 ;  /* 0x0000000000067941 */ /* 0x000fea0003800000 */
.L_x_668:
        /* <DEDUP_REMOVED lines=8> */
[----:B------:R2:W3:Y:S01]  /*11fb0*/  LDC.64 R2, c[0x4][R23] ;  /* 0x0100000017027b82 */ /* 0x0004e20000000a00 */
[----:B------:R-:W-:Y:S01]  /*11fc0*/  IMAD.U32 R4, RZ, RZ, UR6 ;  /* 0x00000006ff047e24 */ /* 0x000fe2000f8e00ff */
[----:B------:R-:W-:Y:S01]  /*11fd0*/  MOV R11, UR5 ;  /* 0x00000005000b7c02 */ /* 0x000fe20008000f00 */
[----:B------:R-:W-:Y:S02]  /*11fe0*/  IMAD.U32 R5, RZ, RZ, UR7 ;  /* 0x00000007ff057e24 */ /* 0x000fe4000f8e00ff */
[----:B------:R-:W-:Y:S02]  /*11ff0*/  IMAD.U32 R6, RZ, RZ, UR8 ;  /* 0x00000008ff067e24 */ /* 0x000fe4000f8e00ff */
[----:B-1----:R-:W-:-:S02]  /*12000*/  IMAD.U32 R7, RZ, RZ, UR9 ;  /* 0x00000009ff077e24 */ /* 0x002fc4000f8e00ff */
[----:B------:R-:W-:Y:S02]  /*12010*/  IMAD.U32 R10, RZ, RZ, UR4 ;  /* 0x00000004ff0a7e24 */ /* 0x000fe4000f8e00ff */
[----:B------:R-:W-:Y:S02]  /*12020*/  IMAD.MOV.U32 R8, RZ, RZ, 0x70 ;  /* 0x00000070ff087424 */ /* 0x000fe400078e00ff */
[----:B------:R-:W-:Y:S02]  /*12030*/  IMAD.MOV.U32 R12, RZ, RZ, 0x1 ;  /* 0x00000001ff0c7424 */ /* 0x000fe400078e00ff */
[----:B--2---:R-:W-:-:S07]  /*12040*/  IMAD.MOV.U32 R13, RZ, RZ, RZ ;  /* 0x000000ffff0d7224 */ /* 0x004fce00078e00ff */
[----:B------:R-:W-:-:S07]  /*12050*/  LEPC R20, `(.L_x_672) ;  /* 0x000000001014794e */ /* 0x000fce0000000000 */
[----:B0--3--:R-:W-:Y:S05]  /*12060*/  CALL.ABS.NOINC R2 ;  /* 0x0000000002007343 */ /* 0x009fea0003c00000 */
.L_x_672:
        /* <DEDUP_REMOVED lines=15> */
.L_x_671:
[----:B------:R-:W-:Y:S05]  /*12160*/  BSYNC B6 ;  /* 0x0000000000067941 */ /* 0x000fea0003800000 */
.L_x_670:
[----:B------:R2:W3:Y:S01]  /*12170*/  LDL R20, [R1+0xc] ;  /* 0x00000c0001147983 */ /* 0x0004e20000100800 */
[----:B------:R-:W-:Y:S01]  /*12180*/  ULDC.64 UR4, c[0x0][0x9f8] ;  /* 0x00027e0000047ab9 */ /* 0x000fe20000000a00 */
[----:B------:R-:W-:Y:S01]  /*12190*/  IMAD.MOV.U32 R2, RZ, RZ, R26 ;  /* 0x000000ffff027224 */ /* 0x000fe200078e001a */
[----:B------:R-:W-:Y:S01]  /*121a0*/  ISETP.NE.U32.AND P0, PT, RZ, UR4, PT ;  /* 0x00000004ff007c0c */ /* 0x000fe2000bf05070 */
[----:B------:R-:W4:Y:S01]  /*121b0*/  LDL R26, [R1+0x14] ;  /* 0x00001400011a7983 */ /* 0x000f220000100800 */
[----:B------:R-:W1:Y:S02]  /*121c0*/  LDC R6, c[0x0][0x430] ;  /* 0x00010c00ff067b82 */ /* 0x000e640000000800 */
[----:B------:R-:W-:Y:S01]  /*121d0*/  ISETP.NE.AND.EX P0, PT, RZ, UR5, PT, P0 ;  /* 0x00000005ff007c0c */ /* 0x000fe2000bf05300 */
[----:B------:R-:W2:Y:S01]  /*121e0*/  LDL R21, [R1+0x1c] ;  /* 0x00001c0001157983 */ /* 0x000ea20000100800 */
[----:B------:R-:W3:Y:S03]  /*121f0*/  S2R R23, SR_TID.X ;  /* 0x0000000000177919 */ /* 0x000ee60000002100 */
[----:B0-----:R-:W2:Y:S08]  /*12200*/  LDL.LU R9, [R1] ;  /* 0x0000000001097983 */ /* 0x001eb00000300800 */
[----:B------:R-:W-:-:S04]  /*12210*/  @P0 IADD3 R18, P1, R18, UR4, RZ ;  /* 0x0000000412120c10 */ /* 0x000fc8000ff3e0ff */
[----:B------:R-:W-:Y:S02]  /*12220*/  @P0 IADD3.X R19, R19, UR5, RZ, P1, !PT ;  /* 0x0000000513130c10 */ /* 0x000fe40008ffe4ff */
[----:B-1----:R-:W-:-:S13]  /*12230*/  ISETP.NE.AND P1, PT, R6, 0x1, PT ;  /* 0x000000010600780c */ /* 0x002fda0003f25270 */
[----:B------:R-:W0:Y:S01]  /*12240*/  @P1 LDC R3, c[0x0][0x434] ;  /* 0x00010d00ff031b82 */ /* 0x000e220000000800 */
[----:B---3--:R-:W3:Y:S01]  /*12250*/  @P0 LDG.E R20, desc[UR42][R18.64] ;  /* 0x0000002a12140981 */ /* 0x008ee2000c1e1900 */
[C---:B------:R-:W-:Y:S01]  /*12260*/  LOP3.LUT R0, R23.reuse, 0x7f, RZ, 0xc0, !PT ;  /* 0x0000007f17007812 */ /* 0x040fe200078ec0ff */
[----:B------:R-:W-:Y:S02]  /*12270*/  IMAD.SHL.U32 R4, R23, 0x10, RZ ;  /* 0x0000001017047824 */ /* 0x000fe400078e00ff */
[----:B------:R-:W-:-:S03]  /*12280*/  VIADD R23, R2, 0xffffffff ;  /* 0xffffffff02177836 */ /* 0x000fc60000000000 */
[----:B------:R-:W1:Y:S01]  /*12290*/  @P1 LDC R2, c[0x0][0x438] ;  /* 0x00010e00ff021b82 */ /* 0x000e620000000800 */
[----:B------:R-:W-:Y:S01]  /*122a0*/  SHF.R.U32.HI R0, RZ, 0x3, R0 ;  /* 0x00000003ff007819 */ /* 0x000fe20000011600 */
[----:B------:R-:W-:Y:S01]  /*122b0*/  IMAD.SHL.U32 R8, R23, 0x80, RZ ;  /* 0x0000008017087824 */ /* 0x000fe200078e00ff */
[----:B------:R-:W-:-:S04]  /*122c0*/  LOP3.LUT R4, R4, 0x70, RZ, 0xc0, !PT ;  /* 0x0000007004047812 */ /* 0x000fc800078ec0ff */
[----:B------:R-:W-:Y:S01]  /*122d0*/  LOP3.LUT R0, R8, R0, R4, 0xfe, !PT ;  /* 0x0000000008007212 */ /* 0x000fe200078efe04 */
[----:B---3--:R-:W-:Y:S03]  /*122e0*/  @P0 STL [R1+0xc], R20 ;  /* 0x00000c1401000387 */ /* 0x008fe60000100800 */
[C---:B----4-:R-:W-:Y:S01]  /*122f0*/  ISETP.GE.AND P0, PT, R0.reuse, R26, PT ;  /* 0x0000001a0000720c */ /* 0x050fe20003f06270 */
[----:B--2---:R-:W-:-:S04]  /*12300*/  IMAD.IADD R0, R0, 0x1, R21 ;  /* 0x0000000100007824 */ /* 0x004fc800078e0215 */
[----:B0-----:R-:W-:-:S04]  /*12310*/  @P1 IMAD.HI.U32 R3, R0, R3, RZ ;  /* 0x0000000300031227 */ /* 0x001fc800078e00ff */
[----:B------:R-:W-:Y:S01]  /*12320*/  IMAD.MOV.U32 R4, RZ, RZ, R0 ;  /* 0x000000ffff047224 */ /* 0x000fe200078e0000 */
[----:B-1----:R-:W-:-:S03]  /*12330*/  @P1 SHF.R.U32.HI R4, RZ, R2, R3 ;  /* 0x00000002ff041219 */ /* 0x002fc60000011603 */
[----:B------:R-:W0:Y:S01]  /*12340*/  @!P0 LDC.64 R2, c[0x0][0x428] ;  /* 0x00010a00ff028b82 */ /* 0x000e220000000a00 */
[----:B------:R-:W-:Y:S01]  /*12350*/  SHF.R.S32.HI R7, RZ, 0x1f, R20 ;  /* 0x0000001fff077819 */ /* 0x000fe20000011414 */
[----:B------:R-:W-:-:S04]  /*12360*/  IMAD.MOV R5, RZ, RZ, -R4 ;  /* 0x000000ffff057224 */ /* 0x000fc800078e0a04 */
[----:B------:R-:W-:Y:S01]  /*12370*/  IMAD R0, R6, R5, R0 ;  /* 0x0000000506007224 */ /* 0x000fe200078e0200 */
[--C-:B------:R-:W-:Y:S01]  /*12380*/  @!P0 SHF.R.S32.HI R5, RZ, 0x1f, R4.reuse ;  /* 0x0000001fff058819 */ /* 0x100fe20000011404 */
[----:B------:R0:W-:Y:S02]  /*12390*/  STL [R1+0x20], R7 ;  /* 0x0000200701007387 */ /* 0x0001e40000100800 */
[-C--:B0-----:R-:W-:Y:S02]  /*123a0*/  @!P0 IMAD R7, R7, R2.reuse, RZ ;  /* 0x0000000207078224 */ /* 0x081fe400078e02ff */
[----:B------:R-:W-:-:S04]  /*123b0*/  @!P0 IMAD.WIDE.U32 R4, R20, R2, R4 ;  /* 0x0000000214048225 */ /* 0x000fc800078e0004 */
[----:B------:R-:W-:Y:S02]  /*123c0*/  @!P0 IMAD R7, R20, R3, R7 ;  /* 0x0000000314078224 */ /* 0x000fe400078e0207 */
[----:B------:R-:W0:Y:S03]  /*123d0*/  @!P0 LDC.64 R2, c[0x0][0x418] ;  /* 0x00010600ff028b82 */ /* 0x000e260000000a00 */
[----:B------:R-:W-:Y:S02]  /*123e0*/  @!P0 IADD3 R7, R5, R7, RZ ;  /* 0x0000000705078210 */ /* 0x000fe40007ffe0ff */
[----:B0-----:R-:W-:Y:S01]  /*123f0*/  @!P0 LEA R6, P1, R4, R2, 0x2 ;  /* 0x0000000204068211 */ /* 0x001fe200078210ff */
[----:B------:R-:W-:-:S03]  /*12400*/  IMAD.MOV.U32 R2, RZ, RZ, RZ ;  /* 0x000000ffff027224 */ /* 0x000fc600078e00ff */
[----:B------:R-:W-:-:S05]  /*12410*/  @!P0 LEA.HI.X R7, R4, R3, R7, 0x2, P1 ;  /* 0x0000000304078211 */ /* 0x000fca00008f1407 */
[----:B------:R0:W5:Y:S01]  /*12420*/  @!P0 LDG.E R2, desc[UR42][R6.64] ;  /* 0x0000002a06028981 */ /* 0x000162000c1e1900 */
[----:B------:R-:W-:-:S05]  /*12430*/  IMAD.U32 R10, RZ, RZ, UR38 ;  /* 0x00000026ff0a7e24 */ /* 0x000fca000f8e00ff */
[----:B------:R-:W-:Y:S02]  /*12440*/  ISETP.NE.AND P2, PT, R10, 0x3, PT ;  /* 0x000000030a00780c */ /* 0x000fe40003f45270 */
[----:B------:R-:W-:-:S11]  /*12450*/  LOP3.LUT R9, R9, 0xfffffffd, RZ, 0xc0, !PT ;  /* 0xfffffffd09097812 */ /* 0x000fd600078ec0ff */
[----:B------:R-:W-:-:S05]  /*12460*/  @P2 LOP3.LUT R9, R9, 0x2, RZ, 0xfc, !PT ;  /* 0x0000000209092812 */ /* 0x000fca00078efcff */
[----:B------:R0:W-:Y:S01]  /*12470*/  STL [R1], R9 ;  /* 0x0000000901007387 */ /* 0x0001e20000100800 */
[----:B------:R-:W-:-:S03]  /*12480*/  UMOV UR4, 0xffffffff ;  /* 0xffffffff00047882 */ /* 0x000fc60000000000 */
[----:B------:R-:W-:Y:S05]  /*12490*/  BRA.DIV UR4, `(.L_x_673) ;  /* 0x0000005e044c7947 */ /* 0x000fea000b800000 */
.L_x_814:
[----:B------:R-:W-:Y:S05]  /*124a0*/  @!P2 BRA `(.L_x_674) ;  /* 0x000000000004a947 */ /* 0x000fea0003800000 */
[----:B------:R-:W-:Y:S01]  /*124b0*/  BPT.TRAP 0x1 ;  /* 0x000000040000795c */ /* 0x000fe20000300000 */
.L_x_674:
        /* <DEDUP_REMOVED lines=13> */
[----:B------:R-:W-:-:S03]  /*12590*/  ULDC.64 UR4, c[0x0][0x330] ;  /* 0x0000cc0000047ab9 */ /* 0x000fc60000000a00 */
[----:B------:R-:W-:Y:S02]  /*125a0*/  IMAD.IADD R5, R5, 0x1, R3 ;  /* 0x0000000105057824 */ /* 0x000fe400078e0203 */
        /* <DEDUP_REMOVED lines=8> */
.L_x_815:
[----:B------:R-:W-:Y:S05]  /*12630*/  BSYNC B0 ;  /* 0x0000000000007941 */ /* 0x000fea0003800000 */
.L_x_675:
[----:B------:R-:W2:Y:S01]  /*12640*/  LDL R14, [R1+0x14] ;  /* 0x00001400010e7983 */ /* 0x000ea20000100800 */
[----:B------:R-:W-:Y:S01]  /*12650*/  ULDC.64 UR4, c[0x0][0x300] ;  /* 0x0000c00000047ab9 */ /* 0x000fe20000000a00 */
[----:B------:R-:W-:Y:S02]  /*12660*/  ULDC.64 UR6, c[0x0][0x2e8] ;  /* 0x0000ba0000067ab9 */ /* 0x000fe40000000a00 */
[----:B------:R-:W3:Y:S01]  /*12670*/  LDL.LU R10, [R1] ;  /* 0x00000000010a7983 */ /* 0x000ee20000300800 */
[----:B------:R-:W-:Y:S02]  /*12680*/  IMAD R6, R6, UR4, RZ ;  /* 0x0000000406067c24 */ /* 0x000fe4000f8e02ff */
[C---:B0-----:R-:W-:Y:S01]  /*12690*/  IMAD.WIDE.U32 R4, R0.reuse, UR4, RZ ;  /* 0x0000000400047c25 */ /* 0x041fe2000f8e00ff */
[----:B------:R-:W0:Y:S03]  /*126a0*/  S2R R9, SR_TID.X ;  /* 0x0000000000097919 */ /* 0x000e260000002100 */
[----:B------:R-:W-:Y:S01]  /*126b0*/  IMAD R6, R0, UR5, R6 ;  /* 0x0000000500067c24 */ /* 0x000fe2000f8e0206 */
[----:B------:R-:W1:Y:S01]  /*126c0*/  S2R R13, SR_TID.X ;  /* 0x00000000000d7919 */ /* 0x000e620000002100 */
[----:B------:R-:W-:-:S02]  /*126d0*/  ULDC.64 UR4, c[0x0][0x310] ;  /* 0x0000c40000047ab9 */ /* 0x000fc40000000a00 */
[----:B------:R-:W-:Y:S02]  /*126e0*/  IMAD.IADD R5, R5, 0x1, R6 ;  /* 0x0000000105057824 */ /* 0x000fe400078e0206 */
[----:B------:R-:W-:Y:S02]  /*126f0*/  IMAD R7, R7, UR4, RZ ;  /* 0x0000000407077c24 */ /* 0x000fe4000f8e02ff */
[----:B------:R-:W-:-:S04]  /*12700*/  IMAD.WIDE.U32 R4, R2, UR4, R4 ;  /* 0x0000000402047c25 */ /* 0x000fc8000f8e0004 */
[----:B------:R-:W-:Y:S01]  /*12710*/  IMAD R7, R2, UR5, R7 ;  /* 0x0000000502077c24 */ /* 0x000fe2000f8e0207 */
[----:B------:R-:W-:-:S03]  /*12720*/  ULDC.64 UR4, c[0x0][0x308] ;  /* 0x0000c20000047ab9 */ /* 0x000fc60000000a00 */
[----:B------:R-:W-:Y:S02]  /*12730*/  IMAD.IADD R5, R5, 0x1, R7 ;  /* 0x0000000105057824 */ /* 0x000fe400078e0207 */
[----:B------:R-:W-:Y:S01]  /*12740*/  IMAD.WIDE.U32 R4, R17, UR4, R4 ;  /* 0x0000000411047c25 */ /* 0x000fe2000f8e0004 */
[----:B------:R-:W-:-:S03]  /*12750*/  ULDC UR4, c[0x0][0x2f4] ;  /* 0x0000bd0000047ab9 */ /* 0x000fc60000000800 */
[----:B------:R-:W-:Y:S01]  /*12760*/  IMAD R2, R17, UR5, R5 ;  /* 0x0000000511027c24 */ /* 0x000fe2000f8e0205 */
[C---:B------:R-:W-:Y:S02]  /*12770*/  LEA R0, P0, R4.reuse, UR6, 0x1 ;  /* 0x0000000604007c11 */ /* 0x040fe4000f8008ff */
[----:B0-----:R-:W-:Y:S02]  /*12780*/  LOP3.LUT R11, R9, 0x7f, RZ, 0xc0, !PT ;  /* 0x0000007f090b7812 */ /* 0x001fe400078ec0ff */
[----:B------:R-:W-:Y:S01]  /*12790*/  LEA.HI.X R2, R4, UR7, R2, 0x1, P0 ;  /* 0x0000000704027c11 */ /* 0x000fe200080f0c02 */
[----:B-1----:R-:W-:Y:S01]  /*127a0*/  IMAD.SHL.U32 R9, R13, 0x8, RZ ;  /* 0x000000080d097824 */ /* 0x002fe200078e00ff */
[----:B------:R-:W-:-:S04]  /*127b0*/  SHF.R.U32.HI R12, RZ, 0x3, R11 ;  /* 0x00000003ff0c7819 */ /* 0x000fc8000001160b */
[----:B------:R-:W-:-:S04]  /*127c0*/  LOP3.LUT R9, R9, 0x38, RZ, 0xc0, !PT ;  /* 0x0000003809097812 */ /* 0x000fc800078ec0ff */
[----:B------:R-:W-:Y:S01]  /*127d0*/  ISETP.GE.AND P2, PT, R9, UR4, PT ;  /* 0x0000000409007c0c */ /* 0x000fe2000bf46270 */
[----:B------:R-:W-:Y:S01]  /*127e0*/  UMOV UR4, 0xffffffff ;  /* 0xffffffff00047882 */ /* 0x000fe20000000000 */
[----:B--2---:R-:W-:Y:S01]  /*127f0*/  IADD3 R4, -R12, R14, -R8 ;  /* 0x0000000e0c047210 */ /* 0x004fe20007ffe908 */
[----:B------:R-:W-:Y:S01]  /*12800*/  IMAD.SHL.U32 R12, R11, 0x8, RZ ;  /* 0x000000080b0c7824 */ /* 0x000fe200078e00ff */
[----:B------:R-:W-:Y:S02]  /*12810*/  SHF.L.U32 R11, R13, 0x3, RZ ;  /* 0x000000030d0b7819 */ /* 0x000fe400000006ff */
[----:B---3--:R-:W-:Y:S02]  /*12820*/  LOP3.LUT R10, R10, 0xfffffffe, RZ, 0xc0, !PT ;  /* 0xfffffffe0a0a7812 */ /* 0x008fe400078ec0ff */
[----:B------:R-:W-:-:S05]  /*12830*/  LOP3.LUT R11, R11, 0x1f8, RZ, 0xc0, !PT ;  /* 0x000001f80b0b7812 */ /* 0x000fca00078ec0ff */
[----:B------:R-:W-:Y:S02]  /*12840*/  @P2 LOP3.LUT R10, R10, 0x1, RZ, 0xfc, !PT ;  /* 0x000000010a0a2812 */ /* 0x000fe400078efcff */
[----:B------:R-:W-:Y:S02]  /*12850*/  LOP3.LUT R11, R11, 0x38, R13, 0x78, !PT ;  /* 0x000000380b0b7812 */ /* 0x000fe400078e780d */
[----:B------:R-:W-:Y:S01]  /*12860*/  ISETP.GE.AND P0, PT, R4, 0x1, PT ;  /* 0x000000010400780c */ /* 0x000fe20003f06270 */
[----:B------:R0:W-:Y:S01]  /*12870*/  STL [R1], R10 ;  /* 0x0000000a01007387 */ /* 0x0001e20000100800 */
[----:B------:R-:W-:-:S05]  /*12880*/  LOP3.LUT R11, R11, 0x200, R12, 0xf8, !PT ;  /* 0x000002000b0b7812 */ /* 0x000fca00078ef80c */
[----:B------:R-:W-:Y:S01]  /*12890*/  IMAD R5, R22, 0x2000, R11 ;  /* 0x0000200016057824 */ /* 0x000fe200078e020b */
[----:B------:R-:W-:Y:S06]  /*128a0*/  BRA.DIV UR4, `(.L_x_677) ;  /* 0x0000005a04907947 */ /* 0x000fec000b800000 */
[----:B------:R-:W1:Y:S01]  /*128b0*/  SHFL.IDX PT, R7, R0, RZ, 0x181f ;  /* 0x00181fff00077589 */ /* 0x000e6200000e0000 */
[----:B------:R-:W-:-:S03]  /*128c0*/  @P0 IMAD R8, R5, 0x2, R16 ;  /* 0x0000000205080824 */ /* 0x000fc600078e0210 */
[----:B------:R-:W2:Y:S01]  /*128d0*/  SHFL.IDX PT, R6, R2, RZ, 0x181f ;  /* 0x00181fff02067589 */ /* 0x000ea200000e0000 */
[----:B-1----:R-:W-:-:S05]  /*128e0*/  @P0 LEA R7, P1, R9, R7, 0x1 ;  /* 0x0000000709070211 */ /* 0x002fca00078208ff */
[----:B--2---:R-:W-:-:S05]  /*128f0*/  @P0 IMAD.X R6, RZ, RZ, R6, P1 ;  /* 0x000000ffff060224 */ /* 0x004fca00008e0606 */
[----:B------:R-:W-:-:S04]  /*12900*/  @P0 LOP3.LUT R7, R7, R6, RZ, 0x3c, !PT ;  /* 0x0000000607070212 */ /* 0x000fc800078e3cff */
[----:B------:R-:W-:-:S04]  /*12910*/  @P0 LOP3.LUT R6, R7, R6, RZ, 0x3c, !PT ;  /* 0x0000000607060212 */ /* 0x000fc800078e3cff */
[----:B------:R-:W-:-:S05]  /*12920*/  @P0 LOP3.LUT R7, R7, R6, RZ, 0x3c, !PT ;  /* 0x0000000607070212 */ /* 0x000fca00078e3cff */
[----:B------:R-:W-:Y:S01]  /*12930*/  @!PT LDS RZ, [RZ] ;  /* 0x00000000fffff984 */ /* 0x000fe20000000800 */
        /* <DEDUP_REMOVED lines=63> */
.L_x_833:
[----:B------:R-:W-:-:S13]  /*12d30*/  ISETP.GE.AND P0, PT, R4, 0x71, PT ;  /* 0x000000710400780c */ /* 0x000fda0003f06270 */
[----:B01----:R-:W-:Y:S01]  /*12d40*/  @P0 LEA R6, P1, R9, R0, 0x1 ;  /* 0x0000000009060211 */ /* 0x003fe200078208ff */
[----:B------:R-:W-:-:S04]  /*12d50*/  @P0 IMAD R5, R5, 0x2, R16 ;  /* 0x0000000205050824 */ /* 0x000fc800078e0210 */
[----:B------:R-:W-:-:S05]  /*12d60*/  @P0 IMAD.X R7, RZ, RZ, R2, P1 ;  /* 0x000000ffff070224 */ /* 0x000fca00008e0602 */
[----:B------:R-:W-:Y:S01]  /*12d70*/  @!PT LDS RZ, [RZ] ;  /* 0x00000000fffff984 */ /* 0x000fe20000000800 */
[----:B------:R-:W-:Y:S01]  /*12d80*/  @!PT LDS RZ, [RZ] ;  /* 0x00000000fffff984 */ /* 0x000fe20000000800 */
[----:B------:R-:W-:Y:S01]  /*12d90*/  @!PT LDS RZ, [RZ] ;  /* 0x00000000fffff984 */ /* 0x000fe20000000800 */
[----:B------:R0:W-:Y:S01]  /*12da0*/  @P0 LDGSTS.E.BYPASS.LTC128B.128 [R5+0x11c00], desc[UR42][R6.64], !P2 ;  /* 0x11c0000006050fae */ /* 0x0001e2000d101d6a */
[----:B------:R-:W-:Y:S01]  /*12db0*/  PLOP3.LUT P0, PT, PT, PT, PT, 0x80, 0x0 ;  /* 0x000000000000781c */ /* 0x000fe20003f0f070 */
[----:B------:R-:W-:-:S12]  /*12dc0*/  NOP ;  /* 0x0000000000007918 */ /* 0x000fd80000000000 */
.L_x_678:
[----:B------:R-:W-:Y:S02]  /*12dd0*/  PLOP3.LUT P1, PT, P1, P0, PT, 0xa2, 0x0 ;  /* 0x000000000000781c */ /* 0x000fe40000f21472 */
[----:B------:R-:W-:-:S08]  /*12de0*/  @P0 R2UR P1, UR4, R3 ;  /* 0x00000000030402ca */ /* 0x000fd00000020000 */
[----:B------:R-:W-:-:S05]  /*12df0*/  @P0 PLOP3.LUT P0, PT, P1, PT, PT, 0x80, 0x0 ;  /* 0x000000000000081c */ /* 0x000fca0000f0f070 */
[----:B------:R-:W-:Y:S01]  /*12e00*/  @!P1 SYNCS.ARRIVE.TRANS64.RED.A0T1 RZ, [UR4+0x16830], RZ ;  /* 0x016830ffffff99a7 */ /* 0x000fe20008200404 */
[----:B------:R-:W-:Y:S07]  /*12e10*/  @!P1 ARRIVES.LDGSTSBAR.64.TRANSCNT [UR4+0x16830] ;  /* 0x01683000ff0099b0 */ /* 0x000fee0008000a84 */
[----:B------:R-:W-:Y:S05]  /*12e20*/  @P0 BRA.U.ANY `(.L_x_678) ;  /* 0xfffffffd00e80947 */ /* 0x000fea000393ffff */
[----:B------:R-:W-:Y:S01]  /*12e30*/  NOP ;  /* 0x0000000000007918 */ /* 0x000fe20000000000 */
[----:B------:R-:W-:-:S05]  /*12e40*/  IMAD.U32 R0, RZ, RZ, UR38 ;  /* 0x00000026ff007e24 */ /* 0x000fca000f8e00ff */
[----:B------:R-:W-:-:S13]  /*12e50*/  ISETP.NE.AND P2, PT, R0, 0x3, PT ;  /* 0x000000030000780c */ /* 0x000fda0003f45270 */
[----:B------:R-:W-:Y:S05]  /*12e60*/  @!P2 BRA `(.L_x_679) ;  /* 0x000000000004a947 */ /* 0x000fea0003800000 */
[----:B------:R-:W-:Y:S01]  /*12e70*/  BPT.TRAP 0x1 ;  /* 0x000000040000795c */ /* 0x000fe20000300000 */
.L_x_679:
[----:B------:R1:W5:Y:S01]  /*12e80*/  LDL.LU R4, [R1+0x2c] ;  /* 0x00002c0001047983 */ /* 0x0003620000300800 */
[----:B------:R1:W-:Y:S03]  /*12e90*/  SYNCS.ARRIVE.TRANS64.A1T0 RZ, [R3+URZ+0x16830], RZ ;  /* 0x016830ff03ff79a7 */ /* 0x0003e6000810003f */
[----:B0-----:R1:W5:Y:S04]  /*12ea0*/  LDL.LU R7, [R1+0x24] ;  /* 0x0000240001077983 */ /* 0x0013680000300800 */
[----:B------:R1:W5:Y:S02]  /*12eb0*/  LDL.LU R6, [R1+0x38] ;  /* 0x0000380001067983 */ /* 0x0003640000300800 */
[----:B------:R-:W-:Y:S05]  /*12ec0*/  WARPSYNC.ALL ;  /* 0x0000000000007948 */ /* 0x000fea0003800000 */
[----:B------:R-:W-:Y:S01]  /*12ed0*/  ULDC.64 UR4, c[0x0][0x298] ;  /* 0x0000a60000047ab9 */ /* 0x000fe20000000a00 */
[----:B------:R-:W-:Y:S01]  /*12ee0*/  VIADD R0, R16, 0x8400 ;  /* 0x0000840010007836 */ /* 0x000fe20000000000 */
[----:B------:R-:W-:Y:S01]  /*12ef0*/  ULDC.64 UR6, c[0x0][0xa00] ;  /* 0x0002800000067ab9 */ /* 0x000fe20000000a00 */
[----:B------:R-:W-:Y:S01]  /*12f00*/  BSSY B6, `(.L_x_680) ;  /* 0x0000020000067945 */ /* 0x000fe20003800000 */
[----:B------:R-:W-:Y:S01]  /*12f10*/  BAR.SYNC.DEFER_BLOCKING 0x8, 0x200 ;  /* 0x0208000000007b1d */ /* 0x000fe20000010000 */
[----:B------:R-:W-:-:S02]  /*12f20*/  ISETP.NE.U32.AND P0, PT, RZ, UR6, PT ;  /* 0x00000006ff007c0c */ /* 0x000fc4000bf05070 */
[----:B------:R-:W-:Y:S02]  /*12f30*/  LOP3.LUT P1, RZ, R0, 0x3ff, RZ, 0xc0, !PT ;  /* 0x000003ff00ff7812 */ /* 0x000fe4000782c0ff */
[----:B------:R-:W-:Y:S02]  /*12f40*/  ISETP.NE.AND.EX P0, PT, RZ, UR7, PT, P0 ;  /* 0x00000007ff007c0c */ /* 0x000fe4000bf05300 */
[----:B-----5:R-:W-:Y:S02]  /*12f50*/  SHF.R.S32.HI R2, RZ, 0x1f, R4 ;  /* 0x0000001fff027819 */ /* 0x020fe40000011404 */
[----:B------:R-:W-:-:S03]  /*12f60*/  SEL R26, R7, RZ, !P0 ;  /* 0x000000ff071a7207 */ /* 0x000fc60004000000 */
[----:B------:R-:W-:-:S04]  /*12f70*/  IMAD R2, R2, UR4, RZ ;  /* 0x0000000402027c24 */ /* 0x000fc8000f8e02ff */
[----:B------:R-:W-:Y:S01]  /*12f80*/  IMAD R0, R4, UR5, R2 ;  /* 0x0000000504007c24 */ /* 0x000fe2000f8e0202 */
[----:B------:R-:W-:Y:S01]  /*12f90*/  SEL R2, R6, RZ, !P0 ;  /* 0x000000ff06027207 */ /* 0x000fe20004000000 */
[----:B------:R-:W-:-:S05]  /*12fa0*/  IMAD.WIDE.U32 R4, R4, UR4, RZ ;  /* 0x0000000404047c25 */ /* 0x000fca000f8e00ff */
[----:B------:R-:W-:Y:S01]  /*12fb0*/  IADD3 R0, R5, R0, RZ ;  /* 0x0000000005007210 */ /* 0x000fe20007ffe0ff */
[----:B------:R0:W-:Y:S04]  /*12fc0*/  STL.64 [R1+0x30], R4 ;  /* 0x0000300401007387 */ /* 0x0001e80000100a00 */
[----:B------:R0:W-:Y:S04]  /*12fd0*/  STL [R1+0x2c], R2 ;  /* 0x00002c0201007387 */ /* 0x0001e80000100800 */
[----:B------:R0:W-:Y:S01]  /*12fe0*/  STL [R1+0x24], R0 ;  /* 0x0000240001007387 */ /* 0x0001e20000100800 */
[----:B------:R-:W-:Y:S05]  /*12ff0*/  @!P1 BRA `(.L_x_681) ;  /* 0x0000000000409947 */ /* 0x000fea0003800000 */
[----:B0-----:R-:W-:Y:S01]  /*13000*/  MOV R2, 0x0 ;  /* 0x0000000000027802 */ /* 0x001fe20000000f00 */
[----:B------:R-:W-:Y:S01]  /*13010*/  ULDC.64 UR4, c[0x4][0x88] ;  /* 0x0100220000047ab9 */ /* 0x000fe20000000a00 */
[----:B------:R-:W-:Y:S01]  /*13020*/  ULDC.64 UR6, c[0x4][0x90] ;  /* 0x0100240000067ab9 */ /* 0x000fe20000000a00 */
[----:B------:R-:W-:Y:S01]  /*13030*/  ULDC.64 UR8, c[0x4][0x20] ;  /* 0x0100080000087ab9 */ /* 0x000fe20000000a00 */
[----:B------:R-:W-:Y:S02]  /*13040*/  IMAD.U32 R4, RZ, RZ, UR4 ;  /* 0x00000004ff047e24 */ /* 0x000fe4000f8e00ff */
[----:B-1----:R-:W0:Y:S01]  /*13050*/  LDC.64 R2, c[0x4][R2] ;  /* 0x0100000002027b82 */ /* 0x002e220000000a00 */
[----:B------:R-:W-:Y:S02]  /*13060*/  IMAD.U32 R5, RZ, RZ, UR5 ;  /* 0x00000005ff057e24 */ /* 0x000fe4000f8e00ff */
[----:B------:R-:W-:Y:S02]  /*13070*/  IMAD.U32 R6, RZ, RZ, UR6 ;  /* 0x00000006ff067e24 */ /* 0x000fe4000f8e00ff */
[----:B------:R-:W-:-:S02]  /*13080*/  IMAD.U32 R7, RZ, RZ, UR7 ;  /* 0x00000007ff077e24 */ /* 0x000fc4000f8e00ff */
[----:B------:R-:W-:Y:S02]  /*13090*/  IMAD.U32 R10, RZ, RZ, UR8 ;  /* 0x00000008ff0a7e24 */ /* 0x000fe4000f8e00ff */
[----:B------:R-:W-:Y:S02]  /*130a0*/  IMAD.U32 R11, RZ, RZ, UR9 ;  /* 0x00000009ff0b7e24 */ /* 0x000fe4000f8e00ff */
[----:B------:R-:W-:Y:S02]  /*130b0*/  IMAD.MOV.U32 R8, RZ, RZ, 0x70 ;  /* 0x00000070ff087424 */ /* 0x000fe400078e00ff */
[----:B------:R-:W-:Y:S02]  /*130c0*/  IMAD.MOV.U32 R12, RZ, RZ, 0x1 ;  /* 0x00000001ff0c7424 */ /* 0x000fe400078e00ff */
[----:B------:R-:W-:-:S07]  /*130d0*/  IMAD.MOV.U32 R13, RZ, RZ, RZ ;  /* 0x000000ffff0d7224 */ /* 0x000fce00078e00ff */
[----:B------:R-:W-:-:S07]  /*130e0*/  LEPC R20, `(.L_x_681) ;  /* 0x000000001014794e */ /* 0x000fce0000000000 */
[----:B0-----:R-:W-:Y:S05]  /*130f0*/  CALL.ABS.NOINC R2 ;  /* 0x0000000002007343 */ /* 0x001fea0003c00000 */
.L_x_681:
[----:B------:R-:W-:Y:S05]  /*13100*/  BSYNC B6 ;  /* 0x0000000000067941 */ /* 0x000fea0003800000 */
.L_x_680:
[----:B0-----:R-:W1:Y:S01]  /*13110*/  LDL.LU R2, [R1+0x24] ;  /* 0x0000240001027983 */ /* 0x001e620000300800 */
[----:B------:R-:W-:Y:S01]  /*13120*/  ULDC.64 UR4, c[0x0][0x2d8] ;  /* 0x0000b60000047ab9 */ /* 0x000fe20000000a00 */
[----:B------:R-:W-:Y:S01]  /*13130*/  ULDC.64 UR6, c[0x0][0x2e0] ;  /* 0x0000b80000067ab9 */ /* 0x000fe20000000a00 */
[----:B------:R-:W0:Y:S01]  /*13140*/  LDC R10, c[0x0][0x448] ;  /* 0x00011200ff0a7b82 */ /* 0x000e220000000800 */
[----:B------:R-:W2:Y:S01]  /*13150*/  LDL.LU.64 R20, [R1+0x30] ;  /* 0x0000300001147983 */ /* 0x000ea20000300a00 */
[----:B------:R-:W-:-:S03]  /*13160*/  ULDC.64 UR8, c[0x0][0x280] ;  /* 0x0000a00000087ab9 */ /* 0x000fc60000000a00 */
[----:B------:R-:W3:Y:S01]  /*13170*/  LDL.LU R0, [R1+0x2c] ;  /* 0x00002c0001007983 */ /* 0x000ee20000300800 */
[----:B0-----:R-:W-:-:S13]  /*13180*/  ISETP.NE.AND P0, PT, R10, 0x1, PT ;  /* 0x000000010a00780c */ /* 0x001fda0003f05270 */
[----:B------:R-:W0:Y:S08]  /*13190*/  @P0 LDC R7, c[0x0][0x44c] ;  /* 0x00011300ff070b82 */ /* 0x000e300000000800 */
[----:B------:R-:W4:Y:S01]  /*131a0*/  @P0 LDC R8, c[0x0][0x450] ;  /* 0x00011400ff080b82 */ /* 0x000f220000000800 */
[----:B-1----:R-:W-:Y:S01]  /*131b0*/  MOV R3, R2 ;  /* 0x0000000200037202 */ /* 0x002fe20000000f00 */
[----:B--2---:R-:W-:Y:S01]  /*131c0*/  IMAD.MOV.U32 R2, RZ, RZ, R20 ;  /* 0x000000ffff027224 */ /* 0x004fe200078e0014 */
[----:B------:R-:W1:Y:S03]  /*131d0*/  S2R R21, SR_TID.X ;  /* 0x0000000000157919 */ /* 0x000e660000002100 */
[C---:B------:R-:W-:Y:S01]  /*131e0*/  IMAD.WIDE.U32 R2, R17.reuse, UR4, R2 ;  /* 0x0000000411027c25 */ /* 0x040fe2000f8e0002 */
[----:B------:R-:W2:Y:S03]  /*131f0*/  S2R R20, SR_TID.X ;  /* 0x0000000000147919 */ /* 0x000ea60000002100 */
[----:B------:R-:W-:Y:S01]  /*13200*/  IMAD R3, R17, UR5, R3 ;  /* 0x0000000511037c24 */ /* 0x000fe2000f8e0203 */
[----:B------:R-:W-:Y:S01]  /*13210*/  ULDC.64 UR4, c[0x0][0x2d0] ;  /* 0x0000b40000047ab9 */ /* 0x000fe20000000a00 */
[----:B---3--:R-:W-:-:S02]  /*13220*/  IMAD R0, R0, UR6, RZ ;  /* 0x0000000600007c24 */ /* 0x008fc4000f8e02ff */
[----:B------:R-:W-:-:S04]  /*13230*/  IMAD.WIDE.U32 R2, R26, UR6, R2 ;  /* 0x000000061a027c25 */ /* 0x000fc8000f8e0002 */
[----:B------:R-:W-:Y:S01]  /*13240*/  IMAD R0, R26, UR7, R0 ;  /* 0x000000071a007c24 */ /* 0x000fe2000f8e0200 */
[----:B------:R-:W-:Y:S01]  /*13250*/  ULDC.64 UR6, c[0x0][0x2c8] ;  /* 0x0000b20000067ab9 */ /* 0x000fe20000000a00 */
[----:B------:R3:W5:Y:S01]  /*13260*/  LDL R26, [R1+0x40] ;  /* 0x00004000011a7983 */ /* 0x0007620000100800 */
[----:B------:R-:W-:Y:S02]  /*13270*/  IMAD.MOV.U32 R4, RZ, RZ, R2 ;  /* 0x000000ffff047224 */ /* 0x000fe400078e0002 */
[----:B------:R-:W-:Y:S02]  /*13280*/  IMAD.IADD R5, R3, 0x1, R0 ;  /* 0x0000000103057824 */ /* 0x000fe400078e0200 */
[----:B-1----:R-:W-:Y:S01]  /*13290*/  IMAD.SHL.U32 R21, R21, 0x10, RZ ;  /* 0x0000001015157824 */ /* 0x002fe200078e00ff */
[----:B--2---:R-:W-:-:S04]  /*132a0*/  LOP3.LUT R20, R20, 0x7f, RZ, 0xc0, !PT ;  /* 0x0000007f14147812 */ /* 0x004fc800078ec0ff */
[----:B------:R-:W-:Y:S02]  /*132b0*/  LOP3.LUT R21, R21, 0x70, RZ, 0xc0, !PT ;  /* 0x0000007015157812 */ /* 0x000fe400078ec0ff */
[----:B------:R-:W-:-:S04]  /*132c0*/  SHF.R.U32.HI R20, RZ, 0x3, R20 ;  /* 0x00000003ff147819 */ /* 0x000fc80000011614 */
[----:B------:R-:W-:-:S05]  /*132d0*/  LOP3.LUT R20, R20, R21, RZ, 0xfc, !PT ;  /* 0x0000001514147212 */ /* 0x000fca00078efcff */
[----:B------:R-:W-:Y:S02]  /*132e0*/  IMAD R6, R25, 0xc0, R20 ;  /* 0x000000c019067824 */ /* 0x000fe400078e0214 */
[----:B------:R3:W5:Y:S02]  /*132f0*/  LDL R20, [R1+0x28] ;  /* 0x0000280001147983 */ /* 0x0007640000100800 */
[----:B0-----:R-:W-:-:S04]  /*13300*/  @P0 IMAD.HI.U32 R7, R6, R7, RZ ;  /* 0x0000000706070227 */ /* 0x001fc800078e00ff */
[----:B------:R-:W-:Y:S01]  /*13310*/  IMAD.MOV.U32 R2, RZ, RZ, R6 ;  /* 0x000000ffff027224 */ /* 0x000fe200078e0006 */
[----:B----4-:R-:W-:-:S04]  /*13320*/  @P0 SHF.R.U32.HI R2, RZ, R8, R7 ;  /* 0x00000008ff020219 */ /* 0x010fc80000011607 */
[----:B------:R-:W-:-:S05]  /*13330*/  SHF.R.S32.HI R0, RZ, 0x1f, R2 ;  /* 0x0000001fff007819 */ /* 0x000fca0000011402 */
[----:B------:R-:W-:-:S04]  /*13340*/  IMAD R0, R0, UR4, RZ ;  /* 0x0000000400007c24 */ /* 0x000fc8000f8e02ff */
[C---:B------:R-:W-:Y:S02]  /*13350*/  IMAD R7, R2.reuse, UR5, R0 ;  /* 0x0000000502077c24 */ /* 0x040fe4000f8e0200 */
[----:B------:R-:W-:Y:S02]  /*13360*/  IMAD.MOV R0, RZ, RZ, -R2 ;  /* 0x000000ffff007224 */ /* 0x000fe400078e0a02 */
[----:B------:R-:W-:-:S04]  /*13370*/  IMAD.WIDE.U32 R2, R2, UR4, R4 ;  /* 0x0000000402027c25 */ /* 0x000fc8000f8e0004 */
[----:B------:R-:W-:Y:S02]  /*13380*/  IMAD R0, R10, R0, R6 ;  /* 0x000000000a007224 */ /* 0x000fe400078e0206 */
[----:B------:R-:W-:-:S03]  /*13390*/  IMAD.IADD R3, R3, 0x1, R7 ;  /* 0x0000000103037824 */ /* 0x000fc600078e0207 */
[----:B------:R-:W-:Y:S01]  /*133a0*/  SHF.R.S32.HI R7, RZ, 0x1f, R0 ;  /* 0x0000001fff077819 */ /* 0x000fe20000011400 */
[----:B------:R-:W-:-:S04]  /*133b0*/  IMAD.WIDE.U32 R8, R0, UR6, R2 ;  /* 0x0000000600087c25 */ /* 0x000fc8000f8e0002 */
[----:B------:R-:W-:-:S04]  /*133c0*/  IMAD R7, R7, UR6, RZ ;  /* 0x0000000607077c24 */ /* 0x000fc8000f8e02ff */
[----:B------:R-:W-:Y:S01]  /*133d0*/  IMAD R0, R0, UR7, R7 ;  /* 0x0000000700007c24 */ /* 0x000fe2000f8e0207 */
[----:B------:R-:W-:Y:S01]  /*133e0*/  LEA R2, P1, R8, UR8, 0x1 ;  /* 0x0000000808027c11 */ /* 0x000fe2000f8208ff */
[----:B------:R-:W0:Y:S02]  /*133f0*/  @P0 LDC R7, c[0x0][0x44c] ;  /* 0x00011300ff070b82 */ /* 0x000e240000000800 */
[----:B------:R-:W-:-:S05]  /*13400*/  IMAD.IADD R0, R9, 0x1, R0 ;  /* 0x0000000109007824 */ /* 0x000fca00078e0200 */
[----:B------:R-:W-:Y:S02]  /*13410*/  LEA.HI.X R0, R8, UR9, R0, 0x1, P1 ;  /* 0x0000000908007c11 */ /* 0x000fe400088f0c00 */
[----:B------:R-:W1:Y:S01]  /*13420*/  @P0 LDC R8, c[0x0][0x450] ;  /* 0x00011400ff080b82 */ /* 0x000e620000000800 */
[----:B------:R-:W-:Y:S01]  /*13430*/  VIADD R3, R6, 0x80 ;  /* 0x0000008006037836 */ /* 0x000fe20000000000 */
[----:B------:R-:W2:Y:S04]  /*13440*/  S2R R11, SR_TID.X ;  /* 0x00000000000b7919 */ /* 0x000ea80000002100 */
[----:B------:R-:W-:Y:S01]  /*13450*/  MOV R6, R3 ;  /* 0x0000000300067202 */ /* 0x000fe20000000f00 */
[----:B0-----:R-:W-:-:S05]  /*13460*/  @P0 IMAD.HI.U32 R7, R3, R7, RZ ;  /* 0x0000000703070227 */ /* 0x001fca00078e00ff */
[----:B-1----:R-:W-:-:S05]  /*13470*/  @P0 SHF.R.U32.HI R6, RZ, R8, R7 ;  /* 0x00000008ff060219 */ /* 0x002fca0000011607 */
[----:B------:R-:W-:-:S04]  /*13480*/  IMAD.MOV R7, RZ, RZ, -R6 ;  /* 0x000000ffff077224 */ /* 0x000fc800078e0a06 */
[----:B------:R-:W-:Y:S01]  /*13490*/  IMAD R3, R10, R7, R3 ;  /* 0x000000070a037224 */ /* 0x000fe200078e0203 */
[----:B------:R-:W-:Y:S01]  /*134a0*/  SHF.R.S32.HI R7, RZ, 0x1f, R6 ;  /* 0x0000001fff077819 */ /* 0x000fe20000011406 */
[----:B------:R-:W-:-:S04]  /*134b0*/  IMAD.WIDE.U32 R4, R6, UR4, R4 ;  /* 0x0000000406047c25 */ /* 0x000fc8000f8e0004 */
[----:B------:R-:W-:Y:S01]  /*134c0*/  IMAD R7, R7, UR4, RZ ;  /* 0x0000000407077c24 */ /* 0x000fe2000f8e02ff */
[----:B------:R-:W-:Y:S01]  /*134d0*/  SHF.R.S32.HI R8, RZ, 0x1f, R3 ;  /* 0x0000001fff087819 */ /* 0x000fe20000011403 */
[----:B--2---:R-:W-:Y:S01]  /*134e0*/  IMAD.SHL.U32 R21, R11, 0x8, RZ ;  /* 0x000000080b157824 */ /* 0x004fe200078e00ff */
[----:B------:R-:W-:Y:S01]  /*134f0*/  ULDC UR4, c[0x0][0x2b8] ;  /* 0x0000ae0000047ab9 */ /* 0x000fe20000000800 */
[----:B------:R-:W-:Y:S02]  /*13500*/  IMAD R7, R6, UR5, R7 ;  /* 0x0000000506077c24 */ /* 0x000fe4000f8e0207 */
[----:B------:R-:W-:Y:S02]  /*13510*/  IMAD R8, R8, UR6, RZ ;  /* 0x0000000608087c24 */ /* 0x000fe4000f8e02ff */
[----:B------:R-:W-:Y:S02]  /*13520*/  IMAD.IADD R5, R5, 0x1, R7 ;  /* 0x0000000105057824 */ /* 0x000fe400078e0207 */
[----:B------:R-:W-:-:S02]  /*13530*/  IMAD R8, R3, UR7, R8 ;  /* 0x0000000703087c24 */ /* 0x000fc4000f8e0208 */
[----:B------:R-:W-:Y:S01]  /*13540*/  IMAD.WIDE.U32 R6, R3, UR6, R4 ;  /* 0x0000000603067c25 */ /* 0x000fe2000f8e0004 */
[----:B------:R-:W-:-:S03]  /*13550*/  LOP3.LUT R21, R21, 0x38, RZ, 0xc0, !PT ;  /* 0x0000003815157812 */ /* 0x000fc600078ec0ff */
[----:B------:R-:W-:Y:S01]  /*13560*/  IMAD.IADD R4, R7, 0x1, R8 ;  /* 0x0000000107047824 */ /* 0x000fe200078e0208 */
[C---:B------:R-:W-:Y:S02]  /*13570*/  LEA R5, P1, R6.reuse, UR8, 0x1 ;  /* 0x0000000806057c11 */ /* 0x040fe4000f8208ff */
[----:B------:R-:W-:Y:S01]  /*13580*/  ISETP.GE.AND P0, PT, R21, UR4, PT ;  /* 0x0000000415007c0c */ /* 0x000fe2000bf06270 */
[----:B------:R-:W-:Y:S01]  /*13590*/  UMOV UR4, 0xffffffff ;  /* 0xffffffff00047882 */ /* 0x000fe20000000000 */
[----:B------:R-:W-:Y:S02]  /*135a0*/  LOP3.LUT R11, R11, 0x7f, RZ, 0xc0, !PT ;  /* 0x0000007f0b0b7812 */ /* 0x000fe400078ec0ff */
[----:B------:R-:W-:Y:S02]  /*135b0*/  LEA.HI.X R4, R6, UR9, R4, 0x1, P1 ;  /* 0x0000000906047c11 */ /* 0x000fe400088f0c04 */
[----:B------:R-:W-:Y:S01]  /*135c0*/  SHF.R.U32.HI R9, RZ, 0x3, R11 ;  /* 0x00000003ff097819 */ /* 0x000fe2000001160b */
[----:B---3--:R-:W-:Y:S06]  /*135d0*/  BRA.DIV UR4, `(.L_x_682) ;  /* 0x0000005604f47947 */ /* 0x008fec000b800000 */
[----:B------:R-:W0:Y:S01]  /*135e0*/  SHFL.IDX PT, R7, R2, RZ, 0x181f ;  /* 0x00181fff02077589 */ /* 0x000e2200000e0000 */
[----:B-----5:R-:W-:Y:S02]  /*135f0*/  IMAD R3, R26, R10, RZ ;  /* 0x0000000a1a037224 */ /* 0x020fe400078e02ff */
[----:B------:R-:W-:Y:S01]  /*13600*/  IMAD R25, R25, 0xc0, R9 ;  /* 0x000000c019197824 */ /* 0x000fe200078e0209 */
[----:B------:R-:W1:Y:S04]  /*13610*/  SHFL.IDX PT, R6, R0, RZ, 0x181f ;  /* 0x00181fff00067589 */ /* 0x000e6800000e0000 */
[----:B------:R-:W-:Y:S01]  /*13620*/  ISETP.GE.AND P1, PT, R25, R3, PT ;  /* 0x000000031900720c */ /* 0x000fe20003f26270 */
[----:B------:R-:W-:-:S12]  /*13630*/  SHFL.IDX PT, R8, R5, RZ, 0x181f ;  /* 0x00181fff05087589 */ /* 0x000fd800000e0000 */
        /* <DEDUP_REMOVED lines=26> */
[----:B0-----:R-:W-:Y:S02]  /*137e0*/  IADD3 R6, R25, 0x30, RZ ;  /* 0x0000003019067810 */ /* 0x001fe40007ffe0ff */
[----:B------:R-:W0:Y:S02]  /*137f0*/  SHFL.IDX PT, R7, R2, 0x3, 0x181f ;  /* 0x00781f0002077f89 */ /* 0x000e2400000e0000 */
        /* <DEDUP_REMOVED lines=44> */
[----:B------:R-:W0:Y:S11]  /*13ac0*/  SHFL.IDX PT, R2, R4, RZ, 0x181f ;  /* 0x00181fff04027589 */ /* 0x000e3600000e0000 */
[----:B-1----:R-:W-:-:S04]  /*13ad0*/  @!P3 LEA R6, P2, R21, R6, 0x1 ;  /* 0x000000061506b211 */ /* 0x002fc800078408ff */
[----:B------:R-:W-:-:S05]  /*13ae0*/  @!P3 IADD3.X R0, RZ, R0, RZ, P2, !PT ;  /* 0x00000000ff00b210 */ /* 0x000fca00017fe4ff */
[----:B------:R-:W-:Y:S02]  /*13af0*/  @!P3 IMAD.MOV.U32 R7, RZ, RZ, R0 ;  /* 0x000000ffff07b224 */ /* 0x000fe400078e0000 */
[----:B------:R-:W-:-:S03]  /*13b00*/  VIADD R0, R25, 0x90 ;  /* 0x0000009019007836 */ /* 0x000fc60000000000 */
[----:B------:R1:W-:Y:S02]  /*13b10*/  @!P3 LDGSTS.E.BYPASS.LTC128B.128 [R20+0xbc00], desc[UR42][R6.64], !P0 ;  /* 0x0bc000000614bfae */ /* 0x0003e4000c101d6a */
[----:B-1----:R-:W-:-:S05]  /*13b20*/  @!P1 LEA R6, P2, R21, R8, 0x1 ;  /* 0x0000000815069211 */ /* 0x002fca00078408ff */
[----:B0-----:R-:W-:-:S04]  /*13b30*/  @!P1 IMAD.X R2, RZ, RZ, R2, P2 ;  /* 0x000000ffff029224 */ /* 0x001fc800010e0602 */
[----:B------:R-:W-:Y:S02]  /*13b40*/  @!P1 IMAD.MOV.U32 R7, RZ, RZ, R2 ;  /* 0x000000ffff079224 */ /* 0x000fe400078e0002 */
[----:B------:R-:W-:Y:S04]  /*13b50*/  SHFL.IDX PT, R2, R5, 0x3, 0x181f ;  /* 0x00781f0005027f89 */ /* 0x000fe800000e0000 */
        /* <DEDUP_REMOVED lines=11> */
[----:B------:R-:W-:Y:S04]  /*13c10*/  SHFL.IDX PT, R4, R4, 0x3, 0x181f ;  /* 0x00781f0004047f89 */ /* 0x000fe800000e0000 */
[----:B0-----:R-:W0:Y:S03]  /*13c20*/  SHFL.IDX PT, R6, R5, 0x2, 0x181f ;  /* 0x00581f0005067f89 */ /* 0x001e2600000e0000 */
[----:B0-----:R-:W-:-:S05]  /*13c30*/  @!P1 LEA R6, P2, R21, R6, 0x1 ;  /* 0x0000000615069211 */ /* 0x001fca00078408ff */
[----:B------:R-:W-:-:S04]  /*13c40*/  @!P1 IMAD.X R0, RZ, RZ, R0, P2 ;  /* 0x000000ffff009224 */ /* 0x000fc800010e0600 */
[----:B------:R-:W-:-:S05]  /*13c50*/  @!P1 IMAD.MOV.U32 R7, RZ, RZ, R0 ;  /* 0x000000ffff079224 */ /* 0x000fca00078e0000 */
[----:B------:R0:W-:Y:S02]  /*13c60*/  @!P1 LDGSTS.E.BYPASS.LTC128B.128 [R20+0xd400], desc[UR42][R6.64], !P0 ;  /* 0x0d40000006149fae */ /* 0x0001e4000c101d6a */
.L_x_858:
[----:B------:R-:W-:-:S04]  /*13c70*/  IADD3 R25, R25, 0xb0, RZ ;  /* 0x000000b019197810 */ /* 0x000fc80007ffe0ff */
[----:B------:R-:W-:-:S13]  /*13c80*/  ISETP.GE.AND P1, PT, R25, R3, PT ;  /* 0x000000031900720c */ /* 0x000fda0003f26270 */
[----:B------:R-:W-:-:S05]  /*13c90*/  @!P1 LEA R2, P2, R21, R2, 0x1 ;  /* 0x0000000215029211 */ /* 0x000fca00078408ff */
[----:B------:R-:W-:-:S05]  /*13ca0*/  @!P1 IMAD.X R3, RZ, RZ, R4, P2 ;  /* 0x000000ffff039224 */ /* 0x000fca00010e0604 */
[----:B------:R-:W-:Y:S01]  /*13cb0*/  @!PT LDS RZ, [RZ] ;  /* 0x00000000fffff984 */ /* 0x000fe20000000800 */
[----:B------:R-:W-:Y:S01]  /*13cc0*/  @!PT LDS RZ, [RZ] ;  /* 0x00000000fffff984 */ /* 0x000fe20000000800 */
[----:B------:R-:W-:Y:S01]  /*13cd0*/  @!PT LDS RZ, [RZ] ;  /* 0x00000000fffff984 */ /* 0x000fe20000000800 */
[----:B------:R1:W-:Y:S01]  /*13ce0*/  @!P1 LDGSTS.E.BYPASS.LTC128B.128 [R20+0xdc00], desc[UR42][R2.64], !P0 ;  /* 0x0dc0000002149fae */ /* 0x0003e2000c101d6a */
[----:B------:R-:W-:Y:S01]  /*13cf0*/  PLOP3.LUT P0, PT, PT, PT, PT, 0x80, 0x0 ;  /* 0x000000000000781c */ /* 0x000fe20003f0f070 */
[----:B------:R-:W-:-:S12]  /*13d00*/  NOP ;  /* 0x0000000000007918 */ /* 0x000fd80000000000 */
.L_x_683:
[----:B------:R-:W-:Y:S02]  /*13d10*/  PLOP3.LUT P1, PT, P1, P0, PT, 0xa2, 0x0 ;  /* 0x000000000000781c */ /* 0x000fe40000f21472 */
[----:B------:R-:W-:-:S08]  /*13d20*/  @P0 R2UR P1, UR4, R16 ;  /* 0x00000000100402ca */ /* 0x000fd00000020000 */
[----:B------:R-:W-:-:S05]  /*13d30*/  @P0 PLOP3.LUT P0, PT, P1, PT, PT, 0x80, 0x0 ;  /* 0x000000000000081c */ /* 0x000fca0000f0f070 */
[----:B------:R-:W-:Y:S01]  /*13d40*/  @!P1 SYNCS.ARRIVE.TRANS64.RED.A0T1 RZ, [UR4+0x16800], RZ ;  /* 0x016800ffffff99a7 */ /* 0x000fe20008200404 */
[----:B------:R-:W-:Y:S07]  /*13d50*/  @!P1 ARRIVES.LDGSTSBAR.64.TRANSCNT [UR4+0x16800] ;  /* 0x01680000ff0099b0 */ /* 0x000fee0008000a84 */
[----:B------:R-:W-:Y:S05]  /*13d60*/  @P0 BRA.U.ANY `(.L_x_683) ;  /* 0xfffffffd00e80947 */ /* 0x000fea000393ffff */
[----:B-1----:R-:W2:Y:S02]  /*13d70*/  LDL.LU R2, [R1+0x44] ;  /* 0x0000440001027983 */ /* 0x002ea40000300800 */
        /* <DEDUP_REMOVED lines=9> */
[----:B------:R-:W2:Y:S03]  /*13e10*/  SYNCS.PHASECHK.TRANS64.TRYWAIT P0, [R16+URZ+0x16820], R0 ;  /* 0x01682000100075a7 */ /* 0x000ea6000800017f */
[----:B-12---:R-:W-:Y:S05]  /*13e20*/  @!P0 BRA `(.L_x_685) ;  /* 0x0000005c00c48947 */ /* 0x006fea0003800000 */
.L_x_859:
[----:B------:R-:W-:Y:S05]  /*13e30*/  BSYNC B0 ;  /* 0x0000000000007941 */ /* 0x000fea0003800000 */
.L_x_684:
[----:B------:R-:W0:Y:S04]  /*13e40*/  LDL.LU R3, [R1+0x3c] ;  /* 0x00003c0001037983 */ /* 0x000e280000300800 */
[----:B------:R-:W2:Y:S01]  /*13e50*/  LDL R2, [R1+0x18] ;  /* 0x0000180001027983 */ /* 0x000ea20000100800 */
[----:B------:R-:W-:Y:S01]  /*13e60*/  BSSY B0, `(.L_x_686) ;  /* 0x0000109000007945 */ /* 0x000fe20003800000 */
[----:B0-----:R-:W-:-:S05]  /*13e70*/  VIADD R7, R3, 0xfffffffe ;  /* 0xfffffffe03077836 */ /* 0x001fca0000000000 */
[----:B--2---:R-:W-:-:S13]  /*13e80*/  ISETP.GE.AND P0, PT, R7, R2, PT ;  /* 0x000000020700720c */ /* 0x004fda0003f06270 */
[----:B------:R-:W-:Y:S05]  /*13e90*/  @!P0 BRA `(.L_x_687) ;  /* 0x0000001000148947 */ /* 0x000fea0003800000 */
[----:B------:R-:W0:Y:S01]  /*13ea0*/  S2R R2, SR_TID.X ;  /* 0x0000000000027919 */ /* 0x000e220000002100 */
[----:B------:R-:W-:Y:S01]  /*13eb0*/  ULDC UR4, c[0x0][0x2f4] ;  /* 0x0000bd0000047ab9 */ /* 0x000fe20000000800 */
[----:B------:R-:W-:Y:S02]  /*13ec0*/  IMAD.MOV.U32 R6, RZ, RZ, R22 ;  /* 0x000000ffff067224 */ /* 0x000fe400078e0016 */
[----:B------:R-:W-:Y:S02]  /*13ed0*/  IMAD.MOV.U32 R20, RZ, RZ, R29 ;  /* 0x000000ffff147224 */ /* 0x000fe400078e001d */
[----:B------:R-:W-:Y:S02]  /*13ee0*/  IMAD.MOV.U32 R26, RZ, RZ, R23 ;  /* 0x000000ffff1a7224 */ /* 0x000fe400078e0017 */
[----:B0-----:R-:W-:-:S05]  /*13ef0*/  IMAD.SHL.U32 R2, R2, 0x8, RZ ;  /* 0x0000000802027824 */ /* 0x001fca00078e00ff */
[----:B------:R-:W-:-:S04]  /*13f00*/  LOP3.LUT R2, R2, 0x38, RZ, 0xc0, !PT ;  /* 0x0000003802027812 */ /* 0x000fc800078ec0ff */
[----:B------:R-:W-:-:S13]  /*13f10*/  ISETP.GE.AND P1, PT, R2, UR4, PT ;  /* 0x0000000402007c0c */ /* 0x000fda000bf26270 */
.L_x_700:
[----:B------:R-:W2:Y:S01]  /*13f20*/  LDL R10, [R1+0x1c] ;  /* 0x00001c00010a7983 */ /* 0x000ea20000100800 */
[----:B-1----:R-:W0:Y:S03]  /*13f30*/  LDC R0, c[0x0][0x430] ;  /* 0x00010c00ff007b82 */ /* 0x002e260000000800 */
[----:B------:R-:W3:Y:S04]  /*13f40*/  LDL R9, [R1+0x20] ;  /* 0x0000200001097983 */ /* 0x000ee80000100800 */
[----:B------:R-:W4:Y:S01]  /*13f50*/  LDL R8, [R1+0xc] ;  /* 0x00000c0001087983 */ /* 0x000f220000100800 */
[----:B------:R-:W1:Y:S01]  /*13f60*/  S2R R2, SR_TID.X ;  /* 0x0000000000027919 */ /* 0x000e620000002100 */
[----:B0-----:R-:W-:-:S13]  /*13f70*/  ISETP.NE.AND P0, PT, R0, 0x1, PT ;  /* 0x000000010000780c */ /* 0x001fda0003f05270 */
[----:B------:R-:W0:Y:S01]  /*13f80*/  @P0 LDC R5, c[0x0][0x434] ;  /* 0x00010d00ff050b82 */ /* 0x000e220000000800 */
[----:B-1----:R-:W-:-:S04]  /*13f90*/  LOP3.LUT R3, R2, 0x7f, RZ, 0xc0, !PT ;  /* 0x0000007f02037812 */ /* 0x002fc800078ec0ff */
[----:B------:R-:W-:-:S03]  /*13fa0*/  SHF.R.U32.HI R4, RZ, 0x3, R3 ;  /* 0x00000003ff047819 */ /* 0x000fc60000011603 */
[----:B------:R-:W1:Y:S01]  /*13fb0*/  @P0 LDC R3, c[0x0][0x438] ;  /* 0x00010e00ff030b82 */ /* 0x000e620000000800 */
[----:B------:R-:W-:Y:S01]  /*13fc0*/  IMAD.SHL.U32 R2, R2, 0x10, RZ ;  /* 0x0000001002027824 */ /* 0x000fe200078e00ff */
[----:B------:R-:W-:-:S04]  /*13fd0*/  LEA R4, R7, R4, 0x7 ;  /* 0x0000000407047211 */ /* 0x000fc800078e38ff */
[----:B------:R-:W-:Y:S01]  /*13fe0*/  LOP3.LUT R2, R2, 0x70, RZ, 0xc0, !PT ;  /* 0x0000007002027812 */ /* 0x000fe200078ec0ff */
[----:B------:R-:W-:Y:S05]  /*13ff0*/  YIELD ;  /* 0x0000000000007946 */ /* 0x000fea0003800000 */
[----:B------:R-:W-:Y:S01]  /*14000*/  ULDC.64 UR4, c[0x0][0x428] ;  /* 0x00010a0000047ab9 */ /* 0x000fe20000000a00 */
[----:B--2---:R-:W-:-:S05]  /*14010*/  IADD3 R4, R2, R4, R10 ;  /* 0x0000000402047210 */ /* 0x004fca0007ffe00a */
[----:B0-----:R-:W-:-:S04]  /*14020*/  @P0 IMAD.HI.U32 R5, R4, R5, RZ ;  /* 0x0000000504050227 */ /* 0x001fc800078e00ff */
[----:B------:R-:W-:Y:S01]  /*14030*/  IMAD.MOV.U32 R2, RZ, RZ, R4 ;  /* 0x000000ffff027224 */ /* 0x000fe200078e0004 */
[----:B-1----:R-:W-:-:S05]  /*14040*/  @P0 SHF.R.U32.HI R2, RZ, R3, R5 ;  /* 0x00000003ff020219 */ /* 0x002fca0000011605 */
[----:B------:R-:W-:-:S04]  /*14050*/  IMAD.MOV R3, RZ, RZ, -R2 ;  /* 0x000000ffff037224 */ /* 0x000fc800078e0a02 */
[----:B------:R-:W-:Y:S01]  /*14060*/  IMAD R0, R0, R3, R4 ;  /* 0x0000000300007224 */ /* 0x000fe200078e0204 */
        /* <DEDUP_REMOVED lines=9> */
[----:B------:R-:W-:Y:S02]  /*14100*/  IMAD.U32 R8, RZ, RZ, UR38 ;  /* 0x00000026ff087e24 */ /* 0x000fe4000f8e00ff */
[----:B------:R-:W-:-:S03]  /*14110*/  VIADD R22, R6, 0x1 ;  /* 0x0000000106167836 */ /* 0x000fc60000000000 */
[----:B------:R-:W-:Y:S02]  /*14120*/  ISETP.NE.AND P2, PT, R8, 0x3, PT ;  /* 0x000000030800780c */ /* 0x000fe40003f45270 */
        /* <DEDUP_REMOVED lines=8> */
.L_x_688:
[----:B------:R-:W-:Y:S01]  /*141b0*/  IMAD R5, R22, 0x8, R16 ;  /* 0x0000000816057824 */ /* 0x000fe200078e0210 */
[----:B------:R-:W-:Y:S01]  /*141c0*/  SHF.L.U32 R2, R29, 0x1f, RZ ;  /* 0x0000001f1d027819 */ /* 0x000fe200000006ff */
[----:B------:R-:W-:Y:S03]  /*141d0*/  BSSY B1, `(.L_x_689) ;  /* 0x0000003000017945 */ /* 0x000fe60003800000 */
[----:B------:R-:W0:Y:S02]  /*141e0*/  SYNCS.PHASECHK.TRANS64.TRYWAIT P0, [R5+URZ+0x16840], R2 ;  /* 0x01684002050075a7 */ /* 0x000e24000800017f */
[----:B0-----:R-:W-:Y:S05]  /*141f0*/  @!P0 BRA `(.L_x_690) ;  /* 0x0000005800e48947 */ /* 0x001fea0003800000 */
.L_x_860:
[----:B------:R-:W-:Y:S05]  /*14200*/  BSYNC B1 ;  /* 0x0000000000017941 */ /* 0x000fea0003800000 */
.L_x_689:
[----:B------:R-:W2:Y:S01]  /*14210*/  LDL R3, [R1] ;  /* 0x0000000001037983 */ /* 0x000ea20000100800 */
[----:B------:R-:W-:Y:S01]  /*14220*/  SHF.R.S32.HI R21, RZ, 0x1f, R0 ;  /* 0x0000001fff157819 */ /* 0x000fe20000011400 */
[----:B------:R-:W-:Y:S01]  /*14230*/  ULDC.64 UR4, c[0x0][0x300] ;  /* 0x0000c00000047ab9 */ /* 0x000fe20000000a00 */
[----:B------:R-:W-:Y:S01]  /*14240*/  ULDC.64 UR6, c[0x0][0x2e8] ;  /* 0x0000ba0000067ab9 */ /* 0x000fe20000000a00 */
[----:B------:R-:W1:Y:S02]  /*14250*/  S2R R8, SR_TID.X ;  /* 0x0000000000087919 */ /* 0x000e640000002100 */
[----:B------:R-:W-:Y:S01]  /*14260*/  IMAD R7, R21, UR4, RZ ;  /* 0x0000000415077c24 */ /* 0x000fe2000f8e02ff */
[----:B------:R-:W3:Y:S03]  /*14270*/  S2R R9, SR_TID.X ;  /* 0x0000000000097919 */ /* 0x000ee60000002100 */
[----:B------:R-:W-:Y:S01]  /*14280*/  IMAD R7, R0, UR5, R7 ;  /* 0x0000000500077c24 */ /* 0x000fe2000f8e0207 */
[----:B-1----:R-:W-:-:S04]  /*14290*/  LOP3.LUT R8, R8, 0x7f, RZ, 0xc0, !PT ;  /* 0x0000007f08087812 */ /* 0x002fc800078ec0ff */
[----:B------:R-:W-:Y:S01]  /*142a0*/  SHF.L.U32 R11, R8, 0x3, RZ ;  /* 0x00000003080b7819 */ /* 0x000fe200000006ff */
[----:B---3--:R-:W-:-:S05]  /*142b0*/  IMAD.SHL.U32 R8, R9, 0x8, RZ ;  /* 0x0000000809087824 */ /* 0x008fca00078e00ff */
[----:B------:R-:W-:-:S04]  /*142c0*/  LOP3.LUT R8, R8, 0x1f8, RZ, 0xc0, !PT ;  /* 0x000001f808087812 */ /* 0x000fc800078ec0ff */
[----:B------:R-:W-:-:S04]  /*142d0*/  LOP3.LUT R8, R8, 0x38, R9, 0x78, !PT ;  /* 0x0000003808087812 */ /* 0x000fc800078e7809 */
[----:B------:R-:W-:-:S05]  /*142e0*/  LOP3.LUT R8, R8, 0x200, R11, 0xf8, !PT ;  /* 0x0000020008087812 */ /* 0x000fca00078ef80b */
[----:B------:R-:W-:Y:S01]  /*142f0*/  IMAD R8, R22, 0x2000, R8 ;  /* 0x0000200016087824 */ /* 0x000fe200078e0208 */
[----:B--2---:R-:W-:Y:S01]  /*14300*/  LOP3.LUT P2, RZ, R3, 0x1, RZ, 0xc0, !PT ;  /* 0x0000000103ff7812 */ /* 0x004fe2000784c0ff */
        /* <DEDUP_REMOVED lines=14> */
[----:B------:R-:W0:Y:S01]  /*143f0*/  S2R R3, SR_TID.X ;  /* 0x0000000000037919 */ /* 0x000e220000002100 */
[----:B------:R-:W-:Y:S01]  /*14400*/  IMAD R8, R8, 0x2, R16 ;  /* 0x0000000208087824 */ /* 0x000fe200078e0210 */
[----:B------:R-:W1:Y:S01]  /*14410*/  SHFL.IDX PT, R2, R9, RZ, 0x181f ;  /* 0x00181fff09027589 */ /* 0x000e6200000e0000 */
[----:B0-----:R-:W-:-:S03]  /*14420*/  IMAD.SHL.U32 R11, R3, 0x8, RZ ;  /* 0x00000008030b7824 */ /* 0x001fc600078e00ff */
[----:B------:R-:W0:Y:S02]  /*14430*/  SHFL.IDX PT, R3, R10, RZ, 0x181f ;  /* 0x00181fff0a037589 */ /* 0x000e2400000e0000 */
[----:B------:R-:W-:-:S05]  /*14440*/  LOP3.LUT R11, R11, 0x38, RZ, 0xc0, !PT ;  /* 0x000000380b0b7812 */ /* 0x000fca00078ec0ff */
[----:B------:R-:W-:-:S05]  /*14450*/  IMAD.SHL.U32 R7, R11, 0x2, RZ ;  /* 0x000000020b077824 */ /* 0x000fca00078e00ff */
[----:B-1----:R-:W-:-:S05]  /*14460*/  IADD3 R2, P0, R2, R7, RZ ;  /* 0x0000000702027210 */ /* 0x002fca0007f1e0ff */
[----:B0-----:R-:W-:-:S05]  /*14470*/  IMAD.X R3, RZ, RZ, R3, P0 ;  /* 0x000000ffff037224 */ /* 0x001fca00000e0603 */
        /* <DEDUP_REMOVED lines=34> */
.L_x_878:
        /* <DEDUP_REMOVED lines=8> */
.L_x_692:
[----:B------:R-:W-:Y:S02]  /*14720*/  PLOP3.LUT P2, PT, P2, P0, PT, 0xa2, 0x0 ;  /* 0x000000000000781c */ /* 0x000fe40001741472 */
[----:B------:R-:W-:-:S08]  /*14730*/  @P0 R2UR P2, UR4, R5 ;  /* 0x00000000050402ca */ /* 0x000fd00000040000 */
[----:B------:R-:W-:-:S05]  /*14740*/  @P0 PLOP3.LUT P0, PT, P2, PT, PT, 0x80, 0x0 ;  /* 0x000000000000081c */ /* 0x000fca000170f070 */
[----:B------:R-:W-:Y:S01]  /*14750*/  @!P2 SYNCS.ARRIVE.TRANS64.RED.A0T1 RZ, [UR4+0x16830], RZ ;  /* 0x016830ffffffa9a7 */ /* 0x000fe20008200404 */
[----:B------:R-:W-:Y:S07]  /*14760*/  @!P2 ARRIVES.LDGSTSBAR.64.TRANSCNT [UR4+0x16830] ;  /* 0x01683000ff00a9b0 */ /* 0x000fee0008000a84 */
[----:B------:R-:W-:Y:S05]  /*14770*/  @P0 BRA.U.ANY `(.L_x_692) ;  /* 0xfffffffd00e80947 */ /* 0x000fea000393ffff */
[----:B------:R-:W-:Y:S01]  /*14780*/  NOP ;  /* 0x0000000000007918 */ /* 0x000fe20000000000 */
[----:B-1----:R-:W-:-:S05]  /*14790*/  IMAD.U32 R2, RZ, RZ, UR38 ;  /* 0x00000026ff027e24 */ /* 0x002fca000f8e00ff */
[----:B------:R-:W-:-:S13]  /*147a0*/  ISETP.NE.AND P3, PT, R2, 0x3, PT ;  /* 0x000000030200780c */ /* 0x000fda0003f65270 */
[----:B------:R-:W-:Y:S05]  /*147b0*/  @!P3 BRA `(.L_x_693) ;  /* 0x000000000004b947 */ /* 0x000fea0003800000 */
[----:B------:R-:W-:Y:S01]  /*147c0*/  BPT.TRAP 0x1 ;  /* 0x000000040000795c */ /* 0x000fe20000300000 */
.L_x_693:
[----:B------:R1:W-:Y:S01]  /*147d0*/  SYNCS.ARRIVE.TRANS64.A1T0 RZ, [R5+URZ+0x16830], RZ ;  /* 0x016830ff05ff79a7 */ /* 0x0003e2000810003f */
[----:B------:R-:W-:Y:S05]  /*147e0*/  @!P3 BRA `(.L_x_694) ;  /* 0x000000000004b947 */ /* 0x000fea0003800000 */
[----:B------:R-:W-:Y:S01]  /*147f0*/  BPT.TRAP 0x1 ;  /* 0x000000040000795c */ /* 0x000fe20000300000 */
.L_x_694:
[----:B------:R-:W-:Y:S01]  /*14800*/  SHF.L.U32 R2, R20, 0x1f, RZ ;  /* 0x0000001f14027819 */ /* 0x000fe200000006ff */
[----:B-1----:R-:W-:Y:S01]  /*14810*/  IMAD R5, R6, 0x8, R16 ;  /* 0x0000000806057824 */ /* 0x002fe200078e0210 */
[----:B------:R-:W-:Y:S03]  /*14820*/  BSSY B1, `(.L_x_695) ;  /* 0x0000003000017945 */ /* 0x000fe60003800000 */
[----:B------:R-:W1:Y:S02]  /*14830*/  SYNCS.PHASECHK.TRANS64.TRYWAIT P0, [R5+URZ+0x16860], R2 ;  /* 0x01686002050075a7 */ /* 0x000e64000800017f */
[----:B-1----:R-:W-:Y:S05]  /*14840*/  @!P0 BRA `(.L_x_696) ;  /* 0x0000005c00a08947 */ /* 0x002fea0003800000 */
.L_x_879:
[----:B------:R-:W-:Y:S05]  /*14850*/  BSYNC B1 ;  /* 0x0000000000017941 */ /* 0x000fea0003800000 */
.L_x_695:
[----:B------:R-:W2:Y:S01]  /*14860*/  LDL R8, [R1+0x14] ;  /* 0x0000140001087983 */ /* 0x000ea20000100800 */
[----:B------:R-:W0:Y:S01]  /*14870*/  S2R R11, SR_TID.X ;  /* 0x00000000000b7919 */ /* 0x000e220000002100 */
[----:B------:R-:W-:Y:S01]  /*14880*/  UMOV UR4, 0xffffffff ;  /* 0xffffffff00047882 */ /* 0x000fe20000000000 */
[C---:B0-----:R-:W-:Y:S01]  /*14890*/  IMAD.SHL.U32 R9, R11.reuse, 0x8, RZ ;  /* 0x000000080b097824 */ /* 0x041fe200078e00ff */
[----:B------:R-:W-:-:S04]  /*148a0*/  LOP3.LUT R3, R11, 0x7f, RZ, 0xc0, !PT ;  /* 0x0000007f0b037812 */ /* 0x000fc800078ec0ff */
[----:B------:R-:W-:Y:S01]  /*148b0*/  LOP3.LUT R9, R9, 0x1f8, RZ, 0xc0, !PT ;  /* 0x000001f809097812 */ /* 0x000fe200078ec0ff */
[----:B------:R-:W-:-:S03]  /*148c0*/  IMAD.SHL.U32 R10, R3, 0x8, RZ ;  /* 0x00000008030a7824 */ /* 0x000fc600078e00ff */
        /* <DEDUP_REMOVED lines=11> */
[----:B0-----:R-:W-:-:S04]  /*14980*/  IADD3 R2, P2, R2, R7, RZ ;  /* 0x0000000702027210 */ /* 0x001fc80007f5e0ff */
[----:B-1----:R-:W-:-:S05]  /*14990*/  IADD3.X R3, RZ, R3, RZ, P2, !PT ;  /* 0x00000003ff037210 */ /* 0x002fca00017fe4ff */
[----:B------:R-:W-:Y:S01]  /*149a0*/  @!PT LDS RZ, [RZ] ;  /* 0x00000000fffff984 */ /* 0x000fe20000000800 */
        /* <DEDUP_REMOVED lines=39> */
.L_x_897:
        /* <DEDUP_REMOVED lines=19> */
[----:B------:R-:W-:-:S04]  /*14d50*/  ULDC.64 UR4, c[0x0][0x330] ;  /* 0x0000cc0000047ab9 */ /* 0x000fc80000000a00 */
[----:B------:R-:W-:-:S03]  /*14d60*/  IADD3 R3, R3, R0, RZ ;  /* 0x0000000003037210 */ /* 0x000fc60007ffe0ff */
[----:B------:R-:W-:-:S04]  /*14d70*/  IMAD.WIDE.U32 R2, R17, UR4, R2 ;  /* 0x0000000411027c25 */ /* 0x000fc8000f8e0002 */
[----:B------:R-:W-:Y:S01]  /*14d80*/  IMAD R0, R17, UR5, R3 ;  /* 0x0000000511007c24 */ /* 0x000fe2000f8e0203 */
[----:B0-----:R-:W-:-:S04]  /*14d90*/  LEA R18, P2, R2, UR6, 0x1 ;  /* 0x0000000602127c11 */ /* 0x001fc8000f8408ff */
[----:B------:R-:W-:-:S09]  /*14da0*/  LEA.HI.X R0, R2, UR7, R0, 0x1, P2 ;  /* 0x0000000702007c11 */ /* 0x000fd200090f0c00 */
.L_x_698:
[----:B------:R-:W-:Y:S02]  /*14db0*/  PLOP3.LUT P2, PT, P2, P0, PT, 0xa2, 0x0 ;  /* 0x000000000000781c */ /* 0x000fe40001741472 */
[----:B------:R-:W-:-:S08]  /*14dc0*/  @P0 R2UR P2, UR4, R5 ;  /* 0x00000000050402ca */ /* 0x000fd00000040000 */
[----:B------:R-:W-:-:S05]  /*14dd0*/  @P0 PLOP3.LUT P0, PT, P2, PT, PT, 0x80, 0x0 ;  /* 0x000000000000081c */ /* 0x000fca000170f070 */
[----:B------:R-:W-:Y:S01]  /*14de0*/  @!P2 SYNCS.ARRIVE.TRANS64.RED.A0T1 RZ, [UR4+0x16850], RZ ;  /* 0x016850ffffffa9a7 */ /* 0x000fe20008200404 */
[----:B------:R-:W-:Y:S07]  /*14df0*/  @!P2 ARRIVES.LDGSTSBAR.64.TRANSCNT [UR4+0x16850] ;  /* 0x01685000ff00a9b0 */ /* 0x000fee0008000a84 */
[----:B------:R-:W-:Y:S05]  /*14e00*/  @P0 BRA.U.ANY `(.L_x_698) ;  /* 0xfffffffd00e80947 */ /* 0x000fea000393ffff */
[----:B------:R-:W-:Y:S01]  /*14e10*/  NOP ;  /* 0x0000000000007918 */ /* 0x000fe20000000000 */
[----:B------:R-:W-:Y:S02]  /*14e20*/  IMAD.U32 R2, RZ, RZ, UR38 ;  /* 0x00000026ff027e24 */ /* 0x000fe4000f8e00ff */
[----:B------:R-:W-:-:S03]  /*14e30*/  IMAD.MOV.U32 R19, RZ, RZ, R0 ;  /* 0x000000ffff137224 */ /* 0x000fc600078e0000 */
[----:B------:R-:W-:-:S13]  /*14e40*/  ISETP.NE.AND P3, PT, R2, 0x3, PT ;  /* 0x000000030200780c */ /* 0x000fda0003f65270 */
[----:B------:R-:W-:Y:S05]  /*14e50*/  @!P3 BRA `(.L_x_699) ;  /* 0x000000000004b947 */ /* 0x000fea0003800000 */
[----:B------:R-:W-:Y:S01]  /*14e60*/  BPT.TRAP 0x1 ;  /* 0x000000040000795c */ /* 0x000fe20000300000 */
.L_x_699:
[----:B------:R-:W2:Y:S01]  /*14e70*/  LDL R0, [R1+0x18] ;  /* 0x0000180001007983 */ /* 0x000ea20000100800 */
[----:B------:R0:W-:Y:S01]  /*14e80*/  SYNCS.ARRIVE.TRANS64.A1T0 RZ, [R5+URZ+0x16850], RZ ;  /* 0x016850ff05ff79a7 */ /* 0x0001e2000810003f */
[C---:B------:R-:W-:Y:S02]  /*14e90*/  VIADD R7, R23.reuse, 0xffffffff ;  /* 0xffffffff17077836 */ /* 0x040fe40000000000 */
[----:B------:R-:W-:Y:S02]  /*14ea0*/  IMAD.MOV.U32 R6, RZ, RZ, R22 ;  /* 0x000000ffff067224 */ /* 0x000fe400078e0016 */
[----:B------:R-:W-:Y:S02]  /*14eb0*/  IMAD.MOV.U32 R20, RZ, RZ, R29 ;  /* 0x000000ffff147224 */ /* 0x000fe400078e001d */
[----:B------:R-:W-:Y:S01]  /*14ec0*/  IMAD.MOV.U32 R26, RZ, RZ, R23 ;  /* 0x000000ffff1a7224 */ /* 0x000fe200078e0017 */
[----:B--2---:R-:W-:-:S13]  /*14ed0*/  ISETP.GT.AND P0, PT, R23, R0, PT ;  /* 0x000000001700720c */ /* 0x004fda0003f04270 */
[----:B0-----:R-:W-:Y:S05]  /*14ee0*/  @P0 BRA `(.L_x_700) ;  /* 0xfffffff0000c0947 */ /* 0x001fea000383ffff */
.L_x_687:
[----:B------:R-:W-:Y:S05]  /*14ef0*/  BSYNC B0 ;  /* 0x0000000000007941 */ /* 0x000fea0003800000 */
.L_x_686:
[----:B-1----:R-:W0:Y:S01]  /*14f00*/  S2R R0, SR_TID.X ;  /* 0x0000000000007919 */ /* 0x002e220000002100 */
        /* <DEDUP_REMOVED lines=16> */
.L_x_702:
[----:B------:R-:W-:Y:S05]  /*15010*/  BSYNC B0 ;  /* 0x0000000000007941 */ /* 0x000fea0003800000 */
.L_x_701:
[----:B------:R-:W-:-:S05]  /*15020*/  IMAD.U32 R0, RZ, RZ, UR38 ;  /* 0x00000026ff007e24 */ /* 0x000fca000f8e00ff */
[----:B------:R-:W-:-:S13]  /*15030*/  ISETP.NE.AND P0, PT, R0, 0x3, PT ;  /* 0x000000030000780c */ /* 0x000fda0003f05270 */
[----:B------:R-:W-:Y:S05]  /*15040*/  @!P0 BRA `(.L_x_703) ;  /* 0x0000000000048947 */ /* 0x000fea0003800000 */
[----:B------:R-:W-:Y:S01]  /*15050*/  BPT.TRAP 0x1 ;  /* 0x000000040000795c */ /* 0x000fe20000300000 */
.L_x_703:
[----:B------:R-:W2:Y:S01]  /*15060*/  LDL.LU R2, [R1+0x14] ;  /* 0x0000140001027983 */ /* 0x000ea20000300800 */
[----:B------:R-:W-:Y:S01]  /*15070*/  IMAD R0, R22, 0x8, R16 ;  /* 0x0000000816007824 */ /* 0x000fe200078e0210 */
[----:B------:R-:W-:Y:S01]  /*15080*/  SHF.L.U32 R3, R29, 0x1f, RZ ;  /* 0x0000001f1d037819 */ /* 0x000fe200000006ff */
[----:B------:R-:W-:Y:S03]  /*15090*/  BSSY B0, `(.L_x_704) ;  /* 0x0000004000007945 */ /* 0x000fe60003800000 */
[----:B------:R-:W0:Y:S01]  /*150a0*/  SYNCS.PHASECHK.TRANS64.TRYWAIT P0, [R0+URZ+0x16860], R3 ;  /* 0x01686003000075a7 */ /* 0x000e22000800017f */
[----:B--2---:R-:W-:Y:S01]  /*150b0*/  IMAD R6, R23, -0x80, R2 ;  /* 0xffffff8017067824 */ /* 0x004fe200078e0202 */
[----:B0-----:R-:W-:Y:S06]  /*150c0*/  @!P0 BRA `(.L_x_705) ;  /* 0x0000005c00dc8947 */ /* 0x001fec0003800000 */
.L_x_898:
[----:B------:R-:W-:Y:S05]  /*150d0*/  BSYNC B0 ;  /* 0x0000000000007941 */ /* 0x000fea0003800000 */
.L_x_704:
[----:B------:R-:W1:Y:S01]  /*150e0*/  S2R R8, SR_TID.X ;  /* 0x0000000000087919 */ /* 0x000e620000002100 */
[----:B------:R-:W-:Y:S01]  /*150f0*/  ULDC UR4, c[0x0][0x2f4] ;  /* 0x0000bd0000047ab9 */ /* 0x000fe20000000800 */
[C---:B-1----:R-:W-:Y:S01]  /*15100*/  IMAD.SHL.U32 R2, R8.reuse, 0x8, RZ ;  /* 0x0000000808027824 */ /* 0x042fe200078e00ff */
[C---:B------:R-:W-:Y:S01]  /*15110*/  LOP3.LUT R5, R8.reuse, 0x7f, RZ, 0xc0, !PT ;  /* 0x0000007f08057812 */ /* 0x040fe200078ec0ff */
[----:B------:R-:W-:-:S03]  /*15120*/  IMAD.SHL.U32 R7, R8, 0x8, RZ ;  /* 0x0000000808077824 */ /* 0x000fc600078e00ff */
[----:B------:R-:W-:Y:S02]  /*15130*/  LOP3.LUT R2, R2, 0x1f8, RZ, 0xc0, !PT ;  /* 0x000001f802027812 */ /* 0x000fe400078ec0ff */
[----:B------:R-:W-:Y:S02]  /*15140*/  LOP3.LUT R7, R7, 0x38, RZ, 0xc0, !PT ;  /* 0x0000003807077812 */ /* 0x000fe400078ec0ff */
[----:B------:R-:W-:Y:S02]  /*15150*/  SHF.L.U32 R4, R5, 0x3, RZ ;  /* 0x0000000305047819 */ /* 0x000fe400000006ff */
[----:B------:R-:W-:Y:S02]  /*15160*/  LOP3.LUT R2, R2, 0x38, R8, 0x78, !PT ;  /* 0x0000003802027812 */ /* 0x000fe400078e7808 */
[----:B------:R-:W-:Y:S01]  /*15170*/  ISETP.GE.AND P0, PT, R7, UR4, PT ;  /* 0x0000000407007c0c */ /* 0x000fe2000bf06270 */
[----:B------:R-:W-:Y:S01]  /*15180*/  UMOV UR4, 0xffffffff ;  /* 0xffffffff00047882 */ /* 0x000fe20000000000 */
[----:B------:R-:W-:-:S02]  /*15190*/  SHF.R.U32.HI R5, RZ, 0x3, R5 ;  /* 0x00000003ff057819 */ /* 0x000fc40000011605 */
[----:B------:R-:W-:-:S03]  /*151a0*/  LOP3.LUT R2, R2, 0x200, R4, 0xf8, !PT ;  /* 0x0000020002027812 */ /* 0x000fc600078ef804 */
[----:B------:R-:W-:Y:S02]  /*151b0*/  IMAD.IADD R6, R6, 0x1, -R5 ;  /* 0x0000000106067824 */ /* 0x000fe400078e0a05 */
        /* <DEDUP_REMOVED lines=48> */
.L_x_916:
        /* <DEDUP_REMOVED lines=9> */
.L_x_707:
[----:B------:R-:W-:Y:S02]  /*15550*/  PLOP3.LUT P1, PT, P1, P0, PT, 0xa2, 0x0 ;  /* 0x000000000000781c */ /* 0x000fe40000f21472 */
[----:B------:R-:W-:-:S08]  /*15560*/  @P0 R2UR P1, UR4, R0 ;  /* 0x00000000000402ca */ /* 0x000fd00000020000 */
[----:B------:R-:W-:-:S05]  /*15570*/  @P0 PLOP3.LUT P0, PT, P1, PT, PT, 0x80, 0x0 ;  /* 0x000000000000081c */ /* 0x000fca0000f0f070 */
[----:B------:R-:W-:Y:S01]  /*15580*/  @!P1 SYNCS.ARRIVE.TRANS64.RED.A0T1 RZ, [UR4+0x16850], RZ ;  /* 0x016850ffffff99a7 */ /* 0x000fe20008200404 */
[----:B------:R-:W-:Y:S07]  /*15590*/  @!P1 ARRIVES.LDGSTSBAR.64.TRANSCNT [UR4+0x16850] ;  /* 0x01685000ff0099b0 */ /* 0x000fee0008000a84 */
[----:B------:R-:W-:Y:S05]  /*155a0*/  @P0 BRA.U.ANY `(.L_x_707) ;  /* 0xfffffffd00e80947 */ /* 0x000fea000393ffff */
[----:B------:R-:W-:Y:S01]  /*155b0*/  NOP ;  /* 0x0000000000007918 */ /* 0x000fe20000000000 */
[----:B0-----:R-:W-:-:S05]  /*155c0*/  IMAD.U32 R2, RZ, RZ, UR38 ;  /* 0x00000026ff027e24 */ /* 0x001fca000f8e00ff */
[----:B------:R-:W-:-:S13]  /*155d0*/  ISETP.NE.AND P2, PT, R2, 0x3, PT ;  /* 0x000000030200780c */ /* 0x000fda0003f45270 */
[----:B------:R-:W-:Y:S05]  /*155e0*/  @!P2 BRA `(.L_x_708) ;  /* 0x000000000004a947 */ /* 0x000fea0003800000 */
[----:B------:R-:W-:Y:S01]  /*155f0*/  BPT.TRAP 0x1 ;  /* 0x000000040000795c */ /* 0x000fe20000300000 */
.L_x_708:
[----:B------:R-:W-:Y:S01]  /*15600*/  VIADD R22, R22, 0x1 ;  /* 0x0000000116167836 */ /* 0x000fe20000000000 */
[----:B------:R0:W-:Y:S04]  /*15610*/  SYNCS.ARRIVE.TRANS64.A1T0 RZ, [R0+URZ+0x16850], RZ ;  /* 0x016850ff00ff79a7 */ /* 0x0001e8000810003f */
[----:B------:R-:W-:-:S04]  /*15620*/  ISETP.NE.AND P0, PT, R22, 0x2, PT ;  /* 0x000000021600780c */ /* 0x000fc80003f05270 */
[----:B0-----:R-:W-:Y:S02]  /*15630*/  SEL R0, RZ, 0x1, P0 ;  /* 0x00000001ff007807 */ /* 0x001fe40000000000 */
[----:B------:R-:W-:Y:S02]  /*15640*/  SEL R22, R22, RZ, P0 ;  /* 0x000000ff16167207 */ /* 0x000fe40000000000 */
[----:B------:R-:W-:-:S07]  /*15650*/  LOP3.LUT R29, R29, R0, RZ, 0x3c, !PT ;  /* 0x000000001d1d7212 */ /* 0x000fce00078e3cff */
.L_x_667:
[----:B------:R-:W-:Y:S05]  /*15660*/  BSYNC B7 ;  /* 0x0000000000077941 */ /* 0x000fea0003800000 */
.L_x_665:
[----:B------:R-:W2:Y:S02]  /*15670*/  LDL R0, [R1] ;  /* 0x0000000001007983 */ /* 0x000ea40000100800 */
[----:B--2---:R-:W-:-:S13]  /*15680*/  LOP3.LUT P0, RZ, R0, 0x4, RZ, 0xc0, !PT ;  /* 0x0000000400ff7812 */ /* 0x004fda000780c0ff */
[----:B------:R-:W-:Y:S05]  /*15690*/  @!P0 BRA `(.L_x_709) ;  /* 0x0000000000248947 */ /* 0x000fea0003800000 */
[----:B------:R-:W-:Y:S05]  /*156a0*/  WARPSYNC.ALL ;  /* 0x0000000000007948 */ /* 0x000fea0003800000 */
[----:B------:R-:W2:Y:S08]  /*156b0*/  S2UR UR5, SR_CgaCtaId ;  /* 0x00000000000579c3 */ /* 0x000eb00000008800 */
[----:B------:R-:W-:Y:S06]  /*156c0*/  BAR.SYNC.DEFER_BLOCKING 0x5, 0x200 ;  /* 0x0148000000007b1d */ /* 0x000fec0000010000 */
[----:B------:R-:W-:-:S02]  /*156d0*/  UMOV UR4, 0x400 ;  /* 0x0000040000047882 */ /* 0x000fc40000000000 */
[----:B--2---:R-:W-:-:S06]  /*156e0*/  ULEA UR4, UR5, UR4, 0x18 ;  /* 0x0000000405047291 */ /* 0x004fcc000f8ec03f */
[----:B------:R-:W-:-:S05]  /*156f0*/  IMAD.U32 R16, RZ, RZ, UR4 ;  /* 0x00000004ff107e24 */ /* 0x000fca000f8e00ff */
[----:B------:R2:W3:Y:S01]  /*15700*/  LDS.128 R24, [R16+0x168d0] ;  /* 0x0168d00010187984 */ /* 0x0004e20000000c00 */
[----:B------:R-:W-:Y:S06]  /*15710*/  BAR.ARV 0x4, 0x200 ;  /* 0x0108000000007b1d */ /* 0x000fec0000002000 */
[----:B------:R-:W-:Y:S05]  /*15720*/  BRA `(.L_x_710) ;  /* 0x0000000800d07947 */ /* 0x000fea0003800000 */
.L_x_709:
[----:B------:R-:W0:Y:S01]  /*15730*/  S2R R0, SR_TID.X ;  /* 0x0000000000007919 */ /* 0x000e220000002100 */
[----:B------:R-:W-:Y:S01]  /*15740*/  UMOV UR4, 0xffffffff ;  /* 0xffffffff00047882 */ /* 0x000fe20000000000 */
[----:B0-----:R-:W-:-:S04]  /*15750*/  LOP3.LUT R9, R0, 0x1f, RZ, 0xc0, !PT ;  /* 0x0000001f00097812 */ /* 0x001fc800078ec0ff */
[----:B------:R-:W-:Y:S01]  /*15760*/  ISETP.NE.AND P0, PT, R9, 0x1f, PT ;  /* 0x0000001f0900780c */ /* 0x000fe20003f05270 */
[----:B------:R-:W-:-:S12]  /*15770*/  BRA.DIV UR4, `(.L_x_711) ;  /* 0x0000006204707947 */ /* 0x000fd8000b800000 */
[----:B-1----:R-:W-:Y:S01]  /*15780*/  IMAD.IADD R7, R27, 0x1, R9 ;  /* 0x000000011b077824 */ /* 0x002fe200078e0209 */
        /* <DEDUP_REMOVED lines=9> */
[----:B------:R-:W-:Y:S02]  /*15820*/  MOV R4, RZ ;  /* 0x000000ff00047202 */ /* 0x000fe40000000f00 */
[C---:B------:R-:W-:Y:S01]  /*15830*/  ISETP.GE.U32.AND P2, PT, R9.reuse, 0x2, PT ;  /* 0x000000020900780c */ /* 0x040fe20003f46070 */
[----:B------:R-:W-:Y:S01]  /*15840*/  SHFL.IDX PT, R0, R24, RZ, 0x1f ;  /* 0x00001fff18007589 */ /* 0x000fe200000e0000 */
[C---:B------:R-:W-:Y:S02]  /*15850*/  ISETP.GE.U32.AND P3, PT, R9.reuse, 0x4, PT ;  /* 0x000000040900780c */ /* 0x040fe40003f66070 */
[C---:B------:R-:W-:Y:S01]  /*15860*/  ISETP.GE.U32.AND P4, PT, R9.reuse, 0x8, PT ;  /* 0x000000080900780c */ /* 0x040fe20003f86070 */
[----:B------:R0:W-:Y:S01]  /*15870*/  SHFL.IDX PT, R6, R24, 0x1, 0x1f ;  /* 0x00201f0018067f89 */ /* 0x0001e200000e0000 */
[----:B------:R-:W-:Y:S01]  /*15880*/  ISETP.GE.U32.AND P5, PT, R9, 0x10, PT ;  /* 0x000000100900780c */ /* 0x000fe20003fa6070 */
[----:B0-----:R-:W-:-:S02]  /*15890*/  IMAD.MOV.U32 R24, RZ, RZ, RZ ;  /* 0x000000ffff187224 */ /* 0x001fc400078e00ff */
[----:B--2---:R-:W-:Y:S02]  /*158a0*/  @!P1 IMAD.MOV.U32 R7, RZ, RZ, R8 ;  /* 0x000000ffff079224 */ /* 0x004fe400078e0008 */
        /* <DEDUP_REMOVED lines=19> */
.L_x_926:
[----:B------:R-:W-:Y:S02]  /*159e0*/  ULDC UR4, c[0x0][0xc38] ;  /* 0x00030e0000047ab9 */ /* 0x000fe40000000800 */
[----:B------:R-:W-:-:S04]  /*159f0*/  IMAD.U32 R2, RZ, RZ, UR4 ;  /* 0x00000004ff027e24 */ /* 0x000fc8000f8e00ff */
[----:B-1----:R-:W-:-:S04]  /*15a00*/  IMAD R5, R14, R2, RZ ;  /* 0x000000020e057224 */ /* 0x002fc800078e02ff */
[----:B------:R-:W-:-:S05]  /*15a10*/  IMAD.IADD R6, R6, 0x1, R5 ;  /* 0x0000000106067824 */ /* 0x000fca00078e0205 */
[----:B------:R-:W-:-:S13]  /*15a20*/  ISETP.GT.AND P6, PT, R6, R0, PT ;  /* 0x000000000600720c */ /* 0x000fda0003fc4270 */
[----:B------:R-:W-:Y:S05]  /*15a30*/  @P6 BRA `(.L_x_712) ;  /* 0x0000000000a46947 */ /* 0x000fea0003800000 */
.L_x_715:
        /* <DEDUP_REMOVED lines=35> */
.L_x_934:
[----:B------:R-:W-:Y:S02]  /*15c70*/  ULDC UR4, c[0x0][0xc38] ;  /* 0x00030e0000047ab9 */ /* 0x000fe40000000800 */
[----:B------:R-:W-:-:S04]  /*15c80*/  IMAD.U32 R2, RZ, RZ, UR4 ;  /* 0x00000004ff027e24 */ /* 0x000fc8000f8e00ff */
[----:B-1----:R-:W-:-:S05]  /*15c90*/  IMAD R5, R14, R2, RZ ;  /* 0x000000020e057224 */ /* 0x002fca00078e02ff */
[----:B------:R-:W-:-:S04]  /*15ca0*/  IADD3 R6, R5, R6, RZ ;  /* 0x0000000605067210 */ /* 0x000fc80007ffe0ff */
[----:B------:R-:W-:-:S13]  /*15cb0*/  ISETP.GT.AND P6, PT, R6, R0, PT ;  /* 0x000000000600720c */ /* 0x000fda0003fc4270 */
[----:B------:R-:W-:Y:S05]  /*15cc0*/  @!P6 BRA `(.L_x_715) ;  /* 0xfffffffc005ce947 */ /* 0x000fea000383ffff */
.L_x_712:
[----:B------:R-:W-:Y:S01]  /*15cd0*/  IMAD.IADD R6, R6, 0x1, -R5 ;  /* 0x0000000106067824 */ /* 0x000fe200078e0a05 */
[----:B------:R-:W-:-:S03]  /*15ce0*/  UMOV UR4, 0xffffffff ;  /* 0xffffffff00047882 */ /* 0x000fc60000000000 */
[----:B------:R-:W-:-:S05]  /*15cf0*/  IMAD R5, R3, R2, R6 ;  /* 0x0000000203057224 */ /* 0x000fca00078e0206 */
[----:B------:R-:W-:Y:S01]  /*15d00*/  ISETP.GT.AND P6, PT, R5, R0, PT ;  /* 0x000000000500720c */ /* 0x000fe20003fc4270 */
[----:B------:R-:W-:-:S12]  /*15d10*/  BRA.DIV UR4, `(.L_x_716) ;  /* 0x0000006204fc7947 */ /* 0x000fd8000b800000 */
[----:B------:R-:W-:-:S04]  /*15d20*/  VOTE.ANY R8, PT, !P6 ;  /* 0x0000000000087806 */ /* 0x000fc800070e0100 */
[----:B------:R-:W1:Y:S02]  /*15d30*/  POPC R5, R8 ;  /* 0x0000000800057309 */ /* 0x000e640000000000 */
[----:B-1----:R1:W2:Y:S04]  /*15d40*/  SHFL.IDX PT, R7, R7, R5, 0x1f ;  /* 0x00001f0507077589 */ /* 0x0022a800000e0000 */
[----:B------:R1:W3:Y:S02]  /*15d50*/  SHFL.IDX PT, R4, R4, R5, 0x1f ;  /* 0x00001f0504047589 */ /* 0x0002e400000e0000 */
.L_x_939:
[----:B------:R-:W-:-:S13]  /*15d60*/  ISETP.NE.AND P0, PT, R8, RZ, PT ;  /* 0x000000ff0800720c */ /* 0x000fda0003f05270 */
[----:B------:R-:W-:Y:S05]  /*15d70*/  @!P0 BRA `(.L_x_717) ;  /* 0x0000000000108947 */ /* 0x000fea0003800000 */
[----:B------:R-:W-:Y:S01]  /*15d80*/  UMOV UR4, 0xffffffff ;  /* 0xffffffff00047882 */ /* 0x000fe20000000000 */
[----:B------:R-:W-:Y:S02]  /*15d90*/  VIADD R12, R5, 0xffffffff ;  /* 0xffffffff050c7836 */ /* 0x000fe40000000000 */
[----:B------:R-:W-:Y:S05]  /*15da0*/  BRA.DIV UR4, `(.L_x_718) ;  /* 0x0000006604347947 */ /* 0x000fea000b800000 */
[----:B------:R4:W0:Y:S02]  /*15db0*/  SHFL.IDX PT, R24, R3, R12, 0x1f ;  /* 0x00001f0c03187589 */ /* 0x00082400000e0000 */
.L_x_717:
        /* <DEDUP_REMOVED lines=22> */
[----:B------:R-:W-:Y:S02]  /*15f20*/  @!P1 IMAD.IADD R11, R11, 0x1, -R8 ;  /* 0x000000010b0b9824 */ /* 0x000fe400078e0a08 */
[----:B------:R-:W-:Y:S01]  /*15f30*/  @!P1 VIADD R9, R9, 0x1 ;  /* 0x0000000109099836 */ /* 0x000fe20000000000 */
[----:B------:R-:W-:-:S02]  /*15f40*/  ISETP.NE.AND P1, PT, R7, RZ, PT ;  /* 0x000000ff0700720c */ /* 0x000fc40003f25270 */
[----:B------:R-:W-:Y:S02]  /*15f50*/  ISETP.GE.U32.AND P0, PT, R11, R8, PT ;  /* 0x000000080b00720c */ /* 0x000fe40003f06070 */
[----:B------:R-:W-:-:S05]  /*15f60*/  IABS R8, R4 ;  /* 0x0000000400087213 */ /* 0x000fca0000000000 */
[----:B------:R-:W-:Y:S02]  /*15f70*/  IMAD.MOV R8, RZ, RZ, -R8 ;  /* 0x000000ffff087224 */ /* 0x000fe400078e0a08 */
[----:B0-----:R-:W-:-:S04]  /*15f80*/  VIADD R12, R10, 0xffffffe ;  /* 0x0ffffffe0a0c7836 */ /* 0x001fc80000000000 */
[----:B------:R-:W-:Y:S01]  /*15f90*/  @P0 VIADD R9, R9, 0x1 ;  /* 0x0000000109090836 */ /* 0x000fe20000000000 */
[----:B------:R-:W0:Y:S02]  /*15fa0*/  F2I.FTZ.U32.TRUNC.NTZ R3, R12 ;  /* 0x0000000c00037305 */ /* 0x000e24000021f000 */
[----:B0-----:R-:W-:-:S05]  /*15fb0*/  IADD3 R11, RZ, -R3, RZ ;  /* 0x80000003ff0b7210 */ /* 0x001fca0007ffe0ff */
        /* <DEDUP_REMOVED lines=8> */
[----:B------:R-:W-:-:S04]  /*16040*/  IMAD.HI.U32 R2, R2, R3, RZ ;  /* 0x0000000302027227 */ /* 0x000fc800078e00ff */
[----:B------:R-:W-:Y:S02]  /*16050*/  IMAD R3, R2, R8, R3 ;  /* 0x0000000802037224 */ /* 0x000fe400078e0203 */
[----:B------:R-:W-:-:S03]  /*16060*/  IMAD.IADD R25, R0, 0x1, -R7 ;  /* 0x0000000100197824 */ /* 0x000fc600078e0a07 */
        /* <DEDUP_REMOVED lines=9> */
[----:B------:R-:W-:-:S04]  /*16100*/  @!P1 LOP3.LUT R2, RZ, R4, RZ, 0x33, !PT ;  /* 0x00000004ff029212 */ /* 0x000fc800078e33ff */
[----:B------:R-:W-:Y:S01]  /*16110*/  IADD3 R3, -R2, RZ, RZ ;  /* 0x000000ff02037210 */ /* 0x000fe20007ffe1ff */
[----:B------:R-:W-:-:S04]  /*16120*/  IMAD R2, R4, 0x1000000, R2 ;  /* 0x0100000004027824 */ /* 0x000fc800078e0202 */
[----:B------:R-:W-:-:S04]  /*16130*/  IMAD R9, R4, R3, R9 ;  /* 0x0000000304097224 */ /* 0x000fc800078e0209 */
[----:B------:R-:W-:Y:S01]  /*16140*/  IMAD R26, R9, 0x10000, R2 ;  /* 0x00010000091a7824 */ /* 0x000fe200078e0202 */
[----:B------:R-:W-:Y:S06]  /*16150*/  BRA `(.L_x_719) ;  /* 0x00000000001c7947 */ /* 0x000fec0003800000 */
.L_x_713:
[----:B------:R-:W-:Y:S01]  /*16160*/  UMOV UR4, URZ ;  /* 0x0000003f00047c82 */ /* 0x000fe20008000000 */
[----:B------:R-:W-:Y:S01]  /*16170*/  UMOV UR5, URZ ;  /* 0x0000003f00057c82 */ /* 0x000fe20008000000 */
[----:B------:R-:W-:Y:S01]  /*16180*/  ULDC UR6, c[0x0][0xc3c] ;  /* 0x00030f0000067ab9 */ /* 0x000fe20000000800 */
[----:B------:R-:W-:Y:S02]  /*16190*/  IMAD.MOV.U32 R24, RZ, RZ, R0 ;  /* 0x000000ffff187224 */ /* 0x000fe400078e0000 */
[----:B------:R-:W-:Y:S02]  /*161a0*/  IMAD.U32 R25, RZ, RZ, UR4 ;  /* 0x00000004ff197e24 */ /* 0x000fe4000f8e00ff */
[----:B------:R-:W-:Y:S02]  /*161b0*/  IMAD.U32 R26, RZ, RZ, UR5 ;  /* 0x00000005ff1a7e24 */ /* 0x000fe4000f8e00ff */
[----:B------:R-:W-:-:S07]  /*161c0*/  IMAD.U32 R27, RZ, RZ, UR6 ;  /* 0x00000006ff1b7e24 */ /* 0x000fce000f8e00ff */
.L_x_719:
        /* <DEDUP_REMOVED lines=10> */
.L_x_710:
[----:B------:R-:W-:Y:S02]  /*16270*/  ULDC UR4, c[0x0][0xc3c] ;  /* 0x00030f0000047ab9 */ /* 0x000fe40000000800 */
[----:B---3--:R-:W-:-:S13]  /*16280*/  ISETP.GE.AND P0, PT, R27, UR4, PT ;  /* 0x000000041b007c0c */ /* 0x008fda000bf06270 */
[----:B------:R-:W-:Y:S05]  /*16290*/  @!P0 BRA `(.L_x_720) ;  /* 0xffffffa000708947 */ /* 0x000fea000383ffff */
[----:B------:R-:W-:Y:S05]  /*162a0*/  BSYNC B8 ;  /* 0x0000000000087941 */ /* 0x000fea0003800000 */
.L_x_625:
[----:B0-----:R-:W3:Y:S01]  /*162b0*/  LDL.LU R0, [R1+0x44] ;  /* 0x0000440001007983 */ /* 0x001ee20000300800 */
[----:B------:R-:W-:Y:S01]  /*162c0*/  BSSY B0, `(.L_x_721) ;  /* 0x000000b000007945 */ /* 0x000fe20003800000 */
[----:B-1----:R-:W0:Y:S01]  /*162d0*/  S2R R5, SR_CgaCtaId ;  /* 0x0000000000057919 */ /* 0x002e220000008800 */
[----:B---3--:R-:W-:-:S05]  /*162e0*/  VIADD R0, R0, 0x1 ;  /* 0x0000000100007836 */ /* 0x008fca0000000000 */
[----:B------:R-:W-:-:S04]  /*162f0*/  LEA.HI R2, R0, R0, RZ, 0x1 ;  /* 0x0000000000027211 */ /* 0x000fc800078f08ff */
[----:B------:R-:W-:Y:S02]  /*16300*/  LOP3.LUT R3, R2, 0xfffffffe, RZ, 0xc0, !PT ;  /* 0xfffffffe02037812 */ /* 0x000fe400078ec0ff */
[----:B------:R-:W-:Y:S02]  /*16310*/  MOV R2, 0x400 ;  /* 0x0000040000027802 */ /* 0x000fe40000000f00 */
[----:B------:R-:W-:Y:S02]  /*16320*/  IADD3 R0, R0, -R3, RZ ;  /* 0x8000000300007210 */ /* 0x000fe40007ffe0ff */
[----:B0-----:R-:W-:Y:S02]  /*16330*/  LEA R5, R5, R2, 0x18 ;  /* 0x0000000205057211 */ /* 0x001fe400078ec0ff */
[----:B------:R-:W-:-:S04]  /*16340*/  SHF.L.U32 R0, R0, 0x1f, RZ ;  /* 0x0000001f00007819 */ /* 0x000fc800000006ff */
[----:B------:R-:W0:Y:S02]  /*16350*/  SYNCS.PHASECHK.TRANS64.TRYWAIT P0, [R5+URZ+0x16820], R0 ;  /* 0x01682000050075a7 */ /* 0x000e24000800017f */
[----:B0-----:R-:W-:Y:S05]  /*16360*/  @!P0 BRA `(.L_x_722) ;  /* 0x0000005c00ec8947 */ /* 0x001fea0003800000 */
.L_x_942:
[----:B------:R-:W-:Y:S05]  /*16370*/  BSYNC B0 ;  /* 0x0000000000007941 */ /* 0x000fea0003800000 */
.L_x_721:
[----:B------:R-:W-:-:S03]  /*16380*/  UMOV UR4, 0xffffffff ;  /* 0xffffffff00047882 */ /* 0x000fc60000000000 */
[----:B------:R-:W-:Y:S05]  /*16390*/  BRA.DIV UR4, `(.L_x_723) ;  /* 0x0000005e04f47947 */ /* 0x000fea000b800000 */
[----:B0-----:R-:W0:Y:S02]  /*163a0*/  S2R R0, SR_TID.X ;  /* 0x0000000000007919 */ /* 0x001e240000002100 */
[----:B0-----:R-:W-:-:S04]  /*163b0*/  SHF.R.U32.HI R0, RZ, 0x5, R0 ;  /* 0x00000005ff007819 */ /* 0x001fc80000011600 */
[----:B------:R-:W-:-:S05]  /*163c0*/  LOP3.LUT R0, R0, 0x3, RZ, 0xc0, !PT ;  /* 0x0000000300007812 */ /* 0x000fca00078ec0ff */
[----:B------:R0:W1:Y:S02]  /*163d0*/  SHFL.IDX PT, R14, R0, RZ, 0x1f ;  /* 0x00001fff000e7589 */ /* 0x00006400000e0000 */
.L_x_945:
[----:B-1----:R-:W-:-:S13]  /*163e0*/  ISETP.NE.AND P0, PT, R14, RZ, PT ;  /* 0x000000ff0e00720c */ /* 0x002fda0003f05270 */
[----:B------:R-:W-:Y:S05]  /*163f0*/  @P0 BRA `(.L_x_478) ;  /* 0x0000000000880947 */ /* 0x000fea0003800000 */
[----:B------:R-:W-:-:S03]  /*16400*/  UMOV UR4, 0xffffffff ;  /* 0xffffffff00047882 */ /* 0x000fc60000000000 */
[----:B------:R-:W-:Y:S05]  /*16410*/  BRA.DIV UR4, `(.L_x_724) ;  /* 0x0000006204087947 */ /* 0x000fea000b800000 */
[----:B------:R-:W-:-:S13]  /*16420*/  ELECT P6, URZ, PT ;  /* 0x00000000003f782f */ /* 0x000fda00038c0000 */
.L_x_948:
[----:B------:R-:W-:Y:S05]  /*16430*/  @!P6 BRA `(.L_x_478) ;  /* 0x000000000078e947 */ /* 0x000fea0003800000 */
[----:B------:R-:W-:-:S06]  /*16440*/  ULOP3.LUT UR4, UR36, 0x2, URZ, 0xfc, !UPT ;  /* 0x0000000224047892 */ /* 0x000fcc000f8efc3f */
[----:B0-----:R-:W-:-:S05]  /*16450*/  IMAD.U32 R0, RZ, RZ, UR4 ;  /* 0x00000004ff007e24 */ /* 0x001fca000f8e00ff */
[----:B------:R-:W-:-:S13]  /*16460*/  ISETP.NE.AND P0, PT, R0, 0x3, PT ;  /* 0x000000030000780c */ /* 0x000fda0003f05270 */
[----:B------:R-:W-:Y:S05]  /*16470*/  @!P0 BRA `(.L_x_725) ;  /* 0x0000000000048947 */ /* 0x000fea0003800000 */
[----:B------:R-:W-:Y:S01]  /*16480*/  BPT.TRAP 0x1 ;  /* 0x000000040000795c */ /* 0x000fe20000300000 */
.L_x_725:
[C---:B------:R-:W-:Y:S01]  /*16490*/  IMAD R3, R22.reuse, 0x8, R5 ;  /* 0x0000000816037824 */ /* 0x040fe200078e0205 */
[----:B------:R-:W-:Y:S01]  /*164a0*/  SHF.L.U32 R2, R29, 0x1f, RZ ;  /* 0x0000001f1d027819 */ /* 0x000fe200000006ff */
[----:B------:R-:W-:-:S03]  /*164b0*/  VIADD R22, R22, 0x1 ;  /* 0x0000000116167836 */ /* 0x000fc60000000000 */
[----:B------:R-:W0:Y:S02]  /*164c0*/  SYNCS.PHASECHK.TRANS64.TRYWAIT P1, [R3+URZ+0x16840], R2 ;  /* 0x01684002030075a7 */ /* 0x000e24000802017f */
[----:B------:R-:W-:-:S04]  /*164d0*/  ISETP.NE.AND P2, PT, R22, 0x2, PT ;  /* 0x000000021600780c */ /* 0x000fc80003f45270 */
[----:B------:R-:W-:Y:S01]  /*164e0*/  SEL R0, RZ, 0x1, P2 ;  /* 0x00000001ff007807 */ /* 0x000fe20001000000 */
[----:B0-----:R-:W-:Y:S08]  /*164f0*/  @!P1 BRA `(.L_x_726) ;  /* 0x0000005c00f09947 */ /* 0x001ff00003800000 */
.L_x_949:
[----:B------:R-:W-:Y:S02]  /*16500*/  SEL R22, R22, RZ, P2 ;  /* 0x000000ff16167207 */ /* 0x000fe40001000000 */
[----:B------:R-:W-:Y:S01]  /*16510*/  LOP3.LUT R0, R29, R0, RZ, 0x3c, !PT ;  /* 0x000000001d007212 */ /* 0x000fe200078e3cff */
[----:B------:R-:W-:Y:S06]  /*16520*/  @!P0 BRA `(.L_x_727) ;  /* 0x0000000000048947 */ /* 0x000fec0003800000 */
[----:B------:R-:W-:Y:S01]  /*16530*/  BPT.TRAP 0x1 ;  /* 0x000000040000795c */ /* 0x000fe20000300000 */
.L_x_727:
[----:B------:R-:W-:Y:S01]  /*16540*/  IMAD R5, R22, 0x8, R5 ;  /* 0x0000000816057824 */ /* 0x000fe200078e0205 */
[----:B------:R-:W-:-:S04]  /*16550*/  SHF.L.U32 R0, R0, 0x1f, RZ ;  /* 0x0000001f00007819 */ /* 0x000fc800000006ff */
[----:B------:R-:W1:Y:S02]  /*16560*/  SYNCS.PHASECHK.TRANS64.TRYWAIT P1, [R5+URZ+0x16840], R0 ;  /* 0x01684000050075a7 */ /* 0x000e64000802017f */
[----:B-1----:R-:W-:Y:S05]  /*16570*/  @!P1 BRA `(.L_x_728) ;  /* 0x0000005c00e49947 */ /* 0x002fea0003800000 */
.L_x_950:
[----:B------:R-:W-:Y:S05]  /*16580*/  @!P0 BRA `(.L_x_729) ;  /* 0x0000000000048947 */ /* 0x000fea0003800000 */
[----:B------:R-:W-:Y:S01]  /*16590*/  BPT.TRAP 0x1 ;  /* 0x000000040000795c */ /* 0x000fe20000300000 */
.L_x_729:
[----:B------:R-:W3:Y:S02]  /*165a0*/  SYNCS.PHASECHK.TRANS64.TRYWAIT P1, [R3+URZ+0x16860], R2 ;  /* 0x01686002030075a7 */ /* 0x000ee4000802017f */
[----:B---3--:R-:W-:Y:S05]  /*165b0*/  @!P1 BRA `(.L_x_730) ;  /* 0x0000005c00e89947 */ /* 0x008fea0003800000 */
.L_x_951:
[----:B------:R-:W-:Y:S05]  /*165c0*/  @!P0 BRA `(.L_x_731) ;  /* 0x0000000000048947 */ /* 0x000fea0003800000 */
[----:B------:R-:W-:Y:S01]  /*165d0*/  BPT.TRAP 0x1 ;  /* 0x000000040000795c */ /* 0x000fe20000300000 */
.L_x_731:
[----:B------:R0:W0:Y:S02]  /*165e0*/  SYNCS.PHASECHK.TRANS64.TRYWAIT P0, [R5+URZ+0x16860], R0 ;  /* 0x01686000050075a7 */ /* 0x000024000800017f */
[----:B0-----:R-:W-:Y:S05]  /*165f0*/  @!P0 NANOSLEEP.SYNCS 0x989680 ;  /* 0x009896800000895d */ /* 0x001fea0003900000 */
[----:B------:R-:W0:Y:S02]  /*16600*/  @!P0 SYNCS.PHASECHK.TRANS64 P0, [R5+URZ+0x16860], R0 ;  /* 0x01686000050085a7 */ /* 0x000e24000800007f */
[----:B0-----:R-:W-:Y:S05]  /*16610*/  @!P0 BRA `(.L_x_731) ;  /* 0xfffffffc00f08947 */ /* 0x001fea000383ffff */
.L_x_478:
[----:B------:R-:W-:Y:S05]  /*16620*/  BSYNC B9 ;  /* 0x0000000000097941 */ /* 0x000fea0003800000 */
.L_x_475:
[----:B------:R-:W-:Y:S05]  /*16630*/  EXIT ;  /* 0x000000000000794d */ /* 0x000fea0003800000 */
.L_x_498:
[----:B0-----:R0:W1:Y:S02]  /*16640*/  SYNCS.PHASECHK.TRANS64.TRYWAIT P6, [R70+URZ+0x16890], R79 ;  /* 0x0168904f460075a7 */ /* 0x00106400080c017f */
[----:B-1----:R-:W-:Y:S05]  /*16650*/  @!P6 NANOSLEEP.SYNCS 0x989680 ;  /* 0x009896800000e95d */ /* 0x002fea0003900000 */
[----:B------:R-:W1:Y:S02]  /*16660*/  @!P6 SYNCS.PHASECHK.TRANS64 P6, [R70+URZ+0x16890], R79 ;  /* 0x0168904f4600e5a7 */ /* 0x000e6400080c007f */
[----:B-1----:R-:W-:Y:S05]  /*16670*/  @!P6 BRA `(.L_x_498) ;  /* 0xfffffffc00f0e947 */ /* 0x002fea000383ffff */
[----:B------:R-:W-:Y:S05]  /*16680*/  BRA `(.L_x_732) ;  /* 0xfffffec400bc7947 */ /* 0x000fea000383ffff */
.L_x_499:
        /* <DEDUP_REMOVED lines=8> */
.L_x_734:
[----:B------:R-:W-:Y:S05]  /*16710*/  BSYNC B1 ;  /* 0x0000000000017941 */ /* 0x000fea0003800000 */
.L_x_733:
[----:B------:R-:W-:Y:S01]  /*16720*/  MOV R13, R84 ;  /* 0x00000054000d7202 */ /* 0x000fe20000000f00 */
[----:B------:R-:W-:Y:S02]  /*16730*/  IMAD.MOV.U32 R12, RZ, RZ, RZ ;  /* 0x000000ffff0c7224 */ /* 0x000fe400078e00ff */
[----:B------:R-:W-:Y:S02]  /*16740*/  IMAD.MOV.U32 R11, RZ, RZ, 0x1c1f ;  /* 0x00001c1fff0b7424 */ /* 0x000fe400078e00ff */
[----:B------:R-:W-:Y:S02]  /*16750*/  IMAD.MOV.U32 R15, RZ, RZ, -0x1 ;  /* 0xffffffffff0f7424 */ /* 0x000fe400078e00ff */
[----:B------:R-:W-:-:S07]  /*16760*/  IMAD.MOV.U32 R81, RZ, RZ, R14 ;  /* 0x000000ffff517224 */ /* 0x000fce00078e000e */
[----:B------:R-:W-:Y:S05]  /*16770*/  WARPSYNC.COLLECTIVE R15, `(.L_x_735) ;  /* 0x000000000f087348 */ /* 0x000fea0003c00000 */
[----:B------:R0:W1:Y:S02]  /*16780*/  SHFL.IDX P6, R14, R13, R12, R11 ;  /* 0x0000000c0d0e7389 */ /* 0x00006400000c000b */
[----:B01----:R-:W-:Y:S01]  /*16790*/  ENDCOLLECTIVE ;  /* 0x000000000000791b */ /* 0x003fe20003800000 */
.L_x_735:
[----:B------:R-:W-:Y:S05]  /*167a0*/  BRA `(.L_x_736) ;  /* 0xfffffec400887947 */ /* 0x000fea000383ffff */
.L_x_508:
[----:B------:R-:W-:Y:S01]  /*167b0*/  BSSY B1, `(.L_x_737) ;  /* 0x0000008000017945 */ /* 0x000fe20003800000 */
[----:B0---4-:R-:W-:Y:S02]  /*167c0*/  IMAD.MOV.U32 R13, RZ, RZ, R85 ;  /* 0x000000ffff0d7224 */ /* 0x011fe400078e0055 */
[----:B------:R-:W-:Y:S02]  /*167d0*/  IMAD.MOV.U32 R12, RZ, RZ, 0x1 ;  /* 0x00000001ff0c7424 */ /* 0x000fe400078e00ff */
[----:B------:R-:W-:Y:S02]  /*167e0*/  IMAD.MOV.U32 R11, RZ, RZ, 0x1c1f ;  /* 0x00001c1fff0b7424 */ /* 0x000fe400078e00ff */
[----:B------:R-:W-:-:S07]  /*167f0*/  IMAD.MOV.U32 R15, RZ, RZ, -0x1 ;  /* 0xffffffffff0f7424 */ /* 0x000fce00078e00ff */
[----:B-123--:R-:W-:Y:S05]  /*16800*/  WARPSYNC.COLLECTIVE R15, `(.L_x_738) ;  /* 0x000000000f087348 */ /* 0x00efea0003c00000 */
[----:B---3--:R0:W3:Y:S02]  /*16810*/  SHFL.IDX P6, R14, R13, R12, R11 ;  /* 0x0000000c0d0e7389 */ /* 0x0080e400000c000b */
[----:B0123--:R-:W-:Y:S01]  /*16820*/  ENDCOLLECTIVE ;  /* 0x000000000000791b */ /* 0x00ffe20003800000 */
.L_x_738:
[----:B------:R-:W-:Y:S05]  /*16830*/  BSYNC B1 ;  /* 0x0000000000017941 */ /* 0x000fea0003800000 */
.L_x_737:
[----:B------:R-:W-:Y:S01]  /*16840*/  IMAD.MOV.U32 R13, RZ, RZ, R84 ;  /* 0x000000ffff0d7224 */ /* 0x000fe200078e0054 */
[----:B------:R-:W-:Y:S01]  /*16850*/  MOV R12, 0x1 ;  /* 0x00000001000c7802 */ /* 0x000fe20000000f00 */
[----:B------:R-:W-:Y:S02]  /*16860*/  IMAD.MOV.U32 R11, RZ, RZ, 0x1c1f ;  /* 0x00001c1fff0b7424 */ /* 0x000fe400078e00ff */
[----:B------:R-:W-:Y:S02]  /*16870*/  IMAD.MOV.U32 R15, RZ, RZ, -0x1 ;  /* 0xffffffffff0f7424 */ /* 0x000fe400078e00ff */
[----:B------:R-:W-:-:S07]  /*16880*/  IMAD.MOV.U32 R85, RZ, RZ, R14 ;  /* 0x000000ffff557224 */ /* 0x000fce00078e000e */
[----:B------:R-:W-:Y:S05]  /*16890*/  WARPSYNC.COLLECTIVE R15, `(.L_x_739) ;  /* 0x000000000f087348 */ /* 0x000fea0003c00000 */
[----:B------:R0:W1:Y:S02]  /*168a0*/  SHFL.IDX P6, R14, R13, R12, R11 ;  /* 0x0000000c0d0e7389 */ /* 0x00006400000c000b */
[----:B01----:R-:W-:Y:S01]  /*168b0*/  ENDCOLLECTIVE ;  /* 0x000000000000791b */ /* 0x003fe20003800000 */
.L_x_739:
[----:B------:R-:W-:Y:S05]  /*168c0*/  BRA `(.L_x_740) ;  /* 0xfffffecc00187947 */ /* 0x000fea000383ffff */
.L_x_520:
[----:B-1----:R1:W2:Y:S02]  /*168d0*/  SYNCS.PHASECHK.TRANS64.TRYWAIT P4, [R70+URZ+0x16890], R79 ;  /* 0x0168904f460075a7 */ /* 0x0022a4000808017f */
[----:B--2---:R-:W-:Y:S05]  /*168e0*/  @!P4 NANOSLEEP.SYNCS 0x989680 ;  /* 0x009896800000c95d */ /* 0x004fea0003900000 */
[----:B------:R-:W2:Y:S02]  /*168f0*/  @!P4 SYNCS.PHASECHK.TRANS64 P4, [R70+URZ+0x16890], R79 ;  /* 0x0168904f4600c5a7 */ /* 0x000ea4000808007f */
[----:B--2---:R-:W-:Y:S05]  /*16900*/  @!P4 BRA `(.L_x_520) ;  /* 0xfffffffc00f0c947 */ /* 0x004fea000383ffff */
[----:B------:R-:W-:Y:S05]  /*16910*/  BRA `(.L_x_741) ;  /* 0xfffffed800387947 */ /* 0x000fea000383ffff */
.L_x_521:
[----:B------:R-:W-:Y:S01]  /*16920*/  BSSY B1, `(.L_x_742) ;  /* 0x0000008000017945 */ /* 0x000fe20003800000 */
[----:B------:R-:W-:Y:S02]  /*16930*/  IMAD.MOV.U32 R13, RZ, RZ, R85 ;  /* 0x000000ffff0d7224 */ /* 0x000fe400078e0055 */
[----:B------:R-:W-:Y:S02]  /*16940*/  IMAD.MOV.U32 R12, RZ, RZ, RZ ;  /* 0x000000ffff0c7224 */ /* 0x000fe400078e00ff */
[----:B------:R-:W-:Y:S02]  /*16950*/  IMAD.MOV.U32 R11, RZ, RZ, 0x1c1f ;  /* 0x00001c1fff0b7424 */ /* 0x000fe400078e00ff */
[----:B------:R-:W-:-:S07]  /*16960*/  IMAD.MOV.U32 R15, RZ, RZ, -0x1 ;  /* 0xffffffffff0f7424 */ /* 0x000fce00078e00ff */
[----:B-1----:R-:W-:Y:S05]  /*16970*/  WARPSYNC.COLLECTIVE R15, `(.L_x_743) ;  /* 0x000000000f087348 */ /* 0x002fea0003c00000 */
[----:B------:R0:W2:Y:S02]  /*16980*/  SHFL.IDX P6, R14, R13, R12, R11 ;  /* 0x0000000c0d0e7389 */ /* 0x0000a400000c000b */
[----:B012---:R-:W-:Y:S01]  /*16990*/  ENDCOLLECTIVE ;  /* 0x000000000000791b */ /* 0x007fe20003800000 */
.L_x_743:
[----:B------:R-:W-:Y:S05]  /*169a0*/  BSYNC B1 ;  /* 0x0000000000017941 */ /* 0x000fea0003800000 */
.L_x_742:
[----:B------:R-:W-:Y:S01]  /*169b0*/  IMAD.MOV.U32 R13, RZ, RZ, R84 ;  /* 0x000000ffff0d7224 */ /* 0x000fe200078e0054 */
[----:B------:R-:W-:Y:S01]  /*169c0*/  MOV R11, 0x1c1f ;  /* 0x00001c1f000b7802 */ /* 0x000fe20000000f00 */
[----:B------:R-:W-:Y:S02]  /*169d0*/  IMAD.MOV.U32 R12, RZ, RZ, RZ ;  /* 0x000000ffff0c7224 */ /* 0x000fe400078e00ff */
[----:B------:R-:W-:Y:S02]  /*169e0*/  IMAD.MOV.U32 R15, RZ, RZ, -0x1 ;  /* 0xffffffffff0f7424 */ /* 0x000fe400078e00ff */
[----:B------:R-:W-:-:S07]  /*169f0*/  IMAD.MOV.U32 R83, RZ, RZ, R14 ;  /* 0x000000ffff537224 */ /* 0x000fce00078e000e */
[----:B------:R-:W-:Y:S05]  /*16a00*/  WARPSYNC.COLLECTIVE R15, `(.L_x_744) ;  /* 0x000000000f087348 */ /* 0x000fea0003c00000 */
[----:B------:R0:W1:Y:S02]  /*16a10*/  SHFL.IDX P6, R14, R13, R12, R11 ;  /* 0x0000000c0d0e7389 */ /* 0x00006400000c000b */
[----:B01----:R-:W-:Y:S01]  /*16a20*/  ENDCOLLECTIVE ;  /* 0x000000000000791b */ /* 0x003fe20003800000 */
.L_x_744:
[----:B------:R-:W-:Y:S01]  /*16a30*/  IMAD.MOV.U32 R82, RZ, RZ, R14 ;  /* 0x000000ffff527224 */ /* 0x000fe200078e000e */
[----:B------:R-:W-:Y:S06]  /*16a40*/  BRA `(.L_x_745) ;  /* 0xfffffed800047947 */ /* 0x000fec000383ffff */
.L_x_526:
[----:B------:R-:W-:Y:S01]  /*16a50*/  BSSY B1, `(.L_x_746) ;  /* 0x0000008000017945 */ /* 0x000fe20003800000 */
[----:B---3--:R-:W-:Y:S02]  /*16a60*/  IMAD.MOV.U32 R13, RZ, RZ, R85 ;  /* 0x000000ffff0d7224 */ /* 0x008fe400078e0055 */
[----:B------:R-:W-:Y:S02]  /*16a70*/  IMAD.MOV.U32 R12, RZ, RZ, 0x1 ;  /* 0x00000001ff0c7424 */ /* 0x000fe400078e00ff */
[----:B--2---:R-:W-:Y:S02]  /*16a80*/  IMAD.MOV.U32 R11, RZ, RZ, 0x1c1f ;  /* 0x00001c1fff0b7424 */ /* 0x004fe400078e00ff */
[----:B------:R-:W-:-:S07]  /*16a90*/  IMAD.MOV.U32 R15, RZ, RZ, -0x1 ;  /* 0xffffffffff0f7424 */ /* 0x000fce00078e00ff */
[----:B01----:R-:W-:Y:S05]  /*16aa0*/  WARPSYNC.COLLECTIVE R15, `(.L_x_747) ;  /* 0x000000000f087348 */ /* 0x003fea0003c00000 */
[----:B------:R2:W3:Y:S02]  /*16ab0*/  SHFL.IDX P6, R14, R13, R12, R11 ;  /* 0x0000000c0d0e7389 */ /* 0x0004e400000c000b */
[----:B0123--:R-:W-:Y:S01]  /*16ac0*/  ENDCOLLECTIVE ;  /* 0x000000000000791b */ /* 0x00ffe20003800000 */
.L_x_747:
[----:B------:R-:W-:Y:S05]  /*16ad0*/  BSYNC B1 ;  /* 0x0000000000017941 */ /* 0x000fea0003800000 */
.L_x_746:
        /* <DEDUP_REMOVED lines=8> */
.L_x_748:
[----:B------:R-:W-:Y:S01]  /*16b60*/  IMAD.MOV.U32 R84, RZ, RZ, R14 ;  /* 0x000000ffff547224 */ /* 0x000fe200078e000e */
[----:B------:R-:W-:Y:S06]  /*16b70*/  BRA `(.L_x_749) ;  /* 0xfffffedc00bc7947 */ /* 0x000fec000383ffff */
.L_x_531:
[----:B0-----:R0:W1:Y:S02]  /*16b80*/  SYNCS.PHASECHK.TRANS64.TRYWAIT P3, [R70+URZ+0x16890], R79 ;  /* 0x0168904f460075a7 */ /* 0x001064000806017f */
[----:B-1----:R-:W-:Y:S05]  /*16b90*/  @!P3 NANOSLEEP.SYNCS 0x989680 ;  /* 0x009896800000b95d */ /* 0x002fea0003900000 */
[----:B------:R-:W1:Y:S02]  /*16ba0*/  @!P3 SYNCS.PHASECHK.TRANS64 P3, [R70+URZ+0x16890], R79 ;  /* 0x0168904f4600b5a7 */ /* 0x000e64000806007f */
[----:B-1----:R-:W-:Y:S05]  /*16bb0*/  @!P3 BRA `(.L_x_531) ;  /* 0xfffffffc00f0b947 */ /* 0x002fea000383ffff */
[----:B------:R-:W-:Y:S05]  /*16bc0*/  BRA `(.L_x_750) ;  /* 0xfffffee400cc7947 */ /* 0x000fea000383ffff */
.L_x_532:
        /* <DEDUP_REMOVED lines=8> */
.L_x_752:
[----:B------:R-:W-:Y:S05]  /*16c50*/  BSYNC B1 ;  /* 0x0000000000017941 */ /* 0x000fea0003800000 */
.L_x_751:
        /* <DEDUP_REMOVED lines=8> */
.L_x_753:
[----:B------:R-:W-:Y:S01]  /*16ce0*/  IMAD.MOV.U32 R7, RZ, RZ, R14 ;  /* 0x000000ffff077224 */ /* 0x000fe200078e000e */
[----:B------:R-:W-:Y:S06]  /*16cf0*/  BRA `(.L_x_754) ;  /* 0xfffffee400e87947 */ /* 0x000fec000383ffff */
.L_x_535:
[----:B------:R-:W-:Y:S01]  /*16d00*/  BSSY B1, `(.L_x_755) ;  /* 0x0000008000017945 */ /* 0x000fe20003800000 */
[----:B----4-:R-:W-:Y:S02]  /*16d10*/  IMAD.MOV.U32 R13, RZ, RZ, R37 ;  /* 0x000000ffff0d7224 */ /* 0x010fe400078e0025 */
[----:B------:R-:W-:Y:S02]  /*16d20*/  IMAD.MOV.U32 R12, RZ, RZ, 0x1 ;  /* 0x00000001ff0c7424 */ /* 0x000fe400078e00ff */
[----:B------:R-:W-:Y:S02]  /*16d30*/  IMAD.MOV.U32 R11, RZ, RZ, 0x1c1f ;  /* 0x00001c1fff0b7424 */ /* 0x000fe400078e00ff */
[----:B------:R-:W-:-:S07]  /*16d40*/  IMAD.MOV.U32 R15, RZ, RZ, -0x1 ;  /* 0xffffffffff0f7424 */ /* 0x000fce00078e00ff */
[----:B0123--:R-:W-:Y:S05]  /*16d50*/  WARPSYNC.COLLECTIVE R15, `(.L_x_756) ;  /* 0x000000000f087348 */ /* 0x00ffea0003c00000 */
[----:B------:R4:W0:Y:S02]  /*16d60*/  SHFL.IDX P6, R14, R13, R12, R11 ;  /* 0x0000000c0d0e7389 */ /* 0x00082400000c000b */
[----:B01234-:R-:W-:Y:S01]  /*16d70*/  ENDCOLLECTIVE ;  /* 0x000000000000791b */ /* 0x01ffe20003800000 */
.L_x_756:
[----:B------:R-:W-:Y:S05]  /*16d80*/  BSYNC B1 ;  /* 0x0000000000017941 */ /* 0x000fea0003800000 */
.L_x_755:
        /* <DEDUP_REMOVED lines=8> */
.L_x_757:
[----:B------:R-:W-:Y:S01]  /*16e10*/  IMAD.MOV.U32 R7, RZ, RZ, R14 ;  /* 0x000000ffff077224 */ /* 0x000fe200078e000e */
[----:B------:R-:W-:Y:S06]  /*16e20*/  BRA `(.L_x_758) ;  /* 0xfffffee400e47947 */ /* 0x000fec000383ffff */
.L_x_539:
[----:B0-----:R0:W4:Y:S02]  /*16e30*/  SYNCS.PHASECHK.TRANS64.TRYWAIT P4, [R70+URZ+0x168b0], R79 ;  /* 0x0168b04f460075a7 */ /* 0x001124000808017f */
[----:B----4-:R-:W-:Y:S05]  /*16e40*/  @!P4 NANOSLEEP.SYNCS 0x989680 ;  /* 0x009896800000c95d */ /* 0x010fea0003900000 */
[----:B------:R-:W4:Y:S02]  /*16e50*/  @!P4 SYNCS.PHASECHK.TRANS64 P4, [R70+URZ+0x168b0], R79 ;  /* 0x0168b04f4600c5a7 */ /* 0x000f24000808007f */
[----:B----4-:R-:W-:Y:S05]  /*16e60*/  @!P4 BRA `(.L_x_539) ;  /* 0xfffffffc00f0c947 */ /* 0x010fea000383ffff */
[----:B------:R-:W-:Y:S05]  /*16e70*/  BRA `(.L_x_759) ;  /* 0xfffffee8005c7947 */ /* 0x000fea000383ffff */
.L_x_549:
[----:B------:R-:W0:Y:S01]  /*16e80*/  S2R R0, SR_TID.X ;  /* 0x0000000000007919 */ /* 0x000e220000002100 */
[----:B------:R-:W-:Y:S01]  /*16e90*/  BSSY B0, `(.L_x_760) ;  /* 0x000000c000007945 */ /* 0x000fe20003800000 */
[----:B-1----:R-:W-:Y:S02]  /*16ea0*/  IMAD.MOV.U32 R12, RZ, RZ, RZ ;  /* 0x000000ffff0c7224 */ /* 0x002fe400078e00ff */
[----:B----4-:R-:W-:Y:S02]  /*16eb0*/  IMAD.MOV.U32 R11, RZ, RZ, 0x1f ;  /* 0x0000001fff0b7424 */ /* 0x010fe400078e00ff */
[----:B------:R-:W-:Y:S02]  /*16ec0*/  IMAD.MOV.U32 R15, RZ, RZ, -0x1 ;  /* 0xffffffffff0f7424 */ /* 0x000fe400078e00ff */
[----:B0-----:R-:W-:-:S05]  /*16ed0*/  VIADD R4, R0, 0xffffff80 ;  /* 0xffffff8000047836 */ /* 0x001fca0000000000 */
[----:B------:R-:W-:-:S04]  /*16ee0*/  SHF.R.S32.HI R0, RZ, 0x1f, R4 ;  /* 0x0000001fff007819 */ /* 0x000fc80000011404 */
[----:B------:R-:W-:-:S04]  /*16ef0*/  LEA.HI R0, R0, R4, RZ, 0x7 ;  /* 0x0000000400007211 */ /* 0x000fc800078f38ff */
[----:B------:R-:W-:-:S05]  /*16f00*/  SHF.R.S32.HI R0, RZ, 0x7, R0 ;  /* 0x00000007ff007819 */ /* 0x000fca0000011400 */
[----:B--2---:R-:W-:-:S07]  /*16f10*/  IMAD.MOV.U32 R13, RZ, RZ, R0 ;  /* 0x000000ffff0d7224 */ /* 0x004fce00078e0000 */
[----:B-----5:R-:W-:Y:S05]  /*16f20*/  WARPSYNC.COLLECTIVE R15, `(.L_x_761) ;  /* 0x000000000f087348 */ /* 0x020fea0003c00000 */
[----:B------:R0:W1:Y:S02]  /*16f30*/  SHFL.IDX P6, R14, R13, R12, R11 ;  /* 0x0000000c0d0e7389 */ /* 0x00006400000c000b */
[----:B01---5:R-:W-:Y:S01]  /*16f40*/  ENDCOLLECTIVE ;  /* 0x000000000000791b */ /* 0x023fe20003800000 */
.L_x_761:
[----:B------:R-:W-:Y:S05]  /*16f50*/  BSYNC B0 ;  /* 0x0000000000007941 */ /* 0x000fea0003800000 */
.L_x_760:
[----:B------:R3:W-:Y:S01]  /*16f60*/  STL [R1+0x28], R14 ;  /* 0x0000280e01007387 */ /* 0x0007e20000100800 */
[----:B------:R-:W-:Y:S05]  /*16f70*/  BRA `(.L_x_762) ;  /* 0xfffffef000647947 */ /* 0x000fea000383ffff */
.L_x_561:
[----:B------:R-:W-:Y:S01]  /*16f80*/  BSSY B1, `(.L_x_763) ;  /* 0x0000008000017945 */ /* 0x000fe20003800000 */
[----:B--2---:R-:W-:Y:S01]  /*16f90*/  IMAD.MOV.U32 R13, RZ, RZ, R26 ;  /* 0x000000ffff0d7224 */ /* 0x004fe200078e001a */
[----:B----4-:R-:W-:Y:S01]  /*16fa0*/  MOV R11, 0x1c1f ;  /* 0x00001c1f000b7802 */ /* 0x010fe20000000f00 */
[----:B------:R-:W-:Y:S02]  /*16fb0*/  IMAD.MOV.U32 R12, RZ, RZ, RZ ;  /* 0x000000ffff0c7224 */ /* 0x000fe400078e00ff */
[----:B------:R-:W-:-:S07]  /*16fc0*/  IMAD.MOV.U32 R15, RZ, RZ, -0x1 ;  /* 0xffffffffff0f7424 */ /* 0x000fce00078e00ff */
[----:B---3--:R-:W-:Y:S05]  /*16fd0*/  WARPSYNC.COLLECTIVE R15, `(.L_x_764) ;  /* 0x000000000f087348 */ /* 0x008fea0003c00000 */
[----:B---3--:R0:W1:Y:S02]  /*16fe0*/  SHFL.IDX P6, R14, R13, R12, R11 ;  /* 0x0000000c0d0e7389 */ /* 0x00806400000c000b */
[----:B01----:R-:W-:Y:S01]  /*16ff0*/  ENDCOLLECTIVE ;  /* 0x000000000000791b */ /* 0x003fe20003800000 */
.L_x_764:
[----:B------:R-:W-:Y:S05]  /*17000*/  BSYNC B1 ;  /* 0x0000000000017941 */ /* 0x000fea0003800000 */
.L_x_763:
[----:B------:R-:W-:Y:S02]  /*17010*/  IMAD.MOV.U32 R13, RZ, RZ, R25 ;  /* 0x000000ffff0d7224 */ /* 0x000fe400078e0019 */
[----:B------:R-:W-:Y:S02]  /*17020*/  IMAD.MOV.U32 R12, RZ, RZ, RZ ;  /* 0x000000ffff0c7224 */ /* 0x000fe400078e00ff */
[----:B------:R-:W-:Y:S02]  /*17030*/  IMAD.MOV.U32 R11, RZ, RZ, 0x1c1f ;  /* 0x00001c1fff0b7424 */ /* 0x000fe400078e00ff */
[----:B------:R-:W-:Y:S02]  /*17040*/  IMAD.MOV.U32 R15, RZ, RZ, -0x1 ;  /* 0xffffffffff0f7424 */ /* 0x000fe400078e00ff */
[----:B------:R-:W-:-:S07]  /*17050*/  IMAD.MOV.U32 R3, RZ, RZ, R14 ;  /* 0x000000ffff037224 */ /* 0x000fce00078e000e */
[----:B------:R-:W-:Y:S05]  /*17060*/  WARPSYNC.COLLECTIVE R15, `(.L_x_765) ;  /* 0x000000000f087348 */ /* 0x000fea0003c00000 */
[----:B------:R0:W1:Y:S02]  /*17070*/  SHFL.IDX P6, R14, R13, R12, R11 ;  /* 0x0000000c0d0e7389 */ /* 0x00006400000c000b */
[----:B01----:R-:W-:Y:S01]  /*17080*/  ENDCOLLECTIVE ;  /* 0x000000000000791b */ /* 0x003fe20003800000 */
.L_x_765:
[----:B------:R-:W-:Y:S02]  /*17090*/  IMAD.MOV.U32 R13, RZ, RZ, R28 ;  /* 0x000000ffff0d7224 */ /* 0x000fe400078e001c */
[----:B------:R-:W-:-:S07]  /*170a0*/  IMAD.MOV.U32 R0, RZ, RZ, R14 ;  /* 0x000000ffff007224 */ /* 0x000fce00078e000e */
[----:B------:R-:W-:Y:S05]  /*170b0*/  WARPSYNC.COLLECTIVE R15, `(.L_x_766) ;  /* 0x000000000f087348 */ /* 0x000fea0003c00000 */
[----:B------:R0:W1:Y:S02]  /*170c0*/  SHFL.IDX P6, R14, R13, R12, R11 ;  /* 0x0000000c0d0e7389 */ /* 0x00006400000c000b */
[----:B01----:R-:W-:Y:S01]  /*170d0*/  ENDCOLLECTIVE ;  /* 0x000000000000791b */ /* 0x003fe20003800000 */
.L_x_766:
[----:B------:R-:W-:Y:S01]  /*170e0*/  MOV R13, R27 ;  /* 0x0000001b000d7202 */ /* 0x000fe20000000f00 */
[----:B------:R-:W-:-:S07]  /*170f0*/  IMAD.MOV.U32 R5, RZ, RZ, R14 ;  /* 0x000000ffff057224 */ /* 0x000fce00078e000e */
[----:B------:R-:W-:Y:S05]  /*17100*/  WARPSYNC.COLLECTIVE R15, `(.L_x_767) ;  /* 0x000000000f087348 */ /* 0x000fea0003c00000 */
[----:B------:R0:W1:Y:S02]  /*17110*/  SHFL.IDX P6, R14, R13, R12, R11 ;  /* 0x0000000c0d0e7389 */ /* 0x00006400000c000b */
[----:B01----:R-:W-:Y:S01]  /*17120*/  ENDCOLLECTIVE ;  /* 0x000000000000791b */ /* 0x003fe20003800000 */
.L_x_767:
[----:B------:R-:W-:Y:S05]  /*17130*/  BRA `(.L_x_768) ;  /* 0xfffffef400747947 */ /* 0x000fea000383ffff */
.L_x_565:
[----:B0-----:R0:W1:Y:S02]  /*17140*/  SYNCS.PHASECHK.TRANS64.TRYWAIT P0, [R18+URZ+0x16800], R5 ;  /* 0x01680005120075a7 */ /* 0x001064000800017f */
[----:B-1----:R-:W-:Y:S05]  /*17150*/  @!P0 NANOSLEEP.SYNCS 0x989680 ;  /* 0x009896800000895d */ /* 0x002fea0003900000 */
[----:B------:R-:W1:Y:S02]  /*17160*/  @!P0 SYNCS.PHASECHK.TRANS64 P0, [R18+URZ+0x16800], R5 ;  /* 0x01680005120085a7 */ /* 0x000e64000800007f */
[----:B-1----:R-:W-:Y:S05]  /*17170*/  @!P0 BRA `(.L_x_565) ;  /* 0xfffffffc00f08947 */ /* 0x002fea000383ffff */
[----:B------:R-:W-:Y:S05]  /*17180*/  BRA `(.L_x_769) ;  /* 0xfffffef800a07947 */ /* 0x000fea000383ffff */
.L_x_573:
[----:B------:R-:W-:Y:S01]  /*17190*/  BSSY B1, `(.L_x_770) ;  /* 0x0000008000017945 */ /* 0x000fe20003800000 */
[----:B--2---:R-:W-:Y:S02]  /*171a0*/  IMAD.MOV.U32 R13, RZ, RZ, R26 ;  /* 0x000000ffff0d7224 */ /* 0x004fe400078e001a */
[----:B------:R-:W-:Y:S02]  /*171b0*/  IMAD.MOV.U32 R12, RZ, RZ, RZ ;  /* 0x000000ffff0c7224 */ /* 0x000fe400078e00ff */
[----:B----4-:R-:W-:Y:S02]  /*171c0*/  IMAD.MOV.U32 R11, RZ, RZ, 0x1c1f ;  /* 0x00001c1fff0b7424 */ /* 0x010fe400078e00ff */
[----:B------:R-:W-:-:S07]  /*171d0*/  IMAD.MOV.U32 R15, RZ, RZ, -0x1 ;  /* 0xffffffffff0f7424 */ /* 0x000fce00078e00ff */
[----:B---3--:R-:W-:Y:S05]  /*171e0*/  WARPSYNC.COLLECTIVE R15, `(.L_x_771) ;  /* 0x000000000f087348 */ /* 0x008fea0003c00000 */
[----:B---3--:R0:W1:Y:S02]  /*171f0*/  SHFL.IDX P6, R14, R13, R12, R11 ;  /* 0x0000000c0d0e7389 */ /* 0x00806400000c000b */
[----:B01----:R-:W-:Y:S01]  /*17200*/  ENDCOLLECTIVE ;  /* 0x000000000000791b */ /* 0x003fe20003800000 */
.L_x_771:
[----:B------:R-:W-:Y:S05]  /*17210*/  BSYNC B1 ;  /* 0x0000000000017941 */ /* 0x000fea0003800000 */
.L_x_770:
        /* <DEDUP_REMOVED lines=8> */
.L_x_772:
[----:B------:R-:W-:Y:S01]  /*172a0*/  IMAD.MOV.U32 R13, RZ, RZ, R28 ;  /* 0x000000ffff0d7224 */ /* 0x000fe200078e001c */
[----:B------:R-:W-:-:S07]  /*172b0*/  MOV R3, R14 ;  /* 0x0000000e00037202 */ /* 0x000fce0000000f00 */
[----:B------:R-:W-:Y:S05]  /*172c0*/  WARPSYNC.COLLECTIVE R15, `(.L_x_773) ;  /* 0x000000000f087348 */ /* 0x000fea0003c00000 */
[----:B------:R0:W1:Y:S02]  /*172d0*/  SHFL.IDX P6, R14, R13, R12, R11 ;  /* 0x0000000c0d0e7389 */ /* 0x00006400000c000b */
[----:B01----:R-:W-:Y:S01]  /*172e0*/  ENDCOLLECTIVE ;  /* 0x000000000000791b */ /* 0x003fe20003800000 */
.L_x_773:
[----:B------:R-:W-:Y:S02]  /*172f0*/  IMAD.MOV.U32 R13, RZ, RZ, R27 ;  /* 0x000000ffff0d7224 */ /* 0x000fe400078e001b */
[----:B------:R-:W-:-:S07]  /*17300*/  IMAD.MOV.U32 R20, RZ, RZ, R14 ;  /* 0x000000ffff147224 */ /* 0x000fce00078e000e */
[----:B------:R-:W-:Y:S05]  /*17310*/  WARPSYNC.COLLECTIVE R15, `(.L_x_774) ;  /* 0x000000000f087348 */ /* 0x000fea0003c00000 */
[----:B------:R0:W1:Y:S02]  /*17320*/  SHFL.IDX P6, R14, R13, R12, R11 ;  /* 0x0000000c0d0e7389 */ /* 0x00006400000c000b */
[----:B01----:R-:W-:Y:S01]  /*17330*/  ENDCOLLECTIVE ;  /* 0x000000000000791b */ /* 0x003fe20003800000 */
.L_x_774:
[----:B------:R-:W-:Y:S05]  /*17340*/  BRA `(.L_x_775) ;  /* 0xffffff0400107947 */ /* 0x000fea000383ffff */
.L_x_577:
[----:B0-----:R0:W1:Y:S02]  /*17350*/  SYNCS.PHASECHK.TRANS64.TRYWAIT P1, [R18+URZ+0x16800], R27 ;  /* 0x0168001b120075a7 */ /* 0x001064000802017f */
[----:B-1----:R-:W-:Y:S05]  /*17360*/  @!P1 NANOSLEEP.SYNCS 0x989680 ;  /* 0x009896800000995d */ /* 0x002fea0003900000 */
[----:B------:R-:W1:Y:S02]  /*17370*/  @!P1 SYNCS.PHASECHK.TRANS64 P1, [R18+URZ+0x16800], R27 ;  /* 0x0168001b120095a7 */ /* 0x000e64000802007f */
[----:B-1----:R-:W-:Y:S05]  /*17380*/  @!P1 BRA `(.L_x_577) ;  /* 0xfffffffc00f09947 */ /* 0x002fea000383ffff */
[----:B------:R-:W-:Y:S05]  /*17390*/  BRA `(.L_x_776) ;  /* 0xffffff0400f07947 */ /* 0x000fea000383ffff */
.L_x_583:
[----:B--2---:R2:W3:Y:S02]  /*173a0*/  SYNCS.PHASECHK.TRANS64.TRYWAIT P1, [R3+URZ+0x16830], R4 ;  /* 0x01683004030075a7 */ /* 0x0044e4000802017f */
[----:B---3--:R-:W-:Y:S05]  /*173b0*/  @!P1 NANOSLEEP.SYNCS 0x989680 ;  /* 0x009896800000995d */ /* 0x008fea0003900000 */
[----:B------:R-:W3:Y:S02]  /*173c0*/  @!P1 SYNCS.PHASECHK.TRANS64 P1, [R3+URZ+0x16830], R4 ;  /* 0x01683004030095a7 */ /* 0x000ee4000802007f */
[----:B---3--:R-:W-:Y:S05]  /*173d0*/  @!P1 BRA `(.L_x_583) ;  /* 0xfffffffc00f09947 */ /* 0x008fea000383ffff */
[----:B------:R-:W-:Y:S05]  /*173e0*/  BRA `(.L_x_582) ;  /* 0xffffff1400407947 */ /* 0x000fea000383ffff */
.L_x_590:
[----:B--2---:R2:W3:Y:S02]  /*173f0*/  SYNCS.PHASECHK.TRANS64.TRYWAIT P2, [R9+URZ+0x16830], R0 ;  /* 0x01683000090075a7 */ /* 0x0044e4000804017f */
[----:B---3--:R-:W-:Y:S05]  /*17400*/  @!P2 NANOSLEEP.SYNCS 0x989680 ;  /* 0x009896800000a95d */ /* 0x008fea0003900000 */
[----:B------:R-:W3:Y:S02]  /*17410*/  @!P2 SYNCS.PHASECHK.TRANS64 P2, [R9+URZ+0x16830], R0 ;  /* 0x016830000900a5a7 */ /* 0x000ee4000804007f */
[----:B---3--:R-:W-:Y:S05]  /*17420*/  @!P2 BRA `(.L_x_590) ;  /* 0xfffffffc00f0a947 */ /* 0x008fea000383ffff */
[----:B------:R-:W-:Y:S05]  /*17430*/  BRA `(.L_x_589) ;  /* 0xffffff3400947947 */ /* 0x000fea000383ffff */
.L_x_594:
[----:B-1----:R1:W2:Y:S02]  /*17440*/  SYNCS.PHASECHK.TRANS64.TRYWAIT P1, [R4+URZ+0x16850], R0 ;  /* 0x01685000040075a7 */ /* 0x0022a4000802017f */
[----:B--2---:R-:W-:Y:S05]  /*17450*/  @!P1 NANOSLEEP.SYNCS 0x989680 ;  /* 0x009896800000995d */ /* 0x004fea0003900000 */
[----:B------:R-:W2:Y:S02]  /*17460*/  @!P1 SYNCS.PHASECHK.TRANS64 P1, [R4+URZ+0x16850], R0 ;  /* 0x01685000040095a7 */ /* 0x000ea4000802007f */
[----:B--2---:R-:W-:Y:S05]  /*17470*/  @!P1 BRA `(.L_x_594) ;  /* 0xfffffffc00f09947 */ /* 0x004fea000383ffff */
[----:B------:R-:W-:Y:S05]  /*17480*/  BRA `(.L_x_591) ;  /* 0xffffff38006c7947 */ /* 0x000fea000383ffff */
.L_x_601:
[----:B-1----:R1:W2:Y:S02]  /*17490*/  SYNCS.PHASECHK.TRANS64.TRYWAIT P1, [R12+URZ+0x16850], R5 ;  /* 0x016850050c0075a7 */ /* 0x0022a4000802017f */
[----:B--2---:R-:W-:Y:S05]  /*174a0*/  @!P1 NANOSLEEP.SYNCS 0x989680 ;  /* 0x009896800000995d */ /* 0x004fea0003900000 */
[----:B------:R-:W2:Y:S02]  /*174b0*/  @!P1 SYNCS.PHASECHK.TRANS64 P1, [R12+URZ+0x16850], R5 ;  /* 0x016850050c0095a7 */ /* 0x000ea4000802007f */
[----:B--2---:R-:W-:Y:S05]  /*174c0*/  @!P1 BRA `(.L_x_601) ;  /* 0xfffffffc00f09947 */ /* 0x004fea000383ffff */
[----:B------:R-:W-:Y:S05]  /*174d0*/  BRA `(.L_x_600) ;  /* 0xffffff54003c7947 */ /* 0x000fea000383ffff */
.L_x_607:
[----:B------:R-:W-:Y:S02]  /*174e0*/  IMAD.MOV.U32 R13, RZ, RZ, R41 ;  /* 0x000000ffff0d7224 */ /* 0x000fe400078e0029 */
[----:B------:R-:W-:Y:S02]  /*174f0*/  IMAD.MOV.U32 R12, RZ, RZ, RZ ;  /* 0x000000ffff0c7224 */ /* 0x000fe400078e00ff */
[----:B------:R-:W-:Y:S02]  /*17500*/  IMAD.MOV.U32 R11, RZ, RZ, 0x181f ;  /* 0x0000181fff0b7424 */ /* 0x000fe400078e00ff */
[----:B------:R-:W-:Y:S02]  /*17510*/  IMAD.MOV.U32 R15, RZ, RZ, -0x1 ;  /* 0xffffffffff0f7424 */ /* 0x000fe400078e00ff */
[----:B------:R-:W-:-:S07]  /*17520*/  IMAD R42, R68, 0xc0, R70 ;  /* 0x000000c0442a7824 */ /* 0x000fce00078e0246 */
[----:B0----5:R-:W-:Y:S05]  /*17530*/  WARPSYNC.COLLECTIVE R15, `(.L_x_777) ;  /* 0x000000000f087348 */ /* 0x021fea0003c00000 */
[----:B------:R1:W2:Y:S02]  /*17540*/  SHFL.IDX P6, R14, R13, R12, R11 ;  /* 0x0000000c0d0e7389 */ /* 0x0002a400000c000b */
[----:B012--5:R-:W-:Y:S01]  /*17550*/  ENDCOLLECTIVE ;  /* 0x000000000000791b */ /* 0x027fe20003800000 */
.L_x_777:
[----:B------:R-:W-:Y:S02]  /*17560*/  VIADD R20, R42, 0x30 ;  /* 0x000000302a147836 */ /* 0x000fe40000000000 */
[----:B------:R-:W-:Y:S02]  /*17570*/  IMAD.MOV.U32 R13, RZ, RZ, R40 ;  /* 0x000000ffff0d7224 */ /* 0x000fe400078e0028 */
[----:B------:R-:W-:-:S07]  /*17580*/  IMAD.MOV.U32 R0, RZ, RZ, R14 ;  /* 0x000000ffff007224 */ /* 0x000fce00078e000e */
[----:B------:R-:W-:Y:S05]  /*17590*/  WARPSYNC.COLLECTIVE R15, `(.L_x_778) ;  /* 0x000000000f087348 */ /* 0x000fea0003c00000 */
[----:B------:R0:W1:Y:S02]  /*175a0*/  SHFL.IDX P6, R14, R13, R12, R11 ;  /* 0x0000000c0d0e7389 */ /* 0x00006400000c000b */
[----:B01----:R-:W-:Y:S01]  /*175b0*/  ENDCOLLECTIVE ;  /* 0x000000000000791b */ /* 0x003fe20003800000 */
.L_x_778:
[----:B------:R-:W-:Y:S02]  /*175c0*/  ULDC UR4, c[0x0][0xac8] ;  /* 0x0002b20000047ab9 */ /* 0x000fe40000000800 */
[----:B------:R-:W-:-:S04]  /*175d0*/  ISETP.GE.AND P0, PT, R59, UR4, PT ;  /* 0x000000043b007c0c */ /* 0x000fc8000bf06270 */
[-C--:B------:R-:W-:Y:S01]  /*175e0*/  ISETP.GE.OR P4, PT, R20, R61.reuse, P0 ;  /* 0x0000003d1400720c */ /* 0x080fe20000786670 */
[C---:B------:R-:W-:Y:S01]  /*175f0*/  VIADD R20, R42.reuse, 0x60 ;  /* 0x000000602a147836 */ /* 0x040fe20000000000 */
[----:B------:R-:W-:-:S04]  /*17600*/  ISETP.GE.OR P3, PT, R42, R61, P0 ;  /* 0x0000003d2a00720c */ /* 0x000fc80000766670 */
[----:B------:R-:W-:Y:S01]  /*17610*/  ISETP.GE.OR P2, PT, R20, R61, P0 ;  /* 0x0000003d1400720c */ /* 0x000fe20000746670 */
[----:B------:R-:W-:Y:S02]  /*17620*/  IMAD.MOV.U32 R13, RZ, RZ, R41 ;  /* 0x000000ffff0d7224 */ /* 0x000fe400078e0029 */
[----:B------:R-:W-:Y:S01]  /*17630*/  IMAD.MOV.U32 R12, RZ, RZ, 0x1 ;  /* 0x00000001ff0c7424 */ /* 0x000fe200078e00ff */
[----:B------:R-:W-:-:S09]  /*17640*/  MOV R3, R14 ;  /* 0x0000000e00037202 */ /* 0x000fd20000000f00 */
[----:B------:R-:W-:Y:S05]  /*17650*/  WARPSYNC.COLLECTIVE R15, `(.L_x_779) ;  /* 0x000000000f087348 */ /* 0x000fea0003c00000 */
[----:B------:R0:W1:Y:S02]  /*17660*/  SHFL.IDX P6, R14, R13, R12, R11 ;  /* 0x0000000c0d0e7389 */ /* 0x00006400000c000b */
[----:B01----:R-:W-:Y:S01]  /*17670*/  ENDCOLLECTIVE ;  /* 0x000000000000791b */ /* 0x003fe20003800000 */
.L_x_779:
[----:B------:R-:W-:-:S04]  /*17680*/  @!P3 LEA R32, P5, R59, R3, 0x1 ;  /* 0x000000033b20b211 */ /* 0x000fc800078a08ff */
[----:B------:R-:W-:Y:S01]  /*17690*/  @!P3 LEA.HI.X R3, R59, R0, R58, 0x1, P5 ;  /* 0x000000003b03b211 */ /* 0x000fe200028f0c3a */
[----:B------:R-:W-:Y:S02]  /*176a0*/  IMAD.MOV.U32 R13, RZ, RZ, R40 ;  /* 0x000000ffff0d7224 */ /* 0x000fe400078e0028 */
[----:B------:R-:W-:-:S07]  /*176b0*/  IMAD.MOV.U32 R8, RZ, RZ, R14 ;  /* 0x000000ffff087224 */ /* 0x000fce00078e000e */
[----:B------:R-:W-:Y:S05]  /*176c0*/  WARPSYNC.COLLECTIVE R15, `(.L_x_780) ;  /* 0x000000000f087348 */ /* 0x000fea0003c00000 */
[----:B------:R0:W1:Y:S02]  /*176d0*/  SHFL.IDX P6, R14, R13, R12, R11 ;  /* 0x0000000c0d0e7389 */ /* 0x00006400000c000b */
[----:B01----:R-:W-:Y:S01]  /*176e0*/  ENDCOLLECTIVE ;  /* 0x000000000000791b */ /* 0x003fe20003800000 */
.L_x_780:
[----:B------:R-:W-:Y:S02]  /*176f0*/  IMAD.MOV.U32 R13, RZ, RZ, R41 ;  /* 0x000000ffff0d7224 */ /* 0x000fe400078e0029 */
[----:B------:R-:W-:Y:S02]  /*17700*/  IMAD.MOV.U32 R12, RZ, RZ, 0x2 ;  /* 0x00000002ff0c7424 */ /* 0x000fe400078e00ff */
[----:B------:R-:W-:-:S07]  /*17710*/  IMAD.MOV.U32 R9, RZ, RZ, R14 ;  /* 0x000000ffff097224 */ /* 0x000fce00078e000e */
[----:B------:R-:W-:Y:S05]  /*17720*/  WARPSYNC.COLLECTIVE R15, `(.L_x_781) ;  /* 0x000000000f087348 */ /* 0x000fea0003c00000 */
[----:B------:R0:W1:Y:S02]  /*17730*/  SHFL.IDX P6, R14, R13, R12, R11 ;  /* 0x0000000c0d0e7389 */ /* 0x00006400000c000b */
[----:B01----:R-:W-:Y:S01]  /*17740*/  ENDCOLLECTIVE ;  /* 0x000000000000791b */ /* 0x003fe20003800000 */
.L_x_781:
[----:B------:R-:W-:Y:S01]  /*17750*/  @!P4 LEA R20, P1, R59, R9, 0x1 ;  /* 0x000000093b14c211 */ /* 0x000fe200078208ff */
[----:B------:R-:W-:-:S03]  /*17760*/  @!P3 IMAD.MOV.U32 R9, RZ, RZ, R3 ;  /* 0x000000ffff09b224 */ /* 0x000fc600078e0003 */
[----:B------:R-:W-:Y:S01]  /*17770*/  @!P4 LEA.HI.X R21, R59, R8, R58, 0x1, P1 ;  /* 0x000000083b15c211 */ /* 0x000fe200008f0c3a */
[----:B------:R-:W-:-:S05]  /*17780*/  @!P3 IMAD.MOV.U32 R8, RZ, RZ, R32 ;  /* 0x000000ffff08b224 */ /* 0x000fca00078e0020 */
[----:B------:R0:W-:Y:S01]  /*17790*/  @!P3 ST.E.128 desc[UR42][R8.64], R4 ;  /* 0x000000040800b985 */ /* 0x0001e2000c101d2a */
[----:B------:R-:W-:-:S03]  /*177a0*/  MOV R13, R40 ;  /* 0x00000028000d7202 */ /* 0x000fc60000000f00 */
[----:B------:R0:W-:Y:S01]  /*177b0*/  @!P4 ST.E.128 desc[UR42][R20.64], R24 ;  /* 0x000000181400c985 */ /* 0x0001e2000c101d2a */
[----:B------:R-:W-:-:S07]  /*177c0*/  IMAD.MOV.U32 R10, RZ, RZ, R14 ;  /* 0x000000ffff0a7224 */ /* 0x000fce00078e000e */
[----:B0-----:R-:W-:Y:S05]  /*177d0*/  WARPSYNC.COLLECTIVE R15, `(.L_x_782) ;  /* 0x000000000f087348 */ /* 0x001fea0003c00000 */
[----:B------:R1:W2:Y:S02]  /*177e0*/  SHFL.IDX P6, R14, R13, R12, R11 ;  /* 0x0000000c0d0e7389 */ /* 0x0002a400000c000b */
[----:B012---:R-:W-:Y:S01]  /*177f0*/  ENDCOLLECTIVE ;  /* 0x000000000000791b */ /* 0x007fe20003800000 */
.L_x_782:
[----:B------:R-:W-:Y:S02]  /*17800*/  IMAD.MOV.U32 R13, RZ, RZ, R41 ;  /* 0x000000ffff0d7224 */ /* 0x000fe400078e0029 */
[----:B------:R-:W-:Y:S01]  /*17810*/  IMAD.MOV.U32 R12, RZ, RZ, 0x3 ;  /* 0x00000003ff0c7424 */ /* 0x000fe200078e00ff */
[----:B------:R-:W-:-:S13]  /*17820*/  @!P2 LEA R43, P5, R59, R14, 0x1 ;  /* 0x0000000e3b2ba211 */ /* 0x000fda00078a08ff */
[----:B------:R-:W-:Y:S05]  /*17830*/  WARPSYNC.COLLECTIVE R15, `(.L_x_783) ;  /* 0x000000000f087348 */ /* 0x000fea0003c00000 */
[----:B------:R0:W1:Y:S02]  /*17840*/  SHFL.IDX P6, R14, R13, R12, R11 ;  /* 0x0000000c0d0e7389 */ /* 0x00006400000c000b */
[----:B01----:R-:W-:Y:S01]  /*17850*/  ENDCOLLECTIVE ;  /* 0x000000000000791b */ /* 0x003fe20003800000 */
.L_x_783:
[----:B------:R-:W-:Y:S02]  /*17860*/  @!P2 LEA.HI.X R10, R59, R10, R58, 0x1, P5 ;  /* 0x0000000a3b0aa211 */ /* 0x000fe400028f0c3a */
[----:B------:R-:W-:-:S03]  /*17870*/  @!P2 MOV R4, R43 ;  /* 0x0000002b0004a202 */ /* 0x000fc60000000f00 */
[----:B------:R-:W-:-:S05]  /*17880*/  @!P2 IMAD.MOV.U32 R5, RZ, RZ, R10 ;  /* 0x000000ffff05a224 */ /* 0x000fca00078e000a */
[----:B------:R0:W-:Y:S01]  /*17890*/  @!P2 ST.E.128 desc[UR42][R4.64], R28 ;  /* 0x0000001c0400a985 */ /* 0x0001e2000c101d2a */
[----:B------:R-:W-:Y:S02]  /*178a0*/  IMAD.MOV.U32 R13, RZ, RZ, R40 ;  /* 0x000000ffff0d7224 */ /* 0x000fe400078e0028 */
[----:B------:R-:W-:-:S07]  /*178b0*/  IMAD.MOV.U32 R0, RZ, RZ, R14 ;  /* 0x000000ffff007224 */ /* 0x000fce00078e000e */
[----:B0-----:R-:W-:Y:S05]  /*178c0*/  WARPSYNC.COLLECTIVE R15, `(.L_x_784) ;  /* 0x000000000f087348 */ /* 0x001fea0003c00000 */
[----:B------:R1:W2:Y:S02]  /*178d0*/  SHFL.IDX P6, R14, R13, R12, R11 ;  /* 0x0000000c0d0e7389 */ /* 0x0002a400000c000b */
[----:B012---:R-:W-:Y:S01]  /*178e0*/  ENDCOLLECTIVE ;  /* 0x000000000000791b */ /* 0x007fe20003800000 */
.L_x_784:
[----:B------:R-:W-:Y:S05]  /*178f0*/  BRA `(.L_x_785) ;  /* 0xffffff6800807947 */ /* 0x000fea000383ffff */
.L_x_609:
[----:B------:R-:W-:Y:S02]  /*17900*/  IMAD.MOV.U32 R13, RZ, RZ, R4 ;  /* 0x000000ffff0d7224 */ /* 0x000fe400078e0004 */
[----:B------:R-:W-:Y:S02]  /*17910*/  IMAD.MOV.U32 R12, RZ, RZ, RZ ;  /* 0x000000ffff0c7224 */ /* 0x000fe400078e00ff */
[----:B------:R-:W-:Y:S02]  /*17920*/  IMAD.MOV.U32 R11, RZ, RZ, 0x1c1f ;  /* 0x00001c1fff0b7424 */ /* 0x000fe400078e00ff */
[----:B------:R-:W-:-:S07]  /*17930*/  IMAD.MOV.U32 R15, RZ, RZ, -0x1 ;  /* 0xffffffffff0f7424 */ /* 0x000fce00078e00ff */
[----:B------:R-:W-:Y:S05]  /*17940*/  WARPSYNC.COLLECTIVE R15, `(.L_x_786) ;  /* 0x000000000f087348 */ /* 0x000fea0003c00000 */
[----:B------:R0:W1:Y:S02]  /*17950*/  SHFL.IDX P6, R14, R13, R12, R11 ;  /* 0x0000000c0d0e7389 */ /* 0x00006400000c000b */
[----:B01----:R-:W-:Y:S01]  /*17960*/  ENDCOLLECTIVE ;  /* 0x000000000000791b */ /* 0x003fe20003800000 */
.L_x_786:
[----:B------:R-:W-:Y:S02]  /*17970*/  IMAD.MOV.U32 R13, RZ, RZ, R0 ;  /* 0x000000ffff0d7224 */ /* 0x000fe400078e0000 */
[----:B------:R-:W-:-:S07]  /*17980*/  IMAD.MOV.U32 R3, RZ, RZ, R14 ;  /* 0x000000ffff037224 */ /* 0x000fce00078e000e */
[----:B------:R-:W-:Y:S05]  /*17990*/  WARPSYNC.COLLECTIVE R15, `(.L_x_787) ;  /* 0x000000000f087348 */ /* 0x000fea0003c00000 */
[----:B------:R0:W1:Y:S02]  /*179a0*/  SHFL.IDX P6, R14, R13, R12, R11 ;  /* 0x0000000c0d0e7389 */ /* 0x00006400000c000b */
[----:B01----:R-:W-:Y:S01]  /*179b0*/  ENDCOLLECTIVE ;  /* 0x000000000000791b */ /* 0x003fe20003800000 */
.L_x_787:
[----:B------:R-:W-:Y:S05]  /*179c0*/  BRA `(.L_x_788) ;  /* 0xffffff6c005c7947 */ /* 0x000fea000383ffff */
.L_x_612:
[----:B------:R-:W-:Y:S01]  /*179d0*/  BSSY B1, `(.L_x_789) ;  /* 0x0000008000017945 */ /* 0x000fe20003800000 */
[----:B---3--:R-:W-:Y:S01]  /*179e0*/  IMAD.MOV.U32 R13, RZ, RZ, R4 ;  /* 0x000000ffff0d7224 */ /* 0x008fe200078e0004 */
[----:B------:R-:W-:Y:S01]  /*179f0*/  MOV R12, 0x1 ;  /* 0x00000001000c7802 */ /* 0x000fe20000000f00 */
[----:B------:R-:W-:Y:S02]  /*17a00*/  IMAD.MOV.U32 R11, RZ, RZ, 0x1c1f ;  /* 0x00001c1fff0b7424 */ /* 0x000fe400078e00ff */
[----:B------:R-:W-:-:S07]  /*17a10*/  IMAD.MOV.U32 R15, RZ, RZ, -0x1 ;  /* 0xffffffffff0f7424 */ /* 0x000fce00078e00ff */
[----:B012---:R-:W-:Y:S05]  /*17a20*/  WARPSYNC.COLLECTIVE R15, `(.L_x_790) ;  /* 0x000000000f087348 */ /* 0x007fea0003c00000 */
[----:B--2---:R2:W3:Y:S02]  /*17a30*/  SHFL.IDX P6, R14, R13, R12, R11 ;  /* 0x0000000c0d0e7389 */ /* 0x0044e400000c000b */
[----:B0123--:R-:W-:Y:S01]  /*17a40*/  ENDCOLLECTIVE ;  /* 0x000000000000791b */ /* 0x00ffe20003800000 */
.L_x_790:
[----:B------:R-:W-:Y:S05]  /*17a50*/  BSYNC B1 ;  /* 0x0000000000017941 */ /* 0x000fea0003800000 */
.L_x_789:
[----:B------:R-:W-:Y:S02]  /*17a60*/  IMAD.MOV.U32 R13, RZ, RZ, R0 ;  /* 0x000000ffff0d7224 */ /* 0x000fe400078e0000 */
[----:B------:R-:W-:Y:S02]  /*17a70*/  IMAD.MOV.U32 R12, RZ, RZ, 0x1 ;  /* 0x00000001ff0c7424 */ /* 0x000fe400078e00ff */
[----:B------:R-:W-:Y:S02]  /*17a80*/  IMAD.MOV.U32 R11, RZ, RZ, 0x1c1f ;  /* 0x00001c1fff0b7424 */ /* 0x000fe400078e00ff */
[----:B------:R-:W-:Y:S02]  /*17a90*/  IMAD.MOV.U32 R15, RZ, RZ, -0x1 ;  /* 0xffffffffff0f7424 */ /* 0x000fe400078e00ff */
[----:B------:R-:W-:-:S07]  /*17aa0*/  IMAD.MOV.U32 R3, RZ, RZ, R14 ;  /* 0x000000ffff037224 */ /* 0x000fce00078e000e */
[----:B------:R-:W-:Y:S05]  /*17ab0*/  WARPSYNC.COLLECTIVE R15, `(.L_x_791) ;  /* 0x000000000f087348 */ /* 0x000fea0003c00000 */
[----:B------:R0:W1:Y:S02]  /*17ac0*/  SHFL.IDX P6, R14, R13, R12, R11 ;  /* 0x0000000c0d0e7389 */ /* 0x00006400000c000b */
[----:B01----:R-:W-:Y:S01]  /*17ad0*/  ENDCOLLECTIVE ;  /* 0x000000000000791b */ /* 0x003fe20003800000 */
.L_x_791:
[----:B------:R-:W-:Y:S05]  /*17ae0*/  BRA `(.L_x_792) ;  /* 0xffffff6c00b87947 */ /* 0x000fea000383ffff */
.L_x_616:
[----:B------:R-:W-:Y:S01]  /*17af0*/  IMAD.MOV.U32 R13, RZ, RZ, R20 ;  /* 0x000000ffff0d7224 */ /* 0x000fe200078e0014 */
[----:B------:R-:W-:Y:S01]  /*17b00*/  MOV R12, RZ ;  /* 0x000000ff000c7202 */ /* 0x000fe20000000f00 */
[----:B------:R-:W-:Y:S02]  /*17b10*/  IMAD.MOV.U32 R11, RZ, RZ, 0x181f ;  /* 0x0000181fff0b7424 */ /* 0x000fe400078e00ff */
[----:B------:R-:W-:Y:S02]  /*17b20*/  IMAD.MOV.U32 R15, RZ, RZ, -0x1 ;  /* 0xffffffffff0f7424 */ /* 0x000fe400078e00ff */
[----:B------:R-:W-:Y:S02]  /*17b30*/  IMAD R24, R27, 0xc0, R28 ;  /* 0x000000c01b187824 */ /* 0x000fe400078e021c */
[----:B------:R-:W-:-:S07]  /*17b40*/  IMAD R21, R25, R8, RZ ;  /* 0x0000000819157224 */ /* 0x000fce00078e02ff */
[----:B---3--:R-:W-:Y:S05]  /*17b50*/  WARPSYNC.COLLECTIVE R15, `(.L_x_793) ;  /* 0x000000000f087348 */ /* 0x008fea0003c00000 */
[----:B------:R0:W1:Y:S02]  /*17b60*/  SHFL.IDX P6, R14, R13, R12, R11 ;  /* 0x0000000c0d0e7389 */ /* 0x00006400000c000b */
[----:B01-3--:R-:W-:Y:S01]  /*17b70*/  ENDCOLLECTIVE ;  /* 0x000000000000791b */ /* 0x00bfe20003800000 */
.L_x_793:
[C---:B------:R-:W-:Y:S01]  /*17b80*/  VIADD R8, R24.reuse, 0x30 ;  /* 0x0000003018087836 */ /* 0x040fe20000000000 */
[----:B------:R-:W-:-:S04]  /*17b90*/  ISETP.GE.OR P3, PT, R24, R21, P0 ;  /* 0x000000151800720c */ /* 0x000fc80000766670 */
[----:B------:R-:W-:Y:S01]  /*17ba0*/  ISETP.GE.OR P4, PT, R8, R21, P0 ;  /* 0x000000150800720c */ /* 0x000fe20000786670 */
[----:B------:R-:W-:-:S05]  /*17bb0*/  VIADD R8, R24, 0x60 ;  /* 0x0000006018087836 */ /* 0x000fca0000000000 */
[----:B------:R-:W-:Y:S01]  /*17bc0*/  ISETP.GE.OR P2, PT, R8, R21, P0 ;  /* 0x000000150800720c */ /* 0x000fe20000746670 */
[----:B------:R-:W-:Y:S02]  /*17bd0*/  IMAD.MOV.U32 R13, RZ, RZ, R7 ;  /* 0x000000ffff0d7224 */ /* 0x000fe400078e0007 */
[----:B------:R-:W-:-:S10]  /*17be0*/  IMAD.MOV.U32 R0, RZ, RZ, R14 ;  /* 0x000000ffff007224 */ /* 0x000fd400078e000e */
[----:B------:R-:W-:Y:S05]  /*17bf0*/  WARPSYNC.COLLECTIVE R15, `(.L_x_794) ;  /* 0x000000000f087348 */ /* 0x000fea0003c00000 */
[----:B------:R0:W1:Y:S02]  /*17c00*/  SHFL.IDX P6, R14, R13, R12, R11 ;  /* 0x0000000c0d0e7389 */ /* 0x00006400000c000b */
[----:B01----:R-:W-:Y:S01]  /*17c10*/  ENDCOLLECTIVE ;  /* 0x000000000000791b */ /* 0x003fe20003800000 */
.L_x_794:
[----:B------:R-:W-:Y:S02]  /*17c20*/  IMAD.MOV.U32 R13, RZ, RZ, R20 ;  /* 0x000000ffff0d7224 */ /* 0x000fe400078e0014 */
[----:B------:R-:W-:Y:S02]  /*17c30*/  IMAD.MOV.U32 R12, RZ, RZ, 0x1 ;  /* 0x00000001ff0c7424 */ /* 0x000fe400078e00ff */
[----:B------:R-:W-:-:S07]  /*17c40*/  IMAD.MOV.U32 R3, RZ, RZ, R14 ;  /* 0x000000ffff037224 */ /* 0x000fce00078e000e */
[----:B------:R-:W-:Y:S05]  /*17c50*/  WARPSYNC.COLLECTIVE R15, `(.L_x_795) ;  /* 0x000000000f087348 */ /* 0x000fea0003c00000 */
[----:B------:R0:W1:Y:S02]  /*17c60*/  SHFL.IDX P6, R14, R13, R12, R11 ;  /* 0x0000000c0d0e7389 */ /* 0x00006400000c000b */
[----:B01----:R-:W-:Y:S01]  /*17c70*/  ENDCOLLECTIVE ;  /* 0x000000000000791b */ /* 0x003fe20003800000 */
.L_x_795:
[----:B------:R-:W-:-:S04]  /*17c80*/  @!P3 LEA R10, P5, R59, R3, 0x1 ;  /* 0x000000033b0ab211 */ /* 0x000fc800078a08ff */
[----:B------:R-:W-:Y:S02]  /*17c90*/  @!P3 LEA.HI.X R3, R59, R0, R58, 0x1, P5 ;  /* 0x000000003b03b211 */ /* 0x000fe400028f0c3a */
[----:B------:R-:W-:Y:S01]  /*17ca0*/  MOV R13, R7 ;  /* 0x00000007000d7202 */ /* 0x000fe20000000f00 */
[----:B------:R-:W-:-:S07]  /*17cb0*/  IMAD.MOV.U32 R4, RZ, RZ, R14 ;  /* 0x000000ffff047224 */ /* 0x000fce00078e000e */
[----:B------:R-:W-:Y:S05]  /*17cc0*/  WARPSYNC.COLLECTIVE R15, `(.L_x_796) ;  /* 0x000000000f087348 */ /* 0x000fea0003c00000 */
[----:B------:R0:W1:Y:S02]  /*17cd0*/  SHFL.IDX P6, R14, R13, R12, R11 ;  /* 0x0000000c0d0e7389 */ /* 0x00006400000c000b */
[----:B01----:R-:W-:Y:S01]  /*17ce0*/  ENDCOLLECTIVE ;  /* 0x000000000000791b */ /* 0x003fe20003800000 */
.L_x_796:
[----:B------:R-:W-:Y:S02]  /*17cf0*/  IMAD.MOV.U32 R13, RZ, RZ, R20 ;  /* 0x000000ffff0d7224 */ /* 0x000fe400078e0014 */
[----:B------:R-:W-:Y:S02]  /*17d00*/  IMAD.MOV.U32 R12, RZ, RZ, 0x2 ;  /* 0x00000002ff0c7424 */ /* 0x000fe400078e00ff */
[----:B------:R-:W-:-:S07]  /*17d10*/  IMAD.MOV.U32 R5, RZ, RZ, R14 ;  /* 0x000000ffff057224 */ /* 0x000fce00078e000e */
[----:B------:R-:W-:Y:S05]  /*17d20*/  WARPSYNC.COLLECTIVE R15, `(.L_x_797) ;  /* 0x000000000f087348 */ /* 0x000fea0003c00000 */
[----:B------:R0:W1:Y:S02]  /*17d30*/  SHFL.IDX P6, R14, R13, R12, R11 ;  /* 0x0000000c0d0e7389 */ /* 0x00006400000c000b */
[----:B01----:R-:W-:Y:S01]  /*17d40*/  ENDCOLLECTIVE ;  /* 0x000000000000791b */ /* 0x003fe20003800000 */
.L_x_797:
[----:B------:R-:W-:-:S04]  /*17d50*/  @!P4 LEA R8, P1, R59, R5, 0x1 ;  /* 0x000000053b08c211 */ /* 0x000fc800078208ff */
[----:B------:R-:W-:Y:S01]  /*17d60*/  @!P4 LEA.HI.X R9, R59, R4, R58, 0x1, P1 ;  /* 0x000000043b09c211 */ /* 0x000fe200008f0c3a */
[----:B------:R-:W-:Y:S02]  /*17d70*/  IMAD.MOV.U32 R13, RZ, RZ, R7 ;  /* 0x000000ffff0d7224 */ /* 0x000fe400078e0007 */
[----:B------:R-:W-:-:S07]  /*17d80*/  IMAD.MOV.U32 R6, RZ, RZ, R14 ;  /* 0x000000ffff067224 */ /* 0x000fce00078e000e */
[----:B------:R-:W-:Y:S05]  /*17d90*/  WARPSYNC.COLLECTIVE R15, `(.L_x_798) ;  /* 0x000000000f087348 */ /* 0x000fea0003c00000 */
[----:B------:R0:W1:Y:S02]  /*17da0*/  SHFL.IDX P6, R14, R13, R12, R11 ;  /* 0x0000000c0d0e7389 */ /* 0x00006400000c000b */
[----:B01----:R-:W-:Y:S01]  /*17db0*/  ENDCOLLECTIVE ;  /* 0x000000000000791b */ /* 0x003fe20003800000 */
.L_x_798:
[----:B------:R-:W-:Y:S01]  /*17dc0*/  @!P3 IMAD.MOV.U32 R11, RZ, RZ, R3 ;  /* 0x000000ffff0bb224 */ /* 0x000fe200078e0003 */
[----:B------:R-:W-:Y:S01]  /*17dd0*/  MOV R13, R20 ;  /* 0x00000014000d7202 */ /* 0x000fe20000000f00 */
[----:B------:R-:W-:-:S03]  /*17de0*/  IMAD.MOV.U32 R12, RZ, RZ, 0x3 ;  /* 0x00000003ff0c7424 */ /* 0x000fc600078e00ff */
[----:B------:R0:W-:Y:S04]  /*17df0*/  @!P3 ST.E.128 desc[UR42][R10.64], RZ ;  /* 0x000000ff0a00b985 */ /* 0x0001e8000c101d2a */
[----:B------:R1:W-:Y:S01]  /*17e00*/  @!P4 ST.E.128 desc[UR42][R8.64], RZ ;  /* 0x000000ff0800c985 */ /* 0x0003e2000c101d2a */
[----:B------:R-:W-:-:S04]  /*17e10*/  @!P2 LEA R25, P5, R59, R14, 0x1 ;  /* 0x0000000e3b19a211 */ /* 0x000fc800078a08ff */
[----:B------:R-:W-:Y:S01]  /*17e20*/  @!P2 LEA.HI.X R5, R59, R6, R58, 0x1, P5 ;  /* 0x000000063b05a211 */ /* 0x000fe200028f0c3a */
[----:B0-----:R-:W-:Y:S02]  /*17e30*/  IMAD.MOV.U32 R11, RZ, RZ, 0x181f ;  /* 0x0000181fff0b7424 */ /* 0x001fe400078e00ff */
[----:B------:R-:W-:-:S07]  /*17e40*/  @!P2 IMAD.MOV.U32 R4, RZ, RZ, R25 ;  /* 0x000000ffff04a224 */ /* 0x000fce00078e0019 */
[----:B-1----:R-:W-:Y:S05]  /*17e50*/  WARPSYNC.COLLECTIVE R15, `(.L_x_799) ;  /* 0x000000000f087348 */ /* 0x002fea0003c00000 */
[----:B------:R0:W2:Y:S02]  /*17e60*/  SHFL.IDX P6, R14, R13, R12, R11 ;  /* 0x0000000c0d0e7389 */ /* 0x0000a400000c000b */
[----:B012---:R-:W-:Y:S01]  /*17e70*/  ENDCOLLECTIVE ;  /* 0x000000000000791b */ /* 0x007fe20003800000 */
.L_x_799:
[----:B------:R0:W-:Y:S01]  /*17e80*/  @!P2 ST.E.128 desc[UR42][R4.64], RZ ;  /* 0x000000ff0400a985 */ /* 0x0001e2000c101d2a */
[----:B------:R-:W-:Y:S02]  /*17e90*/  IMAD.MOV.U32 R13, RZ, RZ, R7 ;  /* 0x000000ffff0d7224 */ /* 0x000fe400078e0007 */
[----:B------:R-:W-:-:S07]  /*17ea0*/  IMAD.MOV.U32 R0, RZ, RZ, R14 ;  /* 0x000000ffff007224 */ /* 0x000fce00078e000e */
[----:B0-----:R-:W-:Y:S05]  /*17eb0*/  WARPSYNC.COLLECTIVE R15, `(.L_x_800) ;  /* 0x000000000f087348 */ /* 0x001fea0003c00000 */
[----:B------:R1:W2:Y:S02]  /*17ec0*/  SHFL.IDX P6, R14, R13, R12, R11 ;  /* 0x0000000c0d0e7389 */ /* 0x0002a400000c000b */
[----:B012---:R-:W-:Y:S01]  /*17ed0*/  ENDCOLLECTIVE ;  /* 0x000000000000791b */ /* 0x007fe20003800000 */
.L_x_800:
[----:B------:R-:W-:Y:S05]  /*17ee0*/  BRA `(.L_x_801) ;  /* 0xffffff7400d87947 */ /* 0x000fea000383ffff */
.L_x_633:
[----:B------:R-:W0:Y:S01]  /*17ef0*/  S2R R7, SR_TID.X ;  /* 0x0000000000077919 */ /* 0x000e220000002100 */
[----:B------:R-:W-:Y:S01]  /*17f00*/  BSSY B1, `(.L_x_802) ;  /* 0x000000a000017945 */ /* 0x000fe20003800000 */
[----:B------:R-:W-:Y:S01]  /*17f10*/  IMAD.MOV.U32 R12, RZ, RZ, RZ ;  /* 0x000000ffff0c7224 */ /* 0x000fe200078e00ff */
[----:B------:R-:W-:Y:S01]  /*17f20*/  MOV R15, 0xffffffff ;  /* 0xffffffff000f7802 */ /* 0x000fe20000000f00 */
[----:B------:R-:W-:Y:S01]  /*17f30*/  IMAD.MOV.U32 R11, RZ, RZ, 0x1f ;  /* 0x0000001fff0b7424 */ /* 0x000fe200078e00ff */
[----:B0-----:R-:W-:-:S04]  /*17f40*/  SHF.R.U32.HI R7, RZ, 0x5, R7 ;  /* 0x00000005ff077819 */ /* 0x001fc80000011607 */
[----:B------:R-:W-:-:S05]  /*17f50*/  LOP3.LUT R7, R7, 0x3, RZ, 0xc0, !PT ;  /* 0x0000000307077812 */ /* 0x000fca00078ec0ff */
[----:B------:R-:W-:-:S07]  /*17f60*/  IMAD.MOV.U32 R13, RZ, RZ, R7 ;  /* 0x000000ffff0d7224 */ /* 0x000fce00078e0007 */
[----:B------:R-:W-:Y:S05]  /*17f70*/  WARPSYNC.COLLECTIVE R15, `(.L_x_803) ;  /* 0x000000000f087348 */ /* 0x000fea0003c00000 */
[----:B------:R0:W1:Y:S02]  /*17f80*/  SHFL.IDX P6, R14, R13, R12, R11 ;  /* 0x0000000c0d0e7389 */ /* 0x00006400000c000b */
[----:B01----:R-:W-:Y:S01]  /*17f90*/  ENDCOLLECTIVE ;  /* 0x000000000000791b */ /* 0x003fe20003800000 */
.L_x_803:
[----:B------:R-:W-:Y:S05]  /*17fa0*/  BSYNC B1 ;  /* 0x0000000000017941 */ /* 0x000fea0003800000 */
.L_x_802:
[----:B------:R-:W-:Y:S05]  /*17fb0*/  BRA `(.L_x_804) ;  /* 0xffffff8c00887947 */ /* 0x000fea000383ffff */
.L_x_635:
[----:B------:R-:W-:Y:S01]  /*17fc0*/  BSSY B1, `(.L_x_805) ;  /* 0x0000006000017945 */ /* 0x000fe20003800000 */
[----:B------:R-:W-:-:S07]  /*17fd0*/  IMAD.MOV.U32 R15, RZ, RZ, -0x1 ;  /* 0xffffffffff0f7424 */ /* 0x000fce00078e00ff */
[----:B0-----:R-:W-:Y:S05]  /*17fe0*/  WARPSYNC.COLLECTIVE R15, `(.L_x_806) ;  /* 0x000000000f0c7348 */ /* 0x001fea0003c00000 */
[----:B------:R-:W-:Y:S02]  /*17ff0*/  ELECT P6, UR62, PT ;  /* 0x00000000003e782f */ /* 0x000fe400038c0000 */
[----:B------:R-:W-:Y:S01]  /*18000*/  MOV R14, UR62 ;  /* 0x0000003e000e7c02 */ /* 0x000fe20008000f00 */
[----:B0-----:R-:W-:Y:S10]  /*18010*/  ENDCOLLECTIVE ;  /* 0x000000000000791b */ /* 0x001ff40003800000 */
.L_x_806:
[----:B------:R-:W-:Y:S05]  /*18020*/  BSYNC B1 ;  /* 0x0000000000017941 */ /* 0x000fea0003800000 */
.L_x_805:
[----:B------:R-:W-:Y:S05]  /*18030*/  BRA `(.L_x_634) ;  /* 0xffffff8c00807947 */ /* 0x000fea000383ffff */
.L_x_637:
[----:B0-----:R0:W1:Y:S02]  /*18040*/  SYNCS.PHASECHK.TRANS64.TRYWAIT P0, [R16+URZ+0x16820], R6 ;  /* 0x01682006100075a7 */ /* 0x001064000800017f */
[----:B-1----:R-:W-:Y:S05]  /*18050*/  @!P0 NANOSLEEP.SYNCS 0x989680 ;  /* 0x009896800000895d */ /* 0x002fea0003900000 */
[----:B------:R-:W1:Y:S02]  /*18060*/  @!P0 SYNCS.PHASECHK.TRANS64 P0, [R16+URZ+0x16820], R6 ;  /* 0x01682006100085a7 */ /* 0x000e64000800007f */
[----:B-1----:R-:W-:Y:S05]  /*18070*/  @!P0 BRA `(.L_x_637) ;  /* 0xfffffffc00f08947 */ /* 0x002fea000383ffff */
[----:B------:R-:W-:Y:S05]  /*18080*/  BRA `(.L_x_807) ;  /* 0xffffff8c00907947 */ /* 0x000fea000383ffff */
.L_x_641:
[----:B0-----:R0:W1:Y:S02]  /*18090*/  SYNCS.PHASECHK.TRANS64.TRYWAIT P0, [R6+URZ+0x168a0], R10 ;  /* 0x0168a00a060075a7 */ /* 0x001064000800017f */
[----:B-1----:R-:W-:Y:S05]  /*180a0*/  @!P0 NANOSLEEP.SYNCS 0x989680 ;  /* 0x009896800000895d */ /* 0x002fea0003900000 */
[----:B------:R-:W1:Y:S02]  /*180b0*/  @!P0 SYNCS.PHASECHK.TRANS64 P0, [R6+URZ+0x168a0], R10 ;  /* 0x0168a00a060085a7 */ /* 0x000e64000800007f */
[----:B-1----:R-:W-:Y:S05]  /*180c0*/  @!P0 BRA `(.L_x_641) ;  /* 0xfffffffc00f08947 */ /* 0x002fea000383ffff */
[----:B------:R-:W-:Y:S05]  /*180d0*/  BRA `(.L_x_808) ;  /* 0xffffff8c00ac7947 */ /* 0x000fea000383ffff */
.L_x_646:
[----:B-1----:R1:W2:Y:S02]  /*180e0*/  SYNCS.PHASECHK.TRANS64.TRYWAIT P0, [R6+URZ+0x168c0], R10 ;  /* 0x0168c00a060075a7 */ /* 0x0022a4000800017f */
[----:B--2---:R-:W-:Y:S05]  /*180f0*/  @!P0 NANOSLEEP.SYNCS 0x989680 ;  /* 0x009896800000895d */ /* 0x004fea0003900000 */
[----:B------:R-:W2:Y:S02]  /*18100*/  @!P0 SYNCS.PHASECHK.TRANS64 P0, [R6+URZ+0x168c0], R10 ;  /* 0x0168c00a060085a7 */ /* 0x000ea4000800007f */
[----:B--2---:R-:W-:Y:S05]  /*18110*/  @!P0 BRA `(.L_x_646) ;  /* 0xfffffffc00f08947 */ /* 0x004fea000383ffff */
[----:B------:R-:W-:Y:S05]  /*18120*/  BRA `(.L_x_809) ;  /* 0xffffff90002c7947 */ /* 0x000fea000383ffff */
.L_x_653:
[----:B-1----:R1:W2:Y:S02]  /*18130*/  SYNCS.PHASECHK.TRANS64.TRYWAIT P2, [R6+URZ+0x168a0], R7 ;  /* 0x0168a007060075a7 */ /* 0x0022a4000804017f */
[----:B--2---:R-:W-:Y:S05]  /*18140*/  @!P2 NANOSLEEP.SYNCS 0x989680 ;  /* 0x009896800000a95d */ /* 0x004fea0003900000 */
[----:B------:R-:W2:Y:S02]  /*18150*/  @!P2 SYNCS.PHASECHK.TRANS64 P2, [R6+URZ+0x168a0], R7 ;  /* 0x0168a0070600a5a7 */ /* 0x000ea4000804007f */
[----:B--2---:R-:W-:Y:S05]  /*18160*/  @!P2 BRA `(.L_x_653) ;  /* 0xfffffffc00f0a947 */ /* 0x004fea000383ffff */
[----:B------:R-:W-:Y:S05]  /*18170*/  BRA `(.L_x_810) ;  /* 0xffffff9000f87947 */ /* 0x000fea000383ffff */
.L_x_658:
[----:B0-----:R0:W2:Y:S02]  /*18180*/  SYNCS.PHASECHK.TRANS64.TRYWAIT P2, [R6+URZ+0x168c0], R7 ;  /* 0x0168c007060075a7 */ /* 0x0010a4000804017f */
[----:B--2---:R-:W-:Y:S05]  /*18190*/  @!P2 NANOSLEEP.SYNCS 0x989680 ;  /* 0x009896800000a95d */ /* 0x004fea0003900000 */
[----:B------:R-:W2:Y:S02]  /*181a0*/  @!P2 SYNCS.PHASECHK.TRANS64 P2, [R6+URZ+0x168c0], R7 ;  /* 0x0168c0070600a5a7 */ /* 0x000ea4000804007f */
[----:B--2---:R-:W-:Y:S05]  /*181b0*/  @!P2 BRA `(.L_x_658) ;  /* 0xfffffffc00f0a947 */ /* 0x004fea000383ffff */
[----:B------:R-:W-:Y:S05]  /*181c0*/  BRA `(.L_x_811) ;  /* 0xffffff9400707947 */ /* 0x000fea000383ffff */
.L_x_673:
[----:B------:R-:W0:Y:S01]  /*181d0*/  S2R R20, SR_TID.X ;  /* 0x0000000000147919 */ /* 0x000e220000002100 */
        /* <DEDUP_REMOVED lines=10> */
.L_x_813:
[----:B------:R-:W-:Y:S05]  /*18280*/  BSYNC B0 ;  /* 0x0000000000007941 */ /* 0x000fea0003800000 */
.L_x_812:
[----:B------:R-:W-:Y:S05]  /*18290*/  BRA `(.L_x_814) ;  /* 0xffffffa000807947 */ /* 0x000fea000383ffff */
.L_x_676:
[----:B0-----:R0:W1:Y:S02]  /*182a0*/  SYNCS.PHASECHK.TRANS64.TRYWAIT P0, [R3+URZ+0x16840], R4 ;  /* 0x01684004030075a7 */ /* 0x001064000800017f */
[----:B-1----:R-:W-:Y:S05]  /*182b0*/  @!P0 NANOSLEEP.SYNCS 0x989680 ;  /* 0x009896800000895d */ /* 0x002fea0003900000 */
[----:B------:R-:W1:Y:S02]  /*182c0*/  @!P0 SYNCS.PHASECHK.TRANS64 P0, [R3+URZ+0x16840], R4 ;  /* 0x01684004030085a7 */ /* 0x000e64000800007f */
[----:B-1----:R-:W-:Y:S05]  /*182d0*/  @!P0 BRA `(.L_x_676) ;  /* 0xfffffffc00f08947 */ /* 0x002fea000383ffff */
[----:B------:R-:W-:Y:S05]  /*182e0*/  BRA `(.L_x_815) ;  /* 0xffffffa000d07947 */ /* 0x000fea000383ffff */
.L_x_677:
[----:B------:R-:W-:Y:S01]  /*182f0*/  BSSY B0, `(.L_x_816) ;  /* 0x0000008000007945 */ /* 0x000fe20003800000 */
[----:B------:R-:W-:Y:S01]  /*18300*/  IMAD.MOV.U32 R13, RZ, RZ, R2 ;  /* 0x000000ffff0d7224 */ /* 0x000fe200078e0002 */
[----:B------:R-:W-:Y:S01]  /*18310*/  MOV R15, 0xffffffff ;  /* 0xffffffff000f7802 */ /* 0x000fe20000000f00 */
[----:B------:R-:W-:Y:S02]  /*18320*/  IMAD.MOV.U32 R12, RZ, RZ, RZ ;  /* 0x000000ffff0c7224 */ /* 0x000fe400078e00ff */
[----:B------:R-:W-:-:S07]  /*18330*/  IMAD.MOV.U32 R11, RZ, RZ, 0x181f ;  /* 0x0000181fff0b7424 */ /* 0x000fce00078e00ff */
[----:B0-----:R-:W-:Y:S05]  /*18340*/  WARPSYNC.COLLECTIVE R15, `(.L_x_817) ;  /* 0x000000000f087348 */ /* 0x001fea0003c00000 */
[----:B------:R1:W2:Y:S02]  /*18350*/  SHFL.IDX P6, R14, R13, R12, R11 ;  /* 0x0000000c0d0e7389 */ /* 0x0002a400000c000b */
[----:B012---:R-:W-:Y:S01]  /*18360*/  ENDCOLLECTIVE ;  /* 0x000000000000791b */ /* 0x007fe20003800000 */
.L_x_817:
[----:B------:R-:W-:Y:S05]  /*18370*/  BSYNC B0 ;  /* 0x0000000000007941 */ /* 0x000fea0003800000 */
.L_x_816:
[----:B------:R-:W-:Y:S02]  /*18380*/  IMAD.MOV.U32 R13, RZ, RZ, R0 ;  /* 0x000000ffff0d7224 */ /* 0x000fe400078e0000 */
[----:B------:R-:W-:Y:S02]  /*18390*/  IMAD.MOV.U32 R12, RZ, RZ, RZ ;  /* 0x000000ffff0c7224 */ /* 0x000fe400078e00ff */
[----:B------:R-:W-:Y:S02]  /*183a0*/  IMAD.MOV.U32 R11, RZ, RZ, 0x181f ;  /* 0x0000181fff0b7424 */ /* 0x000fe400078e00ff */
[----:B------:R-:W-:Y:S02]  /*183b0*/  IMAD.MOV.U32 R15, RZ, RZ, -0x1 ;  /* 0xffffffffff0f7424 */ /* 0x000fe400078e00ff */
[----:B------:R-:W-:Y:S02]  /*183c0*/  IMAD.MOV.U32 R6, RZ, RZ, R14 ;  /* 0x000000ffff067224 */ /* 0x000fe400078e000e */
[----:B------:R-:W-:-:S07]  /*183d0*/  @P0 IMAD R8, R5, 0x2, R16 ;  /* 0x0000000205080824 */ /* 0x000fce00078e0210 */
[----:B------:R-:W-:Y:S05]  /*183e0*/  WARPSYNC.COLLECTIVE R15, `(.L_x_818) ;  /* 0x000000000f087348 */ /* 0x000fea0003c00000 */
[----:B------:R0:W1:Y:S02]  /*183f0*/  SHFL.IDX P6, R14, R13, R12, R11 ;  /* 0x0000000c0d0e7389 */ /* 0x00006400000c000b */
[----:B01----:R-:W-:Y:S01]  /*18400*/  ENDCOLLECTIVE ;  /* 0x000000000000791b */ /* 0x003fe20003800000 */
.L_x_818:
[----:B------:R-:W-:Y:S01]  /*18410*/  MOV R13, R2 ;  /* 0x00000002000d7202 */ /* 0x000fe20000000f00 */
[----:B------:R-:W-:Y:S02]  /*18420*/  IMAD.MOV.U32 R12, RZ, RZ, 0x1 ;  /* 0x00000001ff0c7424 */ /* 0x000fe400078e00ff */
[----:B------:R-:W-:-:S07]  /*18430*/  IMAD.MOV.U32 R7, RZ, RZ, R14 ;  /* 0x000000ffff077224 */ /* 0x000fce00078e000e */
[----:B------:R-:W-:Y:S05]  /*18440*/  WARPSYNC.COLLECTIVE R15, `(.L_x_819) ;  /* 0x000000000f087348 */ /* 0x000fea0003c00000 */
[----:B------:R0:W1:Y:S02]  /*18450*/  SHFL.IDX P6, R14, R13, R12, R11 ;  /* 0x0000000c0d0e7389 */ /* 0x00006400000c000b */
[----:B01----:R-:W-:Y:S01]  /*18460*/  ENDCOLLECTIVE ;  /* 0x000000000000791b */ /* 0x003fe20003800000 */
.L_x_819:
        /* <DEDUP_REMOVED lines=15> */
.L_x_820:
[----:B------:R-:W-:Y:S02]  /*18560*/  @P0 IMAD R8, R5, 0x2, R16 ;  /* 0x0000000205080824 */ /* 0x000fe400078e0210 */
[----:B------:R-:W-:Y:S02]  /*18570*/  IMAD.MOV.U32 R13, RZ, RZ, R2 ;  /* 0x000000ffff0d7224 */ /* 0x000fe400078e0002 */
[----:B------:R-:W-:Y:S02]  /*18580*/  IMAD.MOV.U32 R12, RZ, RZ, 0x2 ;  /* 0x00000002ff0c7424 */ /* 0x000fe400078e00ff */
[----:B------:R-:W-:-:S07]  /*18590*/  IMAD.MOV.U32 R7, RZ, RZ, R14 ;  /* 0x000000ffff077224 */ /* 0x000fce00078e000e */
[----:B------:R-:W-:Y:S05]  /*185a0*/  WARPSYNC.COLLECTIVE R15, `(.L_x_821) ;  /* 0x000000000f087348 */ /* 0x000fea0003c00000 */
[----:B------:R0:W1:Y:S02]  /*185b0*/  SHFL.IDX P6, R14, R13, R12, R11 ;  /* 0x0000000c0d0e7389 */ /* 0x00006400000c000b */
[----:B01----:R-:W-:Y:S01]  /*185c0*/  ENDCOLLECTIVE ;  /* 0x000000000000791b */ /* 0x003fe20003800000 */
.L_x_821:
        /* <DEDUP_REMOVED lines=15> */
.L_x_822:
[----:B------:R-:W-:Y:S02]  /*186c0*/  @P0 IMAD R8, R5, 0x2, R16 ;  /* 0x0000000205080824 */ /* 0x000fe400078e0210 */
[----:B------:R-:W-:Y:S02]  /*186d0*/  IMAD.MOV.U32 R13, RZ, RZ, R2 ;  /* 0x000000ffff0d7224 */ /* 0x000fe400078e0002 */
[----:B------:R-:W-:Y:S02]  /*186e0*/  IMAD.MOV.U32 R12, RZ, RZ, 0x3 ;  /* 0x00000003ff0c7424 */ /* 0x000fe400078e00ff */
[----:B------:R-:W-:-:S07]  /*186f0*/  IMAD.MOV.U32 R7, RZ, RZ, R14 ;  /* 0x000000ffff077224 */ /* 0x000fce00078e000e */
[----:B------:R-:W-:Y:S05]  /*18700*/  WARPSYNC.COLLECTIVE R15, `(.L_x_823) ;  /* 0x000000000f087348 */ /* 0x000fea0003c00000 */
[----:B------:R0:W1:Y:S02]  /*18710*/  SHFL.IDX P6, R14, R13, R12, R11 ;  /* 0x0000000c0d0e7389 */ /* 0x00006400000c000b */
[----:B01----:R-:W-:Y:S01]  /*18720*/  ENDCOLLECTIVE ;  /* 0x000000000000791b */ /* 0x003fe20003800000 */
.L_x_823:
        /* <DEDUP_REMOVED lines=15> */
.L_x_824:
[----:B------:R-:W-:Y:S02]  /*18820*/  @P0 IMAD R8, R5, 0x2, R16 ;  /* 0x0000000205080824 */ /* 0x000fe400078e0210 */
[----:B------:R-:W-:Y:S02]  /*18830*/  IMAD.MOV.U32 R13, RZ, RZ, R2 ;  /* 0x000000ffff0d7224 */ /* 0x000fe400078e0002 */
[----:B------:R-:W-:Y:S01]  /*18840*/  IMAD.MOV.U32 R12, RZ, RZ, 0x4 ;  /* 0x00000004ff0c7424 */ /* 0x000fe200078e00ff */
[----:B------:R-:W-:-:S07]  /*18850*/  MOV R7, R14 ;  /* 0x0000000e00077202 */ /* 0x000fce0000000f00 */
[----:B------:R-:W-:Y:S05]  /*18860*/  WARPSYNC.COLLECTIVE R15, `(.L_x_825) ;  /* 0x000000000f087348 */ /* 0x000fea0003c00000 */
[----:B------:R0:W1:Y:S02]  /*18870*/  SHFL.IDX P6, R14, R13, R12, R11 ;  /* 0x0000000c0d0e7389 */ /* 0x00006400000c000b */
[----:B01----:R-:W-:Y:S01]  /*18880*/  ENDCOLLECTIVE ;  /* 0x000000000000791b */ /* 0x003fe20003800000 */
.L_x_825:
        /* <DEDUP_REMOVED lines=15> */
.L_x_826:
[----:B------:R-:W-:Y:S01]  /*18980*/  @P0 LEA R8, R5, R16, 0x1 ;  /* 0x0000001005080211 */ /* 0x000fe200078e08ff */
[----:B------:R-:W-:Y:S02]  /*18990*/  IMAD.MOV.U32 R13, RZ, RZ, R2 ;  /* 0x000000ffff0d7224 */ /* 0x000fe400078e0002 */
[----:B------:R-:W-:Y:S02]  /*189a0*/  IMAD.MOV.U32 R12, RZ, RZ, 0x5 ;  /* 0x00000005ff0c7424 */ /* 0x000fe400078e00ff */
[----:B------:R-:W-:-:S07]  /*189b0*/  IMAD.MOV.U32 R7, RZ, RZ, R14 ;  /* 0x000000ffff077224 */ /* 0x000fce00078e000e */
[----:B------:R-:W-:Y:S05]  /*189c0*/  WARPSYNC.COLLECTIVE R15, `(.L_x_827) ;  /* 0x000000000f087348 */ /* 0x000fea0003c00000 */
[----:B------:R0:W1:Y:S02]  /*189d0*/  SHFL.IDX P6, R14, R13, R12, R11 ;  /* 0x0000000c0d0e7389 */ /* 0x00006400000c000b */
[----:B01----:R-:W-:Y:S01]  /*189e0*/  ENDCOLLECTIVE ;  /* 0x000000000000791b */ /* 0x003fe20003800000 */
.L_x_827:
        /* <DEDUP_REMOVED lines=15> */
.L_x_828:
[----:B------:R-:W-:Y:S02]  /*18ae0*/  @P0 IMAD R8, R5, 0x2, R16 ;  /* 0x0000000205080824 */ /* 0x000fe400078e0210 */
[----:B------:R-:W-:Y:S01]  /*18af0*/  IMAD.MOV.U32 R13, RZ, RZ, R2 ;  /* 0x000000ffff0d7224 */ /* 0x000fe200078e0002 */
[----:B------:R-:W-:Y:S01]  /*18b00*/  MOV R12, 0x6 ;  /* 0x00000006000c7802 */ /* 0x000fe20000000f00 */
[----:B------:R-:W-:-:S07]  /*18b10*/  IMAD.MOV.U32 R7, RZ, RZ, R14 ;  /* 0x000000ffff077224 */ /* 0x000fce00078e000e */
[----:B------:R-:W-:Y:S05]  /*18b20*/  WARPSYNC.COLLECTIVE R15, `(.L_x_829) ;  /* 0x000000000f087348 */ /* 0x000fea0003c00000 */
[----:B------:R0:W1:Y:S02]  /*18b30*/  SHFL.IDX P6, R14, R13, R12, R11 ;  /* 0x0000000c0d0e7389 */ /* 0x00006400000c000b */
[----:B01----:R-:W-:Y:S01]  /*18b40*/  ENDCOLLECTIVE ;  /* 0x000000000000791b */ /* 0x003fe20003800000 */
.L_x_829:
        /* <DEDUP_REMOVED lines=15> */
.L_x_830:
[----:B------:R-:W-:Y:S02]  /*18c40*/  @P0 IMAD R8, R5, 0x2, R16 ;  /* 0x0000000205080824 */ /* 0x000fe400078e0210 */
[----:B------:R-:W-:Y:S02]  /*18c50*/  IMAD.MOV.U32 R13, RZ, RZ, R2 ;  /* 0x000000ffff0d7224 */ /* 0x000fe400078e0002 */
[----:B------:R-:W-:Y:S02]  /*18c60*/  IMAD.MOV.U32 R12, RZ, RZ, 0x7 ;  /* 0x00000007ff0c7424 */ /* 0x000fe400078e00ff */
[----:B------:R-:W-:-:S07]  /*18c70*/  IMAD.MOV.U32 R7, RZ, RZ, R14 ;  /* 0x000000ffff077224 */ /* 0x000fce00078e000e */
[----:B------:R-:W-:Y:S05]  /*18c80*/  WARPSYNC.COLLECTIVE R15, `(.L_x_831) ;  /* 0x000000000f087348 */ /* 0x000fea0003c00000 */
[----:B------:R0:W1:Y:S02]  /*18c90*/  SHFL.IDX P6, R14, R13, R12, R11 ;  /* 0x0000000c0d0e7389 */ /* 0x00006400000c000b */
[----:B01----:R-:W-:Y:S01]  /*18ca0*/  ENDCOLLECTIVE ;  /* 0x000000000000791b */ /* 0x003fe20003800000 */
.L_x_831:
[----:B------:R-:W-:-:S05]  /*18cb0*/  @P0 LEA R7, P1, R9, R7, 0x1 ;  /* 0x0000000709070211 */ /* 0x000fca00078208ff */
[----:B------:R-:W-:-:S05]  /*18cc0*/  @P0 IMAD.X R6, RZ, RZ, R6, P1 ;  /* 0x000000ffff060224 */ /* 0x000fca00008e0606 */
[----:B------:R-:W-:Y:S02]  /*18cd0*/  @P0 LOP3.LUT R7, R7, R6, RZ, 0x3c, !PT ;  /* 0x0000000607070212 */ /* 0x000fe400078e3cff */
[----:B------:R-:W-:Y:S02]  /*18ce0*/  MOV R13, R0 ;  /* 0x00000000000d7202 */ /* 0x000fe40000000f00 */
[----:B------:R-:W-:-:S04]  /*18cf0*/  @P0 LOP3.LUT R6, R7, R6, RZ, 0x3c, !PT ;  /* 0x0000000607060212 */ /* 0x000fc800078e3cff */
[----:B------:R-:W-:Y:S01]  /*18d00*/  @P0 LOP3.LUT R7, R7, R6, RZ, 0x3c, !PT ;  /* 0x0000000607070212 */ /* 0x000fe200078e3cff */
[----:B------:R-:W-:-:S07]  /*18d10*/  IMAD.MOV.U32 R2, RZ, RZ, R14 ;  /* 0x000000ffff027224 */ /* 0x000fce00078e000e */
[----:B------:R-:W-:Y:S05]  /*18d20*/  WARPSYNC.COLLECTIVE R15, `(.L_x_832) ;  /* 0x000000000f087348 */ /* 0x000fea0003c00000 */
[----:B------:R0:W1:Y:S02]  /*18d30*/  SHFL.IDX P6, R14, R13, R12, R11 ;  /* 0x0000000c0d0e7389 */ /* 0x00006400000c000b */
[----:B01----:R-:W-:Y:S01]  /*18d40*/  ENDCOLLECTIVE ;  /* 0x000000000000791b */ /* 0x003fe20003800000 */
.L_x_832:
[----:B------:R-:W-:Y:S01]  /*18d50*/  @!PT LDS RZ, [RZ] ;  /* 0x00000000fffff984 */ /* 0x000fe20000000800 */
[----:B------:R-:W-:Y:S01]  /*18d60*/  @!PT LDS RZ, [RZ] ;  /* 0x00000000fffff984 */ /* 0x000fe20000000800 */
[----:B------:R-:W-:Y:S01]  /*18d70*/  @!PT LDS RZ, [RZ] ;  /* 0x00000000fffff984 */ /* 0x000fe20000000800 */
[----:B------:R0:W-:Y:S01]  /*18d80*/  @P0 LDGSTS.E.BYPASS.LTC128B.128 [R8+0x11400], desc[UR42][R6.64], !P2 ;  /* 0x1140000006080fae */ /* 0x0001e2000d101d6a */
[----:B------:R-:W-:Y:S01]  /*18d90*/  IMAD.MOV.U32 R0, RZ, RZ, R14 ;  /* 0x000000ffff007224 */ /* 0x000fe200078e000e */
[----:B------:R-:W-:Y:S06]  /*18da0*/  BRA `(.L_x_833) ;  /* 0xffffff9c00e07947 */ /* 0x000fec000383ffff */
.L_x_682:
[----:B------:R-:W-:Y:S02]  /*18db0*/  IMAD.MOV.U32 R13, RZ, RZ, R0 ;  /* 0x000000ffff0d7224 */ /* 0x000fe400078e0000 */
[----:B------:R-:W-:Y:S02]  /*18dc0*/  IMAD.MOV.U32 R12, RZ, RZ, RZ ;  /* 0x000000ffff0c7224 */ /* 0x000fe400078e00ff */
[----:B------:R-:W-:Y:S02]  /*18dd0*/  IMAD.MOV.U32 R11, RZ, RZ, 0x181f ;  /* 0x0000181fff0b7424 */ /* 0x000fe400078e00ff */
[----:B------:R-:W-:Y:S02]  /*18de0*/  IMAD.MOV.U32 R15, RZ, RZ, -0x1 ;  /* 0xffffffffff0f7424 */ /* 0x000fe400078e00ff */
[----:B-----5:R-:W-:Y:S02]  /*18df0*/  IMAD R3, R26, R10, RZ ;  /* 0x0000000a1a037224 */ /* 0x020fe400078e02ff */
[----:B------:R-:W-:-:S07]  /*18e00*/  IMAD R25, R25, 0xc0, R9 ;  /* 0x000000c019197824 */ /* 0x000fce00078e0209 */
[----:B------:R-:W-:Y:S05]  /*18e10*/  WARPSYNC.COLLECTIVE R15, `(.L_x_834) ;  /* 0x000000000f087348 */ /* 0x000fea0003c00000 */
[----:B------:R0:W1:Y:S02]  /*18e20*/  SHFL.IDX P6, R14, R13, R12, R11 ;  /* 0x0000000c0d0e7389 */ /* 0x00006400000c000b */
[----:B01----:R-:W-:Y:S01]  /*18e30*/  ENDCOLLECTIVE ;  /* 0x000000000000791b */ /* 0x003fe20003800000 */
.L_x_834:
[C---:B------:R-:W-:Y:S01]  /*18e40*/  VIADD R8, R25.reuse, 0x10 ;  /* 0x0000001019087836 */ /* 0x040fe20000000000 */
[----:B------:R-:W-:Y:S01]  /*18e50*/  ISETP.GE.AND P1, PT, R25, R3, PT ;  /* 0x000000031900720c */ /* 0x000fe20003f26270 */
[----:B------:R-:W-:Y:S02]  /*18e60*/  IMAD.MOV.U32 R13, RZ, RZ, R2 ;  /* 0x000000ffff0d7224 */ /* 0x000fe400078e0002 */
[----:B------:R-:W-:-:S10]  /*18e70*/  IMAD.MOV.U32 R6, RZ, RZ, R14 ;  /* 0x000000ffff067224 */ /* 0x000fd400078e000e */
[----:B------:R-:W-:Y:S05]  /*18e80*/  WARPSYNC.COLLECTIVE R15, `(.L_x_835) ;  /* 0x000000000f087348 */ /* 0x000fea0003c00000 */
[----:B------:R0:W1:Y:S02]  /*18e90*/  SHFL.IDX P6, R14, R13, R12, R11 ;  /* 0x0000000c0d0e7389 */ /* 0x00006400000c000b */
[----:B01----:R-:W-:Y:S01]  /*18ea0*/  ENDCOLLECTIVE ;  /* 0x000000000000791b */ /* 0x003fe20003800000 */
.L_x_835:
[----:B------:R-:W-:Y:S02]  /*18eb0*/  IMAD.MOV.U32 R13, RZ, RZ, R0 ;  /* 0x000000ffff0d7224 */ /* 0x000fe400078e0000 */
[----:B------:R-:W-:Y:S02]  /*18ec0*/  IMAD.MOV.U32 R12, RZ, RZ, 0x1 ;  /* 0x00000001ff0c7424 */ /* 0x000fe400078e00ff */
[----:B------:R-:W-:-:S07]  /*18ed0*/  IMAD.MOV.U32 R7, RZ, RZ, R14 ;  /* 0x000000ffff077224 */ /* 0x000fce00078e000e */
[----:B------:R-:W-:Y:S05]  /*18ee0*/  WARPSYNC.COLLECTIVE R15, `(.L_x_836) ;  /* 0x000000000f087348 */ /* 0x000fea0003c00000 */
[----:B------:R0:W1:Y:S02]  /*18ef0*/  SHFL.IDX P6, R14, R13, R12, R11 ;  /* 0x0000000c0d0e7389 */ /* 0x00006400000c000b */
[----:B01----:R-:W-:Y:S01]  /*18f00*/  ENDCOLLECTIVE ;  /* 0x000000000000791b */ /* 0x003fe20003800000 */
.L_x_836:
        /* <DEDUP_REMOVED lines=9> */
[----:B------:R0:W-:Y:S01]  /*18fa0*/  @!P1 LDGSTS.E.BYPASS.LTC128B.128 [R20+0x8400], desc[UR42][R6.64], !P0 ;  /* 0x0840000006149fae */ /* 0x0001e2000c101d6a */
[----:B------:R-:W-:Y:S01]  /*18fb0*/  ISETP.GE.AND P1, PT, R8, R3, PT ;  /* 0x000000030800720c */ /* 0x000fe20003f26270 */
[----:B0-----:R-:W-:-:S12]  /*18fc0*/  IMAD.MOV.U32 R6, RZ, RZ, R14 ;  /* 0x000000ffff067224 */ /* 0x001fd800078e000e */
[----:B------:R-:W-:Y:S05]  /*18fd0*/  WARPSYNC.COLLECTIVE R15, `(.L_x_837) ;  /* 0x000000000f087348 */ /* 0x000fea0003c00000 */
[----:B------:R0:W1:Y:S02]  /*18fe0*/  SHFL.IDX P6, R14, R13, R12, R11 ;  /* 0x0000000c0d0e7389 */ /* 0x00006400000c000b */
[----:B01----:R-:W-:Y:S01]  /*18ff0*/  ENDCOLLECTIVE ;  /* 0x000000000000791b */ /* 0x003fe20003800000 */
.L_x_837:
[----:B------:R-:W-:Y:S01]  /*19000*/  MOV R13, R0 ;  /* 0x00000000000d7202 */ /* 0x000fe20000000f00 */
[----:B------:R-:W-:Y:S02]  /*19010*/  IMAD.MOV.U32 R12, RZ, RZ, 0x2 ;  /* 0x00000002ff0c7424 */ /* 0x000fe400078e00ff */
[----:B------:R-:W-:-:S07]  /*19020*/  IMAD.MOV.U32 R7, RZ, RZ, R14 ;  /* 0x000000ffff077224 */ /* 0x000fce00078e000e */
[----:B------:R-:W-:Y:S05]  /*19030*/  WARPSYNC.COLLECTIVE R15, `(.L_x_838) ;  /* 0x000000000f087348 */ /* 0x000fea0003c00000 */
[----:B------:R0:W1:Y:S02]  /*19040*/  SHFL.IDX P6, R14, R13, R12, R11 ;  /* 0x0000000c0d0e7389 */ /* 0x00006400000c000b */
[----:B01----:R-:W-:Y:S01]  /*19050*/  ENDCOLLECTIVE ;  /* 0x000000000000791b */ /* 0x003fe20003800000 */
.L_x_838:
        /* <DEDUP_REMOVED lines=16> */
.L_x_839:
[----:B------:R-:W-:Y:S02]  /*19160*/  IMAD.MOV.U32 R13, RZ, RZ, R0 ;  /* 0x000000ffff0d7224 */ /* 0x000fe400078e0000 */
[----:B------:R-:W-:Y:S02]  /*19170*/  IMAD.MOV.U32 R12, RZ, RZ, 0x3 ;  /* 0x00000003ff0c7424 */ /* 0x000fe400078e00ff */
[----:B------:R-:W-:-:S07]  /*19180*/  IMAD.MOV.U32 R7, RZ, RZ, R14 ;  /* 0x000000ffff077224 */ /* 0x000fce00078e000e */
[----:B------:R-:W-:Y:S05]  /*19190*/  WARPSYNC.COLLECTIVE R15, `(.L_x_840) ;  /* 0x000000000f087348 */ /* 0x000fea0003c00000 */
[----:B------:R0:W1:Y:S02]  /*191a0*/  SHFL.IDX P6, R14, R13, R12, R11 ;  /* 0x0000000c0d0e7389 */ /* 0x00006400000c000b */
[----:B01----:R-:W-:Y:S01]  /*191b0*/  ENDCOLLECTIVE ;  /* 0x000000000000791b */ /* 0x003fe20003800000 */
.L_x_840:
        /* <DEDUP_REMOVED lines=16> */
.L_x_841:
[----:B------:R-:W-:Y:S02]  /*192c0*/  IMAD.MOV.U32 R13, RZ, RZ, R0 ;  /* 0x000000ffff0d7224 */ /* 0x000fe400078e0000 */
[----:B------:R-:W-:Y:S02]  /*192d0*/  IMAD.MOV.U32 R12, RZ, RZ, 0x4 ;  /* 0x00000004ff0c7424 */ /* 0x000fe400078e00ff */
[----:B------:R-:W-:-:S07]  /*192e0*/  IMAD.MOV.U32 R7, RZ, RZ, R14 ;  /* 0x000000ffff077224 */ /* 0x000fce00078e000e */
[----:B------:R-:W-:Y:S05]  /*192f0*/  WARPSYNC.COLLECTIVE R15, `(.L_x_842) ;  /* 0x000000000f087348 */ /* 0x000fea0003c00000 */
[----:B------:R0:W1:Y:S02]  /*19300*/  SHFL.IDX P6, R14, R13, R12, R11 ;  /* 0x0000000c0d0e7389 */ /* 0x00006400000c000b */
[----:B01----:R-:W-:Y:S01]  /*19310*/  ENDCOLLECTIVE ;  /* 0x000000000000791b */ /* 0x003fe20003800000 */
.L_x_842:
        /* <DEDUP_REMOVED lines=16> */
.L_x_843:
[----:B------:R-:W-:Y:S02]  /*19420*/  IMAD.MOV.U32 R13, RZ, RZ, R0 ;  /* 0x000000ffff0d7224 */ /* 0x000fe400078e0000 */
[----:B------:R-:W-:Y:S01]  /*19430*/  IMAD.MOV.U32 R12, RZ, RZ, 0x5 ;  /* 0x00000005ff0c7424 */ /* 0x000fe200078e00ff */
[----:B------:R-:W-:-:S07]  /*19440*/  MOV R7, R14 ;  /* 0x0000000e00077202 */ /* 0x000fce0000000f00 */
[----:B------:R-:W-:Y:S05]  /*19450*/  WARPSYNC.COLLECTIVE R15, `(.L_x_844) ;  /* 0x000000000f087348 */ /* 0x000fea0003c00000 */
[----:B------:R0:W1:Y:S02]  /*19460*/  SHFL.IDX P6, R14, R13, R12, R11 ;  /* 0x0000000c0d0e7389 */ /* 0x00006400000c000b */
[----:B01----:R-:W-:Y:S01]  /*19470*/  ENDCOLLECTIVE ;  /* 0x000000000000791b */ /* 0x003fe20003800000 */
.L_x_844:
        /* <DEDUP_REMOVED lines=16> */
.L_x_845:
[----:B------:R-:W-:Y:S02]  /*19580*/  IMAD.MOV.U32 R13, RZ, RZ, R0 ;  /* 0x000000ffff0d7224 */ /* 0x000fe400078e0000 */
[----:B------:R-:W-:Y:S02]  /*19590*/  IMAD.MOV.U32 R12, RZ, RZ, 0x6 ;  /* 0x00000006ff0c7424 */ /* 0x000fe400078e00ff */
[----:B------:R-:W-:-:S07]  /*195a0*/  IMAD.MOV.U32 R7, RZ, RZ, R14 ;  /* 0x000000ffff077224 */ /* 0x000fce00078e000e */
[----:B------:R-:W-:Y:S05]  /*195b0*/  WARPSYNC.COLLECTIVE R15, `(.L_x_846) ;  /* 0x000000000f087348 */ /* 0x000fea0003c00000 */
[----:B------:R0:W1:Y:S02]  /*195c0*/  SHFL.IDX P6, R14, R13, R12, R11 ;  /* 0x0000000c0d0e7389 */ /* 0x00006400000c000b */
[----:B01----:R-:W-:Y:S01]  /*195d0*/  ENDCOLLECTIVE ;  /* 0x000000000000791b */ /* 0x003fe20003800000 */
.L_x_846:
        /* <DEDUP_REMOVED lines=16> */
.L_x_847:
[----:B------:R-:W-:Y:S02]  /*196e0*/  IMAD.MOV.U32 R13, RZ, RZ, R0 ;  /* 0x000000ffff0d7224 */ /* 0x000fe400078e0000 */
[----:B------:R-:W-:Y:S02]  /*196f0*/  IMAD.MOV.U32 R12, RZ, RZ, 0x7 ;  /* 0x00000007ff0c7424 */ /* 0x000fe400078e00ff */
[----:B------:R-:W-:-:S07]  /*19700*/  IMAD.MOV.U32 R7, RZ, RZ, R14 ;  /* 0x000000ffff077224 */ /* 0x000fce00078e000e */
[----:B------:R-:W-:Y:S05]  /*19710*/  WARPSYNC.COLLECTIVE R15, `(.L_x_848) ;  /* 0x000000000f087348 */ /* 0x000fea0003c00000 */
[----:B------:R0:W1:Y:S02]  /*19720*/  SHFL.IDX P6, R14, R13, R12, R11 ;  /* 0x0000000c0d0e7389 */ /* 0x00006400000c000b */
[----:B01----:R-:W-:Y:S01]  /*19730*/  ENDCOLLECTIVE ;  /* 0x000000000000791b */ /* 0x003fe20003800000 */
.L_x_848:
        /* <DEDUP_REMOVED lines=11> */
.L_x_849:
[----:B------:R-:W-:Y:S01]  /*197f0*/  @!PT LDS RZ, [RZ] ;  /* 0x00000000fffff984 */ /* 0x000fe20000000800 */
[----:B------:R-:W-:Y:S01]  /*19800*/  @!PT LDS RZ, [RZ] ;  /* 0x00000000fffff984 */ /* 0x000fe20000000800 */
[----:B------:R-:W-:Y:S01]  /*19810*/  @!PT LDS RZ, [RZ] ;  /* 0x00000000fffff984 */ /* 0x000fe20000000800 */
[----:B------:R0:W-:Y:S01]  /*19820*/  @!P1 LDGSTS.E.BYPASS.LTC128B.128 [R20+0xb400], desc[UR42][R6.64], !P0 ;  /* 0x0b40000006149fae */ /* 0x0001e2000c101d6a */
[----:B------:R-:W-:Y:S01]  /*19830*/  ISETP.GE.AND P1, PT, R2, R3, PT ;  /* 0x000000030200720c */ /* 0x000fe20003f26270 */
[----:B------:R-:W-:Y:S02]  /*19840*/  IMAD.MOV.U32 R13, RZ, RZ, R4 ;  /* 0x000000ffff0d7224 */ /* 0x000fe400078e0004 */
[----:B------:R-:W-:Y:S02]  /*19850*/  IMAD.MOV.U32 R12, RZ, RZ, RZ ;  /* 0x000000ffff0c7224 */ /* 0x000fe400078e00ff */
[----:B0-----:R-:W-:-:S08]  /*19860*/  IMAD.MOV.U32 R6, RZ, RZ, R14 ;  /* 0x000000ffff067224 */ /* 0x001fd000078e000e */
[----:B------:R-:W-:Y:S05]  /*19870*/  WARPSYNC.COLLECTIVE R15, `(.L_x_850) ;  /* 0x000000000f087348 */ /* 0x000fea0003c00000 */
[----:B------:R0:W1:Y:S02]  /*19880*/  SHFL.IDX P6, R14, R13, R12, R11 ;  /* 0x0000000c0d0e7389 */ /* 0x00006400000c000b */
[----:B01----:R-:W-:Y:S01]  /*19890*/  ENDCOLLECTIVE ;  /* 0x000000000000791b */ /* 0x003fe20003800000 */
.L_x_850:
[----:B------:R-:W-:-:S05]  /*198a0*/  @!P1 LEA R6, P2, R21, R6, 0x1 ;  /* 0x0000000615069211 */ /* 0x000fca00078408ff */
[----:B------:R-:W-:-:S04]  /*198b0*/  @!P1 IMAD.X R0, RZ, RZ, R0, P2 ;  /* 0x000000ffff009224 */ /* 0x000fc800010e0600 */
[----:B------:R-:W-:Y:S02]  /*198c0*/  @!P1 IMAD.MOV.U32 R7, RZ, RZ, R0 ;  /* 0x000000ffff079224 */ /* 0x000fe400078e0000 */
[----:B------:R-:W-:Y:S02]  /*198d0*/  IMAD.MOV.U32 R13, RZ, RZ, R5 ;  /* 0x000000ffff0d7224 */ /* 0x000fe400078e0005 */
[C---:B------:R-:W-:Y:S01]  /*198e0*/  VIADD R0, R25.reuse, 0x80 ;  /* 0x0000008019007836 */ /* 0x040fe20000000000 */
[----:B------:R-:W-:Y:S01]  /*198f0*/  @!PT LDS RZ, [RZ] ;  /* 0x00000000fffff984 */ /* 0x000fe20000000800 */
[----:B------:R-:W-:Y:S01]  /*19900*/  @!PT LDS RZ, [RZ] ;  /* 0x00000000fffff984 */ /* 0x000fe20000000800 */
[----:B------:R-:W-:Y:S01]  /*19910*/  @!PT LDS RZ, [RZ] ;  /* 0x00000000fffff984 */ /* 0x000fe20000000800 */
[----:B------:R0:W-:Y:S04]  /*19920*/  @!P1 LDGSTS.E.BYPASS.LTC128B.128 [R20+0xbc00], desc[UR42][R6.64], !P0 ;  /* 0x0bc0000006149fae */ /* 0x0001e8000c101d6a */
[----:B------:R-:W-:Y:S01]  /*19930*/  ISETP.GE.AND P1, PT, R0, R3, PT ;  /* 0x000000030000720c */ /* 0x000fe20003f26270 */
[----:B------:R-:W-:Y:S01]  /*19940*/  VIADD R0, R25, 0x90 ;  /* 0x0000009019007836 */ /* 0x000fe20000000000 */
[----:B------:R-:W-:-:S11]  /*19950*/  MOV R2, R14 ;  /* 0x0000000e00027202 */ /* 0x000fd60000000f00 */
[----:B0-----:R-:W-:Y:S05]  /*19960*/  WARPSYNC.COLLECTIVE R15, `(.L_x_851) ;  /* 0x000000000f087348 */ /* 0x001fea0003c00000 */
[----:B------:R1:W2:Y:S02]  /*19970*/  SHFL.IDX P6, R14, R13, R12, R11 ;  /* 0x0000000c0d0e7389 */ /* 0x0002a400000c000b */
[----:B012---:R-:W-:Y:S01]  /*19980*/  ENDCOLLECTIVE ;  /* 0x000000000000791b */ /* 0x007fe20003800000 */
.L_x_851:
[----:B------:R-:W-:Y:S02]  /*19990*/  IMAD.MOV.U32 R13, RZ, RZ, R4 ;  /* 0x000000ffff0d7224 */ /* 0x000fe400078e0004 */
[----:B------:R-:W-:Y:S02]  /*199a0*/  IMAD.MOV.U32 R12, RZ, RZ, 0x1 ;  /* 0x00000001ff0c7424 */ /* 0x000fe400078e00ff */
[----:B------:R-:W-:-:S07]  /*199b0*/  IMAD.MOV.U32 R8, RZ, RZ, R14 ;  /* 0x000000ffff087224 */ /* 0x000fce00078e000e */
[----:B------:R-:W-:Y:S05]  /*199c0*/  WARPSYNC.COLLECTIVE R15, `(.L_x_852) ;  /* 0x000000000f087348 */ /* 0x000fea0003c00000 */
[----:B------:R0:W1:Y:S02]  /*199d0*/  SHFL.IDX P6, R14, R13, R12, R11 ;  /* 0x0000000c0d0e7389 */ /* 0x00006400000c000b */
[----:B01----:R-:W-:Y:S01]  /*199e0*/  ENDCOLLECTIVE ;  /* 0x000000000000791b */ /* 0x003fe20003800000 */
.L_x_852:
[----:B------:R-:W-:-:S05]  /*199f0*/  @!P1 LEA R6, P2, R21, R8, 0x1 ;  /* 0x0000000815069211 */ /* 0x000fca00078408ff */
[----:B------:R-:W-:-:S04]  /*19a00*/  @!P1 IMAD.X R2, RZ, RZ, R2, P2 ;  /* 0x000000ffff029224 */ /* 0x000fc800010e0602 */
[----:B------:R-:W-:Y:S01]  /*19a10*/  @!P1 IMAD.MOV.U32 R7, RZ, RZ, R2 ;  /* 0x000000ffff079224 */ /* 0x000fe200078e0002 */
[----:B------:R-:W-:Y:S02]  /*19a20*/  IADD3 R2, R25, 0xa0, RZ ;  /* 0x000000a019027810 */ /* 0x000fe40007ffe0ff */
[----:B------:R-:W-:Y:S02]  /*19a30*/  MOV R13, R5 ;  /* 0x00000005000d7202 */ /* 0x000fe40000000f00 */
[----:B------:R-:W-:Y:S01]  /*19a40*/  @!PT LDS RZ, [RZ] ;  /* 0x00000000fffff984 */ /* 0x000fe20000000800 */
[----:B------:R-:W-:Y:S01]  /*19a50*/  @!PT LDS RZ, [RZ] ;  /* 0x00000000fffff984 */ /* 0x000fe20000000800 */
[----:B------:R-:W-:Y:S01]  /*19a60*/  @!PT LDS RZ, [RZ] ;  /* 0x00000000fffff984 */ /* 0x000fe20000000800 */
[----:B------:R0:W-:Y:S01]  /*19a70*/  @!P1 LDGSTS.E.BYPASS.LTC128B.128 [R20+0xc400], desc[UR42][R6.64], !P0 ;  /* 0x0c40000006149fae */ /* 0x0001e2000c101d6a */
[----:B------:R-:W-:Y:S01]  /*19a80*/  ISETP.GE.AND P1, PT, R0, R3, PT ;  /* 0x000000030000720c */ /* 0x000fe20003f26270 */
[----:B------:R-:W-:-:S12]  /*19a90*/  IMAD.MOV.U32 R0, RZ, RZ, R14 ;  /* 0x000000ffff007224 */ /* 0x000fd800078e000e */
[----:B0-----:R-:W-:Y:S05]  /*19aa0*/  WARPSYNC.COLLECTIVE R15, `(.L_x_853) ;  /* 0x000000000f087348 */ /* 0x001fea0003c00000 */
[----:B------:R1:W2:Y:S02]  /*19ab0*/  SHFL.IDX P6, R14, R13, R12, R11 ;  /* 0x0000000c0d0e7389 */ /* 0x0002a400000c000b */
[----:B012---:R-:W-:Y:S01]  /*19ac0*/  ENDCOLLECTIVE ;  /* 0x000000000000791b */ /* 0x007fe20003800000 */
.L_x_853:
[----:B------:R-:W-:Y:S02]  /*19ad0*/  IMAD.MOV.U32 R13, RZ, RZ, R4 ;  /* 0x000000ffff0d7224 */ /* 0x000fe400078e0004 */
[----:B------:R-:W-:Y:S02]  /*19ae0*/  IMAD.MOV.U32 R12, RZ, RZ, 0x2 ;  /* 0x00000002ff0c7424 */ /* 0x000fe400078e00ff */
[----:B------:R-:W-:-:S07]  /*19af0*/  IMAD.MOV.U32 R6, RZ, RZ, R14 ;  /* 0x000000ffff067224 */ /* 0x000fce00078e000e */
[----:B------:R-:W-:Y:S05]  /*19b00*/  WARPSYNC.COLLECTIVE R15, `(.L_x_854) ;  /* 0x000000000f087348 */ /* 0x000fea0003c00000 */
[----:B------:R0:W1:Y:S02]  /*19b10*/  SHFL.IDX P6, R14, R13, R12, R11 ;  /* 0x0000000c0d0e7389 */ /* 0x00006400000c000b */
[----:B01----:R-:W-:Y:S01]  /*19b20*/  ENDCOLLECTIVE ;  /* 0x000000000000791b */ /* 0x003fe20003800000 */
.L_x_854:
        /* <DEDUP_REMOVED lines=13> */
.L_x_855:
[----:B------:R-:W-:Y:S02]  /*19c00*/  IMAD.MOV.U32 R13, RZ, RZ, R4 ;  /* 0x000000ffff0d7224 */ /* 0x000fe400078e0004 */
[----:B------:R-:W-:Y:S02]  /*19c10*/  IMAD.MOV.U32 R12, RZ, RZ, 0x3 ;  /* 0x00000003ff0c7424 */ /* 0x000fe400078e00ff */
[----:B------:R-:W-:-:S07]  /*19c20*/  IMAD.MOV.U32 R6, RZ, RZ, R14 ;  /* 0x000000ffff067224 */ /* 0x000fce00078e000e */
[----:B------:R-:W-:Y:S05]  /*19c30*/  WARPSYNC.COLLECTIVE R15, `(.L_x_856) ;  /* 0x000000000f087348 */ /* 0x000fea0003c00000 */
[----:B------:R0:W1:Y:S02]  /*19c40*/  SHFL.IDX P6, R14, R13, R12, R11 ;  /* 0x0000000c0d0e7389 */ /* 0x00006400000c000b */
[----:B01----:R-:W-:Y:S01]  /*19c50*/  ENDCOLLECTIVE ;  /* 0x000000000000791b */ /* 0x003fe20003800000 */
.L_x_856:
        /* <DEDUP_REMOVED lines=12> */
.L_x_857:
[----:B------:R-:W-:Y:S01]  /*19d20*/  IMAD.MOV.U32 R2, RZ, RZ, R14 ;  /* 0x000000ffff027224 */ /* 0x000fe200078e000e */
[----:B------:R-:W-:Y:S06]  /*19d30*/  BRA `(.L_x_858) ;  /* 0xffffff9c00cc7947 */ /* 0x000fec000383ffff */
.L_x_685:
[----:B-1----:R1:W2:Y:S02]  /*19d40*/  SYNCS.PHASECHK.TRANS64.TRYWAIT P0, [R16+URZ+0x16820], R0 ;  /* 0x01682000100075a7 */ /* 0x0022a4000800017f */
[----:B--2---:R-:W-:Y:S05]  /*19d50*/  @!P0 NANOSLEEP.SYNCS 0x989680 ;  /* 0x009896800000895d */ /* 0x004fea0003900000 */
[----:B------:R-:W2:Y:S02]  /*19d60*/  @!P0 SYNCS.PHASECHK.TRANS64 P0, [R16+URZ+0x16820], R0 ;  /* 0x01682000100085a7 */ /* 0x000ea4000800007f */
[----:B--2---:R-:W-:Y:S05]  /*19d70*/  @!P0 BRA `(.L_x_685) ;  /* 0xfffffffc00f08947 */ /* 0x004fea000383ffff */
[----:B------:R-:W-:Y:S05]  /*19d80*/  BRA `(.L_x_859) ;  /* 0xffffffa000287947 */ /* 0x000fea000383ffff */
.L_x_690:
[----:B0-----:R0:W1:Y:S02]  /*19d90*/  SYNCS.PHASECHK.TRANS64.TRYWAIT P0, [R5+URZ+0x16840], R2 ;  /* 0x01684002050075a7 */ /* 0x001064000800017f */
[----:B-1----:R-:W-:Y:S05]  /*19da0*/  @!P0 NANOSLEEP.SYNCS 0x989680 ;  /* 0x009896800000895d */ /* 0x002fea0003900000 */
[----:B------:R-:W1:Y:S02]  /*19db0*/  @!P0 SYNCS.PHASECHK.TRANS64 P0, [R5+URZ+0x16840], R2 ;  /* 0x01684002050085a7 */ /* 0x000e64000800007f */
[----:B-1----:R-:W-:Y:S05]  /*19dc0*/  @!P0 BRA `(.L_x_690) ;  /* 0xfffffffc00f08947 */ /* 0x002fea000383ffff */
[----:B------:R-:W-:Y:S05]  /*19dd0*/  BRA `(.L_x_860) ;  /* 0xffffffa400087947 */ /* 0x000fea000383ffff */
.L_x_691:
        /* <DEDUP_REMOVED lines=8> */
.L_x_862:
[----:B------:R-:W-:Y:S05]  /*19e60*/  BSYNC B1 ;  /* 0x0000000000017941 */ /* 0x000fea0003800000 */
.L_x_861:
[----:B------:R-:W0:Y:S01]  /*19e70*/  S2R R7, SR_TID.X ;  /* 0x0000000000077919 */ /* 0x000e220000002100 */
[----:B------:R-:W-:Y:S02]  /*19e80*/  IMAD.MOV.U32 R13, RZ, RZ, R9 ;  /* 0x000000ffff0d7224 */ /* 0x000fe400078e0009 */
[----:B------:R-:W-:Y:S02]  /*19e90*/  IMAD.MOV.U32 R12, RZ, RZ, RZ ;  /* 0x000000ffff0c7224 */ /* 0x000fe400078e00ff */
[----:B------:R-:W-:Y:S02]  /*19ea0*/  IMAD.MOV.U32 R11, RZ, RZ, 0x181f ;  /* 0x0000181fff0b7424 */ /* 0x000fe400078e00ff */
[----:B------:R-:W-:Y:S02]  /*19eb0*/  IMAD.MOV.U32 R15, RZ, RZ, -0x1 ;  /* 0xffffffffff0f7424 */ /* 0x000fe400078e00ff */
[----:B------:R-:W-:Y:S02]  /*19ec0*/  IMAD.MOV.U32 R3, RZ, RZ, R14 ;  /* 0x000000ffff037224 */ /* 0x000fe400078e000e */
[----:B------:R-:W-:-:S07]  /*19ed0*/  IMAD R8, R8, 0x2, R16 ;  /* 0x0000000208087824 */ /* 0x000fce00078e0210 */
[----:B0-----:R-:W-:Y:S05]  /*19ee0*/  WARPSYNC.COLLECTIVE R15, `(.L_x_863) ;  /* 0x000000000f087348 */ /* 0x001fea0003c00000 */
[----:B------:R1:W2:Y:S02]  /*19ef0*/  SHFL.IDX P6, R14, R13, R12, R11 ;  /* 0x0000000c0d0e7389 */ /* 0x0002a400000c000b */
[----:B012---:R-:W-:Y:S01]  /*19f00*/  ENDCOLLECTIVE ;  /* 0x000000000000791b */ /* 0x007fe20003800000 */
.L_x_863:
[----:B------:R-:W-:Y:S02]  /*19f10*/  IMAD.MOV.U32 R13, RZ, RZ, R10 ;  /* 0x000000ffff0d7224 */ /* 0x000fe400078e000a */
[----:B------:R-:W-:Y:S02]  /*19f20*/  IMAD.MOV.U32 R12, RZ, RZ, 0x1 ;  /* 0x00000001ff0c7424 */ /* 0x000fe400078e00ff */
[----:B------:R-:W-:Y:S01]  /*19f30*/  IMAD.SHL.U32 R7, R7, 0x8, RZ ;  /* 0x0000000807077824 */ /* 0x000fe200078e00ff */
[----:B------:R-:W-:-:S07]  /*19f40*/  MOV R2, R14 ;  /* 0x0000000e00027202 */ /* 0x000fce0000000f00 */
[----:B------:R-:W-:Y:S05]  /*19f50*/  WARPSYNC.COLLECTIVE R15, `(.L_x_864) ;  /* 0x000000000f087348 */ /* 0x000fea0003c00000 */
[----:B------:R0:W1:Y:S02]  /*19f60*/  SHFL.IDX P6, R14, R13, R12, R11 ;  /* 0x0000000c0d0e7389 */ /* 0x00006400000c000b */
[----:B01----:R-:W-:Y:S01]  /*19f70*/  ENDCOLLECTIVE ;  /* 0x000000000000791b */ /* 0x003fe20003800000 */
.L_x_864:
[----:B------:R-:W-:-:S05]  /*19f80*/  LOP3.LUT R7, R7, 0x38, RZ, 0xc0, !PT ;  /* 0x0000003807077812 */ /* 0x000fca00078ec0ff */
[----:B------:R-:W-:-:S05]  /*19f90*/  IMAD.SHL.U32 R7, R7, 0x2, RZ ;  /* 0x0000000207077824 */ /* 0x000fca00078e00ff */
[----:B------:R-:W-:Y:S01]  /*19fa0*/  IADD3 R2, P0, R2, R7, RZ ;  /* 0x0000000702027210 */ /* 0x000fe20007f1e0ff */
[----:B------:R-:W-:-:S04]  /*19fb0*/  IMAD.MOV.U32 R13, RZ, RZ, R9 ;  /* 0x000000ffff0d7224 */ /* 0x000fc800078e0009 */
[----:B------:R-:W-:-:S05]  /*19fc0*/  IMAD.X R3, RZ, RZ, R3, P0 ;  /* 0x000000ffff037224 */ /* 0x000fca00000e0603 */
[----:B------:R-:W-:Y:S01]  /*19fd0*/  @!PT LDS RZ, [RZ] ;  /* 0x00000000fffff984 */ /* 0x000fe20000000800 */
[----:B------:R-:W-:Y:S01]  /*19fe0*/  @!PT LDS RZ, [RZ] ;  /* 0x00000000fffff984 */ /* 0x000fe20000000800 */
[----:B------:R-:W-:Y:S01]  /*19ff0*/  @!PT LDS RZ, [RZ] ;  /* 0x00000000fffff984 */ /* 0x000fe20000000800 */
[----:B------:R0:W-:Y:S02]  /*1a000*/  LDGSTS.E.BYPASS.LTC128B.128 [R8+0xe400], desc[UR42][R2.64], !P2 ;  /* 0x0e40000002087fae */ /* 0x0001e4000d101d6a */
[----:B0-----:R-:W-:-:S07]  /*1a010*/  IMAD.MOV.U32 R3, RZ, RZ, R14 ;  /* 0x000000ffff037224 */ /* 0x001fce00078e000e */
[----:B------:R-:W-:Y:S05]  /*1a020*/  WARPSYNC.COLLECTIVE R15, `(.L_x_865) ;  /* 0x000000000f087348 */ /* 0x000fea0003c00000 */
[----:B------:R0:W1:Y:S02]  /*1a030*/  SHFL.IDX P6, R14, R13, R12, R11 ;  /* 0x0000000c0d0e7389 */ /* 0x00006400000c000b */
[----:B01----:R-:W-:Y:S01]  /*1a040*/  ENDCOLLECTIVE ;  /* 0x000000000000791b */ /* 0x003fe20003800000 */
.L_x_865:
[----:B------:R-:W-:Y:S02]  /*1a050*/  IMAD.MOV.U32 R13, RZ, RZ, R10 ;  /* 0x000000ffff0d7224 */ /* 0x000fe400078e000a */
[----:B------:R-:W-:Y:S02]  /*1a060*/  IMAD.MOV.U32 R12, RZ, RZ, 0x2 ;  /* 0x00000002ff0c7424 */ /* 0x000fe400078e00ff */
[----:B------:R-:W-:-:S07]  /*1a070*/  IMAD.MOV.U32 R2, RZ, RZ, R14 ;  /* 0x000000ffff027224 */ /* 0x000fce00078e000e */
[----:B------:R-:W-:Y:S05]  /*1a080*/  WARPSYNC.COLLECTIVE R15, `(.L_x_866) ;  /* 0x000000000f087348 */ /* 0x000fea0003c00000 */
[----:B------:R0:W1:Y:S02]  /*1a090*/  SHFL.IDX P6, R14, R13, R12, R11 ;  /* 0x0000000c0d0e7389 */ /* 0x00006400000c000b */
[----:B01----:R-:W-:Y:S01]  /*1a0a0*/  ENDCOLLECTIVE ;  /* 0x000000000000791b */ /* 0x003fe20003800000 */
.L_x_866:
[----:B------:R-:W-:-:S04]  /*1a0b0*/  IADD3 R2, P0, R2, R7, RZ ;  /* 0x0000000702027210 */ /* 0x000fc80007f1e0ff */
[----:B------:R-:W-:-:S05]  /*1a0c0*/  IADD3.X R3, RZ, R3, RZ, P0, !PT ;  /* 0x00000003ff037210 */ /* 0x000fca00007fe4ff */
        /* <DEDUP_REMOVED lines=9> */
.L_x_867:
[----:B------:R-:W-:Y:S02]  /*1a160*/  IMAD.MOV.U32 R13, RZ, RZ, R10 ;  /* 0x000000ffff0d7224 */ /* 0x000fe400078e000a */
[----:B------:R-:W-:Y:S02]  /*1a170*/  IMAD.MOV.U32 R12, RZ, RZ, 0x3 ;  /* 0x00000003ff0c7424 */ /* 0x000fe400078e00ff */
[----:B------:R-:W-:-:S07]  /*1a180*/  IMAD.MOV.U32 R2, RZ, RZ, R14 ;  /* 0x000000ffff027224 */ /* 0x000fce00078e000e */
[----:B------:R-:W-:Y:S05]  /*1a190*/  WARPSYNC.COLLECTIVE R15, `(.L_x_868) ;  /* 0x000000000f087348 */ /* 0x000fea0003c00000 */
[----:B------:R0:W1:Y:S02]  /*1a1a0*/  SHFL.IDX P6, R14, R13, R12, R11 ;  /* 0x0000000c0d0e7389 */ /* 0x00006400000c000b */
[----:B01----:R-:W-:Y:S01]  /*1a1b0*/  ENDCOLLECTIVE ;  /* 0x000000000000791b */ /* 0x003fe20003800000 */
.L_x_868:
        /* <DEDUP_REMOVED lines=11> */
.L_x_869:
[----:B------:R-:W-:Y:S02]  /*1a270*/  IMAD.MOV.U32 R13, RZ, RZ, R10 ;  /* 0x000000ffff0d7224 */ /* 0x000fe400078e000a */
[----:B------:R-:W-:Y:S02]  /*1a280*/  IMAD.MOV.U32 R12, RZ, RZ, 0x4 ;  /* 0x00000004ff0c7424 */ /* 0x000fe400078e00ff */
[----:B------:R-:W-:-:S07]  /*1a290*/  IMAD.MOV.U32 R2, RZ, RZ, R14 ;  /* 0x000000ffff027224 */ /* 0x000fce00078e000e */
[----:B------:R-:W-:Y:S05]  /*1a2a0*/  WARPSYNC.COLLECTIVE R15, `(.L_x_870) ;  /* 0x000000000f087348 */ /* 0x000fea0003c00000 */
[----:B------:R0:W1:Y:S02]  /*1a2b0*/  SHFL.IDX P6, R14, R13, R12, R11 ;  /* 0x0000000c0d0e7389 */ /* 0x00006400000c000b */
[----:B01----:R-:W-:Y:S01]  /*1a2c0*/  ENDCOLLECTIVE ;  /* 0x000000000000791b */ /* 0x003fe20003800000 */
.L_x_870:
        /* <DEDUP_REMOVED lines=11> */
.L_x_871:
[----:B------:R-:W-:Y:S02]  /*1a380*/  IMAD.MOV.U32 R13, RZ, RZ, R10 ;  /* 0x000000ffff0d7224 */ /* 0x000fe400078e000a */
[----:B------:R-:W-:Y:S02]  /*1a390*/  IMAD.MOV.U32 R12, RZ, RZ, 0x5 ;  /* 0x00000005ff0c7424 */ /* 0x000fe400078e00ff */
[----:B------:R-:W-:-:S07]  /*1a3a0*/  IMAD.MOV.U32 R2, RZ, RZ, R14 ;  /* 0x000000ffff027224 */ /* 0x000fce00078e000e */
[----:B------:R-:W-:Y:S05]  /*1a3b0*/  WARPSYNC.COLLECTIVE R15, `(.L_x_872) ;  /* 0x000000000f087348 */ /* 0x000fea0003c00000 */
[----:B------:R0:W1:Y:S02]  /*1a3c0*/  SHFL.IDX P6, R14, R13, R12, R11 ;  /* 0x0000000c0d0e7389 */ /* 0x00006400000c000b */
[----:B01----:R-:W-:Y:S01]  /*1a3d0*/  ENDCOLLECTIVE ;  /* 0x000000000000791b */ /* 0x003fe20003800000 */
.L_x_872:
        /* <DEDUP_REMOVED lines=11> */
.L_x_873:
[----:B------:R-:W-:Y:S02]  /*1a490*/  IMAD.MOV.U32 R13, RZ, RZ, R10 ;  /* 0x000000ffff0d7224 */ /* 0x000fe400078e000a */
[----:B------:R-:W-:Y:S02]  /*1a4a0*/  IMAD.MOV.U32 R12, RZ, RZ, 0x6 ;  /* 0x00000006ff0c7424 */ /* 0x000fe400078e00ff */
[----:B------:R-:W-:-:S07]  /*1a4b0*/  IMAD.MOV.U32 R2, RZ, RZ, R14 ;  /* 0x000000ffff027224 */ /* 0x000fce00078e000e */
[----:B------:R-:W-:Y:S05]  /*1a4c0*/  WARPSYNC.COLLECTIVE R15, `(.L_x_874) ;  /* 0x000000000f087348 */ /* 0x000fea0003c00000 */
[----:B------:R0:W1:Y:S02]  /*1a4d0*/  SHFL.IDX P6, R14, R13, R12, R11 ;  /* 0x0000000c0d0e7389 */ /* 0x00006400000c000b */
[----:B01----:R-:W-:Y:S01]  /*1a4e0*/  ENDCOLLECTIVE ;  /* 0x000000000000791b */ /* 0x003fe20003800000 */
.L_x_874:
        /* <DEDUP_REMOVED lines=11> */
.L_x_875:
[----:B------:R-:W-:Y:S02]  /*1a5a0*/  IMAD.MOV.U32 R13, RZ, RZ, R10 ;  /* 0x000000ffff0d7224 */ /* 0x000fe400078e000a */
[----:B------:R-:W-:Y:S02]  /*1a5b0*/  IMAD.MOV.U32 R12, RZ, RZ, 0x7 ;  /* 0x00000007ff0c7424 */ /* 0x000fe400078e00ff */
[----:B------:R-:W-:-:S07]  /*1a5c0*/  IMAD.MOV.U32 R2, RZ, RZ, R14 ;  /* 0x000000ffff027224 */ /* 0x000fce00078e000e */
[----:B------:R-:W-:Y:S05]  /*1a5d0*/  WARPSYNC.COLLECTIVE R15, `(.L_x_876) ;  /* 0x000000000f087348 */ /* 0x000fea0003c00000 */
[----:B------:R0:W1:Y:S02]  /*1a5e0*/  SHFL.IDX P6, R14, R13, R12, R11 ;  /* 0x0000000c0d0e7389 */ /* 0x00006400000c000b */
[----:B01----:R-:W-:Y:S01]  /*1a5f0*/  ENDCOLLECTIVE ;  /* 0x000000000000791b */ /* 0x003fe20003800000 */
.L_x_876:
        /* <DEDUP_REMOVED lines=11> */
.L_x_877:
[----:B------:R-:W-:Y:S01]  /*1a6b0*/  IMAD.MOV.U32 R2, RZ, RZ, R14 ;  /* 0x000000ffff027224 */ /* 0x000fe200078e000e */
[----:B------:R-:W-:Y:S06]  /*1a6c0*/  BRA `(.L_x_878) ;  /* 0xffffff9c00f47947 */ /* 0x000fec000383ffff */
.L_x_696:
[----:B-1----:R1:W2:Y:S02]  /*1a6d0*/  SYNCS.PHASECHK.TRANS64.TRYWAIT P0, [R5+URZ+0x16860], R2 ;  /* 0x01686002050075a7 */ /* 0x0022a4000800017f */
[----:B--2---:R-:W-:Y:S05]  /*1a6e0*/  @!P0 NANOSLEEP.SYNCS 0x989680 ;  /* 0x009896800000895d */ /* 0x004fea0003900000 */
[----:B------:R-:W2:Y:S02]  /*1a6f0*/  @!P0 SYNCS.PHASECHK.TRANS64 P0, [R5+URZ+0x16860], R2 ;  /* 0x01686002050085a7 */ /* 0x000ea4000800007f */
[----:B--2---:R-:W-:Y:S05]  /*1a700*/  @!P0 BRA `(.L_x_696) ;  /* 0xfffffffc00f08947 */ /* 0x004fea000383ffff */
[----:B------:R-:W-:Y:S05]  /*1a710*/  BRA `(.L_x_879) ;  /* 0xffffffa0004c7947 */ /* 0x000fea000383ffff */
.L_x_697:
[----:B------:R-:W-:Y:S01]  /*1a720*/  BSSY B1, `(.L_x_880) ;  /* 0x0000008000017945 */ /* 0x000fe20003800000 */
[----:B------:R-:W-:Y:S01]  /*1a730*/  MOV R13, R19 ;  /* 0x00000013000d7202 */ /* 0x000fe20000000f00 */
[----:B------:R-:W-:Y:S02]  /*1a740*/  IMAD.MOV.U32 R12, RZ, RZ, RZ ;  /* 0x000000ffff0c7224 */ /* 0x000fe400078e00ff */
[----:B------:R-:W-:Y:S02]  /*1a750*/  IMAD.MOV.U32 R11, RZ, RZ, 0x181f ;  /* 0x0000181fff0b7424 */ /* 0x000fe400078e00ff */
[----:B------:R-:W-:-:S07]  /*1a760*/  IMAD.MOV.U32 R15, RZ, RZ, -0x1 ;  /* 0xffffffffff0f7424 */ /* 0x000fce00078e00ff */
[----:B-1----:R-:W-:Y:S05]  /*1a770*/  WARPSYNC.COLLECTIVE R15, `(.L_x_881) ;  /* 0x000000000f087348 */ /* 0x002fea0003c00000 */
[----:B------:R0:W2:Y:S02]  /*1a780*/  SHFL.IDX P6, R14, R13, R12, R11 ;  /* 0x0000000c0d0e7389 */ /* 0x0000a400000c000b */
[----:B012---:R-:W-:Y:S01]  /*1a790*/  ENDCOLLECTIVE ;  /* 0x000000000000791b */ /* 0x007fe20003800000 */
.L_x_881:
[----:B------:R-:W-:Y:S05]  /*1a7a0*/  BSYNC B1 ;  /* 0x0000000000017941 */ /* 0x000fea0003800000 */
.L_x_880:
[----:B------:R-:W-:Y:S01]  /*1a7b0*/  IMAD.MOV.U32 R13, RZ, RZ, R18 ;  /* 0x000000ffff0d7224 */ /* 0x000fe200078e0012 */
[----:B------:R-:W-:Y:S01]  /*1a7c0*/  ISETP.LT.OR P2, PT, R8, 0x1, P1 ;  /* 0x000000010800780c */ /* 0x000fe20000f41670 */
[----:B------:R-:W-:Y:S02]  /*1a7d0*/  IMAD.MOV.U32 R12, RZ, RZ, RZ ;  /* 0x000000ffff0c7224 */ /* 0x000fe400078e00ff */
[----:B------:R-:W-:Y:S02]  /*1a7e0*/  IMAD.MOV.U32 R11, RZ, RZ, 0x181f ;  /* 0x0000181fff0b7424 */ /* 0x000fe400078e00ff */
[----:B------:R-:W-:Y:S02]  /*1a7f0*/  IMAD.MOV.U32 R15, RZ, RZ, -0x1 ;  /* 0xffffffffff0f7424 */ /* 0x000fe400078e00ff */
[----:B------:R-:W-:Y:S02]  /*1a800*/  IMAD.MOV.U32 R3, RZ, RZ, R14 ;  /* 0x000000ffff037224 */ /* 0x000fe400078e000e */
[----:B------:R-:W-:-:S07]  /*1a810*/  IMAD R6, R6, 0x2, R16 ;  /* 0x0000000206067824 */ /* 0x000fce00078e0210 */
[----:B------:R-:W-:Y:S05]  /*1a820*/  WARPSYNC.COLLECTIVE R15, `(.L_x_882) ;  /* 0x000000000f087348 */ /* 0x000fea0003c00000 */
[----:B------:R0:W1:Y:S02]  /*1a830*/  SHFL.IDX P6, R14, R13, R12, R11 ;  /* 0x0000000c0d0e7389 */ /* 0x00006400000c000b */
[----:B01----:R-:W-:Y:S01]  /*1a840*/  ENDCOLLECTIVE ;  /* 0x000000000000791b */ /* 0x003fe20003800000 */
.L_x_882:
[----:B------:R-:W-:Y:S02]  /*1a850*/  IMAD.MOV.U32 R13, RZ, RZ, R19 ;  /* 0x000000ffff0d7224 */ /* 0x000fe400078e0013 */
[----:B------:R-:W-:Y:S01]  /*1a860*/  IMAD.MOV.U32 R12, RZ, RZ, 0x1 ;  /* 0x00000001ff0c7424 */ /* 0x000fe200078e00ff */
[----:B------:R-:W-:-:S07]  /*1a870*/  MOV R2, R14 ;  /* 0x0000000e00027202 */ /* 0x000fce0000000f00 */
[----:B------:R-:W-:Y:S05]  /*1a880*/  WARPSYNC.COLLECTIVE R15, `(.L_x_883) ;  /* 0x000000000f087348 */ /* 0x000fea0003c00000 */
[----:B------:R0:W1:Y:S02]  /*1a890*/  SHFL.IDX P6, R14, R13, R12, R11 ;  /* 0x0000000c0d0e7389 */ /* 0x00006400000c000b */
[----:B01----:R-:W-:Y:S01]  /*1a8a0*/  ENDCOLLECTIVE ;  /* 0x000000000000791b */ /* 0x003fe20003800000 */
.L_x_883:
[----:B------:R-:W-:-:S05]  /*1a8b0*/  IADD3 R2, P0, R2, R7, RZ ;  /* 0x0000000702027210 */ /* 0x000fca0007f1e0ff */
        /* <DEDUP_REMOVED lines=11> */
.L_x_884:
[----:B------:R-:W-:Y:S01]  /*1a970*/  MOV R13, R19 ;  /* 0x00000013000d7202 */ /* 0x000fe20000000f00 */
[----:B------:R-:W-:Y:S02]  /*1a980*/  IMAD.MOV.U32 R12, RZ, RZ, 0x2 ;  /* 0x00000002ff0c7424 */ /* 0x000fe400078e00ff */
[----:B------:R-:W-:-:S07]  /*1a990*/  IMAD.MOV.U32 R2, RZ, RZ, R14 ;  /* 0x000000ffff027224 */ /* 0x000fce00078e000e */
[----:B------:R-:W-:Y:S05]  /*1a9a0*/  WARPSYNC.COLLECTIVE R15, `(.L_x_885) ;  /* 0x000000000f087348 */ /* 0x000fea0003c00000 */
[----:B------:R0:W1:Y:S02]  /*1a9b0*/  SHFL.IDX P6, R14, R13, R12, R11 ;  /* 0x0000000c0d0e7389 */ /* 0x00006400000c000b */
[----:B01----:R-:W-:Y:S01]  /*1a9c0*/  ENDCOLLECTIVE ;  /* 0x000000000000791b */ /* 0x003fe20003800000 */
.L_x_885:
        /* <DEDUP_REMOVED lines=12> */
.L_x_886:
[----:B------:R-:W-:Y:S02]  /*1aa90*/  IMAD.MOV.U32 R13, RZ, RZ, R19 ;  /* 0x000000ffff0d7224 */ /* 0x000fe400078e0013 */
[----:B------:R-:W-:Y:S02]  /*1aaa0*/  IMAD.MOV.U32 R12, RZ, RZ, 0x3 ;  /* 0x00000003ff0c7424 */ /* 0x000fe400078e00ff */
[----:B------:R-:W-:-:S07]  /*1aab0*/  IMAD.MOV.U32 R2, RZ, RZ, R14 ;  /* 0x000000ffff027224 */ /* 0x000fce00078e000e */
[----:B------:R-:W-:Y:S05]  /*1aac0*/  WARPSYNC.COLLECTIVE R15, `(.L_x_887) ;  /* 0x000000000f087348 */ /* 0x000fea0003c00000 */
[----:B------:R0:W1:Y:S02]  /*1aad0*/  SHFL.IDX P6, R14, R13, R12, R11 ;  /* 0x0000000c0d0e7389 */ /* 0x00006400000c000b */
[----:B01----:R-:W-:Y:S01]  /*1aae0*/  ENDCOLLECTIVE ;  /* 0x000000000000791b */ /* 0x003fe20003800000 */
.L_x_887:
        /* <DEDUP_REMOVED lines=12> */
.L_x_888:
[----:B------:R-:W-:Y:S02]  /*1abb0*/  IMAD.MOV.U32 R13, RZ, RZ, R19 ;  /* 0x000000ffff0d7224 */ /* 0x000fe400078e0013 */
[----:B------:R-:W-:Y:S02]  /*1abc0*/  IMAD.MOV.U32 R12, RZ, RZ, 0x4 ;  /* 0x00000004ff0c7424 */ /* 0x000fe400078e00ff */
[----:B------:R-:W-:-:S07]  /*1abd0*/  IMAD.MOV.U32 R2, RZ, RZ, R14 ;  /* 0x000000ffff027224 */ /* 0x000fce00078e000e */
[----:B------:R-:W-:Y:S05]  /*1abe0*/  WARPSYNC.COLLECTIVE R15, `(.L_x_889) ;  /* 0x000000000f087348 */ /* 0x000fea0003c00000 */
[----:B------:R0:W1:Y:S02]  /*1abf0*/  SHFL.IDX P6, R14, R13, R12, R11 ;  /* 0x0000000c0d0e7389 */ /* 0x00006400000c000b */
[----:B01----:R-:W-:Y:S01]  /*1ac00*/  ENDCOLLECTIVE ;  /* 0x000000000000791b */ /* 0x003fe20003800000 */
.L_x_889:
        /* <DEDUP_REMOVED lines=12> */
.L_x_890:
[----:B------:R-:W-:Y:S01]  /*1acd0*/  MOV R13, R19 ;  /* 0x00000013000d7202 */ /* 0x000fe20000000f00 */
[----:B------:R-:W-:Y:S02]  /*1ace0*/  IMAD.MOV.U32 R12, RZ, RZ, 0x5 ;  /* 0x00000005ff0c7424 */ /* 0x000fe400078e00ff */
[----:B------:R-:W-:-:S07]  /*1acf0*/  IMAD.MOV.U32 R2, RZ, RZ, R14 ;  /* 0x000000ffff027224 */ /* 0x000fce00078e000e */
[----:B------:R-:W-:Y:S05]  /*1ad00*/  WARPSYNC.COLLECTIVE R15, `(.L_x_891) ;  /* 0x000000000f087348 */ /* 0x000fea0003c00000 */
[----:B------:R0:W1:Y:S02]  /*1ad10*/  SHFL.IDX P6, R14, R13, R12, R11 ;  /* 0x0000000c0d0e7389 */ /* 0x00006400000c000b */
[----:B01----:R-:W-:Y:S01]  /*1ad20*/  ENDCOLLECTIVE ;  /* 0x000000000000791b */ /* 0x003fe20003800000 */
.L_x_891:
        /* <DEDUP_REMOVED lines=12> */
.L_x_892:
[----:B------:R-:W-:Y:S02]  /*1adf0*/  IMAD.MOV.U32 R13, RZ, RZ, R19 ;  /* 0x000000ffff0d7224 */ /* 0x000fe400078e0013 */
[----:B------:R-:W-:Y:S02]  /*1ae00*/  IMAD.MOV.U32 R12, RZ, RZ, 0x6 ;  /* 0x00000006ff0c7424 */ /* 0x000fe400078e00ff */
[----:B------:R-:W-:-:S07]  /*1ae10*/  IMAD.MOV.U32 R2, RZ, RZ, R14 ;  /* 0x000000ffff027224 */ /* 0x000fce00078e000e */
[----:B------:R-:W-:Y:S05]  /*1ae20*/  WARPSYNC.COLLECTIVE R15, `(.L_x_893) ;  /* 0x000000000f087348 */ /* 0x000fea0003c00000 */
[----:B------:R0:W1:Y:S02]  /*1ae30*/  SHFL.IDX P6, R14, R13, R12, R11 ;  /* 0x0000000c0d0e7389 */ /* 0x00006400000c000b */
[----:B01----:R-:W-:Y:S01]  /*1ae40*/  ENDCOLLECTIVE ;  /* 0x000000000000791b */ /* 0x003fe20003800000 */
.L_x_893:
        /* <DEDUP_REMOVED lines=12> */
.L_x_894:
[----:B------:R-:W-:Y:S02]  /*1af10*/  IMAD.MOV.U32 R13, RZ, RZ, R19 ;  /* 0x000000ffff0d7224 */ /* 0x000fe400078e0013 */
[----:B------:R-:W-:Y:S02]  /*1af20*/  IMAD.MOV.U32 R12, RZ, RZ, 0x7 ;  /* 0x00000007ff0c7424 */ /* 0x000fe400078e00ff */
[----:B------:R-:W-:-:S07]  /*1af30*/  IMAD.MOV.U32 R2, RZ, RZ, R14 ;  /* 0x000000ffff027224 */ /* 0x000fce00078e000e */
[----:B------:R-:W-:Y:S05]  /*1af40*/  WARPSYNC.COLLECTIVE R15, `(.L_x_895) ;  /* 0x000000000f087348 */ /* 0x000fea0003c00000 */
[----:B------:R0:W1:Y:S02]  /*1af50*/  SHFL.IDX P6, R14, R13, R12, R11 ;  /* 0x0000000c0d0e7389 */ /* 0x00006400000c000b */
[----:B01----:R-:W-:Y:S01]  /*1af60*/  ENDCOLLECTIVE ;  /* 0x000000000000791b */ /* 0x003fe20003800000 */
.L_x_895:
        /* <DEDUP_REMOVED lines=11> */
.L_x_896:
[----:B------:R-:W-:Y:S01]  /*1b020*/  IMAD.MOV.U32 R2, RZ, RZ, R14 ;  /* 0x000000ffff027224 */ /* 0x000fe200078e000e */
[----:B------:R-:W-:Y:S06]  /*1b030*/  BRA `(.L_x_897) ;  /* 0xffffff9800f87947 */ /* 0x000fec000383ffff */
.L_x_705:
[----:B0-----:R0:W1:Y:S02]  /*1b040*/  SYNCS.PHASECHK.TRANS64.TRYWAIT P0, [R0+URZ+0x16860], R3 ;  /* 0x01686003000075a7 */ /* 0x001064000800017f */
[----:B-1----:R-:W-:Y:S05]  /*1b050*/  @!P0 NANOSLEEP.SYNCS 0x989680 ;  /* 0x009896800000895d */ /* 0x002fea0003900000 */
[----:B------:R-:W1:Y:S02]  /*1b060*/  @!P0 SYNCS.PHASECHK.TRANS64 P0, [R0+URZ+0x16860], R3 ;  /* 0x01686003000085a7 */ /* 0x000e64000800007f */
[----:B-1----:R-:W-:Y:S05]  /*1b070*/  @!P0 BRA `(.L_x_705) ;  /* 0xfffffffc00f08947 */ /* 0x002fea000383ffff */
[----:B------:R-:W-:Y:S05]  /*1b080*/  BRA `(.L_x_898) ;  /* 0xffffffa000107947 */ /* 0x000fea000383ffff */
.L_x_706:
        /* <DEDUP_REMOVED lines=8> */
.L_x_900:
[----:B------:R-:W-:Y:S05]  /*1b110*/  BSYNC B0 ;  /* 0x0000000000007941 */ /* 0x000fea0003800000 */
.L_x_899:
[----:B------:R-:W-:Y:S01]  /*1b120*/  IMAD.MOV.U32 R13, RZ, RZ, R18 ;  /* 0x000000ffff0d7224 */ /* 0x000fe200078e0012 */
[----:B------:R-:W-:Y:S01]  /*1b130*/  ISETP.LT.OR P2, PT, R6, 0x1, P0 ;  /* 0x000000010600780c */ /* 0x000fe20000741670 */
        /* <DEDUP_REMOVED lines=8> */
.L_x_901:
[----:B------:R-:W-:Y:S02]  /*1b1c0*/  IMAD R4, R4, 0x2, R16 ;  /* 0x0000000204047824 */ /* 0x000fe400078e0210 */
[----:B------:R-:W-:Y:S02]  /*1b1d0*/  IMAD.MOV.U32 R13, RZ, RZ, R19 ;  /* 0x000000ffff0d7224 */ /* 0x000fe400078e0013 */
[----:B------:R-:W-:Y:S01]  /*1b1e0*/  IMAD.MOV.U32 R12, RZ, RZ, 0x1 ;  /* 0x00000001ff0c7424 */ /* 0x000fe200078e00ff */
[----:B------:R-:W-:-:S13]  /*1b1f0*/  IADD3 R2, P1, R14, R5, RZ ;  /* 0x000000050e027210 */ /* 0x000fda0007f3e0ff */
[----:B------:R-:W-:Y:S05]  /*1b200*/  WARPSYNC.COLLECTIVE R15, `(.L_x_902) ;  /* 0x000000000f087348 */ /* 0x000fea0003c00000 */
[----:B------:R0:W1:Y:S02]  /*1b210*/  SHFL.IDX P6, R14, R13, R12, R11 ;  /* 0x0000000c0d0e7389 */ /* 0x00006400000c000b */
[----:B01----:R-:W-:Y:S01]  /*1b220*/  ENDCOLLECTIVE ;  /* 0x000000000000791b */ /* 0x003fe20003800000 */
.L_x_902:
        /* <DEDUP_REMOVED lines=11> */
.L_x_903:
[----:B------:R-:W-:Y:S02]  /*1b2e0*/  IMAD.MOV.U32 R13, RZ, RZ, R19 ;  /* 0x000000ffff0d7224 */ /* 0x000fe400078e0013 */
[----:B------:R-:W-:Y:S01]  /*1b2f0*/  IMAD.MOV.U32 R12, RZ, RZ, 0x2 ;  /* 0x00000002ff0c7424 */ /* 0x000fe200078e00ff */
[----:B------:R-:W-:-:S13]  /*1b300*/  IADD3 R2, P1, R14, R5, RZ ;  /* 0x000000050e027210 */ /* 0x000fda0007f3e0ff */
[----:B------:R-:W-:Y:S05]  /*1b310*/  WARPSYNC.COLLECTIVE R15, `(.L_x_904) ;  /* 0x000000000f087348 */ /* 0x000fea0003c00000 */
[----:B------:R0:W1:Y:S02]  /*1b320*/  SHFL.IDX P6, R14, R13, R12, R11 ;  /* 0x0000000c0d0e7389 */ /* 0x00006400000c000b */
[----:B01----:R-:W-:Y:S01]  /*1b330*/  ENDCOLLECTIVE ;  /* 0x000000000000791b */ /* 0x003fe20003800000 */
.L_x_904:
[----:B------:R-:W-:-:S05]  /*1b340*/  IMAD.X R3, RZ, RZ, R3, P1 ;  /* 0x000000ffff037224 */ /* 0x000fca00008e0603 */
[----:B------:R-:W-:Y:S01]  /*1b350*/  @!PT LDS RZ, [RZ] ;  /* 0x00000000fffff984 */ /* 0x000fe20000000800 */
[----:B------:R-:W-:Y:S01]  /*1b360*/  @!PT LDS RZ, [RZ] ;  /* 0x00000000fffff984 */ /* 0x000fe20000000800 */
[----:B------:R-:W-:Y:S01]  /*1b370*/  @!PT LDS RZ, [RZ] ;  /* 0x00000000fffff984 */ /* 0x000fe20000000800 */
[----:B------:R0:W-:Y:S01]  /*1b380*/  LDGSTS.E.BYPASS.LTC128B.128 [R4+0xc00], desc[UR42][R2.64], !P2 ;  /* 0x00c0000002047fae */ /* 0x0001e2000d101d6a */
[----:B------:R-:W-:Y:S01]  /*1b390*/  ISETP.LT.OR P2, PT, R6, 0x21, P0 ;  /* 0x000000210600780c */ /* 0x000fe20000741670 */
[----:B------:R-:W-:Y:S01]  /*1b3a0*/  IMAD.MOV.U32 R13, RZ, RZ, R18 ;  /* 0x000000ffff0d7224 */ /* 0x000fe200078e0012 */
[----:B0-----:R-:W-:-:S11]  /*1b3b0*/  MOV R3, R14 ;  /* 0x0000000e00037202 */ /* 0x001fd60000000f00 */
[----:B------:R-:W-:Y:S05]  /*1b3c0*/  WARPSYNC.COLLECTIVE R15, `(.L_x_905) ;  /* 0x000000000f087348 */ /* 0x000fea0003c00000 */
[----:B------:R0:W1:Y:S02]  /*1b3d0*/  SHFL.IDX P6, R14, R13, R12, R11 ;  /* 0x0000000c0d0e7389 */ /* 0x00006400000c000b */
[----:B01----:R-:W-:Y:S01]  /*1b3e0*/  ENDCOLLECTIVE ;  /* 0x000000000000791b */ /* 0x003fe20003800000 */
.L_x_905:
[----:B------:R-:W-:Y:S02]  /*1b3f0*/  IMAD.MOV.U32 R13, RZ, RZ, R19 ;  /* 0x000000ffff0d7224 */ /* 0x000fe400078e0013 */
[----:B------:R-:W-:Y:S01]  /*1b400*/  IMAD.MOV.U32 R12, RZ, RZ, 0x3 ;  /* 0x00000003ff0c7424 */ /* 0x000fe200078e00ff */
[----:B------:R-:W-:-:S13]  /*1b410*/  IADD3 R2, P1, R14, R5, RZ ;  /* 0x000000050e027210 */ /* 0x000fda0007f3e0ff */
[----:B------:R-:W-:Y:S05]  /*1b420*/  WARPSYNC.COLLECTIVE R15, `(.L_x_906) ;  /* 0x000000000f087348 */ /* 0x000fea0003c00000 */
[----:B------:R0:W1:Y:S02]  /*1b430*/  SHFL.IDX P6, R14, R13, R12, R11 ;  /* 0x0000000c0d0e7389 */ /* 0x00006400000c000b */
[----:B01----:R-:W-:Y:S01]  /*1b440*/  ENDCOLLECTIVE ;  /* 0x000000000000791b */ /* 0x003fe20003800000 */
.L_x_906:
        /* <DEDUP_REMOVED lines=11> */
.L_x_907:
[----:B------:R-:W-:Y:S01]  /*1b500*/  IMAD.MOV.U32 R13, RZ, RZ, R19 ;  /* 0x000000ffff0d7224 */ /* 0x000fe200078e0013 */
[----:B------:R-:W-:Y:S02]  /*1b510*/  MOV R12, 0x4 ;  /* 0x00000004000c7802 */ /* 0x000fe40000000f00 */
[----:B------:R-:W-:-:S13]  /*1b520*/  IADD3 R2, P1, R14, R5, RZ ;  /* 0x000000050e027210 */ /* 0x000fda0007f3e0ff */
[----:B------:R-:W-:Y:S05]  /*1b530*/  WARPSYNC.COLLECTIVE R15, `(.L_x_908) ;  /* 0x000000000f087348 */ /* 0x000fea0003c00000 */
[----:B------:R0:W1:Y:S02]  /*1b540*/  SHFL.IDX P6, R14, R13, R12, R11 ;  /* 0x0000000c0d0e7389 */ /* 0x00006400000c000b */
[----:B01----:R-:W-:Y:S01]  /*1b550*/  ENDCOLLECTIVE ;  /* 0x000000000000791b */ /* 0x003fe20003800000 */
.L_x_908:
        /* <DEDUP_REMOVED lines=11> */
.L_x_909:
[----:B------:R-:W-:Y:S02]  /*1b610*/  IMAD.MOV.U32 R13, RZ, RZ, R19 ;  /* 0x000000ffff0d7224 */ /* 0x000fe400078e0013 */
[----:B------:R-:W-:Y:S01]  /*1b620*/  IMAD.MOV.U32 R12, RZ, RZ, 0x5 ;  /* 0x00000005ff0c7424 */ /* 0x000fe200078e00ff */
[----:B------:R-:W-:-:S13]  /*1b630*/  IADD3 R2, P1, R14, R5, RZ ;  /* 0x000000050e027210 */ /* 0x000fda0007f3e0ff */
[----:B------:R-:W-:Y:S05]  /*1b640*/  WARPSYNC.COLLECTIVE R15, `(.L_x_910) ;  /* 0x000000000f087348 */ /* 0x000fea0003c00000 */
[----:B------:R0:W1:Y:S02]  /*1b650*/  SHFL.IDX P6, R14, R13, R12, R11 ;  /* 0x0000000c0d0e7389 */ /* 0x00006400000c000b */
[----:B01----:R-:W-:Y:S01]  /*1b660*/  ENDCOLLECTIVE ;  /* 0x000000000000791b */ /* 0x003fe20003800000 */
.L_x_910:
        /* <DEDUP_REMOVED lines=11> */
.L_x_911:
[----:B------:R-:W-:Y:S01]  /*1b720*/  MOV R13, R19 ;  /* 0x00000013000d7202 */ /* 0x000fe20000000f00 */
[----:B------:R-:W-:Y:S01]  /*1b730*/  IMAD.MOV.U32 R12, RZ, RZ, 0x6 ;  /* 0x00000006ff0c7424 */ /* 0x000fe200078e00ff */
[----:B------:R-:W-:-:S13]  /*1b740*/  IADD3 R2, P1, R14, R5, RZ ;  /* 0x000000050e027210 */ /* 0x000fda0007f3e0ff */
[----:B------:R-:W-:Y:S05]  /*1b750*/  WARPSYNC.COLLECTIVE R15, `(.L_x_912) ;  /* 0x000000000f087348 */ /* 0x000fea0003c00000 */
[----:B------:R0:W1:Y:S02]  /*1b760*/  SHFL.IDX P6, R14, R13, R12, R11 ;  /* 0x0000000c0d0e7389 */ /* 0x00006400000c000b */
[----:B01----:R-:W-:Y:S01]  /*1b770*/  ENDCOLLECTIVE ;  /* 0x000000000000791b */ /* 0x003fe20003800000 */
.L_x_912:
        /* <DEDUP_REMOVED lines=11> */
.L_x_913:
[----:B------:R-:W-:Y:S02]  /*1b830*/  IMAD.MOV.U32 R13, RZ, RZ, R19 ;  /* 0x000000ffff0d7224 */ /* 0x000fe400078e0013 */
[----:B------:R-:W-:Y:S01]  /*1b840*/  IMAD.MOV.U32 R12, RZ, RZ, 0x7 ;  /* 0x00000007ff0c7424 */ /* 0x000fe200078e00ff */
[----:B------:R-:W-:-:S13]  /*1b850*/  IADD3 R2, P1, R14, R5, RZ ;  /* 0x000000050e027210 */ /* 0x000fda0007f3e0ff */
[----:B------:R-:W-:Y:S05]  /*1b860*/  WARPSYNC.COLLECTIVE R15, `(.L_x_914) ;  /* 0x000000000f087348 */ /* 0x000fea0003c00000 */
[----:B------:R0:W1:Y:S02]  /*1b870*/  SHFL.IDX P6, R14, R13, R12, R11 ;  /* 0x0000000c0d0e7389 */ /* 0x00006400000c000b */
[----:B01----:R-:W-:Y:S01]  /*1b880*/  ENDCOLLECTIVE ;  /* 0x000000000000791b */ /* 0x003fe20003800000 */
.L_x_914:
        /* <DEDUP_REMOVED lines=10> */
.L_x_915:
[----:B------:R-:W-:Y:S05]  /*1b930*/  BRA `(.L_x_916) ;  /* 0xffffff9800e07947 */ /* 0x000fea000383ffff */
.L_x_711:
        /* <DEDUP_REMOVED lines=8> */
.L_x_918:
[----:B------:R-:W-:Y:S05]  /*1b9c0*/  BSYNC B0 ;  /* 0x0000000000007941 */ /* 0x000fea0003800000 */
.L_x_917:
        /* <DEDUP_REMOVED lines=9> */
.L_x_919:
[----:B------:R-:W-:Y:S02]  /*1ba60*/  ULDC UR4, c[0x0][0xc3c] ;  /* 0x00030f0000047ab9 */ /* 0x000fe40000000800 */
[----:B------:R-:W-:-:S13]  /*1ba70*/  ISETP.GE.OR P1, PT, R7, UR4, !P0 ;  /* 0x0000000407007c0c */ /* 0x000fda000c726670 */
[----:B------:R-:W0:Y:S08]  /*1ba80*/  @!P1 LDC.64 R2, c[0x0][0xc80] ;  /* 0x00032000ff029b82 */ /* 0x000e300000000a00 */
[----:B------:R-:W1:Y:S01]  /*1ba90*/  @!P1 LDC.64 R4, c[0x0][0xc78] ;  /* 0x00031e00ff049b82 */ /* 0x000e620000000a00 */
[----:B------:R-:W-:Y:S01]  /*1baa0*/  IMAD.MOV.U32 R11, RZ, RZ, RZ ;  /* 0x000000ffff0b7224 */ /* 0x000fe200078e00ff */
[----:B------:R-:W-:Y:S01]  /*1bab0*/  MOV R6, R14 ;  /* 0x0000000e00067202 */ /* 0x000fe20000000f00 */
        /* <DEDUP_REMOVED lines=8> */
[----:B------:R-:W-:Y:S01]  /*1bb40*/  IMAD.MOV.U32 R24, RZ, RZ, RZ ;  /* 0x000000ffff187224 */ /* 0x000fe200078e00ff */
[C---:B------:R-:W-:Y:S02]  /*1bb50*/  ISETP.GE.U32.AND P4, PT, R9.reuse, 0x8, PT ;  /* 0x000000080900780c */ /* 0x040fe40003f86070 */
[C---:B------:R-:W-:Y:S01]  /*1bb60*/  ISETP.GE.U32.AND P5, PT, R9.reuse, 0x10, PT ;  /* 0x000000100900780c */ /* 0x040fe20003fa6070 */
[----:B--2---:R-:W-:Y:S02]  /*1bb70*/  @!P1 IMAD.MOV.U32 R7, RZ, RZ, R8 ;  /* 0x000000ffff079224 */ /* 0x004fe400078e0008 */
[----:B---3--:R-:W-:Y:S01]  /*1bb80*/  @!P1 IMAD.MOV.U32 R4, RZ, RZ, R5 ;  /* 0x000000ffff049224 */ /* 0x008fe200078e0005 */
[----:B------:R-:W-:-:S03]  /*1bb90*/  ISETP.NE.AND P1, PT, R9, RZ, PT ;  /* 0x000000ff0900720c */ /* 0x000fc60003f25270 */
[----:B------:R-:W-:-:S10]  /*1bba0*/  IMAD R13, R4, R7, RZ ;  /* 0x00000007040d7224 */ /* 0x000fd400078e02ff */
[----:B------:R-:W-:Y:S05]  /*1bbb0*/  WARPSYNC.COLLECTIVE R15, `(.L_x_920) ;  /* 0x000000000f087348 */ /* 0x000fea0003c00000 */
[----:B------:R0:W1:Y:S02]  /*1bbc0*/  SHFL.UP P6, R14, R13, R12, R11 ;  /* 0x0400000c0d0e7389 */ /* 0x00006400000c000b */
[----:B01----:R-:W-:Y:S01]  /*1bbd0*/  ENDCOLLECTIVE ;  /* 0x000000000000791b */ /* 0x003fe20003800000 */
.L_x_920:
[----:B------:R-:W-:Y:S02]  /*1bbe0*/  MOV R12, 0x2 ;  /* 0x00000002000c7802 */ /* 0x000fe40000000f00 */
[----:B------:R-:W-:-:S05]  /*1bbf0*/  SEL R14, R14, RZ, P1 ;  /* 0x000000ff0e0e7207 */ /* 0x000fca0000800000 */
[----:B------:R-:W-:-:S04]  /*1bc00*/  IMAD.IADD R5, R13, 0x1, R14 ;  /* 0x000000010d057824 */ /* 0x000fc800078e020e */
[----:B------:R-:W-:-:S07]  /*1bc10*/  IMAD.MOV.U32 R13, RZ, RZ, R5 ;  /* 0x000000ffff0d7224 */ /* 0x000fce00078e0005 */
[----:B------:R-:W-:Y:S05]  /*1bc20*/  WARPSYNC.COLLECTIVE R15, `(.L_x_921) ;  /* 0x000000000f087348 */ /* 0x000fea0003c00000 */
[----:B------:R0:W1:Y:S02]  /*1bc30*/  SHFL.UP P6, R14, R13, R12, R11 ;  /* 0x0400000c0d0e7389 */ /* 0x00006400000c000b */
[----:B01----:R-:W-:Y:S01]  /*1bc40*/  ENDCOLLECTIVE ;  /* 0x000000000000791b */ /* 0x003fe20003800000 */
.L_x_921:
[----:B------:R-:W-:Y:S01]  /*1bc50*/  IMAD.MOV.U32 R12, RZ, RZ, 0x4 ;  /* 0x00000004ff0c7424 */ /* 0x000fe200078e00ff */
[----:B------:R-:W-:-:S05]  /*1bc60*/  SEL R2, R14, RZ, P2 ;  /* 0x000000ff0e027207 */ /* 0x000fca0001000000 */
[----:B------:R-:W-:-:S04]  /*1bc70*/  IMAD.IADD R2, R5, 0x1, R2 ;  /* 0x0000000105027824 */ /* 0x000fc800078e0202 */
[----:B------:R-:W-:-:S07]  /*1bc80*/  IMAD.MOV.U32 R13, RZ, RZ, R2 ;  /* 0x000000ffff0d7224 */ /* 0x000fce00078e0002 */
[----:B------:R-:W-:Y:S05]  /*1bc90*/  WARPSYNC.COLLECTIVE R15, `(.L_x_922) ;  /* 0x000000000f087348 */ /* 0x000fea0003c00000 */
[----:B------:R0:W1:Y:S02]  /*1bca0*/  SHFL.UP P6, R14, R13, R12, R11 ;  /* 0x0400000c0d0e7389 */ /* 0x00006400000c000b */
[----:B01----:R-:W-:Y:S01]  /*1bcb0*/  ENDCOLLECTIVE ;  /* 0x000000000000791b */ /* 0x003fe20003800000 */
.L_x_922:
[----:B------:R-:W-:Y:S01]  /*1bcc0*/  IMAD.MOV.U32 R12, RZ, RZ, 0x8 ;  /* 0x00000008ff0c7424 */ /* 0x000fe200078e00ff */
[----:B------:R-:W-:-:S05]  /*1bcd0*/  SEL R3, R14, RZ, P3 ;  /* 0x000000ff0e037207 */ /* 0x000fca0001800000 */
[----:B------:R-:W-:-:S04]  /*1bce0*/  IMAD.IADD R8, R2, 0x1, R3 ;  /* 0x0000000102087824 */ /* 0x000fc800078e0203 */
[----:B------:R-:W-:-:S07]  /*1bcf0*/  IMAD.MOV.U32 R13, RZ, RZ, R8 ;  /* 0x000000ffff0d7224 */ /* 0x000fce00078e0008 */
[----:B------:R-:W-:Y:S05]  /*1bd00*/  WARPSYNC.COLLECTIVE R15, `(.L_x_923) ;  /* 0x000000000f087348 */ /* 0x000fea0003c00000 */
[----:B------:R0:W1:Y:S02]  /*1bd10*/  SHFL.UP P6, R14, R13, R12, R11 ;  /* 0x0400000c0d0e7389 */ /* 0x00006400000c000b */
[----:B01----:R-:W-:Y:S01]  /*1bd20*/  ENDCOLLECTIVE ;  /* 0x000000000000791b */ /* 0x003fe20003800000 */
.L_x_923:
[----:B------:R-:W-:Y:S02]  /*1bd30*/  MOV R12, 0x10 ;  /* 0x00000010000c7802 */ /* 0x000fe40000000f00 */
[----:B------:R-:W-:-:S05]  /*1bd40*/  SEL R5, R14, RZ, P4 ;  /* 0x000000ff0e057207 */ /* 0x000fca0002000000 */
[----:B------:R-:W-:-:S04]  /*1bd50*/  IMAD.IADD R5, R8, 0x1, R5 ;  /* 0x0000000108057824 */ /* 0x000fc800078e0205 */
[----:B------:R-:W-:-:S07]  /*1bd60*/  IMAD.MOV.U32 R13, RZ, RZ, R5 ;  /* 0x000000ffff0d7224 */ /* 0x000fce00078e0005 */
[----:B------:R-:W-:Y:S05]  /*1bd70*/  WARPSYNC.COLLECTIVE R15, `(.L_x_924) ;  /* 0x000000000f087348 */ /* 0x000fea0003c00000 */
[----:B------:R0:W1:Y:S02]  /*1bd80*/  SHFL.UP P6, R14, R13, R12, R11 ;  /* 0x0400000c0d0e7389 */ /* 0x00006400000c000b */
[----:B01----:R-:W-:Y:S01]  /*1bd90*/  ENDCOLLECTIVE ;  /* 0x000000000000791b */ /* 0x003fe20003800000 */
.L_x_924:
        /* <DEDUP_REMOVED lines=8> */
.L_x_925:
[----:B------:R-:W-:Y:S05]  /*1be20*/  BRA `(.L_x_926) ;  /* 0xffffff9800ec7947 */ /* 0x000fea000383ffff */
.L_x_714:
[----:B------:R-:W-:Y:S01]  /*1be30*/  BSSY B0, `(.L_x_927) ;  /* 0x0000007000007945 */ /* 0x000fe20003800000 */
[----:B------:R-:W-:Y:S02]  /*1be40*/  IMAD.MOV.U32 R12, RZ, RZ, 0x1 ;  /* 0x00000001ff0c7424 */ /* 0x000fe400078e00ff */
[----:B------:R-:W-:Y:S02]  /*1be50*/  IMAD.MOV.U32 R11, RZ, RZ, RZ ;  /* 0x000000ffff0b7224 */ /* 0x000fe400078e00ff */
[----:B------:R-:W-:-:S07]  /*1be60*/  IMAD.MOV.U32 R15, RZ, RZ, -0x1 ;  /* 0xffffffffff0f7424 */ /* 0x000fce00078e00ff */
[----:B------:R-:W-:Y:S05]  /*1be70*/  WARPSYNC.COLLECTIVE R15, `(.L_x_928) ;  /* 0x000000000f087348 */ /* 0x000fea0003c00000 */
[----:B------:R0:W1:Y:S02]  /*1be80*/  SHFL.UP P6, R14, R13, R12, R11 ;  /* 0x0400000c0d0e7389 */ /* 0x00006400000c000b */
[----:B01----:R-:W-:Y:S01]  /*1be90*/  ENDCOLLECTIVE ;  /* 0x000000000000791b */ /* 0x003fe20003800000 */
.L_x_928:
[----:B------:R-:W-:Y:S05]  /*1bea0*/  BSYNC B0 ;  /* 0x0000000000007941 */ /* 0x000fea0003800000 */
.L_x_927:
[----:B------:R-:W-:Y:S01]  /*1beb0*/  SEL R14, R14, RZ, P1 ;  /* 0x000000ff0e0e7207 */ /* 0x000fe20000800000 */
[----:B------:R-:W-:Y:S02]  /*1bec0*/  IMAD.MOV.U32 R12, RZ, RZ, 0x2 ;  /* 0x00000002ff0c7424 */ /* 0x000fe400078e00ff */
[----:B------:R-:W-:Y:S01]  /*1bed0*/  IMAD.MOV.U32 R11, RZ, RZ, RZ ;  /* 0x000000ffff0b7224 */ /* 0x000fe200078e00ff */
[----:B------:R-:W-:Y:S01]  /*1bee0*/  IADD3 R13, R13, R14, RZ ;  /* 0x0000000e0d0d7210 */ /* 0x000fe20007ffe0ff */
[----:B------:R-:W-:-:S07]  /*1bef0*/  IMAD.MOV.U32 R15, RZ, RZ, -0x1 ;  /* 0xffffffffff0f7424 */ /* 0x000fce00078e00ff */
[----:B------:R-:W-:Y:S05]  /*1bf00*/  WARPSYNC.COLLECTIVE R15, `(.L_x_929) ;  /* 0x000000000f087348 */ /* 0x000fea0003c00000 */
[----:B------:R0:W1:Y:S02]  /*1bf10*/  SHFL.UP P6, R14, R13, R12, R11 ;  /* 0x0400000c0d0e7389 */ /* 0x00006400000c000b */
[----:B01----:R-:W-:Y:S01]  /*1bf20*/  ENDCOLLECTIVE ;  /* 0x000000000000791b */ /* 0x003fe20003800000 */
.L_x_929:
[----:B------:R-:W-:Y:S01]  /*1bf30*/  IMAD.MOV.U32 R12, RZ, RZ, 0x4 ;  /* 0x00000004ff0c7424 */ /* 0x000fe200078e00ff */
[----:B------:R-:W-:-:S05]  /*1bf40*/  SEL R2, R14, RZ, P2 ;  /* 0x000000ff0e027207 */ /* 0x000fca0001000000 */
[----:B------:R-:W-:-:S04]  /*1bf50*/  IMAD.IADD R2, R13, 0x1, R2 ;  /* 0x000000010d027824 */ /* 0x000fc800078e0202 */
[----:B------:R-:W-:-:S07]  /*1bf60*/  IMAD.MOV.U32 R13, RZ, RZ, R2 ;  /* 0x000000ffff0d7224 */ /* 0x000fce00078e0002 */
[----:B------:R-:W-:Y:S05]  /*1bf70*/  WARPSYNC.COLLECTIVE R15, `(.L_x_930) ;  /* 0x000000000f087348 */ /* 0x000fea0003c00000 */
[----:B------:R0:W1:Y:S02]  /*1bf80*/  SHFL.UP P6, R14, R13, R12, R11 ;  /* 0x0400000c0d0e7389 */ /* 0x00006400000c000b */
[----:B01----:R-:W-:Y:S01]  /*1bf90*/  ENDCOLLECTIVE ;  /* 0x000000000000791b */ /* 0x003fe20003800000 */
.L_x_930:
[----:B------:R-:W-:Y:S02]  /*1bfa0*/  MOV R12, 0x8 ;  /* 0x00000008000c7802 */ /* 0x000fe40000000f00 */
[----:B------:R-:W-:-:S05]  /*1bfb0*/  SEL R3, R14, RZ, P3 ;  /* 0x000000ff0e037207 */ /* 0x000fca0001800000 */
[----:B------:R-:W-:-:S04]  /*1bfc0*/  IMAD.IADD R3, R2, 0x1, R3 ;  /* 0x0000000102037824 */ /* 0x000fc800078e0203 */
[----:B------:R-:W-:-:S07]  /*1bfd0*/  IMAD.MOV.U32 R13, RZ, RZ, R3 ;  /* 0x000000ffff0d7224 */ /* 0x000fce00078e0003 */
[----:B------:R-:W-:Y:S05]  /*1bfe0*/  WARPSYNC.COLLECTIVE R15, `(.L_x_931) ;  /* 0x000000000f087348 */ /* 0x000fea0003c00000 */
[----:B------:R0:W1:Y:S02]  /*1bff0*/  SHFL.UP P6, R14, R13, R12, R11 ;  /* 0x0400000c0d0e7389 */ /* 0x00006400000c000b */
[----:B01----:R-:W-:Y:S01]  /*1c000*/  ENDCOLLECTIVE ;  /* 0x000000000000791b */ /* 0x003fe20003800000 */
.L_x_931:
[----:B------:R-:W-:Y:S01]  /*1c010*/  IMAD.MOV.U32 R12, RZ, RZ, 0x10 ;  /* 0x00000010ff0c7424 */ /* 0x000fe200078e00ff */
[----:B------:R-:W-:-:S05]  /*1c020*/  SEL R14, R14, RZ, P4 ;  /* 0x000000ff0e0e7207 */ /* 0x000fca0002000000 */
[----:B------:R-:W-:-:S04]  /*1c030*/  IMAD.IADD R5, R3, 0x1, R14 ;  /* 0x0000000103057824 */ /* 0x000fc800078e020e */
[----:B------:R-:W-:-:S07]  /*1c040*/  IMAD.MOV.U32 R13, RZ, RZ, R5 ;  /* 0x000000ffff0d7224 */ /* 0x000fce00078e0005 */
[----:B------:R-:W-:Y:S05]  /*1c050*/  WARPSYNC.COLLECTIVE R15, `(.L_x_932) ;  /* 0x000000000f087348 */ /* 0x000fea0003c00000 */
[----:B------:R0:W1:Y:S02]  /*1c060*/  SHFL.UP P6, R14, R13, R12, R11 ;  /* 0x0400000c0d0e7389 */ /* 0x00006400000c000b */
[----:B01----:R-:W-:Y:S01]  /*1c070*/  ENDCOLLECTIVE ;  /* 0x000000000000791b */ /* 0x003fe20003800000 */
.L_x_932:
        /* <DEDUP_REMOVED lines=8> */
.L_x_933:
[----:B------:R-:W-:Y:S05]  /*1c100*/  BRA `(.L_x_934) ;  /* 0xffffff9800d87947 */ /* 0x000fea000383ffff */
.L_x_716:
[----:B------:R-:W-:Y:S01]  /*1c110*/  BSSY B0, `(.L_x_935) ;  /* 0x0000006000007945 */ /* 0x000fe20003800000 */
[----:B------:R-:W-:Y:S01]  /*1c120*/  PLOP3.LUT P6, PT, P6, PT, PT, 0x8, 0x0 ;  /* 0x000000000000781c */ /* 0x000fe200037ce170 */
[----:B------:R-:W-:-:S12]  /*1c130*/  IMAD.MOV.U32 R15, RZ, RZ, -0x1 ;  /* 0xffffffffff0f7424 */ /* 0x000fd800078e00ff */
[----:B0-----:R-:W-:Y:S05]  /*1c140*/  WARPSYNC.COLLECTIVE R15, `(.L_x_936) ;  /* 0x000000000f087348 */ /* 0x001fea0003c00000 */
[----:B------:R-:W-:Y:S01]  /*1c150*/  VOTE.ANY R14, PT, P6 ;  /* 0x00000000000e7806 */ /* 0x000fe200030e0100 */
[----:B0-----:R-:W-:Y:S06]  /*1c160*/  ENDCOLLECTIVE ;  /* 0x000000000000791b */ /* 0x001fec0003800000 */
.L_x_936:
[----:B------:R-:W-:Y:S05]  /*1c170*/  BSYNC B0 ;  /* 0x0000000000007941 */ /* 0x000fea0003800000 */
.L_x_935:
[----:B------:R-:W-:Y:S01]  /*1c180*/  MOV R8, R14 ;  /* 0x0000000e00087202 */ /* 0x000fe20000000f00 */
[----:B------:R-:W-:Y:S02]  /*1c190*/  IMAD.MOV.U32 R13, RZ, RZ, R7 ;  /* 0x000000ffff0d7224 */ /* 0x000fe400078e0007 */
[----:B------:R-:W-:Y:S01]  /*1c1a0*/  IMAD.MOV.U32 R11, RZ, RZ, 0x1f ;  /* 0x0000001fff0b7424 */ /* 0x000fe200078e00ff */
[----:B------:R-:W0:Y:S01]  /*1c1b0*/  POPC R5, R8 ;  /* 0x0000000800057309 */ /* 0x000e220000000000 */
[----:B------:R-:W-:Y:S02]  /*1c1c0*/  IMAD.MOV.U32 R15, RZ, RZ, -0x1 ;  /* 0xffffffffff0f7424 */ /* 0x000fe400078e00ff */
[----:B0-----:R-:W-:-:S07]  /*1c1d0*/  IMAD.MOV.U32 R12, RZ, RZ, R5 ;  /* 0x000000ffff0c7224 */ /* 0x001fce00078e0005 */
[----:B------:R-:W-:Y:S05]  /*1c1e0*/  WARPSYNC.COLLECTIVE R15, `(.L_x_937) ;  /* 0x000000000f087348 */ /* 0x000fea0003c00000 */
[----:B------:R0:W1:Y:S02]  /*1c1f0*/  SHFL.IDX P6, R14, R13, R12, R11 ;  /* 0x0000000c0d0e7389 */ /* 0x00006400000c000b */
[----:B01----:R-:W-:Y:S01]  /*1c200*/  ENDCOLLECTIVE ;  /* 0x000000000000791b */ /* 0x003fe20003800000 */
.L_x_937:
[----:B------:R-:W-:Y:S02]  /*1c210*/  IMAD.MOV.U32 R13, RZ, RZ, R4 ;  /* 0x000000ffff0d7224 */ /* 0x000fe400078e0004 */
[----:B------:R-:W-:-:S07]  /*1c220*/  IMAD.MOV.U32 R7, RZ, RZ, R14 ;  /* 0x000000ffff077224 */ /* 0x000fce00078e000e */
[----:B------:R-:W-:Y:S05]  /*1c230*/  WARPSYNC.COLLECTIVE R15, `(.L_x_938) ;  /* 0x000000000f087348 */ /* 0x000fea0003c00000 */
[----:B------:R0:W1:Y:S02]  /*1c240*/  SHFL.IDX P6, R14, R13, R12, R11 ;  /* 0x0000000c0d0e7389 */ /* 0x00006400000c000b */
[----:B01----:R-:W-:Y:S01]  /*1c250*/  ENDCOLLECTIVE ;  /* 0x000000000000791b */ /* 0x003fe20003800000 */
.L_x_938:
[----:B------:R-:W-:Y:S01]  /*1c260*/  IMAD.MOV.U32 R4, RZ, RZ, R14 ;  /* 0x000000ffff047224 */ /* 0x000fe200078e000e */
[----:B------:R-:W-:Y:S06]  /*1c270*/  BRA `(.L_x_939) ;  /* 0xffffff9800b87947 */ /* 0x000fec000383ffff */
.L_x_718:
[----:B------:R-:W-:Y:S01]  /*1c280*/  BSSY B0, `(.L_x_940) ;  /* 0x0000007000007945 */ /* 0x000fe20003800000 */
[----:B------:R-:W-:Y:S01]  /*1c290*/  IMAD.MOV.U32 R13, RZ, RZ, R3 ;  /* 0x000000ffff0d7224 */ /* 0x000fe200078e0003 */
[----:B------:R-:W-:Y:S01]  /*1c2a0*/  MOV R11, 0x1f ;  /* 0x0000001f000b7802 */ /* 0x000fe20000000f00 */
[----:B------:R-:W-:-:S07]  /*1c2b0*/  IMAD.MOV.U32 R15, RZ, RZ, -0x1 ;  /* 0xffffffffff0f7424 */ /* 0x000fce00078e00ff */
[----:B0123--:R-:W-:Y:S05]  /*1c2c0*/  WARPSYNC.COLLECTIVE R15, `(.L_x_941) ;  /* 0x000000000f087348 */ /* 0x00ffea0003c00000 */
[----:B------:R4:W0:Y:S02]  /*1c2d0*/  SHFL.IDX P6, R14, R13, R12, R11 ;  /* 0x0000000c0d0e7389 */ /* 0x00082400000c000b */
[----:B01234-:R-:W-:Y:S01]  /*1c2e0*/  ENDCOLLECTIVE ;  /* 0x000000000000791b */ /* 0x01ffe20003800000 */
.L_x_941:
[----:B------:R-:W-:Y:S05]  /*1c2f0*/  BSYNC B0 ;  /* 0x0000000000007941 */ /* 0x000fea0003800000 */
.L_x_940:
[----:B------:R-:W-:Y:S01]  /*1c300*/  IMAD.MOV.U32 R24, RZ, RZ, R14 ;  /* 0x000000ffff187224 */ /* 0x000fe200078e000e */
[----:B------:R-:W-:Y:S06]  /*1c310*/  BRA `(.L_x_717) ;  /* 0xffffff9800a87947 */ /* 0x000fec000383ffff */
.L_x_722:
[----:B0-----:R0:W1:Y:S02]  /*1c320*/  SYNCS.PHASECHK.TRANS64.TRYWAIT P0, [R5+URZ+0x16820], R0 ;  /* 0x01682000050075a7 */ /* 0x001064000800017f */
[----:B-1----:R-:W-:Y:S05]  /*1c330*/  @!P0 NANOSLEEP.SYNCS 0x989680 ;  /* 0x009896800000895d */ /* 0x002fea0003900000 */
[----:B------:R-:W1:Y:S02]  /*1c340*/  @!P0 SYNCS.PHASECHK.TRANS64 P0, [R5+URZ+0x16820], R0 ;  /* 0x01682000050085a7 */ /* 0x000e64000800007f */
[----:B-1----:R-:W-:Y:S05]  /*1c350*/  @!P0 BRA `(.L_x_722) ;  /* 0xfffffffc00f08947 */ /* 0x002fea000383ffff */
[----:B------:R-:W-:Y:S05]  /*1c360*/  BRA `(.L_x_942) ;  /* 0xffffffa000007947 */ /* 0x000fea000383ffff */
.L_x_723:
        /* <DEDUP_REMOVED lines=8> */
[----:B0-2-4-:R-:W-:Y:S05]  /*1c3f0*/  WARPSYNC.COLLECTIVE R15, `(.L_x_944) ;  /* 0x000000000f087348 */ /* 0x015fea0003c00000 */
[----:B------:R1:W3:Y:S02]  /*1c400*/  SHFL.IDX P6, R14, R13, R12, R11 ;  /* 0x0000000c0d0e7389 */ /* 0x0002e400000c000b */
[----:B01234-:R-:W-:Y:S01]  /*1c410*/  ENDCOLLECTIVE ;  /* 0x000000000000791b */ /* 0x01ffe20003800000 */
.L_x_944:
[----:B------:R-:W-:Y:S05]  /*1c420*/  BSYNC B0 ;  /* 0x0000000000007941 */ /* 0x000fea0003800000 */
.L_x_943:
[----:B------:R-:W-:Y:S05]  /*1c430*/  BRA `(.L_x_945) ;  /* 0xffffff9c00e87947 */ /* 0x000fea000383ffff */
.L_x_724:
[----:B------:R-:W-:Y:S01]  /*1c440*/  BSSY B0, `(.L_x_946) ;  /* 0x0000006000007945 */ /* 0x000fe20003800000 */
[----:B------:R-:W-:-:S07]  /*1c450*/  IMAD.MOV.U32 R15, RZ, RZ, -0x1 ;  /* 0xffffffffff0f7424 */ /* 0x000fce00078e00ff */
[----:B0-2-4-:R-:W-:Y:S05]  /*1c460*/  WARPSYNC.COLLECTIVE R15, `(.L_x_947) ;  /* 0x000000000f0c7348 */ /* 0x015fea0003c00000 */
[----:B------:R-:W-:Y:S02]  /*1c470*/  ELECT P6, UR62, PT ;  /* 0x00000000003e782f */ /* 0x000fe400038c0000 */
[----:B------:R-:W-:Y:S01]  /*1c480*/  MOV R14, UR62 ;  /* 0x0000003e000e7c02 */ /* 0x000fe20008000f00 */
[----:B0-2-4-:R-:W-:Y:S10]  /*1c490*/  ENDCOLLECTIVE ;  /* 0x000000000000791b */ /* 0x015ff40003800000 */
.L_x_947:
[----:B------:R-:W-:Y:S05]  /*1c4a0*/  BSYNC B0 ;  /* 0x0000000000007941 */ /* 0x000fea0003800000 */
.L_x_946:
[----:B------:R-:W-:Y:S05]  /*1c4b0*/  BRA `(.L_x_948) ;  /* 0xffffff9c00dc7947 */ /* 0x000fea000383ffff */
.L_x_726:
[----:B0-----:R0:W1:Y:S02]  /*1c4c0*/  SYNCS.PHASECHK.TRANS64.TRYWAIT P1, [R3+URZ+0x16840], R2 ;  /* 0x01684002030075a7 */ /* 0x001064000802017f */
[----:B-1----:R-:W-:Y:S05]  /*1c4d0*/  @!P1 NANOSLEEP.SYNCS 0x989680 ;  /* 0x009896800000995d */ /* 0x002fea0003900000 */
[----:B------:R-:W1:Y:S02]  /*1c4e0*/  @!P1 SYNCS.PHASECHK.TRANS64 P1, [R3+URZ+0x16840], R2 ;  /* 0x01684002030095a7 */ /* 0x000e64000802007f */
[----:B-1----:R-:W-:Y:S05]  /*1c4f0*/  @!P1 BRA `(.L_x_726) ;  /* 0xfffffffc00f09947 */ /* 0x002fea000383ffff */
[----:B------:R-:W-:Y:S05]  /*1c500*/  BRA `(.L_x_949) ;  /* 0xffffff9c00fc7947 */ /* 0x000fea000383ffff */
.L_x_728:
[----:B-1----:R1:W3:Y:S02]  /*1c510*/  SYNCS.PHASECHK.TRANS64.TRYWAIT P1, [R5+URZ+0x16840], R0 ;  /* 0x01684000050075a7 */ /* 0x0022e4000802017f */
[----:B---3--:R-:W-:Y:S05]  /*1c520*/  @!P1 NANOSLEEP.SYNCS 0x989680 ;  /* 0x009896800000995d */ /* 0x008fea0003900000 */
[----:B------:R-:W3:Y:S02]  /*1c530*/  @!P1 SYNCS.PHASECHK.TRANS64 P1, [R5+URZ+0x16840], R0 ;  /* 0x01684000050095a7 */ /* 0x000ee4000802007f */
[----:B---3--:R-:W-:Y:S05]  /*1c540*/  @!P1 BRA `(.L_x_728) ;  /* 0xfffffffc00f09947 */ /* 0x008fea000383ffff */
[----:B------:R-:W-:Y:S05]  /*1c550*/  BRA `(.L_x_950) ;  /* 0xffffffa000087947 */ /* 0x000fea000383ffff */
.L_x_730:
[----:B---3--:R3:W0:Y:S02]  /*1c560*/  SYNCS.PHASECHK.TRANS64.TRYWAIT P1, [R3+URZ+0x16860], R2 ;  /* 0x01686002030075a7 */ /* 0x008624000802017f */
[----:B0-----:R-:W-:Y:S05]  /*1c570*/  @!P1 NANOSLEEP.SYNCS 0x989680 ;  /* 0x009896800000995d */ /* 0x001fea0003900000 */
[----:B------:R-:W0:Y:S02]  /*1c580*/  @!P1 SYNCS.PHASECHK.TRANS64 P1, [R3+URZ+0x16860], R2 ;  /* 0x01686002030095a7 */ /* 0x000e24000802007f */
[----:B0-----:R-:W-:Y:S05]  /*1c590*/  @!P1 BRA `(.L_x_730) ;  /* 0xfffffffc00f09947 */ /* 0x001fea000383ffff */
[----:B------:R-:W-:Y:S05]  /*1c5a0*/  BRA `(.L_x_951) ;  /* 0xffffffa000047947 */ /* 0x000fea000383ffff */
.L_x_952:
        /* <DEDUP_REMOVED lines=13> */
.L_x_3168:


//--------------------- .text._ZN7cutlass13device_kernelIN5flash11enable_sm90INS1_16FlashAttnFwdSm90INS1_25CollectiveMainloopFwdSm90ILi2EN4cute5tupleIJNS5_1CILi1EEES8_S8_EEENS6_IJNS7_ILi192EEENS7_ILi128EEENS7_ILi64EEEEEELi64ENS_10bfloat16_tEfNS_4arch4Sm90ELb0ELb1ELb0ELb0ELb1ELb0ELb0ELb1ELb1ELb1ELb1ELb0EEENS1_21CollectiveEpilogueFwdINS6_IJSA_SC_SB_EEES9_SE_SG_Li384ELb0ELb1ELb1ELb0EEENS1_19SingleTileSchedulerILb0ELb1ELb1ELi192EEEEEEEEEvNT_6ParamsE --------------------------
	.section	.text._ZN7cutlass13device_kernelIN5flash11enable_sm90INS1_16FlashAttnFwdSm90INS1_25CollectiveMainloopFwdSm90ILi2EN4cute5tupleIJNS5_1CILi1EEES8_S8_EEENS6_IJNS7_ILi192EEENS7_ILi128EEENS7_ILi64EEEEEELi64ENS_10bfloat16_tEfNS_4arch4Sm90ELb0ELb1ELb0ELb0ELb1ELb0ELb0ELb1ELb1ELb1ELb1ELb0EEENS1_21CollectiveEpilogueFwdINS6_IJSA_SC_SB_EEES9_SE_SG_Li384ELb0ELb1ELb1ELb0EEENS1_19SingleTileSchedulerILb0ELb1ELb1ELi192EEEEEEEEEvNT_6ParamsE,"ax",@progbits
	.align	128
.text._ZN7cutlass13device_kernelIN5flash11enable_sm90INS1_16FlashAttnFwdSm90INS1_25CollectiveMainloopFwdSm90ILi2EN4cute5tupleIJNS5_1CILi1EEES8_S8_EEENS6_IJNS7_ILi192EEENS7_ILi128EEENS7_ILi64EEEEEELi64ENS_10bfloat16_tEfNS_4arch4Sm90ELb0ELb1ELb0ELb0ELb1ELb0ELb0ELb1ELb1ELb1ELb1ELb0EEENS1_21CollectiveEpilogueFwdINS6_IJSA_SC_SB_EEES9_SE_SG_Li384ELb0ELb1ELb1ELb0EEENS1_19SingleTileSchedulerILb0ELb1ELb1ELi192EEEEEEEEEvNT_6ParamsE:
        .type           _ZN7cutlass13device_kernelIN5flash11enable_sm90INS1_16FlashAttnFwdSm90INS1_25CollectiveMainloopFwdSm90ILi2EN4cute5tupleIJNS5_1CILi1EEES8_S8_EEENS6_IJNS7_ILi192EEENS7_ILi128EEENS7_ILi64EEEEEELi64ENS_10bfloat16_tEfNS_4arch4Sm90ELb0ELb1ELb0ELb0ELb1ELb0ELb0ELb1ELb1ELb1ELb1ELb0EEENS1_21CollectiveEpilogueFwdINS6_IJSA_SC_SB_EEES9_SE_SG_Li384ELb0ELb1ELb1ELb0EEENS1_19SingleTileSchedulerILb0ELb1ELb1ELi192EEEEEEEEEvNT_6ParamsE,@function
        .size           _ZN7cutlass13device_kernelIN5flash11enable_sm90INS1_16FlashAttnFwdSm90INS1_25CollectiveMainloopFwdSm90ILi2EN4cute5tupleIJNS5_1CILi1EEES8_S8_EEENS6_IJNS7_ILi192EEENS7_ILi128EEENS7_ILi64EEEEEELi64ENS_10bfloat16_tEfNS_4arch4Sm90ELb0ELb1ELb0ELb0ELb1ELb0ELb0ELb1ELb1ELb1ELb1ELb0EEENS1_21CollectiveEpilogueFwdINS6_IJSA_SC_SB_EEES9_SE_SG_Li384ELb0ELb1ELb1ELb0EEENS1_19SingleTileSchedulerILb0ELb1ELb1ELi192EEEEEEEEEvNT_6ParamsE,(.L_x_3169 - _ZN7cutlass13device_kernelIN5flash11enable_sm90INS1_16FlashAttnFwdSm90INS1_25CollectiveMainloopFwdSm90ILi2EN4cute5tupleIJNS5_1CILi1EEES8_S8_EEENS6_IJNS7_ILi192EEENS7_ILi128EEENS7_ILi64EEEEEELi64ENS_10bfloat16_tEfNS_4arch4Sm90ELb0ELb1ELb0ELb0ELb1ELb0ELb0ELb1ELb1ELb1ELb1ELb0EEENS1_21CollectiveEpilogueFwdINS6_IJSA_SC_SB_EEES9_SE_SG_Li384ELb0ELb1ELb1ELb0EEENS1_19SingleTileSchedulerILb0ELb1ELb1ELi192EEEEEEEEEvNT_6ParamsE)
        .other          _ZN7cutlass13device_kernelIN5flash11enable_sm90INS1_16FlashAttnFwdSm90INS1_25CollectiveMainloopFwdSm90ILi2EN4cute5tupleIJNS5_1CILi1EEES8_S8_EEENS6_IJNS7_ILi192EEENS7_ILi128EEENS7_ILi64EEEEEELi64ENS_10bfloat16_tEfNS_4arch4Sm90ELb0ELb1ELb0ELb0ELb1ELb0ELb0ELb1ELb1ELb1ELb1ELb0EEENS1_21CollectiveEpilogueFwdINS6_IJSA_SC_SB_EEES9_SE_SG_Li384ELb0ELb1ELb1ELb0EEENS1_19SingleTileSchedulerILb0ELb1ELb1ELi192EEEEEEEEEvNT_6ParamsE,@"STO_CUDA_ENTRY STV_DEFAULT"
_ZN7cutlass13device_kernelIN5flash11enable_sm90INS1_16FlashAttnFwdSm90INS1_25CollectiveMainloopFwdSm90ILi2EN4cute5tupleIJNS5_1CILi1EEES8_S8_EEENS6_IJNS7_ILi192EEENS7_ILi128EEENS7_ILi64EEEEEELi64ENS_10bfloat16_tEfNS_4arch4Sm90ELb0ELb1ELb0ELb0ELb1ELb0ELb0ELb1ELb1ELb1ELb1ELb0EEENS1_21CollectiveEpilogueFwdINS6_IJSA_SC_SB_EEES9_SE_SG_Li384ELb0ELb1ELb1ELb0EEENS1_19SingleTileSchedulerILb0ELb1ELb1ELi192EEEEEEEEEvNT_6ParamsE:
        /* <DEDUP_REMOVED lines=45> */
.L_x_953:
        /* <DEDUP_REMOVED lines=22> */
.L_x_954:
        /* <DEDUP_REMOVED lines=18> */
.L_x_955:
        /* <DEDUP_REMOVED lines=22> */
.L_x_956:
        /* <DEDUP_REMOVED lines=23> */
.L_x_957:
        /* <DEDUP_REMOVED lines=9> */
.L_x_960:
        /* <DEDUP_REMOVED lines=21> */
[----:B------:R-:W0:Y:S01]  /*0a00*/  LDC.64 R2, c[0x0][0x418] ;  /* 0x00010600ff027b82 */ /* 0x000e220000000a00 */
[----:B------:R-:W-:Y:S01]  /*0a10*/  ULDC UR4, c[0x0][0x448] ;  /* 0x0001120000047ab9 */ /* 0x000fe20000000800 */
[----:B------:R-:W-:Y:S01]  /*0a20*/  VIADD R16, R23, 0xffffff80 ;  /* 0xffffff8017107836 */ /* 0x000fe20000000000 */
[----:B------:R-:W-:-:S03]  /*0a30*/  UISETP.NE.AND UP0, UPT, UR4, 0x1, UPT ;  /* 0x000000010400788c */ /* 0x000fc6000bf05270 */
[----:B------:R-:W-:Y:S01]  /*0a40*/  ULDC.64 UR4, c[0x0][0x9e0] ;  /* 0x0002780000047ab9 */ /* 0x000fe20000000a00 */
[----:B------:R-:W-:Y:S01]  /*0a50*/  UP2UR UR40, UPR, URZ, 0x1 ;  /* 0x000000013f287883 */ /* 0x000fe20008000000 */
[----:B------:R-:W1:Y:S06]  /*0a60*/  LDC R22, c[0x0][0x288] ;  /* 0x0000a200ff167b82 */ /* 0x000e6c0000000800 */
[----:B------:R-:W-:Y:S01]  /*0a70*/  @UP0 ULDC UR9, c[0x0][0x44c] ;  /* 0x0001130000090ab9 */ /* 0x000fe20000000800 */
[----:B------:R-:W-:Y:S01]  /*0a80*/  @UP0 ULDC UR11, c[0x0][0x450] ;  /* 0x00011400000b0ab9 */ /* 0x000fe20000000800 */
[----:B------:R-:W2:Y:S08]  /*0a90*/  LDC R17, c[0x0][0x424] ;  /* 0x00010900ff117b82 */ /* 0x000eb00000000800 */
[----:B------:R-:W3:Y:S01]  /*0aa0*/  S2UR UR45, SR_CTAID.X ;  /* 0x00000000002d79c3 */ /* 0x000ee20000002500 */
[----:B0-----:R-:W-:-:S04]  /*0ab0*/  ISETP.NE.U32.AND P0, PT, R2, RZ, PT ;  /* 0x000000ff0200720c */ /* 0x001fc80003f05070 */
[----:B------:R-:W-:-:S03]  /*0ac0*/  ISETP.NE.AND.EX P0, PT, R3, RZ, PT, P0 ;  /* 0x000000ff0300720c */ /* 0x000fc60003f05300 */
[----:B------:R-:W0:Y:S01]  /*0ad0*/  LDC R4, c[0x0][0x2f0] ;  /* 0x0000bc00ff047b82 */ /* 0x000e220000000800 */
[----:B-1----:R-:W-:Y:S02]  /*0ae0*/  IADD3 R0, -R22, 0x1, RZ ;  /* 0x0000000116007810 */ /* 0x002fe40007ffe1ff */
[----:B--2---:R-:W-:Y:S01]  /*0af0*/  SEL R17, R17, 0x1, P0 ;  /* 0x0000000111117807 */ /* 0x004fe20000000000 */
[----:B---3--:R-:W-:-:S04]  /*0b00*/  UIMAD UR45, UR45, 0xc0, URZ ;  /* 0x000000c02d2d78a4 */ /* 0x008fc8000f8e023f */
[----:B------:R-:W-:Y:S02]  /*0b10*/  @UP0 UIADD3 UR8, UR45, 0xbf, URZ ;  /* 0x000000bf2d080890 */ /* 0x000fe4000fffe03f */
[----:B------:R-:W-:Y:S01]  /*0b20*/  UIADD3 UR7, UR45, 0xbf, URZ ;  /* 0x000000bf2d077890 */ /* 0x000fe2000fffe03f */
[----:B0-----:R-:W-:Y:S01]  /*0b30*/  IMAD R0, R17, R4, R0 ;  /* 0x0000000411007224 */ /* 0x001fe200078e0200 */
[----:B------:R-:W-:-:S04]  /*0b40*/  UIMAD.WIDE.U32 UR8, UR8, UR9, URZ ;  /* 0x00000009080872a5 */ /* 0x000fc8000f8e003f */
[----:B------:R-:W-:Y:S01]  /*0b50*/  R2UR UR10, R0 ;  /* 0x00000000000a72ca */ /* 0x000fe200000e0000 */
[----:B------:R-:W-:Y:S02]  /*0b60*/  @UP0 USHF.R.U32.HI UR7, URZ, UR11, UR9 ;  /* 0x0000000b3f070299 */ /* 0x000fe40008011609 */
[----:B------:R-:W-:-:S04]  /*0b70*/  UISETP.GE.AND UP0, UPT, UR5, 0x1, UPT ;  /* 0x000000010500788c */ /* 0x000fc8000bf06270 */
[----:B------:R-:W-:Y:S02]  /*0b80*/  UP2UR UR44, UPR, URZ, 0x1 ;  /* 0x000000013f2c7883 */ /* 0x000fe40008000000 */
[----:B------:R-:W-:-:S04]  /*0b90*/  PLOP3.LUT P0, PT, PT, PT, UP0, 0x40, 0x0 ;  /* 0x000000000000781c */ /* 0x000fc80003f0e808 */
[----:B------:R-:W-:-:S04]  /*0ba0*/  UIADD3 UR7, UR10, UR7, URZ ;  /* 0x000000070a077290 */ /* 0x000fc8000fffe03f */
[----:B------:R-:W-:-:S06]  /*0bb0*/  UIADD3 UR4, UR7, UR4, URZ ;  /* 0x0000000407047290 */ /* 0x000fcc000fffe03f */
[----:B------:R-:W-:Y:S01]  /*0bc0*/  IMAD.U32 R0, RZ, RZ, UR4 ;  /* 0x00000004ff007e24 */ /* 0x000fe2000f8e00ff */
[----:B------:R-:W-:Y:S06]  /*0bd0*/  @P0 BRA `(.L_x_962) ;  /* 0x0000000000400947 */ /* 0x000fec0003800000 */
[----:B------:R-:W-:Y:S01]  /*0be0*/  ISETP.LT.AND P0, PT, RZ, UR7, PT ;  /* 0x00000007ff007c0c */ /* 0x000fe2000bf01270 */
[----:B------:R-:W-:-:S12]  /*0bf0*/  UIADD3 UR4, UR7, -0x1, URZ ;  /* 0xffffffff07047890 */ /* 0x000fd8000fffe03f */
[----:B------:R-:W-:Y:S05]  /*0c00*/  @P0 BRA `(.L_x_963) ;  /* 0x00000000001c0947 */ /* 0x000fea0003800000 */
[----:B------:R-:W-:Y:S02]  /*0c10*/  UISETP.NE.AND UP0, UPT, UR5, 0x1, UPT ;  /* 0x000000010500788c */ /* 0x000fe4000bf05270 */
[----:B------:R-:W-:-:S09]  /*0c20*/  UIADD3 UR4, -UR7, URZ, URZ ;  /* 0x0000003f07047290 */ /* 0x000fd2000fffe13f */
[----:B------:R-:W-:Y:S02]  /*0c30*/  @UP0 ULDC.64 UR10, c[0x0][0x9e8] ;  /* 0x00027a00000a0ab9 */ /* 0x000fe40000000a00 */
[----:B------:R-:W-:-:S04]  /*0c40*/  UIMAD.WIDE.U32 UR8, UR4, UR10, URZ ;  /* 0x0000000a040872a5 */ /* 0x000fc8000f8e003f */
[----:B------:R-:W-:-:S04]  /*0c50*/  @UP0 USHF.R.U32.HI UR4, URZ, UR11, UR9 ;  /* 0x0000000b3f040299 */ /* 0x000fc80008011609 */
[----:B------:R-:W-:Y:S01]  /*0c60*/  ULOP3.LUT UR4, URZ, UR4, URZ, 0x33, !UPT ;  /* 0x000000043f047292 */ /* 0x000fe2000f8e333f */
[----:B------:R-:W-:Y:S11]  /*0c70*/  BRA `(.L_x_964) ;  /* 0x0000000000107947 */ /* 0x000ff60003800000 */
.L_x_963:
[----:B------:R-:W-:-:S11]  /*0c80*/  UISETP.NE.AND UP0, UPT, UR5, 0x1, UPT ;  /* 0x000000010500788c */ /* 0x000fd6000bf05270 */
[----:B------:R-:W-:Y:S02]  /*0c90*/  @UP0 ULDC.64 UR10, c[0x0][0x9e8] ;  /* 0x00027a00000a0ab9 */ /* 0x000fe40000000a00 */
[----:B------:R-:W-:-:S04]  /*0ca0*/  UIMAD.WIDE.U32 UR8, UR4, UR10, URZ ;  /* 0x0000000a040872a5 */ /* 0x000fc8000f8e003f */
[----:B------:R-:W-:-:S12]  /*0cb0*/  @UP0 USHF.R.U32.HI UR4, URZ, UR11, UR9 ;  /* 0x0000000b3f040299 */ /* 0x000fd80008011609 */
.L_x_964:
[----:B------:R-:W-:-:S06]  /*0cc0*/  UIMAD UR4, UR4, UR5, UR5 ;  /* 0x00000005040472a4 */ /* 0x000fcc000f8e0205 */
[----:B------:R-:W-:-:S07]  /*0cd0*/  VIMNMX R0, R0, UR4, PT ;  /* 0x0000000400007c48 */ /* 0x000fce000bfe0100 */
.L_x_962:
[----:B------:R-:W-:Y:S01]  /*0ce0*/  UISETP.NE.AND UP0, UPT, UR40, URZ, UPT ;  /* 0x0000003f2800728c */ /* 0x000fe2000bf05270 */
[CC--:B------:R-:W-:Y:S01]  /*0cf0*/  IMAD R22, R17.reuse, R4.reuse, -R22 ;  /* 0x0000000411167224 */ /* 0x0c0fe200078e0a16 */
[----:B------:R-:W-:Y:S01]  /*0d00*/  UMOV UR4, UR45 ;  /* 0x0000002d00047c82 */ /* 0x000fe20008000000 */
[----:B------:R-:W-:Y:S02]  /*0d10*/  VIADD R2, R0, 0x7f ;  /* 0x0000007f00027836 */ /* 0x000fe40000000000 */
[----:B------:R-:W-:Y:S01]  /*0d20*/  IMAD R0, R17, R4, 0x7f ;  /* 0x0000007f11007424 */ /* 0x000fe200078e0204 */
[----:B------:R-:W-:Y:S02]  /*0d30*/  R2UR UR7, R22 ;  /* 0x00000000160772ca */ /* 0x000fe400000e0000 */
[----:B------:R-:W-:Y:S02]  /*0d40*/  SHF.R.S32.HI R5, RZ, 0x1f, R2 ;  /* 0x0000001fff057819 */ /* 0x000fe40000011402 */
[----:B------:R-:W-:Y:S01]  /*0d50*/  SHF.R.S32.HI R3, RZ, 0x1f, R0 ;  /* 0x0000001fff037819 */ /* 0x000fe20000011400 */
[----:B------:R-:W-:Y:S01]  /*0d60*/  @UP0 ULDC UR8, c[0x0][0x44c] ;  /* 0x0001130000080ab9 */ /* 0x000fe20000000800 */
[----:B------:R-:W-:Y:S01]  /*0d70*/  @UP0 ULDC UR10, c[0x0][0x450] ;  /* 0x00011400000a0ab9 */ /* 0x000fe20000000800 */
[----:B------:R-:W-:Y:S01]  /*0d80*/  UIMAD.WIDE.U32 UR8, UR45, UR8, URZ ;  /* 0x000000082d0872a5 */ /* 0x000fe2000f8e003f */
[----:B------:R-:W-:-:S02]  /*0d90*/  LEA.HI R5, R5, R2, RZ, 0x7 ;  /* 0x0000000205057211 */ /* 0x000fc400078f38ff */
[----:B------:R-:W-:Y:S01]  /*0da0*/  LEA.HI R3, R3, R0, RZ, 0x7 ;  /* 0x0000000003037211 */ /* 0x000fe200078f38ff */
[----:B------:R-:W-:Y:S01]  /*0db0*/  @UP0 USHF.R.U32.HI UR4, URZ, UR10, UR9 ;  /* 0x0000000a3f040299 */ /* 0x000fe20008011609 */
[----:B------:R-:W-:Y:S01]  /*0dc0*/  SHF.R.S32.HI R0, RZ, 0x7, R5 ;  /* 0x00000007ff007819 */ /* 0x000fe20000011405 */
[----:B------:R-:W-:Y:S01]  /*0dd0*/  UISETP.GE.AND UP0, UPT, UR5, 0x1, UPT ;  /* 0x000000010500788c */ /* 0x000fe2000bf06270 */
[----:B------:R-:W-:Y:S01]  /*0de0*/  SHF.R.S32.HI R3, RZ, 0x7, R3 ;  /* 0x00000007ff037819 */ /* 0x000fe20000011403 */
[----:B------:R-:W-:-:S03]  /*0df0*/  UIADD3 UR4, UR7, UR4, URZ ;  /* 0x0000000407047290 */ /* 0x000fc6000fffe03f */
[----:B------:R-:W-:Y:S01]  /*0e00*/  ULDC UR7, c[0x0][0x9dc] ;  /* 0x0002770000077ab9 */ /* 0x000fe20000000800 */
[----:B------:R-:W-:Y:S01]  /*0e10*/  PLOP3.LUT P0, PT, PT, PT, UP0, 0x40, 0x0 ;  /* 0x000000000000781c */ /* 0x000fe20003f0e808 */
[----:B------:R-:W-:Y:S01]  /*0e20*/  UIADD3 UR7, UR4, -UR7, URZ ;  /* 0x8000000704077290 */ /* 0x000fe2000fffe03f */
[----:B------:R-:W-:-:S11]  /*0e30*/  VIMNMX R19, R3, R0, PT ;  /* 0x0000000003137248 */ /* 0x000fd60003fe0100 */
[----:B------:R-:W-:Y:S05]  /*0e40*/  @P0 BRA `(.L_x_965) ;  /* 0x0000000000440947 */ /* 0x000fea0003800000 */
[----:B------:R-:W-:-:S06]  /*0e50*/  UISETP.GT.AND UP0, UPT, UR4, -0x1, UPT ;  /* 0xffffffff0400788c */ /* 0x000fcc000bf04270 */
[----:B------:R-:W-:-:S13]  /*0e60*/  PLOP3.LUT P0, PT, PT, PT, UP0, 0x80, 0x0 ;  /* 0x000000000000781c */ /* 0x000fda0003f0f008 */
[----:B------:R-:W-:Y:S05]  /*0e70*/  @P0 BRA `(.L_x_966) ;  /* 0x00000000001c0947 */ /* 0x000fea0003800000 */
[----:B------:R-:W-:Y:S02]  /*0e80*/  UISETP.NE.AND UP0, UPT, UR5, 0x1, UPT ;  /* 0x000000010500788c */ /* 0x000fe4000bf05270 */
[----:B------:R-:W-:-:S09]  /*0e90*/  ULOP3.LUT UR4, URZ, UR4, URZ, 0x33, !UPT ;  /* 0x000000043f047292 */ /* 0x000fd2000f8e333f */
[----:B------:R-:W-:Y:S02]  /*0ea0*/  @UP0 ULDC.64 UR10, c[0x0][0x9e8] ;  /* 0x00027a00000a0ab9 */ /* 0x000fe40000000a00 */
[----:B------:R-:W-:-:S04]  /*0eb0*/  UIMAD.WIDE.U32 UR8, UR4, UR10, URZ ;  /* 0x0000000a040872a5 */ /* 0x000fc8000f8e003f */
[----:B------:R-:W-:-:S04]  /*0ec0*/  @UP0 USHF.R.U32.HI UR4, URZ, UR11, UR9 ;  /* 0x0000000b3f040299 */ /* 0x000fc80008011609 */
[----:B------:R-:W-:Y:S01]  /*0ed0*/  ULOP3.LUT UR4, URZ, UR4, URZ, 0x33, !UPT ;  /* 0x000000043f047292 */ /* 0x000fe2000f8e333f */
[----:B------:R-:W-:Y:S11]  /*0ee0*/  BRA `(.L_x_967) ;  /* 0x0000000000107947 */ /* 0x000ff60003800000 */
.L_x_966:
[----:B------:R-:W-:-:S11]  /*0ef0*/  UISETP.NE.AND UP0, UPT, UR5, 0x1, UPT ;  /* 0x000000010500788c */ /* 0x000fd6000bf05270 */
[----:B------:R-:W-:Y:S02]  /*0f00*/  @UP0 ULDC.64 UR10, c[0x0][0x9e8] ;  /* 0x00027a00000a0ab9 */ /* 0x000fe40000000a00 */
[----:B------:R-:W-:-:S04]  /*0f10*/  UIMAD.WIDE.U32 UR8, UR4, UR10, URZ ;  /* 0x0000000a040872a5 */ /* 0x000fc8000f8e003f */
[----:B------:R-:W-:-:S12]  /*0f20*/  @UP0 USHF.R.U32.HI UR4, URZ, UR11, UR9 ;  /* 0x0000000b3f040299 */ /* 0x000fd80008011609 */
.L_x_967:
[----:B------:R-:W-:-:S04]  /*0f30*/  UIMAD UR4, UR4, UR5, URZ ;  /* 0x00000005040472a4 */ /* 0x000fc8000f8e023f */
[----:B------:R-:W-:-:S04]  /*0f40*/  UISETP.LT.AND UP0, UPT, UR7, UR4, UPT ;  /* 0x000000040700728c */ /* 0x000fc8000bf01270 */
[----:B------:R-:W-:-:S12]  /*0f50*/  USEL UR7, UR7, UR4, !UP0 ;  /* 0x0000000407077287 */ /* 0x000fd8000c000000 */
.L_x_965:
[----:B------:R-:W-:Y:S02]  /*0f60*/  USHF.R.S32.HI UR4, URZ, 0x1f, UR7 ;  /* 0x0000001f3f047899 */ /* 0x000fe40008011407 */
[----:B------:R-:W-:Y:S02]  /*0f70*/  USHF.R.U32.HI UR10, URZ, 0x10, UR6 ;  /* 0x000000103f0a7899 */ /* 0x000fe40008011606 */
[----:B------:R-:W-:Y:S02]  /*0f80*/  ULEA.HI UR4, UR4, UR7, URZ, 0x7 ;  /* 0x0000000704047291 */ /* 0x000fe4000f8f383f */
[----:B------:R-:W-:Y:S02]  /*0f90*/  ULOP3.LUT UR41, UR6, 0xffff, URZ, 0xc0, !UPT ;  /* 0x0000ffff06297892 */ /* 0x000fe4000f8ec03f */
[----:B------:R-:W-:-:S04]  /*0fa0*/  USHF.R.S32.HI UR4, URZ, 0x7, UR4 ;  /* 0x000000073f047899 */ /* 0x000fc80008011404 */
[----:B------:R-:W-:-:S04]  /*0fb0*/  UISETP.LT.AND UP0, UPT, URZ, UR4, UPT ;  /* 0x000000043f00728c */ /* 0x000fc8000bf01270 */
[----:B------:R-:W-:Y:S02]  /*0fc0*/  USEL UR9, URZ, UR4, !UP0 ;  /* 0x000000043f097287 */ /* 0x000fe4000c000000 */
[----:B------:R-:W-:Y:S01]  /*0fd0*/  UISETP.NE.AND UP0, UPT, UR10, URZ, UPT ;  /* 0x0000003f0a00728c */ /* 0x000fe2000bf05270 */
[----:B------:R-:W-:-:S03]  /*0fe0*/  UMOV UR4, URZ ;  /* 0x0000003f00047c82 */ /* 0x000fc60008000000 */
[----:B------:R-:W-:-:S07]  /*0ff0*/  ISETP.GT.AND P0, PT, R19, UR9, PT ;  /* 0x0000000913007c0c */ /* 0x000fce000bf04270 */
[----:B------:R-:W-:-:S06]  /*1000*/  @!UP0 ULDC UR10, c[0x0][0x9f0] ;  /* 0x00027c00000a8ab9 */ /* 0x000fcc0000000800 */
[----:B------:R-:W-:Y:S05]  /*1010*/  @!P0 BRA `(.L_x_968) ;  /* 0x00000000008c8947 */ /* 0x000fea0003800000 */
[----:B------:R-:W-:Y:S01]  /*1020*/  IMAD.U32 R4, RZ, RZ, UR10 ;  /* 0x0000000aff047e24 */ /* 0x000fe2000f8e00ff */
[----:B------:R-:W-:-:S04]  /*1030*/  UMOV UR4, URZ ;  /* 0x0000003f00047c82 */ /* 0x000fc80008000000 */
[----:B------:R-:W-:-:S04]  /*1040*/  IABS R0, R4 ;  /* 0x0000000400007213 */ /* 0x000fc80000000000 */
[----:B------:R-:W-:Y:S02]  /*1050*/  R2UR UR11, R0 ;  /* 0x00000000000b72ca */ /* 0x000fe400000e0000 */
[----:B------:R-:W-:Y:S02]  /*1060*/  IADD3 R0, R4, -0x1, R19 ;  /* 0xffffffff04007810 */ /* 0x000fe40007ffe013 */
[----:B------:R-:W-:Y:S02]  /*1070*/  IABS R4, R4 ;  /* 0x0000000400047213 */ /* 0x000fe40000000000 */
[----:B------:R-:W-:-:S03]  /*1080*/  R2UR UR6, R0 ;  /* 0x00000000000672ca */ /* 0x000fc600000e0000 */
[----:B------:R-:W-:-:S04]  /*1090*/  IMAD.MOV R4, RZ, RZ, -R4 ;  /* 0x000000ffff047224 */ /* 0x000fc800078e0a04 */
[----:B------:R-:W0:Y:S06]  /*10a0*/  I2F.RP R2, UR11 ;  /* 0x0000000b00027d06 */ /* 0x000e2c0008209400 */
[----:B------:R-:W-:-:S06]  /*10b0*/  UIADD3 UR6, -UR9, UR6, URZ ;  /* 0x0000000609067290 */ /* 0x000fcc000fffe13f */
[----:B------:R-:W-:Y:S01]  /*10c0*/  IMAD.U32 R0, RZ, RZ, UR6 ;  /* 0x00000006ff007e24 */ /* 0x000fe2000f8e00ff */
[----:B------:R-:W-:Y:S01]  /*10d0*/  ULOP3.LUT UR6, UR6, UR10, URZ, 0x3c, !UPT ;  /* 0x0000000a06067292 */ /* 0x000fe2000f8e3c3f */
[----:B0-----:R-:W0:Y:S03]  /*10e0*/  MUFU.RCP R2, R2 ;  /* 0x0000000200027308 */ /* 0x001e260000001000 */
[----:B------:R-:W-:-:S04]  /*10f0*/  IABS R0, R0 ;  /* 0x0000000000007213 */ /* 0x000fc80000000000 */
[----:B------:R-:W-:Y:S01]  /*1100*/  R2UR UR8, R0 ;  /* 0x00000000000872ca */ /* 0x000fe200000e0000 */
[----:B------:R-:W-:Y:S02]  /*1110*/  IMAD.MOV.U32 R0, RZ, RZ, R4 ;  /* 0x000000ffff007224 */ /* 0x000fe400078e0004 */
[----:B0-----:R-:W-:-:S06]  /*1120*/  VIADD R3, R2, 0xffffffe ;  /* 0x0ffffffe02037836 */ /* 0x001fcc0000000000 */
        /* <DEDUP_REMOVED lines=18> */
.L_x_968:
[----:B------:R-:W-:Y:S02]  /*1250*/  UIMAD UR41, UR41, UR4, UR9 ;  /* 0x00000004292972a4 */ /* 0x000fe4000f8e0209 */
[----:B------:R-:W-:Y:S01]  /*1260*/  IMAD.U32 R0, RZ, RZ, UR4 ;  /* 0x00000004ff007e24 */ /* 0x000fe2000f8e00ff */
[----:B------:R-:W-:Y:S01]  /*1270*/  PLOP3.LUT P0, PT, PT, PT, PT, 0x80, 0x0 ;  /* 0x000000000000781c */ /* 0x000fe20003f0f070 */
[----:B------:R-:W-:Y:S01]  /*1280*/  IMAD.MOV.U32 R3, RZ, RZ, RZ ;  /* 0x000000ffff037224 */ /* 0x000fe200078e00ff */
[----:B------:R-:W-:Y:S01]  /*1290*/  CS2R R118, SRZ ;  /* 0x0000000000767805 */ /* 0x000fe2000001ff00 */
[----:B------:R-:W-:Y:S01]  /*12a0*/  IMAD.MOV.U32 R4, RZ, RZ, RZ ;  /* 0x000000ffff047224 */ /* 0x000fe200078e00ff */
[----:B------:R-:W-:Y:S02]  /*12b0*/  VIADDMNMX R19, R0, UR41, R19, PT ;  /* 0x0000002900137c46 */ /* 0x000fe4000b800113 */
[----:B------:R-:W-:Y:S02]  /*12c0*/  CS2R R116, SRZ ;  /* 0x0000000000747805 */ /* 0x000fe4000001ff00 */
[----:B------:R-:W-:-:S02]  /*12d0*/  CS2R R114, SRZ ;  /* 0x0000000000727805 */ /* 0x000fc4000001ff00 */
[----:B------:R-:W-:Y:S02]  /*12e0*/  CS2R R112, SRZ ;  /* 0x0000000000707805 */ /* 0x000fe4000001ff00 */
[----:B------:R-:W-:Y:S02]  /*12f0*/  ISETP.GT.AND P1, PT, R19, UR41, PT ;  /* 0x0000002913007c0c */ /* 0x000fe4000bf24270 */
        /* <DEDUP_REMOVED lines=12> */
[----:B------:R-:W-:Y:S06]  /*13c0*/  @!P1 BRA `(.L_x_969) ;  /* 0x000000b8007c9947 */ /* 0x000fec0003800000 */
[----:B------:R-:W-:Y:S01]  /*13d0*/  SHF.R.S32.HI R89, RZ, 0x1f, R16 ;  /* 0x0000001fff597819 */ /* 0x000fe20000011410 */
[----:B------:R-:W0:Y:S01]  /*13e0*/  S2UR UR6, SR_CgaCtaId ;  /* 0x00000000000679c3 */ /* 0x000e220000008800 */
[----:B------:R-:W-:Y:S02]  /*13f0*/  UMOV UR43, 0x400 ;  /* 0x00000400002b7882 */ /* 0x000fe40000000000 */
[----:B------:R-:W-:-:S04]  /*1400*/  LEA.HI R88, R89, R16, RZ, 0x7 ;  /* 0x0000001059587211 */ /* 0x000fc800078f38ff */
[----:B------:R-:W-:-:S05]  /*1410*/  SHF.R.S32.HI R90, RZ, 0x7, R88 ;  /* 0x00000007ff5a7819 */ /* 0x000fca0000011458 */
        /* <DEDUP_REMOVED lines=17> */
[----:B------:R0:W1:Y:S01]  /*1530*/  LDC.64 R2, c[0x4][R0] ;  /* 0x0100000000027b82 */ /* 0x0000620000000a00 */
        /* <DEDUP_REMOVED lines=11> */
.L_x_970:
[----:B------:R-:W-:-:S04]  /*15f0*/  SHF.L.U32 R0, RZ, 0x1f, RZ ;  /* 0x0000001fff007819 */ /* 0x000fc800000006ff */
[----:B------:R-:W0:Y:S02]  /*1600*/  SYNCS.PHASECHK.TRANS64.TRYWAIT P0, [UR43+0x16800], R0 ;  /* 0x01680000ff0075a7 */ /* 0x000e24000800016b */
[----:B0-----:R-:W-:Y:S05]  /*1610*/  @!P0 BRA `(.L_x_971) ;  /* 0x0000010800c08947 */ /* 0x001fea0003800000 */
.L_x_1102:
[----:B------:R-:W-:-:S06]  /*1620*/  ULOP3.LUT UR4, UR38, 0x1, URZ, 0xfc, !UPT ;  /* 0x0000000126047892 */ /* 0x000fcc000f8efc3f */
[----:B------:R-:W-:-:S05]  /*1630*/  IMAD.U32 R2, RZ, RZ, UR4 ;  /* 0x00000004ff027e24 */ /* 0x000fca000f8e00ff */
[----:B------:R-:W-:-:S13]  /*1640*/  ISETP.NE.AND P0, PT, R2, 0x3, PT ;  /* 0x000000030200780c */ /* 0x000fda0003f05270 */
[----:B------:R-:W-:Y:S05]  /*1650*/  @!P0 BRA `(.L_x_972) ;  /* 0x0000000000048947 */ /* 0x000fea0003800000 */
[----:B------:R-:W-:Y:S01]  /*1660*/  BPT.TRAP 0x1 ;  /* 0x000000040000795c */ /* 0x000fe20000300000 */
.L_x_972:
[----:B------:R1:W2:Y:S01]  /*1670*/  SYNCS.PHASECHK.TRANS64.TRYWAIT P1, [UR43+0x16830], R0 ;  /* 0x01683000ff0075a7 */ /* 0x0002a2000802016b */
[----:B------:R-:W-:Y:S05]  /*1680*/  @!P0 BRA `(.L_x_973) ;  /* 0x0000000000048947 */ /* 0x000fea0003800000 */
[----:B------:R-:W-:Y:S01]  /*1690*/  BPT.TRAP 0x1 ;  /* 0x000000040000795c */ /* 0x000fe20000300000 */
.L_x_973:
[----:B------:R-:W-:-:S05]  /*16a0*/  IMAD.U32 R6, RZ, RZ, UR46 ;  /* 0x0000002eff067e24 */ /* 0x000fca000f8e00ff */
[----:B------:R-:W-:Y:S01]  /*16b0*/  LOP3.LUT R6, R6, 0x10000, RZ, 0xfc, !PT ;  /* 0x0001000006067812 */ /* 0x000fe200078efcff */
[----:B--2---:R-:W-:Y:S06]  /*16c0*/  @P1 BRA `(.L_x_974) ;  /* 0x0000000000081947 */ /* 0x004fec0003800000 */
[----:B------:R-:W2:Y:S02]  /*16d0*/  SYNCS.PHASECHK.TRANS64.TRYWAIT P1, [UR43+0x16830], R0 ;  /* 0x01683000ff0075a7 */ /* 0x000ea4000802016b */
[----:B--2---:R-:W-:Y:S05]  /*16e0*/  @!P1 BRA `(.L_x_975) ;  /* 0x0000010800a49947 */ /* 0x004fea0003800000 */
.L_x_974:
[----:B------:R-:W-:Y:S05]  /*16f0*/  WARPSYNC.ALL ;  /* 0x0000000000007948 */ /* 0x000fea0003800000 */
[----:B------:R-:W-:Y:S01]  /*1700*/  IMAD.MOV.U32 R7, RZ, RZ, 0x40000040 ;  /* 0x40000040ff077424 */ /* 0x000fe200078e00ff */
[----:B------:R-:W-:Y:S01]  /*1710*/  UIADD3 UR4, UR43, 0xe400, URZ ;  /* 0x0000e4002b047890 */ /* 0x000fe2000fffe03f */
[C---:B------:R-:W-:Y:S01]  /*1720*/  R2UR UR8, R6.reuse ;  /* 0x00000000060872ca */ /* 0x040fe200000e0000 */
[----:B------:R-:W-:Y:S02]  /*1730*/  WARPGROUP.ARRIVE ;  /* 0x00000000000079c5 */ /* 0x000fe40000000000 */
[----:B------:R-:W-:Y:S01]  /*1740*/  R2UR UR9, R7 ;  /* 0x00000000070972ca */ /* 0x000fe200000e0000 */
[----:B------:R-:W-:Y:S01]  /*1750*/  USHF.R.U32.HI UR4, URZ, 0x4, UR4 ;  /* 0x000000043f047899 */ /* 0x000fe20008011604 */
[----:B------:R-:W-:Y:S01]  /*1760*/  R2UR UR16, R6 ;  /* 0x00000000061072ca */ /* 0x000fe200000e0000 */
[----:B------:R-:W-:Y:S01]  /*1770*/  UMOV UR11, 0x40000040 ;  /* 0x40000040000b7882 */ /* 0x000fe20000000000 */
[----:B------:R-:W-:Y:S01]  /*1780*/  UMOV UR13, 0x40000040 ;  /* 0x40000040000d7882 */ /* 0x000fe20000000000 */
[----:B------:R-:W-:Y:S01]  /*1790*/  ULOP3.LUT UR4, UR4, 0x3fff, URZ, 0xc0, !UPT ;  /* 0x00003fff04047892 */ /* 0x000fe2000f8ec03f */
[----:B------:R-:W2:Y:S01]  /*17a0*/  S2UR UR5, SR_CgaCtaId ;  /* 0x00000000000579c3 */ /* 0x000ea20000008800 */
        /* <DEDUP_REMOVED lines=24> */
[----:B--2---:R-:W-:Y:S05]  /*1930*/  @!P0 BRA `(.L_x_976) ;  /* 0x0000000000048947 */ /* 0x004fea0003800000 */
[----:B------:R-:W-:Y:S01]  /*1940*/  BPT.TRAP 0x1 ;  /* 0x000000040000795c */ /* 0x000fe20000300000 */
.L_x_976:
[----:B0-----:R-:W-:Y:S01]  /*1950*/  LOP3.LUT R3, R88, 0xffffff80, RZ, 0xc0, !PT ;  /* 0xffffff8058037812 */ /* 0x001fe200078ec0ff */
[----:B------:R-:W-:Y:S01]  /*1960*/  IMAD.HI R8, R90, 0x55555556, RZ ;  /* 0x555555565a087827 */ /* 0x000fe200078e02ff */
[----:B------:R-:W-:Y:S01]  /*1970*/  LEA.HI R89, R89, R16, RZ, 0x2 ;  /* 0x0000001059597211 */ /* 0x000fe200078f10ff */
[----:B------:R-:W-:Y:S01]  /*1980*/  UISETP.NE.AND UP1, UPT, UR40, URZ, UPT ;  /* 0x0000003f2800728c */ /* 0x000fe2000bf25270 */
[----:B------:R-:W-:Y:S01]  /*1990*/  LEA R12, R19, 0xffffff80, 0x7 ;  /* 0xffffff80130c7811 */ /* 0x000fe200078e38ff */
[----:B------:R-:W-:Y:S01]  /*19a0*/  IMAD.IADD R3, R16, 0x1, -R3 ;  /* 0x0000000110037824 */ /* 0x000fe200078e0a03 */
[----:B------:R-:W-:Y:S01]  /*19b0*/  LOP3.LUT R89, R89, 0xfffffffc, RZ, 0xc0, !PT ;  /* 0xfffffffc59597812 */ /* 0x000fe200078ec0ff */
[----:B------:R-:W-:Y:S01]  /*19c0*/  UISETP.NE.AND UP0, UPT, UR44, URZ, UPT ;  /* 0x0000003f2c00728c */ /* 0x000fe2000bf05270 */
[----:B------:R-:W-:Y:S01]  /*19d0*/  LEA.HI R9, R8, R8, RZ, 0x1 ;  /* 0x0000000808097211 */ /* 0x000fe200078f08ff */
[----:B------:R-:W-:Y:S01]  /*19e0*/  ULDC UR28, c[0x0][0x2f0] ;  /* 0x0000bc00001c7ab9 */ /* 0x000fe20000000800 */
[----:B-1----:R-:W-:Y:S01]  /*19f0*/  SHF.R.S32.HI R0, RZ, 0x1f, R3 ;  /* 0x0000001fff007819 */ /* 0x002fe20000011403 */
[----:B------:R-:W-:Y:S01]  /*1a00*/  IMAD.IADD R89, R16, 0x1, -R89 ;  /* 0x0000000110597824 */ /* 0x000fe200078e0a59 */
[----:B------:R-:W-:Y:S01]  /*1a10*/  PLOP3.LUT P1, PT, PT, PT, UP1, 0x80, 0x0 ;  /* 0x000000000000781c */ /* 0x000fe20003f2f018 */
[----:B------:R-:W-:Y:S01]  /*1a20*/  IMAD R9, R9, -0x3, R90 ;  /* 0xfffffffd09097824 */ /* 0x000fe200078e025a */
[CC--:B------:R-:W-:Y:S01]  /*1a30*/  LEA.HI R2, R0.reuse, R3.reuse, RZ, 0x2 ;  /* 0x0000000300027211 */ /* 0x0c0fe200078f10ff */
[----:B------:R-:W-:Y:S01]  /*1a40*/  @UP1 ULDC UR4, c[0x0][0x44c] ;  /* 0x0001130000041ab9 */ /* 0x000fe20000000800 */
[----:B------:R-:W-:Y:S01]  /*1a50*/  LEA.HI R4, R0, R3, RZ, 0x5 ;  /* 0x0000000300047211 */ /* 0x000fe200078f28ff */
[----:B------:R-:W-:Y:S01]  /*1a60*/  @UP1 ULDC UR7, c[0x0][0x450] ;  /* 0x0001140000071ab9 */ /* 0x000fe20000000800 */
[--C-:B------:R-:W-:Y:S01]  /*1a70*/  SHF.R.S32.HI R0, RZ, 0x2, R2.reuse ;  /* 0x00000002ff007819 */ /* 0x100fe20000011402 */
[----:B------:R-:W-:Y:S01]  /*1a80*/  ULDC UR24, c[0x0][0x9dc] ;  /* 0x0002770000187ab9 */ /* 0x000fe20000000800 */
[----:B------:R-:W-:Y:S01]  /*1a90*/  SHF.R.S32.HI R5, RZ, 0x1f, R2 ;  /* 0x0000001fff057819 */ /* 0x000fe20000011402 */
[----:B------:R-:W-:Y:S01]  /*1aa0*/  ULOP3.LUT UR24, URZ, UR24, URZ, 0x33, !UPT ;  /* 0x000000183f187292 */ /* 0x000fe2000f8e333f */
[----:B------:R-:W-:-:S02]  /*1ab0*/  SHF.R.S32.HI R4, RZ, 0x5, R4 ;  /* 0x00000005ff047819 */ /* 0x000fc40000011404 */
[-C--:B------:R-:W-:Y:S02]  /*1ac0*/  LEA.HI R5, R5, R0.reuse, RZ, 0x3 ;  /* 0x0000000005057211 */ /* 0x080fe400078f18ff */
[----:B------:R-:W-:Y:S02]  /*1ad0*/  LEA.HI R8, R89, R89, RZ, 0x1 ;  /* 0x0000005959087211 */ /* 0x000fe400078f08ff */
[----:B------:R-:W-:Y:S02]  /*1ae0*/  LEA R4, R4, UR45, 0x4 ;  /* 0x0000002d04047c11 */ /* 0x000fe4000f8e20ff */
[----:B------:R-:W-:Y:S02]  /*1af0*/  LOP3.LUT R5, R5, 0xfffffff8, RZ, 0xc0, !PT ;  /* 0xfffffff805057812 */ /* 0x000fe400078ec0ff */
[----:B------:R-:W-:Y:S02]  /*1b00*/  LOP3.LUT R8, R8, 0x1ffffffe, RZ, 0xc0, !PT ;  /* 0x1ffffffe08087812 */ /* 0x000fe400078ec0ff */
[----:B------:R-:W-:-:S02]  /*1b10*/  IADD3 R4, R4, R0, -R5 ;  /* 0x0000000004047210 */ /* 0x000fc40007ffe805 */
[----:B------:R-:W-:Y:S01]  /*1b20*/  PLOP3.LUT P2, PT, PT, PT, UP1, 0x80, 0x0 ;  /* 0x000000000000781c */ /* 0x000fe20003f4f018 */
[----:B------:R-:W-:Y:S02]  /*1b30*/  IMAD.IADD R8, R89, 0x1, -R8 ;  /* 0x0000000159087824 */ /* 0x000fe400078e0a08 */
[----:B------:R-:W-:Y:S02]  /*1b40*/  IMAD R9, R9, 0x40, R4 ;  /* 0x0000004009097824 */ /* 0x000fe400078e0204 */
[----:B------:R-:W-:Y:S02]  /*1b50*/  IMAD.MOV.U32 R4, RZ, RZ, -0x80 ;  /* 0xffffff80ff047424 */ /* 0x000fe400078e00ff */
[----:B------:R-:W-:Y:S01]  /*1b60*/  IMAD R9, R8, 0x8, R9 ;  /* 0x0000000808097824 */ /* 0x000fe200078e0209 */
[----:B------:R-:W-:Y:S01]  /*1b70*/  LOP3.LUT R8, R2, 0x7ffffffc, RZ, 0xc0, !PT ;  /* 0x7ffffffc02087812 */ /* 0x000fe200078ec0ff */
[----:B------:R-:W-:Y:S02]  /*1b80*/  IMAD R14, R19, R4, 0x80 ;  /* 0x00000080130e7424 */ /* 0x000fe400078e0204 */
[----:B------:R-:W-:Y:S01]  /*1b90*/  @P1 IMAD.HI.U32 R5, R9, UR4, RZ ;  /* 0x0000000409051c27 */ /* 0x000fe2000f8e00ff */
[----:B------:R-:W-:Y:S01]  /*1ba0*/  UIADD3 UR4, UR43, 0x16840, URZ ;  /* 0x000168402b047890 */ /* 0x000fe2000fffe03f */
[----:B------:R-:W-:-:S02]  /*1bb0*/  PLOP3.LUT P1, PT, PT, PT, UP0, 0x40, 0x0 ;  /* 0x000000000000781c */ /* 0x000fc40003f2e808 */
[----:B------:R-:W-:Y:S01]  /*1bc0*/  IMAD.MOV.U32 R0, RZ, RZ, R9 ;  /* 0x000000ffff007224 */ /* 0x000fe200078e0009 */
[----:B------:R-:W-:Y:S01]  /*1bd0*/  @P2 SHF.R.U32.HI R0, RZ, UR7, R5 ;  /* 0x00000007ff002c19 */ /* 0x000fe20008011605 */
[----:B------:R-:W-:Y:S01]  /*1be0*/  UPRMT UR4, UR5, 0x654, UR4 ;  /* 0x0000065405047896 */ /* 0x000fe20008000004 */
[----:B------:R-:W-:Y:S02]  /*1bf0*/  IMAD.IADD R8, R3, 0x1, -R8 ;  /* 0x0000000103087824 */ /* 0x000fe400078e0a08 */
[----:B------:R-:W-:Y:S01]  /*1c00*/  VIADD R3, R14, 0x1 ;  /* 0x000000010e037836 */ /* 0x000fe20000000000 */
[----:B------:R-:W0:Y:S03]  /*1c10*/  SHFL.IDX PT, R10, R0, RZ, 0x1c1f ;  /* 0x001c1fff000a7589 */ /* 0x000e2600000e0000 */
[----:B------:R-:W-:Y:S02]  /*1c20*/  IMAD R2, R8, -0x2, R3 ;  /* 0xfffffffe08027824 */ /* 0x000fe400078e0203 */
[----:B------:R-:W-:Y:S01]  /*1c30*/  SYNCS.ARRIVE.TRANS64.RED.A1T0 RZ, [UR4], RZ ;  /* 0x000000ffffff79a7 */ /* 0x000fe20008100404 */
[----:B------:R-:W-:Y:S01]  /*1c40*/  ULDC UR4, c[0x0][0x288] ;  /* 0x0000a20000047ab9 */ /* 0x000fe20000000800 */
[----:B------:R-:W-:-:S02]  /*1c50*/  IMAD R2, R17, UR28, R2 ;  /* 0x0000001c11027c24 */ /* 0x000fc4000f8e0202 */
[----:B------:R-:W-:Y:S01]  /*1c60*/  IMAD.U32 R5, RZ, RZ, UR4 ;  /* 0x00000004ff057e24 */ /* 0x000fe2000f8e00ff */
[----:B------:R-:W-:Y:S01]  /*1c70*/  ULDC UR4, c[0x0][0x9e0] ;  /* 0x0002780000047ab9 */ /* 0x000fe20000000800 */
[----:B------:R-:W-:Y:S02]  /*1c80*/  IMAD R3, R17, UR28, R14 ;  /* 0x0000001c11037c24 */ /* 0x000fe4000f8e020e */
[----:B------:R-:W-:Y:S02]  /*1c90*/  IMAD.IADD R2, R2, 0x1, -R5 ;  /* 0x0000000102027824 */ /* 0x000fe400078e0a05 */
[----:B------:R-:W-:Y:S02]  /*1ca0*/  IMAD R20, R8, -0x2, R3 ;  /* 0xfffffffe08147824 */ /* 0x000fe400078e0203 */
[C---:B------:R-:W-:Y:S02]  /*1cb0*/  VIADD R99, R2.reuse, UR4 ;  /* 0x0000000402637c36 */ /* 0x040fe40008000000 */
[----:B------:R-:W-:-:S03]  /*1cc0*/  VIADD R88, R2, UR24 ;  /* 0x0000001802587c36 */ /* 0x000fc60008000000 */
[----:B0-----:R-:W-:Y:S01]  /*1cd0*/  VIADDMNMX R2, R10, R99, R20, PT ;  /* 0x000000630a027246 */ /* 0x001fe20003800114 */
[----:B------:R-:W-:Y:S01]  /*1ce0*/  IMAD.IADD R4, R88, 0x1, R10 ;  /* 0x0000000158047824 */ /* 0x000fe200078e020a */
[----:B------:R-:W-:Y:S06]  /*1cf0*/  @P1 BRA `(.L_x_977) ;  /* 0x0000000000641947 */ /* 0x000fec0003800000 */
[----:B------:R-:W-:Y:S01]  /*1d00*/  IMAD R10, R17, UR28, R10 ;  /* 0x0000001c110a7c24 */ /* 0x000fe2000f8e020a */
[----:B------:R-:W-:Y:S03]  /*1d10*/  BSSY B0, `(.L_x_978) ;  /* 0x0000013000007945 */ /* 0x000fe60003800000 */
[----:B------:R-:W-:-:S05]  /*1d20*/  IMAD.IADD R3, R10, 0x1, -R5 ;  /* 0x000000010a037824 */ /* 0x000fca00078e0a05 */
[----:B------:R-:W-:-:S13]  /*1d30*/  ISETP.GT.AND P1, PT, R3, -0x1, PT ;  /* 0xffffffff0300780c */ /* 0x000fda0003f24270 */
[----:B------:R-:W-:Y:S05]  /*1d40*/  @P1 BRA `(.L_x_979) ;  /* 0x0000000000241947 */ /* 0x000fea0003800000 */
[----:B------:R-:W-:Y:S01]  /*1d50*/  ULDC UR7, c[0x0][0x9e4] ;  /* 0x0002790000077ab9 */ /* 0x000fe20000000800 */
[----:B------:R-:W-:Y:S01]  /*1d60*/  LOP3.LUT R3, RZ, R3, RZ, 0x33, !PT ;  /* 0x00000003ff037212 */ /* 0x000fe200078e33ff */
[----:B------:R-:W-:-:S05]  /*1d70*/  IMAD.U32 R11, RZ, RZ, UR7 ;  /* 0x00000007ff0b7e24 */ /* 0x000fca000f8e00ff */
[----:B------:R-:W-:-:S13]  /*1d80*/  ISETP.NE.AND P1, PT, R11, 0x1, PT ;  /* 0x000000010b00780c */ /* 0x000fda0003f25270 */
[----:B------:R-:W0:Y:S02]  /*1d90*/  @P1 LDC.64 R90, c[0x0][0x9e8] ;  /* 0x00027a00ff5a1b82 */ /* 0x000e240000000a00 */
[----:B0-----:R-:W-:-:S05]  /*1da0*/  @P1 IMAD.HI.U32 R10, R3, R90, RZ ;  /* 0x0000005a030a1227 */ /* 0x001fca00078e00ff */
[----:B------:R-:W-:-:S04]  /*1db0*/  @P1 SHF.R.U32.HI R3, RZ, R91, R10 ;  /* 0x0000005bff031219 */ /* 0x000fc8000001160a */
[----:B------:R-:W-:Y:S01]  /*1dc0*/  LOP3.LUT R3, RZ, R3, RZ, 0x33, !PT ;  /* 0x00000003ff037212 */ /* 0x000fe200078e33ff */
[----:B------:R-:W-:Y:S06]  /*1dd0*/  BRA `(.L_x_980) ;  /* 0x0000000000187947 */ /* 0x000fec0003800000 */
.L_x_979:
[----:B------:R-:W-:Y:S02]  /*1de0*/  ULDC UR7, c[0x0][0x9e4] ;  /* 0x0002790000077ab9 */ /* 0x000fe40000000800 */
[----:B------:R-:W-:-:S05]  /*1df0*/  IMAD.U32 R11, RZ, RZ, UR7 ;  /* 0x00000007ff0b7e24 */ /* 0x000fca000f8e00ff */
[----:B------:R-:W-:-:S13]  /*1e00*/  ISETP.NE.AND P1, PT, R11, 0x1, PT ;  /* 0x000000010b00780c */ /* 0x000fda0003f25270 */
[----:B------:R-:W0:Y:S02]  /*1e10*/  @P1 LDC.64 R90, c[0x0][0x9e8] ;  /* 0x00027a00ff5a1b82 */ /* 0x000e240000000a00 */
[----:B0-----:R-:W-:-:S05]  /*1e20*/  @P1 IMAD.HI.U32 R10, R3, R90, RZ ;  /* 0x0000005a030a1227 */ /* 0x001fca00078e00ff */
[----:B------:R-:W-:-:S07]  /*1e30*/  @P1 SHF.R.U32.HI R3, RZ, R91, R10 ;  /* 0x0000005bff031219 */ /* 0x000fce000001160a */
.L_x_980:
[----:B------:R-:W-:Y:S05]  /*1e40*/  BSYNC B0 ;  /* 0x0000000000007941 */ /* 0x000fea0003800000 */
.L_x_978:
[----:B------:R-:W-:-:S04]  /*1e50*/  IMAD R3, R3, R11, -R12 ;  /* 0x0000000b03037224 */ /* 0x000fc800078e0a0c */
[----:B------:R-:W-:-:S05]  /*1e60*/  IMAD R3, R8, -0x2, R3 ;  /* 0xfffffffe08037824 */ /* 0x000fca00078e0203 */
[----:B------:R-:W-:Y:S02]  /*1e70*/  VIADDMNMX R2, R3, R11, R2, PT ;  /* 0x0000000b03027246 */ /* 0x000fe40003800102 */
[----:B------:R-:W-:-:S07]  /*1e80*/  VIMNMX R4, R4, R3, !PT ;  /* 0x0000000304047248 */ /* 0x000fce0007fe0100 */
.L_x_977:
[C---:B------:R-:W-:Y:S01]  /*1e90*/  ISETP.GE.AND P6, PT, R14.reuse, 0xa, PT ;  /* 0x0000000a0e00780c */ /* 0x040fe20003fc6270 */
[----:B------:R-:W0:Y:S01]  /*1ea0*/  SHFL.IDX PT, R0, R0, 0x1, 0x1c1f ;  /* 0x003c1f0000007f89 */ /* 0x000e2200000e0000 */
[C---:B------:R-:W-:Y:S01]  /*1eb0*/  ISETP.GE.AND P1, PT, R14.reuse, 0x2, PT ;  /* 0x000000020e00780c */ /* 0x040fe20003f26270 */
[----:B------:R-:W-:Y:S01]  /*1ec0*/  UISETP.NE.AND UP0, UPT, UR44, URZ, UPT ;  /* 0x0000003f2c00728c */ /* 0x000fe2000bf05270 */
[C---:B------:R-:W-:Y:S02]  /*1ed0*/  ISETP.GE.AND P2, PT, R14.reuse, 0x9, PT ;  /* 0x000000090e00780c */ /* 0x040fe40003f46270 */
[----:B------:R-:W-:Y:S02]  /*1ee0*/  ISETP.GE.AND P5, PT, R14, 0x11, PT ;  /* 0x000000110e00780c */ /* 0x000fe40003fa6270 */
[----:B------:R-:W-:Y:S02]  /*1ef0*/  LOP3.LUT R16, R16, 0xfffffffb, RZ, 0xc0, !PT ;  /* 0xfffffffb10107812 */ /* 0x000fe400078ec0ff */
[----:B------:R-:W-:-:S02]  /*1f00*/  ISETP.GT.AND P4, PT, R4, 0x1, !P1 ;  /* 0x000000010400780c */ /* 0x000fc40004f84270 */
[----:B------:R-:W-:Y:S02]  /*1f10*/  ISETP.GT.AND P3, PT, R4, 0x8, !P2 ;  /* 0x000000080400780c */ /* 0x000fe40005764270 */
[----:B------:R-:W-:Y:S02]  /*1f20*/  @P6 LOP3.LUT R16, R16, 0x4, RZ, 0xfc, !PT ;  /* 0x0000000410106812 */ /* 0x000fe400078efcff */
[C---:B------:R-:W-:Y:S02]  /*1f30*/  ISETP.LT.OR P4, PT, R2.reuse, 0x2, P4 ;  /* 0x000000020200780c */ /* 0x040fe40002781670 */
[----:B------:R-:W-:Y:S02]  /*1f40*/  ISETP.LT.OR P3, PT, R2, 0x9, P3 ;  /* 0x000000090200780c */ /* 0x000fe40001f61670 */
[----:B------:R-:W-:Y:S02]  /*1f50*/  LOP3.LUT R16, R16, 0xfffffff7, RZ, 0xc0, !PT ;  /* 0xfffffff710107812 */ /* 0x000fe400078ec0ff */
[----:B------:R-:W-:-:S02]  /*1f60*/  FSEL R131, R25, -INF , !P4 ;  /* 0xff80000019837808 */ /* 0x000fc40006000000 */
[----:B------:R-:W-:Y:S01]  /*1f70*/  FSEL R127, R28, -INF , !P3 ;  /* 0xff8000001c7f7808 */ /* 0x000fe20005800000 */
[----:B0-----:R-:W-:Y:S01]  /*1f80*/  IMAD.IADD R10, R88, 0x1, R0 ;  /* 0x00000001580a7824 */ /* 0x001fe200078e0200 */
[----:B------:R-:W-:Y:S02]  /*1f90*/  ISETP.GT.AND P4, PT, R4, 0x9, !P6 ;  /* 0x000000090400780c */ /* 0x000fe40007784270 */
[----:B------:R-:W-:Y:S02]  /*1fa0*/  @P5 LOP3.LUT R16, R16, 0x8, RZ, 0xfc, !PT ;  /* 0x0000000810105812 */ /* 0x000fe400078efcff */
[----:B------:R-:W-:Y:S02]  /*1fb0*/  ISETP.GT.AND P3, PT, R4, 0x10, !P5 ;  /* 0x000000100400780c */ /* 0x000fe40006f64270 */
[----:B------:R-:W-:Y:S02]  /*1fc0*/  ISETP.GE.AND P5, PT, R14, 0x12, PT ;  /* 0x000000120e00780c */ /* 0x000fe40003fa6270 */
[----:B------:R-:W-:-:S02]  /*1fd0*/  ISETP.LT.OR P4, PT, R2, 0xa, P4 ;  /* 0x0000000a0200780c */ /* 0x000fc40002781670 */
[----:B------:R-:W-:Y:S02]  /*1fe0*/  ISETP.LT.OR P3, PT, R2, 0x11, P3 ;  /* 0x000000110200780c */ /* 0x000fe40001f61670 */
[----:B------:R-:W-:Y:S02]  /*1ff0*/  FSEL R129, R29, -INF , !P4 ;  /* 0xff8000001d817808 */ /* 0x000fe40006000000 */
[----:B------:R-:W-:Y:S02]  /*2000*/  ISETP.GE.AND P4, PT, R14, 0x19, PT ;  /* 0x000000190e00780c */ /* 0x000fe40003f86270 */
[----:B------:R-:W-:Y:S02]  /*2010*/  LOP3.LUT R16, R16, 0xffffffef, RZ, 0xc0, !PT ;  /* 0xffffffef10107812 */ /* 0x000fe400078ec0ff */
[----:B------:R-:W-:Y:S02]  /*2020*/  FSEL R125, R32, -INF , !P3 ;  /* 0xff800000207d7808 */ /* 0x000fe40005800000 */
[----:B------:R-:W-:-:S02]  /*2030*/  ISETP.GT.AND P3, PT, R4, 0x11, !P5 ;  /* 0x000000110400780c */ /* 0x000fc40006f64270 */
[----:B------:R-:W-:Y:S02]  /*2040*/  @P5 LOP3.LUT R16, R16, 0x10, RZ, 0xfc, !PT ;  /* 0x0000001010105812 */ /* 0x000fe400078efcff */
[----:B------:R-:W-:Y:S02]  /*2050*/  ISETP.LT.OR P3, PT, R2, 0x12, P3 ;  /* 0x000000120200780c */ /* 0x000fe40001f61670 */
[----:B------:R-:W-:Y:S02]  /*2060*/  LOP3.LUT R16, R16, 0xfdffffff, RZ, 0xc0, !PT ;  /* 0xfdffffff10107812 */ /* 0x000fe400078ec0ff */
[----:B------:R-:W-:Y:S02]  /*2070*/  FSEL R119, R33, -INF , !P3 ;  /* 0xff80000021777808 */ /* 0x000fe40005800000 */
[----:B------:R-:W-:Y:S02]  /*2080*/  @P4 LOP3.LUT R16, R16, 0x2000000, RZ, 0xfc, !PT ;  /* 0x0200000010104812 */ /* 0x000fe400078efcff */
[----:B------:R-:W-:-:S02]  /*2090*/  ISETP.GT.AND P3, PT, R4, 0x18, !P4 ;  /* 0x000000180400780c */ /* 0x000fc40006764270 */
[----:B------:R-:W-:Y:S02]  /*20a0*/  ISETP.GE.AND P4, PT, R14, 0x1a, PT ;  /* 0x0000001a0e00780c */ /* 0x000fe40003f86270 */
[----:B------:R-:W-:Y:S02]  /*20b0*/  ISETP.LT.OR P3, PT, R2, 0x19, P3 ;  /* 0x000000190200780c */ /* 0x000fe40001f61670 */
[----:B------:R-:W-:Y:S02]  /*20c0*/  LOP3.LUT R16, R16, 0xfeffffff, RZ, 0xc0, !PT ;  /* 0xfeffffff10107812 */ /* 0x000fe400078ec0ff */
[----:B------:R-:W-:Y:S02]  /*20d0*/  FSEL R97, R36, -INF , !P3 ;  /* 0xff80000024617808 */ /* 0x000fe40005800000 */
[----:B------:R-:W-:-:S04]  /*20e0*/  ISETP.GT.AND P3, PT, R4, 0x19, !P4 ;  /* 0x000000190400780c */ /* 0x000fc80006764270 */
[----:B------:R-:W-:Y:S02]  /*20f0*/  ISETP.LT.OR P3, PT, R2, 0x1a, P3 ;  /* 0x0000001a0200780c */ /* 0x000fe40001f61670 */
[----:B------:R-:W-:Y:S02]  /*2100*/  @P4 LOP3.LUT R16, R16, 0x1000000, RZ, 0xfc, !PT ;  /* 0x0100000010104812 */ /* 0x000fe400078efcff */
[----:B------:R-:W-:Y:S02]  /*2110*/  ISETP.GE.AND P4, PT, R14, 0x21, PT ;  /* 0x000000210e00780c */ /* 0x000fe40003f86270 */
[----:B------:R-:W-:Y:S02]  /*2120*/  LOP3.LUT R16, R16, 0xff7fffff, RZ, 0xc0, !PT ;  /* 0xff7fffff10107812 */ /* 0x000fe400078ec0ff */
[----:B------:R-:W-:Y:S02]  /*2130*/  FSEL R37, R37, -INF , !P3 ;  /* 0xff80000025257808 */ /* 0x000fe40005800000 */
[----:B------:R-:W-:-:S04]  /*2140*/  ISETP.GT.AND P3, PT, R4, 0x20, !P4 ;  /* 0x000000200400780c */ /* 0x000fc80006764270 */
[----:B------:R-:W-:-:S03]  /*2150*/  ISETP.LT.OR P3, PT, R2, 0x21, P3 ;  /* 0x000000210200780c */ /* 0x000fc60001f61670 */
        /* <DEDUP_REMOVED lines=104> */
[----:B------:R-:W-:Y:S02]  /*27e0*/  FSEL R73, R73, -INF , !P3 ;  /* 0xff80000049497808 */ /* 0x000fe40005800000 */
[----:B------:R-:W-:Y:S02]  /*27f0*/  LOP3.LUT R16, R16, 0xfbffffff, RZ, 0xc0, !PT ;  /* 0xfbffffff10107812 */ /* 0x000fe400078ec0ff */
[----:B------:R-:W-:-:S04]  /*2800*/  ISETP.GT.AND P3, PT, R4, 0x68, !P4 ;  /* 0x000000680400780c */ /* 0x000fc80006764270 */
[----:B------:R-:W-:-:S03]  /*2810*/  ISETP.LT.OR P3, PT, R2, 0x69, P3 ;  /* 0x000000690200780c */ /* 0x000fc60001f61670 */
[----:B------:R-:W-:Y:S02]  /*2820*/  @P4 LOP3.LUT R16, R16, 0x4000000, RZ, 0xfc, !PT ;  /* 0x0400000010104812 */ /* 0x000fe400078efcff */
[----:B------:R-:W-:Y:S02]  /*2830*/  ISETP.GE.AND P4, PT, R14, 0x6a, PT ;  /* 0x0000006a0e00780c */ /* 0x000fe40003f86270 */
[----:B------:R-:W-:Y:S02]  /*2840*/  FSEL R15, R76, -INF , !P3 ;  /* 0xff8000004c0f7808 */ /* 0x000fe40005800000 */
[----:B------:R-:W-:Y:S02]  /*2850*/  ISETP.GT.AND P3, PT, R4, 0x69, !P4 ;  /* 0x000000690400780c */ /* 0x000fe40006764270 */
[----:B------:R-:W-:Y:S02]  /*2860*/  LOP3.LUT R16, R16, 0xffffffdf, RZ, 0xc0, !PT ;  /* 0xffffffdf10107812 */ /* 0x000fe400078ec0ff */
[----:B------:R-:W-:-:S04]  /*2870*/  ISETP.LT.OR P3, PT, R2, 0x6a, P3 ;  /* 0x0000006a0200780c */ /* 0x000fc80001f61670 */
[----:B------:R-:W-:Y:S02]  /*2880*/  FSEL R77, R77, -INF , !P3 ;  /* 0xff8000004d4d7808 */ /* 0x000fe40005800000 */
[----:B------:R-:W-:Y:S02]  /*2890*/  ISETP.GE.AND P3, PT, R14, 0x71, PT ;  /* 0x000000710e00780c */ /* 0x000fe40003f66270 */
[----:B------:R-:W-:Y:S02]  /*28a0*/  @P4 LOP3.LUT R16, R16, 0x20, RZ, 0xfc, !PT ;  /* 0x0000002010104812 */ /* 0x000fe400078efcff */
[----:B------:R-:W-:Y:S02]  /*28b0*/  ISETP.GT.AND P4, PT, R4, 0x70, !P3 ;  /* 0x000000700400780c */ /* 0x000fe40005f84270 */
[----:B------:R-:W-:Y:S02]  /*28c0*/  LOP3.LUT R16, R16, 0xfffffffd, RZ, 0xc0, !PT ;  /* 0xfffffffd10107812 */ /* 0x000fe400078ec0ff */
[----:B------:R-:W-:-:S04]  /*28d0*/  ISETP.LT.OR P4, PT, R2, 0x71, P4 ;  /* 0x000000710200780c */ /* 0x000fc80002781670 */
[----:B------:R-:W-:Y:S02]  /*28e0*/  FSEL R21, R80, -INF , !P4 ;  /* 0xff80000050157808 */ /* 0x000fe40006000000 */
[----:B------:R-:W-:-:S04]  /*28f0*/  ISETP.GE.AND P4, PT, R14, 0x72, PT ;  /* 0x000000720e00780c */ /* 0x000fc80003f86270 */
[----:B------:R-:W-:-:S04]  /*2900*/  ISETP.GT.AND P5, PT, R4, 0x71, !P4 ;  /* 0x000000710400780c */ /* 0x000fc800067a4270 */
[----:B------:R-:W-:-:S04]  /*2910*/  ISETP.LT.OR P5, PT, R2, 0x72, P5 ;  /* 0x000000720200780c */ /* 0x000fc80002fa1670 */
[----:B------:R-:W-:Y:S02]  /*2920*/  FSEL R81, R81, -INF , !P5 ;  /* 0xff80000051517808 */ /* 0x000fe40006800000 */
[----:B------:R-:W-:-:S04]  /*2930*/  ISETP.GE.AND P5, PT, R14, 0x79, PT ;  /* 0x000000790e00780c */ /* 0x000fc80003fa6270 */
[----:B------:R-:W-:-:S04]  /*2940*/  ISETP.GT.AND P6, PT, R4, 0x78, !P5 ;  /* 0x000000780400780c */ /* 0x000fc80006fc4270 */
[----:B------:R-:W-:-:S04]  /*2950*/  ISETP.LT.OR P6, PT, R2, 0x79, P6 ;  /* 0x000000790200780c */ /* 0x000fc800037c1670 */
[----:B------:R-:W-:Y:S02]  /*2960*/  FSEL R3, R84, -INF , !P6 ;  /* 0xff80000054037808 */ /* 0x000fe40007000000 */
[----:B------:R-:W-:-:S13]  /*2970*/  ISETP.GE.AND P6, PT, R14, 0x1, PT ;  /* 0x000000010e00780c */ /* 0x000fda0003fc6270 */
[----:B------:R-:W-:Y:S02]  /*2980*/  @P6 LOP3.LUT R16, R16, 0x2, RZ, 0xfc, !PT ;  /* 0x0000000210106812 */ /* 0x000fe400078efcff */
[----:B------:R-:W-:Y:S02]  /*2990*/  ISETP.GT.AND P6, PT, R4, RZ, !P6 ;  /* 0x000000ff0400720c */ /* 0x000fe400077c4270 */
[----:B------:R-:W-:Y:S02]  /*29a0*/  LOP3.LUT R16, R16, 0xfffffffe, RZ, 0xc0, !PT ;  /* 0xfffffffe10107812 */ /* 0x000fe400078ec0ff */
[----:B------:R-:W-:-:S04]  /*29b0*/  ISETP.LT.OR P6, PT, R2, 0x1, P6 ;  /* 0x000000010200780c */ /* 0x000fc800037c1670 */
[----:B------:R-:W-:Y:S02]  /*29c0*/  FSEL R133, R24, -INF , !P6 ;  /* 0xff80000018857808 */ /* 0x000fe40007000000 */
[----:B------:R-:W-:-:S13]  /*29d0*/  ISETP.GE.AND P6, PT, R14, 0x7a, PT ;  /* 0x0000007a0e00780c */ /* 0x000fda0003fc6270 */
[----:B------:R-:W-:Y:S02]  /*29e0*/  @P6 LOP3.LUT R16, R16, 0x1, RZ, 0xfc, !PT ;  /* 0x0000000110106812 */ /* 0x000fe400078efcff */
[----:B------:R-:W-:Y:S02]  /*29f0*/  ISETP.GT.AND P6, PT, R4, 0x79, !P6 ;  /* 0x000000790400780c */ /* 0x000fe400077c4270 */
[----:B------:R-:W-:Y:S02]  /*2a00*/  VIADDMNMX R4, R0, R99, R20, PT ;  /* 0x0000006300047246 */ /* 0x000fe40003800114 */
[----:B------:R-:W-:-:S04]  /*2a10*/  ISETP.LT.OR P6, PT, R2, 0x7a, P6 ;  /* 0x0000007a0200780c */ /* 0x000fc800037c1670 */
[----:B------:R-:W-:Y:S02]  /*2a20*/  FSEL R85, R85, -INF , !P6 ;  /* 0xff80000055557808 */ /* 0x000fe40007000000 */
[----:B------:R-:W-:-:S13]  /*2a30*/  PLOP3.LUT P6, PT, PT, PT, UP0, 0x40, 0x0 ;  /* 0x000000000000781c */ /* 0x000fda0003fce808 */
[----:B------:R-:W-:Y:S05]  /*2a40*/  @P6 BRA `(.L_x_981) ;  /* 0x0000000000646947 */ /* 0x000fea0003800000 */
        /* <DEDUP_REMOVED lines=14> */
.L_x_983:
[----:B------:R-:W-:Y:S02]  /*2b30*/  ULDC UR7, c[0x0][0x9e4] ;  /* 0x0002790000077ab9 */ /* 0x000fe40000000800 */
[----:B------:R-:W-:-:S05]  /*2b40*/  IMAD.U32 R2, RZ, RZ, UR7 ;  /* 0x00000007ff027e24 */ /* 0x000fca000f8e00ff */
[----:B------:R-:W-:-:S13]  /*2b50*/  ISETP.NE.AND P6, PT, R2, 0x1, PT ;  /* 0x000000010200780c */ /* 0x000fda0003fc5270 */
[----:B------:R-:W0:Y:S02]  /*2b60*/  @P6 LDC.64 R100, c[0x0][0x9e8] ;  /* 0x00027a00ff646b82 */ /* 0x000e240000000a00 */
[----:B0-----:R-:W-:-:S05]  /*2b70*/  @P6 IMAD.HI.U32 R0, R99, R100, RZ ;  /* 0x0000006463006227 */ /* 0x001fca00078e00ff */
[----:B------:R-:W-:-:S07]  /*2b80*/  @P6 SHF.R.U32.HI R99, RZ, R101, R0 ;  /* 0x00000065ff636219 */ /* 0x000fce0000011600 */
.L_x_984:
[----:B------:R-:W-:Y:S05]  /*2b90*/  BSYNC B0 ;  /* 0x0000000000007941 */ /* 0x000fea0003800000 */
.L_x_982:
[----:B------:R-:W-:-:S04]  /*2ba0*/  IMAD R99, R99, R2, -R12 ;  /* 0x0000000263637224 */ /* 0x000fc800078e0a0c */
[----:B------:R-:W-:-:S05]  /*2bb0*/  IMAD R99, R8, -0x2, R99 ;  /* 0xfffffffe08637824 */ /* 0x000fca00078e0263 */
[----:B------:R-:W-:Y:S02]  /*2bc0*/  VIADDMNMX R4, R99, R2, R4, PT ;  /* 0x0000000263047246 */ /* 0x000fe40003800104 */
[----:B------:R-:W-:-:S07]  /*2bd0*/  VIMNMX R10, R10, R99, !PT ;  /* 0x000000630a0a7248 */ /* 0x000fce0007fe0100 */
.L_x_981:
[----:B------:R-:W-:Y:S01]  /*2be0*/  ISETP.GT.AND P1, PT, R10, 0x1, !P1 ;  /* 0x000000010a00780c */ /* 0x000fe20004f24270 */
[----:B------:R-:W-:Y:S01]  /*2bf0*/  ULDC UR7, c[0x0][0x988] ;  /* 0x0002620000077ab9 */ /* 0x000fe20000000800 */
[----:B------:R-:W-:Y:S01]  /*2c00*/  LOP3.LUT P6, RZ, R16, 0x4, RZ, 0xc0, !PT ;  /* 0x0000000410ff7812 */ /* 0x000fe200078cc0ff */
[----:B------:R-:W-:Y:S01]  /*2c10*/  UISETP.NE.AND UP1, UPT, UR40, URZ, UPT ;  /* 0x0000003f2800728c */ /* 0x000fe2000bf25270 */
[----:B------:R-:W-:Y:S01]  /*2c20*/  ISETP.LT.OR P1, PT, R4, 0x2, P1 ;  /* 0x000000020400780c */ /* 0x000fe20000f21670 */
[----:B------:R-:W-:Y:S01]  /*2c30*/  UISETP.NE.AND UP0, UPT, UR44, URZ, UPT ;  /* 0x0000003f2c00728c */ /* 0x000fe2000bf05270 */
[----:B------:R-:W-:Y:S02]  /*2c40*/  FMNMX.FTZ R0, R133, R131, !PT ;  /* 0x0000008385007209 */ /* 0x000fe40007810000 */
[----:B------:R-:W-:Y:S02]  /*2c50*/  FSEL R117, R27, -INF , !P1 ;  /* 0xff8000001b757808 */ /* 0x000fe40004800000 */
[----:B------:R-:W-:-:S02]  /*2c60*/  ISETP.GT.AND P1, PT, R10, 0x9, !P6 ;  /* 0x000000090a00780c */ /* 0x000fc40007724270 */
[----:B------:R-:W-:Y:S02]  /*2c70*/  FMNMX.FTZ R0, R127, R0, !PT ;  /* 0x000000007f007209 */ /* 0x000fe40007810000 */
[----:B------:R-:W-:Y:S01]  /*2c80*/  ISETP.LT.OR P1, PT, R4, 0xa, P1 ;  /* 0x0000000a0400780c */ /* 0x000fe20000f21670 */
[----:B------:R-:W-:Y:S01]  /*2c90*/  @UP1 ULDC UR10, c[0x0][0x44c] ;  /* 0x00011300000a1ab9 */ /* 0x000fe20000000800 */
[----:B------:R-:W-:Y:S01]  /*2ca0*/  FMNMX.FTZ R0, R129, R0, !PT ;  /* 0x0000000081007209 */ /* 0x000fe20007810000 */
[----:B------:R-:W-:Y:S01]  /*2cb0*/  UIMAD.WIDE.U32 UR10, UR45, UR10, URZ ;  /* 0x0000000a2d0a72a5 */ /* 0x000fe2000f8e003f */
[----:B------:R-:W-:Y:S01]  /*2cc0*/  FSEL R115, R31, -INF , !P1 ;  /* 0xff8000001f737808 */ /* 0x000fe20004800000 */
[----:B------:R-:W-:Y:S01]  /*2cd0*/  @UP1 ULDC UR14, c[0x0][0x450] ;  /* 0x00011400000e1ab9 */ /* 0x000fe20000000800 */
[----:B------:R-:W-:Y:S01]  /*2ce0*/  LOP3.LUT P1, RZ, R16, 0x8, RZ, 0xc0, !PT ;  /* 0x0000000810ff7812 */ /* 0x000fe2000782c0ff */
[----:B------:R-:W-:Y:S01]  /*2cf0*/  @UP1 USHF.R.U32.HI UR45, URZ, UR14, UR11 ;  /* 0x0000000e3f2d1299 */ /* 0x000fe2000801160b */
[----:B------:R-:W-:-:S02]  /*2d00*/  FMNMX.FTZ R0, R125, R0, !PT ;  /* 0x000000007d007209 */ /* 0x000fc40007810000 */
[----:B------:R-:W-:Y:S02]  /*2d10*/  ISETP.GT.AND P1, PT, R10, 0x10, !P1 ;  /* 0x000000100a00780c */ /* 0x000fe40004f24270 */
[----:B------:R-:W-:Y:S02]  /*2d20*/  FMNMX.FTZ R0, R119, R0, !PT ;  /* 0x0000000077007209 */ /* 0x000fe40007810000 */
[----:B------:R-:W-:Y:S02]  /*2d30*/  ISETP.LT.OR P1, PT, R4, 0x11, P1 ;  /* 0x000000110400780c */ /* 0x000fe40000f21670 */
[----:B------:R-:W-:Y:S02]  /*2d40*/  ISETP.GT.AND P2, PT, R10, 0x8, !P2 ;  /* 0x000000080a00780c */ /* 0x000fe40005744270 */
[----:B------:R-:W-:Y:S02]  /*2d50*/  FSEL R99, R34, -INF , !P1 ;  /* 0xff80000022637808 */ /* 0x000fe40004800000 */
[----:B------:R-:W-:-:S02]  /*2d60*/  LOP3.LUT P1, RZ, R16, 0x10, RZ, 0xc0, !PT ;  /* 0x0000001010ff7812 */ /* 0x000fc4000782c0ff */
[----:B------:R-:W-:Y:S02]  /*2d70*/  FMNMX.FTZ R0, R97, R0, !PT ;  /* 0x0000000061007209 */ /* 0x000fe40007810000 */
[----:B------:R-:W-:Y:S02]  /*2d80*/  ISETP.GT.AND P1, PT, R10, 0x11, !P1 ;  /* 0x000000110a00780c */ /* 0x000fe40004f24270 */
[C---:B------:R-:W-:Y:S02]  /*2d90*/  ISETP.LT.OR P2, PT, R4.reuse, 0x9, P2 ;  /* 0x000000090400780c */ /* 0x040fe40001741670 */
[----:B------:R-:W-:Y:S02]  /*2da0*/  ISETP.LT.OR P1, PT, R4, 0x12, P1 ;  /* 0x000000120400780c */ /* 0x000fe40000f21670 */
[----:B------:R-:W-:Y:S02]  /*2db0*/  FMNMX.FTZ R0, R37, R0, !PT ;  /* 0x0000000025007209 */ /* 0x000fe40007810000 */
[----:B------:R-:W-:-:S02]  /*2dc0*/  FSEL R113, R35, -INF , !P1 ;  /* 0xff80000023717808 */ /* 0x000fc40004800000 */
[----:B------:R-:W-:Y:S02]  /*2dd0*/  LOP3.LUT P1, RZ, R16, 0x2000000, RZ, 0xc0, !PT ;  /* 0x0200000010ff7812 */ /* 0x000fe4000782c0ff */
[----:B------:R-:W-:Y:S02]  /*2de0*/  FSEL R27, R30, -INF , !P2 ;  /* 0xff8000001e1b7808 */ /* 0x000fe40005000000 */
[----:B------:R-:W-:Y:S02]  /*2df0*/  ISETP.GT.AND P1, PT, R10, 0x18, !P1 ;  /* 0x000000180a00780c */ /* 0x000fe40004f24270 */
[----:B------:R-:W-:Y:S02]  /*2e00*/  LOP3.LUT P2, RZ, R16, 0x40000, RZ, 0xc0, !PT ;  /* 0x0004000010ff7812 */ /* 0x000fe4000784c0ff */
[----:B------:R-:W-:Y:S02]  /*2e10*/  ISETP.LT.OR P1, PT, R4, 0x19, P1 ;  /* 0x000000190400780c */ /* 0x000fe40000f21670 */
[----:B------:R-:W-:-:S02]  /*2e20*/  FMNMX.FTZ R0, R95, R0, !PT ;  /* 0x000000005f007209 */ /* 0x000fc40007810000 */
[----:B------:R-:W-:Y:S02]  /*2e30*/  FSEL R31, R38, -INF , !P1 ;  /* 0xff800000261f7808 */ /* 0x000fe40004800000 */
[----:B------:R-:W-:Y:S02]  /*2e40*/  LOP3.LUT P1, RZ, R16, 0x1000000, RZ, 0xc0, !PT ;  /* 0x0100000010ff7812 */ /* 0x000fe4000782c0ff */
[----:B------:R-:W-:Y:S02]  /*2e50*/  FMNMX.FTZ R0, R41, R0, !PT ;  /* 0x0000000029007209 */ /* 0x000fe40007810000 */
[----:B------:R-:W-:Y:S02]  /*2e60*/  ISETP.GT.AND P1, PT, R10, 0x19, !P1 ;  /* 0x000000190a00780c */ /* 0x000fe40004f24270 */
[----:B------:R-:W-:Y:S02]  /*2e70*/  LOP3.LUT P6, RZ, R16, 0x20000, RZ, 0xc0, !PT ;  /* 0x0002000010ff7812 */ /* 0x000fe400078cc0ff */
[----:B------:R-:W-:-:S02]  /*2e80*/  ISETP.LT.OR P1, PT, R4, 0x1a, P1 ;  /* 0x0000001a0400780c */ /* 0x000fc40000f21670 */
[----:B------:R-:W-:Y:S02]  /*2e90*/  FMNMX.FTZ R0, R93, R0, !PT ;  /* 0x000000005d007209 */ /* 0x000fe40007810000 */
[----:B------:R-:W-:Y:S02]  /*2ea0*/  FSEL R111, R39, -INF , !P1 ;  /* 0xff800000276f7808 */ /* 0x000fe40004800000 */
[----:B------:R-:W-:Y:S02]  /*2eb0*/  LOP3.LUT P1, RZ, R16, 0x800000, RZ, 0xc0, !PT ;  /* 0x0080000010ff7812 */ /* 0x000fe4000782c0ff */
[----:B------:R-:W-:Y:S02]  /*2ec0*/  FMNMX.FTZ R0, R45, R0, !PT ;  /* 0x000000002d007209 */ /* 0x000fe40007810000 */
[----:B------:R-:W-:Y:S02]  /*2ed0*/  ISETP.GT.AND P1, PT, R10, 0x20, !P1 ;  /* 0x000000200a00780c */ /* 0x000fe40004f24270 */
[----:B------:R-:W-:-:S02]  /*2ee0*/  FMNMX.FTZ R0, R91, R0, !PT ;  /* 0x000000005b007209 */ /* 0x000fc40007810000 */
[----:B------:R-:W-:Y:S02]  /*2ef0*/  ISETP.LT.OR P1, PT, R4, 0x21, P1 ;  /* 0x000000210400780c */ /* 0x000fe40000f21670 */
[----:B------:R-:W-:Y:S02]  /*2f00*/  FMNMX.FTZ R0, R49, R0, !PT ;  /* 0x0000000031007209 */ /* 0x000fe40007810000 */
[----:B------:R-:W-:Y:S02]  /*2f10*/  FSEL R35, R42, -INF , !P1 ;  /* 0xff8000002a237808 */ /* 0x000fe40004800000 */
[----:B------:R-:W-:Y:S02]  /*2f20*/  LOP3.LUT P1, RZ, R16, 0x400000, RZ, 0xc0, !PT ;  /* 0x0040000010ff7812 */ /* 0x000fe4000782c0ff */
[----:B------:R-:W-:Y:S02]  /*2f30*/  FMNMX.FTZ R0, R89, R0, !PT ;  /* 0x0000000059007209 */ /* 0x000fe40007810000 */
[----:B------:R-:W-:-:S02]  /*2f40*/  ISETP.GT.AND P1, PT, R10, 0x21, !P1 ;  /* 0x000000210a00780c */ /* 0x000fc40004f24270 */
[----:B------:R-:W-:Y:S02]  /*2f50*/  FMNMX.FTZ R0, R53, R0, !PT ;  /* 0x0000000035007209 */ /* 0x000fe40007810000 */
[----:B------:R-:W-:Y:S02]  /*2f60*/  ISETP.LT.OR P1, PT, R4, 0x22, P1 ;  /* 0x000000220400780c */ /* 0x000fe40000f21670 */
[----:B------:R-:W-:Y:S02]  /*2f70*/  FMNMX.FTZ R0, R33, R0, !PT ;  /* 0x0000000021007209 */ /* 0x000fe40007810000 */
[----:B------:R-:W-:Y:S02]  /*2f80*/  FSEL R109, R43, -INF , !P1 ;  /* 0xff8000002b6d7808 */ /* 0x000fe40004800000 */
[----:B------:R-:W-:Y:S02]  /*2f90*/  LOP3.LUT P1, RZ, R16, 0x200000, RZ, 0xc0, !PT ;  /* 0x0020000010ff7812 */ /* 0x000fe4000782c0ff */
[----:B------:R-:W-:-:S02]  /*2fa0*/  FMNMX.FTZ R0, R57, R0, !PT ;  /* 0x0000000039007209 */ /* 0x000fc40007810000 */
[----:B------:R-:W-:Y:S02]  /*2fb0*/  ISETP.GT.AND P1, PT, R10, 0x28, !P1 ;  /* 0x000000280a00780c */ /* 0x000fe40004f24270 */
[----:B------:R-:W-:Y:S02]  /*2fc0*/  FMNMX.FTZ R0, R29, R0, !PT ;  /* 0x000000001d007209 */ /* 0x000fe40007810000 */
[----:B------:R-:W-:Y:S02]  /*2fd0*/  ISETP.LT.OR P1, PT, R4, 0x29, P1 ;  /* 0x000000290400780c */ /* 0x000fe40000f21670 */
[----:B------:R-:W-:Y:S02]  /*2fe0*/  FMNMX.FTZ R0, R61, R0, !PT ;  /* 0x000000003d007209 */ /* 0x000fe40007810000 */
[----:B------:R-:W-:Y:S02]  /*2ff0*/  FSEL R101, R46, -INF , !P1 ;  /* 0xff8000002e657808 */ /* 0x000fe40004800000 */
[----:B------:R-:W-:-:S02]  /*3000*/  LOP3.LUT P1, RZ, R16, 0x100000, RZ, 0xc0, !PT ;  /* 0x0010000010ff7812 */ /* 0x000fc4000782c0ff */
[----:B------:R-:W-:Y:S02]  /*3010*/  FMNMX.FTZ R0, R13, R0, !PT ;  /* 0x000000000d007209 */ /* 0x000fe40007810000 */
[----:B------:R-:W-:Y:S02]  /*3020*/  ISETP.GT.AND P1, PT, R10, 0x29, !P1 ;  /* 0x000000290a00780c */ /* 0x000fe40004f24270 */
[----:B------:R-:W-:Y:S02]  /*3030*/  FMNMX.FTZ R0, R65, R0, !PT ;  /* 0x0000000041007209 */ /* 0x000fe40007810000 */
[----:B------:R-:W-:Y:S02]  /*3040*/  ISETP.LT.OR P1, PT, R4, 0x2a, P1 ;  /* 0x0000002a0400780c */ /* 0x000fe40000f21670 */
[----:B------:R-:W-:Y:S02]  /*3050*/  FMNMX.FTZ R0, R25, R0, !PT ;  /* 0x0000000019007209 */ /* 0x000fe40007810000 */
[----:B------:R-:W-:-:S02]  /*3060*/  FSEL R107, R47, -INF , !P1 ;  /* 0xff8000002f6b7808 */ /* 0x000fc40004800000 */
[----:B------:R-:W-:Y:S02]  /*3070*/  LOP3.LUT P1, RZ, R16, 0x80000, RZ, 0xc0, !PT ;  /* 0x0008000010ff7812 */ /* 0x000fe4000782c0ff */
[----:B------:R-:W-:Y:S02]  /*3080*/  FMNMX.FTZ R0, R69, R0, !PT ;  /* 0x0000000045007209 */ /* 0x000fe40007810000 */
[----:B------:R-:W-:Y:S02]  /*3090*/  ISETP.GT.AND P1, PT, R10, 0x30, !P1 ;  /* 0x000000300a00780c */ /* 0x000fe40004f24270 */
[----:B------:R-:W-:Y:S02]  /*30a0*/  FMNMX.FTZ R0, R11, R0, !PT ;  /* 0x000000000b007209 */ /* 0x000fe40007810000 */
[----:B------:R-:W-:Y:S02]  /*30b0*/  ISETP.LT.OR P1, PT, R4, 0x31, P1 ;  /* 0x000000310400780c */ /* 0x000fe40000f21670 */
[----:B------:R-:W-:-:S02]  /*30c0*/  FMNMX.FTZ R0, R73, R0, !PT ;  /* 0x0000000049007209 */ /* 0x000fc40007810000 */
[----:B------:R-:W-:Y:S02]  /*30d0*/  FSEL R39, R50, -INF , !P1 ;  /* 0xff80000032277808 */ /* 0x000fe40004800000 */
[----:B------:R-:W-:Y:S02]  /*30e0*/  ISETP.GT.AND P1, PT, R10, 0x31, !P2 ;  /* 0x000000310a00780c */ /* 0x000fe40005724270 */
[----:B------:R-:W-:Y:S02]  /*30f0*/  FMNMX.FTZ R0, R15, R0, !PT ;  /* 0x000000000f007209 */ /* 0x000fe40007810000 */
[----:B------:R-:W-:Y:S02]  /*3100*/  ISETP.LT.OR P1, PT, R4, 0x32, P1 ;  /* 0x000000320400780c */ /* 0x000fe40000f21670 */
[----:B------:R-:W-:Y:S02]  /*3110*/  FMNMX.FTZ R0, R77, R0, !PT ;  /* 0x000000004d007209 */ /* 0x000fe40007810000 */
[----:B------:R-:W-:-:S02]  /*3120*/  FSEL R105, R51, -INF , !P1 ;  /* 0xff80000033697808 */ /* 0x000fc40004800000 */
        /* <DEDUP_REMOVED lines=8> */
[----:B------:R-:W-:Y:S01]  /*31b0*/  FMNMX.FTZ R14, R85, R0, !PT ;  /* 0x00000000550e7209 */ /* 0x000fe20007810000 */
[----:B------:R-:W-:Y:S01]  /*31c0*/  IMAD.U32 R0, RZ, RZ, UR7 ;  /* 0x00000007ff007e24 */ /* 0x000fe2000f8e00ff */
[----:B------:R-:W-:Y:S02]  /*31d0*/  ISETP.LT.OR P1, PT, R4, 0x3a, P1 ;  /* 0x0000003a0400780c */ /* 0x000fe40000f21670 */
[----:B------:R-:W-:Y:S01]  /*31e0*/  LOP3.LUT P2, RZ, R16, 0x80, RZ, 0xc0, !PT ;  /* 0x0000008010ff7812 */ /* 0x000fe2000784c0ff */
[----:B------:R-:W0:Y:S01]  /*31f0*/  SHFL.BFLY PT, R135, R14, 0x2, 0x1f ;  /* 0x0c401f000e877f89 */ /* 0x000e2200000e0000 */
[----:B------:R-:W-:-:S02]  /*3200*/  FSEL R55, R55, -INF , !P1 ;  /* 0xff80000037377808 */ /* 0x000fc40004800000 */
[C---:B------:R-:W-:Y:S02]  /*3210*/  LOP3.LUT P1, RZ, R16.reuse, 0x8000, RZ, 0xc0, !PT ;  /* 0x0000800010ff7812 */ /* 0x040fe4000782c0ff */
[----:B------:R-:W-:Y:S02]  /*3220*/  LOP3.LUT P6, RZ, R16, 0x40, RZ, 0xc0, !PT ;  /* 0x0000004010ff7812 */ /* 0x000fe400078cc0ff */
[C---:B------:R-:W-:Y:S02]  /*3230*/  ISETP.GT.AND P1, PT, R10.reuse, 0x40, !P1 ;  /* 0x000000400a00780c */ /* 0x040fe40004f24270 */
[----:B------:R-:W-:Y:S02]  /*3240*/  ISETP.GT.AND P3, PT, R10, 0x70, !P3 ;  /* 0x000000700a00780c */ /* 0x000fe40005f64270 */
[----:B------:R-:W-:Y:S02]  /*3250*/  ISETP.LT.OR P1, PT, R4, 0x41, P1 ;  /* 0x000000410400780c */ /* 0x000fe40000f21670 */
[----:B------:R-:W-:-:S02]  /*3260*/  ISETP.GT.AND P4, PT, R10, 0x71, !P4 ;  /* 0x000000710a00780c */ /* 0x000fc40006784270 */
[----:B------:R-:W-:Y:S02]  /*3270*/  FSEL R103, R58, -INF , !P1 ;  /* 0xff8000003a677808 */ /* 0x000fe40004800000 */
[----:B------:R-:W-:Y:S02]  /*3280*/  LOP3.LUT P1, RZ, R16, 0x4000, RZ, 0xc0, !PT ;  /* 0x0000400010ff7812 */ /* 0x000fe4000782c0ff */
[----:B------:R-:W-:Y:S02]  /*3290*/  ISETP.LT.OR P3, PT, R4, 0x71, P3 ;  /* 0x000000710400780c */ /* 0x000fe40001f61670 */
[C---:B------:R-:W-:Y:S02]  /*32a0*/  ISETP.GT.AND P1, PT, R10.reuse, 0x41, !P1 ;  /* 0x000000410a00780c */ /* 0x040fe40004f24270 */
[----:B------:R-:W-:Y:S02]  /*32b0*/  ISETP.GT.AND P5, PT, R10, 0x78, !P5 ;  /* 0x000000780a00780c */ /* 0x000fe40006fa4270 */
[----:B------:R-:W-:-:S02]  /*32c0*/  ISETP.LT.OR P1, PT, R4, 0x42, P1 ;  /* 0x000000420400780c */ /* 0x000fc40000f21670 */
[----:B0-----:R-:W-:Y:S02]  /*32d0*/  FMNMX.FTZ R135, R14, R135, !PT ;  /* 0x000000870e877209 */ /* 0x001fe40007810000 */
[----:B------:R-:W-:Y:S02]  /*32e0*/  FSEL R59, R59, -INF , !P1 ;  /* 0xff8000003b3b7808 */ /* 0x000fe40004800000 */
[----:B------:R-:W-:Y:S01]  /*32f0*/  LOP3.LUT P1, RZ, R16, 0x2000, RZ, 0xc0, !PT ;  /* 0x0000200010ff7812 */ /* 0x000fe2000782c0ff */
[----:B------:R-:W0:Y:S01]  /*3300*/  SHFL.BFLY PT, R2, R135, 0x1, 0x1f ;  /* 0x0c201f0087027f89 */ /* 0x000e2200000e0000 */
[----:B------:R-:W-:Y:S02]  /*3310*/  ISETP.LT.OR P4, PT, R4, 0x72, P4 ;  /* 0x000000720400780c */ /* 0x000fe40002781670 */
[----:B------:R-:W-:Y:S02]  /*3320*/  ISETP.GT.AND P1, PT, R10, 0x48, !P1 ;  /* 0x000000480a00780c */ /* 0x000fe40004f24270 */
[----:B------:R-:W-:-:S02]  /*3330*/  ISETP.LT.OR P5, PT, R4, 0x79, P5 ;  /* 0x000000790400780c */ /* 0x000fc40002fa1670 */
[----:B------:R-:W-:Y:S02]  /*3340*/  ISETP.LT.OR P1, PT, R4, 0x49, P1 ;  /* 0x000000490400780c */ /* 0x000fe40000f21670 */
[----:B------:R-:W-:Y:S02]  /*3350*/  FSEL R83, R83, -INF , !P4 ;  /* 0xff80000053537808 */ /* 0x000fe40006000000 */
[----:B------:R-:W-:Y:S02]  /*3360*/  FSEL R51, R62, -INF , !P1 ;  /* 0xff8000003e337808 */ /* 0x000fe40004800000 */
[----:B------:R-:W-:Y:S02]  /*3370*/  LOP3.LUT P1, RZ, R16, 0x1000, RZ, 0xc0, !PT ;  /* 0x0000100010ff7812 */ /* 0x000fe4000782c0ff */
[----:B------:R-:W-:Y:S02]  /*3380*/  R2UR UR7, R22 ;  /* 0x00000000160772ca */ /* 0x000fe400000e0000 */
[----:B------:R-:W-:-:S04]  /*3390*/  ISETP.GT.AND P1, PT, R10, 0x49, !P1 ;  /* 0x000000490a00780c */ /* 0x000fc80004f24270 */
[----:B------:R-:W-:Y:S02]  /*33a0*/  ISETP.LT.OR P1, PT, R4, 0x4a, P1 ;  /* 0x0000004a0400780c */ /* 0x000fe40000f21670 */
[----:B0-----:R-:W-:Y:S02]  /*33b0*/  FMNMX.FTZ R2, R135, R2, !PT ;  /* 0x0000000287027209 */ /* 0x001fe40007810000 */
[----:B------:R-:W-:Y:S02]  /*33c0*/  FSEL R63, R63, -INF , !P1 ;  /* 0xff8000003f3f7808 */ /* 0x000fe40004800000 */
[----:B------:R-:W-:Y:S01]  /*33d0*/  LOP3.LUT P1, RZ, R16, 0x800, RZ, 0xc0, !PT ;  /* 0x0000080010ff7812 */ /* 0x000fe2000782c0ff */
[----:B------:R-:W-:Y:S01]  /*33e0*/  FMUL.FTZ R12, R2, R0 ;  /* 0x00000000020c7220 */ /* 0x000fe20000410000 */
[----:B------:R-:W-:Y:S02]  /*33f0*/  UIADD3 UR45, UR7, UR45, URZ ;  /* 0x0000002d072d7290 */ /* 0x000fe4000fffe03f */
[----:B------:R-:W-:-:S02]  /*3400*/  ISETP.GT.AND P1, PT, R10, 0x50, !P1 ;  /* 0x000000500a00780c */ /* 0x000fc40004f24270 */
[----:B------:R-:W-:Y:S02]  /*3410*/  UIADD3 UR4, UR45, UR4, URZ ;  /* 0x000000042d047290 */ /* 0x000fe4000fffe03f */
[----:B------:R-:W-:-:S04]  /*3420*/  ISETP.LT.OR P1, PT, R4, 0x51, P1 ;  /* 0x000000510400780c */ /* 0x000fc80000f21670 */
[----:B------:R-:W-:Y:S02]  /*3430*/  FSEL R47, R66, -INF , !P1 ;  /* 0xff800000422f7808 */ /* 0x000fe40004800000 */
[----:B------:R-:W-:-:S04]  /*3440*/  LOP3.LUT P1, RZ, R16, 0x400, RZ, 0xc0, !PT ;  /* 0x0000040010ff7812 */ /* 0x000fc8000782c0ff */
[----:B------:R-:W-:-:S04]  /*3450*/  ISETP.GT.AND P1, PT, R10, 0x51, !P1 ;  /* 0x000000510a00780c */ /* 0x000fc80004f24270 */
        /* <DEDUP_REMOVED lines=10> */
[----:B------:R-:W-:Y:S02]  /*3500*/  ISETP.GT.AND P1, PT, R10, 0x60, !P2 ;  /* 0x000000600a00780c */ /* 0x000fe40005724270 */
[----:B------:R-:W-:Y:S02]  /*3510*/  LOP3.LUT P2, RZ, R16, 0x20, RZ, 0xc0, !PT ;  /* 0x0000002010ff7812 */ /* 0x000fe4000784c0ff */
[----:B------:R-:W-:Y:S02]  /*3520*/  ISETP.LT.OR P1, PT, R4, 0x61, P1 ;  /* 0x000000610400780c */ /* 0x000fe40000f21670 */
[----:B------:R-:W-:Y:S02]  /*3530*/  ISETP.GT.AND P2, PT, R10, 0x69, !P2 ;  /* 0x000000690a00780c */ /* 0x000fe40005744270 */
[----:B------:R-:W-:-:S02]  /*3540*/  FSEL R123, R74, -INF , !P1 ;  /* 0xff8000004a7b7808 */ /* 0x000fc40004800000 */
[----:B------:R-:W-:Y:S02]  /*3550*/  ISETP.GT.AND P1, PT, R10, 0x61, !P6 ;  /* 0x000000610a00780c */ /* 0x000fe40007724270 */
[----:B------:R-:W-:Y:S02]  /*3560*/  LOP3.LUT P6, RZ, R16, 0x2, RZ, 0xc0, !PT ;  /* 0x0000000210ff7812 */ /* 0x000fe400078cc0ff */
[C---:B------:R-:W-:Y:S02]  /*3570*/  ISETP.LT.OR P1, PT, R4.reuse, 0x62, P1 ;  /* 0x000000620400780c */ /* 0x040fe40000f21670 */
[----:B------:R-:W-:Y:S02]  /*3580*/  ISETP.LT.OR P2, PT, R4, 0x6a, P2 ;  /* 0x0000006a0400780c */ /* 0x000fe40001741670 */
[----:B------:R-:W-:Y:S02]  /*3590*/  FSEL R75, R75, -INF , !P1 ;  /* 0xff8000004b4b7808 */ /* 0x000fe40004800000 */
[----:B------:R-:W-:-:S02]  /*35a0*/  FSETP.NEU.FTZ.AND P1, PT, R2, -INF , PT ;  /* 0xff8000000200780b */ /* 0x000fc40003f3d000 */
[----:B------:R-:W-:Y:S02]  /*35b0*/  FSEL R79, R79, -INF , !P2 ;  /* 0xff8000004f4f7808 */ /* 0x000fe40005000000 */
[----:B------:R-:W-:Y:S02]  /*35c0*/  FSEL R12, R12, RZ, P1 ;  /* 0x000000ff0c0c7208 */ /* 0x000fe40000800000 */
[----:B------:R-:W-:Y:S02]  /*35d0*/  ISETP.GT.AND P1, PT, R10, RZ, !P6 ;  /* 0x000000ff0a00720c */ /* 0x000fe40007724270 */
[----:B------:R-:W-:Y:S01]  /*35e0*/  LOP3.LUT P6, RZ, R16, 0x1, RZ, 0xc0, !PT ;  /* 0x0000000110ff7812 */ /* 0x000fe200078cc0ff */
[-CC-:B------:R-:W-:Y:S01]  /*35f0*/  FFMA.FTZ R138, R89, R0.reuse, -R12.reuse ;  /* 0x00000000598a7223 */ /* 0x180fe2000001080c */
[----:B------:R-:W-:Y:S01]  /*3600*/  ISETP.LT.OR P1, PT, R4, 0x1, P1 ;  /* 0x000000010400780c */ /* 0x000fe20000f21670 */
[-CC-:B------:R-:W-:Y:S01]  /*3610*/  FFMA.FTZ R136, R91, R0.reuse, -R12.reuse ;  /* 0x000000005b887223 */ /* 0x180fe2000001080c */
[----:B------:R-:W-:Y:S01]  /*3620*/  FSEL R91, R82, -INF , !P3 ;  /* 0xff800000525b7808 */ /* 0x000fe20005800000 */
[-CC-:B------:R-:W-:Y:S01]  /*3630*/  FFMA.FTZ R132, R33, R0.reuse, -R12.reuse ;  /* 0x0000000021847223 */ /* 0x180fe2000001080c */
[----:B------:R-:W-:Y:S01]  /*3640*/  FSEL R26, R26, -INF , !P1 ;  /* 0xff8000001a1a7808 */ /* 0x000fe20004800000 */
[-CC-:B------:R-:W-:Y:S01]  /*3650*/  FFMA.FTZ R33, R57, R0.reuse, -R12.reuse ;  /* 0x0000000039217223 */ /* 0x180fe2000001080c */
[----:B------:R-:W-:Y:S01]  /*3660*/  LOP3.LUT P1, RZ, R16, 0x4000000, RZ, 0xc0, !PT ;  /* 0x0400000010ff7812 */ /* 0x000fe2000782c0ff */
[-CC-:B------:R-:W-:Y:S01]  /*3670*/  FFMA.FTZ R142, R93, R0.reuse, -R12.reuse ;  /* 0x000000005d8e7223 */ /* 0x180fe2000001080c */
[----:B------:R-:W-:Y:S01]  /*3680*/  FMNMX.FTZ R14, R26, R117, !PT ;  /* 0x000000751a0e7209 */ /* 0x000fe20007810000 */
[-CC-:B------:R-:W-:Y:S01]  /*3690*/  FFMA.FTZ R148, R133, R0.reuse, -R12.reuse ;  /* 0x0000000085947223 */ /* 0x180fe2000001080c */
[----:B------:R-:W-:Y:S01]  /*36a0*/  ISETP.GT.AND P1, PT, R10, 0x68, !P1 ;  /* 0x000000680a00780c */ /* 0x000fe20004f24270 */
[--C-:B------:R-:W-:Y:S01]  /*36b0*/  FFMA.FTZ R131, R131, R0, -R12.reuse ;  /* 0x0000000083837223 */ /* 0x100fe2000001080c */
[----:B------:R-:W-:Y:S01]  /*36c0*/  FMNMX.FTZ R14, R27, R14, !PT ;  /* 0x0000000e1b0e7209 */ /* 0x000fe20007810000 */
[--C-:B------:R-:W-:Y:S01]  /*36d0*/  FFMA.FTZ R150, R127, R0, -R12.reuse ;  /* 0x000000007f967223 */ /* 0x100fe2000001080c */
[----:B------:R-:W-:Y:S01]  /*36e0*/  ISETP.LT.OR P1, PT, R4, 0x69, P1 ;  /* 0x000000690400780c */ /* 0x000fe20000f21670 */
[----:B------:R-:W-:Y:S01]  /*36f0*/  MUFU.EX2 R148, R148 ;  /* 0x0000009400947308 */ /* 0x000fe20000000800 */
[----:B------:R-:W-:Y:S01]  /*3700*/  FMNMX.FTZ R14, R115, R14, !PT ;  /* 0x0000000e730e7209 */ /* 0x000fe20007810000 */
[-CC-:B------:R-:W-:Y:S01]  /*3710*/  FFMA.FTZ R128, R13, R0.reuse, -R12.reuse ;  /* 0x000000000d807223 */ /* 0x180fe2000001080c */
[----:B------:R-:W-:Y:S01]  /*3720*/  FSEL R89, R78, -INF , !P1 ;  /* 0xff8000004e597808 */ /* 0x000fe20004800000 */
[--C-:B------:R-:W-:Y:S01]  /*3730*/  FFMA.FTZ R127, R129, R0, -R12.reuse ;  /* 0x00000000817f7223 */ /* 0x100fe2000001080c */
[----:B------:R-:W-:Y:S01]  /*3740*/  FMNMX.FTZ R14, R99, R14, !PT ;  /* 0x0000000e630e7209 */ /* 0x000fe20007810000 */
[--C-:B------:R-:W-:Y:S01]  /*3750*/  FFMA.FTZ R144, R125, R0, -R12.reuse ;  /* 0x000000007d907223 */ /* 0x100fe2000001080c */
[----:B------:R-:W-:Y:S01]  /*3760*/  ISETP.GT.AND P6, PT, R10, 0x79, !P6 ;  /* 0x000000790a00780c */ /* 0x000fe200077c4270 */
[----:B------:R-:W0:Y:S01]  /*3770*/  MUFU.EX2 R131, R131 ;  /* 0x0000008300837308 */ /* 0x000e220000000800 */
[----:B------:R-:W-:Y:S01]  /*3780*/  FMNMX.FTZ R14, R113, R14, !PT ;  /* 0x0000000e710e7209 */ /* 0x000fe20007810000 */
[-CC-:B------:R-:W-:Y:S01]  /*3790*/  FFMA.FTZ R119, R119, R0.reuse, -R12.reuse ;  /* 0x0000000077777223 */ /* 0x180fe2000001080c */
[----:B------:R-:W-:Y:S01]  /*37a0*/  ISETP.LT.OR P6, PT, R4, 0x7a, P6 ;  /* 0x0000007a0400780c */ /* 0x000fe200037c1670 */
[--C-:B------:R-:W-:Y:S01]  /*37b0*/  FFMA.FTZ R146, R97, R0, -R12.reuse ;  /* 0x0000000061927223 */ /* 0x100fe2000001080c */
[----:B------:R-:W-:Y:S01]  /*37c0*/  FMNMX.FTZ R14, R31, R14, !PT ;  /* 0x0000000e1f0e7209 */ /* 0x000fe20007810000 */
[--C-:B------:R-:W-:Y:S01]  /*37d0*/  FFMA.FTZ R37, R37, R0, -R12.reuse ;  /* 0x0000000025257223 */ /* 0x100fe2000001080c */
[----:B------:R-:W-:Y:S01]  /*37e0*/  FSEL R57, R86, -INF , !P5 ;  /* 0xff80000056397808 */ /* 0x000fe20006800000 */
[----:B------:R-:W1:Y:S01]  /*37f0*/  MUFU.EX2 R150, R150 ;  /* 0x0000009600967308 */ /* 0x000e620000000800 */
[----:B------:R-:W-:Y:S01]  /*3800*/  FMNMX.FTZ R14, R111, R14, !PT ;  /* 0x0000000e6f0e7209 */ /* 0x000fe20007810000 */
[-CC-:B------:R-:W-:Y:S01]  /*3810*/  FFMA.FTZ R140, R95, R0.reuse, -R12.reuse ;  /* 0x000000005f8c7223 */ /* 0x180fe2000001080c */
[----:B------:R-:W-:Y:S01]  /*3820*/  FSEL R87, R87, -INF , !P6 ;  /* 0xff80000057577808 */ /* 0x000fe20007000000 */
[--C-:B------:R-:W-:Y:S01]  /*3830*/  FFMA.FTZ R41, R41, R0, -R12.reuse ;  /* 0x0000000029297223 */ /* 0x100fe2000001080c */
[----:B------:R-:W-:Y:S01]  /*3840*/  FMNMX.FTZ R14, R35, R14, !PT ;  /* 0x0000000e230e7209 */ /* 0x000fe20007810000 */
[-CC-:B------:R-:W-:Y:S01]  /*3850*/  FFMA.FTZ R134, R29, R0.reuse, -R12.reuse ;  /* 0x000000001d867223 */ /* 0x180fe2000001080c */
[--C-:B------:R-:W-:Y:S01]  /*3860*/  FFMA.FTZ R29, R61, R0, -R12.reuse ;  /* 0x000000003d1d7223 */ /* 0x100fe2000001080c */
[----:B------:R-:W2:Y:S01]  /*3870*/  MUFU.EX2 R127, R127 ;  /* 0x0000007f007f7308 */ /* 0x000ea20000000800 */
[----:B------:R-:W-:Y:S01]  /*3880*/  FMNMX.FTZ R14, R109, R14, !PT ;  /* 0x0000000e6d0e7209 */ /* 0x000fe20007810000 */
[-CC-:B------:R-:W-:Y:S01]  /*3890*/  FFMA.FTZ R130, R25, R0.reuse, -R12.reuse ;  /* 0x0000000019827223 */ /* 0x180fe2000001080c */
[-CC-:B------:R-:W-:Y:S01]  /*38a0*/  FFMA.FTZ R124, R11, R0.reuse, -R12.reuse ;  /* 0x000000000b7c7223 */ /* 0x180fe2000001080c */
[--C-:B------:R-:W-:Y:S01]  /*38b0*/  FFMA.FTZ R126, R15, R0, -R12.reuse ;  /* 0x000000000f7e7223 */ /* 0x100fe2000001080c */
[----:B------:R-:W-:Y:S01]  /*38c0*/  FMNMX.FTZ R14, R101, R14, !PT ;  /* 0x0000000e650e7209 */ /* 0x000fe20007810000 */
[-CC-:B------:R-:W-:Y:S01]  /*38d0*/  FFMA.FTZ R120, R21, R0.reuse, -R12.reuse ;  /* 0x0000000015787223 */ /* 0x180fe2000001080c */
[--C-:B------:R-:W-:Y:S01]  /*38e0*/  FFMA.FTZ R122, R3, R0, -R12.reuse ;  /* 0x00000000037a7223 */ /* 0x100fe2000001080c */
[----:B------:R-:W3:Y:S01]  /*38f0*/  MUFU.EX2 R144, R144 ;  /* 0x0000009000907308 */ /* 0x000ee20000000800 */
[----:B------:R-:W-:Y:S01]  /*3900*/  FMNMX.FTZ R14, R107, R14, !PT ;  /* 0x0000000e6b0e7209 */ /* 0x000fe20007810000 */
[-CC-:B------:R-:W-:Y:S01]  /*3910*/  FFMA.FTZ R45, R45, R0.reuse, -R12.reuse ;  /* 0x000000002d2d7223 */ /* 0x180fe2000001080c */
[-CC-:B------:R-:W-:Y:S01]  /*3920*/  FFMA.FTZ R49, R49, R0.reuse, -R12.reuse ;  /* 0x0000000031317223 */ /* 0x180fe2000001080c */
[--C-:B------:R-:W-:Y:S01]  /*3930*/  FFMA.FTZ R53, R53, R0, -R12.reuse ;  /* 0x0000000035357223 */ /* 0x100fe2000001080c */
[----:B------:R-:W-:Y:S01]  /*3940*/  FMNMX.FTZ R14, R39, R14, !PT ;  /* 0x0000000e270e7209 */ /* 0x000fe20007810000 */
[-CC-:B------:R-:W-:Y:S01]  /*3950*/  FFMA.FTZ R61, R65, R0.reuse, -R12.reuse ;  /* 0x00000000413d7223 */ /* 0x180fe2000001080c */
[--C-:B------:R-:W-:Y:S01]  /*3960*/  FFMA.FTZ R25, R69, R0, -R12.reuse ;  /* 0x0000000045197223 */ /* 0x100fe2000001080c */
[----:B------:R-:W4:Y:S01]  /*3970*/  MUFU.EX2 R119, R119 ;  /* 0x0000007700777308 */ /* 0x000f220000000800 */
[----:B------:R-:W-:Y:S01]  /*3980*/  FMNMX.FTZ R14, R105, R14, !PT ;  /* 0x0000000e690e7209 */ /* 0x000fe20007810000 */
[-CC-:B------:R-:W-:Y:S01]  /*3990*/  FFMA.FTZ R11, R73, R0.reuse, -R12.reuse ;  /* 0x00000000490b7223 */ /* 0x180fe2000001080c */
[-CC-:B------:R-:W-:Y:S01]  /*39a0*/  FFMA.FTZ R15, R77, R0.reuse, -R12.reuse ;  /* 0x000000004d0f7223 */ /* 0x180fe2000001080c */
[--C-:B------:R-:W-:Y:S01]  /*39b0*/  FFMA.FTZ R21, R81, R0, -R12.reuse ;  /* 0x0000000051157223 */ /* 0x100fe2000001080c */
[----:B------:R-:W-:Y:S01]  /*39c0*/  FMNMX.FTZ R14, R43, R14, !PT ;  /* 0x0000000e2b0e7209 */ /* 0x000fe20007810000 */
[----:B------:R-:W-:-:S02]  /*39d0*/  FFMA.FTZ R3, R85, R0, -R12 ;  /* 0x0000000055037223 */ /* 0x000fc4000001080c */
[----:B------:R-:W5:Y:S01]  /*39e0*/  MUFU.EX2 R146, R146 ;  /* 0x0000009200927308 */ /* 0x000f620000000800 */
[----:B------:R-:W-:-:S04]  /*39f0*/  FMNMX.FTZ R14, R55, R14, !PT ;  /* 0x0000000e370e7209 */ /* 0x000fc80007810000 */
[----:B------:R-:W-:-:S03]  /*3a00*/  FMNMX.FTZ R14, R103, R14, !PT ;  /* 0x0000000e670e7209 */ /* 0x000fc60007810000 */
        /* <DEDUP_REMOVED lines=12> */
[----:B------:R-:W-:Y:S01]  /*3ad0*/  MUFU.EX2 R45, R45 ;  /* 0x0000002d002d7308 */ /* 0x000fe20000000800 */
        /* <DEDUP_REMOVED lines=9> */
[----:B------:R-:W-:-:S05]  /*3b70*/  FMNMX.FTZ R14, R87, R14, !PT ;  /* 0x0000000e570e7209 */ /* 0x000fca0007810000 */
[----:B------:R-:W0:Y:S02]  /*3b80*/  SHFL.BFLY PT, R93, R14, 0x2, 0x1f ;  /* 0x0c401f000e5d7f89 */ /* 0x000e2400000e0000 */
        /* <DEDUP_REMOVED lines=9> */
[----:B0-----:R-:W-:-:S04]  /*3c20*/  FMNMX.FTZ R13, R93, R4, !PT ;  /* 0x000000045d0d7209 */ /* 0x001fc80007810000 */
[C---:B------:R-:W-:Y:S01]  /*3c30*/  FSETP.NEU.FTZ.AND P1, PT, R13.reuse, -INF , PT ;  /* 0xff8000000d00780b */ /* 0x040fe20003f3d000 */
[----:B------:R-:W-:Y:S02]  /*3c40*/  FMUL.FTZ R4, R13, R0 ;  /* 0x000000000d047220 */ /* 0x000fe40000410000 */
[----:B------:R-:W-:Y:S03]  /*3c50*/  MUFU.EX2 R130, R130 ;  /* 0x0000008200827308 */ /* 0x000fe60000000800 */
[----:B------:R-:W-:Y:S02]  /*3c60*/  FSEL R4, R4, RZ, P1 ;  /* 0x000000ff04047208 */ /* 0x000fe40000800000 */
[----:B------:R-:W-:-:S03]  /*3c70*/  PLOP3.LUT P1, PT, PT, PT, UP0, 0x40, 0x0 ;  /* 0x000000000000781c */ /* 0x000fc60003f2e808 */
[----:B------:R-:W-:Y:S01]  /*3c80*/  MUFU.EX2 R25, R25 ;  /* 0x0000001900197308 */ /* 0x000fe20000000800 */
[-CC-:B------:R-:W-:Y:S01]  /*3c90*/  FFMA.FTZ R151, R27, R0.reuse, -R4.reuse ;  /* 0x000000001b977223 */ /* 0x180fe20000010804 */
[----:B------:R-:W-:Y:S01]  /*3ca0*/  FADD.FTZ R27, R148, R131 ;  /* 0x00000083941b7221 */ /* 0x000fe20000010000 */
[-CC-:B------:R-:W-:Y:S01]  /*3cb0*/  FFMA.FTZ R149, R26, R0.reuse, -R4.reuse ;  /* 0x000000001a957223 */ /* 0x180fe20000010804 */
[-CC-:B------:R-:W-:Y:S01]  /*3cc0*/  FFMA.FTZ R10, R117, R0.reuse, -R4.reuse ;  /* 0x00000000750a7223 */ /* 0x180fe20000010804 */
[-CC-:B------:R-:W-:Y:S01]  /*3cd0*/  FFMA.FTZ R12, R115, R0.reuse, -R4.reuse ;  /* 0x00000000730c7223 */ /* 0x180fe20000010804 */
[----:B-1----:R-:W-:Y:S01]  /*3ce0*/  FADD.FTZ R30, R150, R27 ;  /* 0x0000001b961e7221 */ /* 0x002fe20000010000 */
[-CC-:B------:R-:W-:Y:S01]  /*3cf0*/  FFMA.FTZ R145, R99, R0.reuse, -R4.reuse ;  /* 0x0000000063917223 */ /* 0x180fe20000010804 */
[----:B------:R-:W-:Y:S01]  /*3d00*/  MUFU.EX2 R151, R151 ;  /* 0x0000009700977308 */ /* 0x000fe20000000800 */
[-C--:B------:R-:W-:Y:S01]  /*3d10*/  FFMA.FTZ R14, R113, R0.reuse, -R4 ;  /* 0x00000000710e7223 */ /* 0x080fe20000010804 */
[----:B--2---:R-:W-:Y:S01]  /*3d20*/  FADD.FTZ R27, R127, R30 ;  /* 0x0000001e7f1b7221 */ /* 0x004fe20000010000 */
[-CC-:B------:R-:W-:Y:S01]  /*3d30*/  FFMA.FTZ R147, R31, R0.reuse, -R4.reuse ;  /* 0x000000001f937223 */ /* 0x180fe20000010804 */
[-CC-:B------:R-:W-:Y:S01]  /*3d40*/  FFMA.FTZ R16, R111, R0.reuse, -R4.reuse ;  /* 0x000000006f107223 */ /* 0x180fe20000010804 */
[-CC-:B------:R-:W-:Y:S01]  /*3d50*/  FFMA.FTZ R141, R35, R0.reuse, -R4.reuse ;  /* 0x00000000238d7223 */ /* 0x180fe20000010804 */
[----:B---3--:R-:W-:Y:S01]  /*3d60*/  FADD.FTZ R30, R144, R27 ;  /* 0x0000001b901e7221 */ /* 0x008fe20000010000 */
[-CC-:B------:R-:W-:Y:S01]  /*3d70*/  FFMA.FTZ R20, R109, R0.reuse, -R4.reuse ;  /* 0x000000006d147223 */ /* 0x180fe20000010804 */
[----:B------:R-:W-:Y:S01]  /*3d80*/  MUFU.EX2 R149, R149 ;  /* 0x0000009500957308 */ /* 0x000fe20000000800 */
[-C--:B------:R-:W-:Y:S01]  /*3d90*/  FFMA.FTZ R143, R101, R0.reuse, -R4 ;  /* 0x00000000658f7223 */ /* 0x080fe20000010804 */
[----:B----4-:R-:W-:Y:S01]  /*3da0*/  FADD.FTZ R27, R119, R30 ;  /* 0x0000001e771b7221 */ /* 0x010fe20000010000 */
[-CC-:B------:R-:W-:Y:S01]  /*3db0*/  FFMA.FTZ R24, R107, R0.reuse, -R4.reuse ;  /* 0x000000006b187223 */ /* 0x180fe20000010804 */
[-CC-:B------:R-:W-:Y:S01]  /*3dc0*/  FFMA.FTZ R137, R39, R0.reuse, -R4.reuse ;  /* 0x0000000027897223 */ /* 0x180fe20000010804 */
[-CC-:B------:R-:W-:Y:S01]  /*3dd0*/  FFMA.FTZ R26, R105, R0.reuse, -R4.reuse ;  /* 0x00000000691a7223 */ /* 0x180fe20000010804 */
[----:B-----5:R-:W-:Y:S01]  /*3de0*/  FADD.FTZ R32, R146, R27 ;  /* 0x0000001b92207221 */ /* 0x020fe20000010000 */
[-CC-:B------:R-:W-:Y:S01]  /*3df0*/  FFMA.FTZ R139, R43, R0.reuse, -R4.reuse ;  /* 0x000000002b8b7223 */ /* 0x180fe20000010804 */
[----:B------:R-:W0:Y:S01]  /*3e00*/  MUFU.EX2 R10, R10 ;  /* 0x0000000a000a7308 */ /* 0x000e220000000800 */
[-C--:B------:R-:W-:Y:S01]  /*3e10*/  FFMA.FTZ R28, R55, R0.reuse, -R4 ;  /* 0x00000000371c7223 */ /* 0x080fe20000010804 */
[----:B------:R-:W-:Y:S01]  /*3e20*/  FADD.FTZ R27, R37, R32 ;  /* 0x00000020251b7221 */ /* 0x000fe20000010000 */
[-CC-:B------:R-:W-:Y:S01]  /*3e30*/  FFMA.FTZ R133, R103, R0.reuse, -R4.reuse ;  /* 0x0000000067857223 */ /* 0x180fe20000010804 */
[-CC-:B------:R-:W-:Y:S01]  /*3e40*/  FFMA.FTZ R30, R59, R0.reuse, -R4.reuse ;  /* 0x000000003b1e7223 */ /* 0x180fe20000010804 */
[-CC-:B------:R-:W-:Y:S01]  /*3e50*/  FFMA.FTZ R135, R51, R0.reuse, -R4.reuse ;  /* 0x0000000033877223 */ /* 0x180fe20000010804 */
[----:B------:R-:W-:Y:S01]  /*3e60*/  FADD.FTZ R32, R140, R27 ;  /* 0x0000001b8c207221 */ /* 0x000fe20000010000 */
[-CC-:B------:R-:W-:Y:S01]  /*3e70*/  FFMA.FTZ R129, R47, R0.reuse, -R4.reuse ;  /* 0x000000002f817223 */ /* 0x180fe20000010804 */
[----:B------:R-:W1:Y:S01]  /*3e80*/  MUFU.EX2 R12, R12 ;  /* 0x0000000c000c7308 */ /* 0x000e620000000800 */
[-C--:B------:R-:W-:Y:S01]  /*3e90*/  FFMA.FTZ R22, R67, R0.reuse, -R4 ;  /* 0x0000000043167223 */ /* 0x080fe20000010804 */
[----:B------:R-:W-:Y:S01]  /*3ea0*/  FADD.FTZ R27, R41, R32 ;  /* 0x00000020291b7221 */ /* 0x000fe20000010000 */
[-CC-:B------:R-:W-:Y:S01]  /*3eb0*/  FFMA.FTZ R32, R63, R0.reuse, -R4.reuse ;  /* 0x000000003f207223 */ /* 0x180fe20000010804 */
[-CC-:B------:R-:W-:Y:S01]  /*3ec0*/  FFMA.FTZ R121, R121, R0.reuse, -R4.reuse ;  /* 0x0000000079797223 */ /* 0x180fe20000010804 */
[-CC-:B------:R-:W-:Y:S01]  /*3ed0*/  FFMA.FTZ R71, R71, R0.reuse, -R4.reuse ;  /* 0x0000000047477223 */ /* 0x180fe20000010804 */
[----:B------:R-:W-:Y:S01]  /*3ee0*/  FADD.FTZ R36, R142, R27 ;  /* 0x0000001b8e247221 */ /* 0x000fe20000010000 */
[-C--:B------:R-:W-:Y:S01]  /*3ef0*/  FFMA.FTZ R123, R123, R0.reuse, -R4 ;  /* 0x000000007b7b7223 */ /* 0x080fe20000010804 */
[----:B------:R-:W2:Y:S01]  /*3f00*/  MUFU.EX2 R145, R145 ;  /* 0x0000009100917308 */ /* 0x000ea20000000800 */
[----:B0-----:R-:W-:Y:S01]  /*3f10*/  FADD.FTZ R34, R149, R10 ;  /* 0x0000000a95227221 */ /* 0x001fe20000010000 */
[----:B------:R-:W-:Y:S01]  /*3f20*/  FADD.FTZ R31, R45, R36 ;  /* 0x000000242d1f7221 */ /* 0x000fe20000010000 */
[-CC-:B------:R-:W-:Y:S01]  /*3f30*/  FFMA.FTZ R75, R75, R0.reuse, -R4.reuse ;  /* 0x000000004b4b7223 */ /* 0x180fe20000010804 */
[-C--:B------:R-:W-:Y:S01]  /*3f40*/  FFMA.FTZ R89, R89, R0.reuse, -R4 ;  /* 0x0000000059597223 */ /* 0x080fe20000010804 */
[----:B------:R-:W-:Y:S01]  /*3f50*/  FADD.FTZ R27, R151, R34 ;  /* 0x00000022971b7221 */ /* 0x000fe20000010000 */
        /* <DEDUP_REMOVED lines=9> */
[----:B------:R-:W-:Y:S01]  /*3ff0*/  FFMA.FTZ R87, R87, R0, -R4 ;  /* 0x0000000057577223 */ /* 0x000fe20000010804 */
[----:B------:R-:W1:Y:S01]  /*4000*/  MUFU.EX2 R147, R147 ;  /* 0x0000009300937308 */ /* 0x000e620000000800 */
[----:B--2---:R-:W-:Y:S01]  /*4010*/  FADD.FTZ R27, R145, R34 ;  /* 0x00000022911b7221 */ /* 0x004fe20000010000 */
[----:B------:R-:W-:Y:S01]  /*4020*/  FADD.FTZ R31, R53, R36 ;  /* 0x00000024351f7221 */ /* 0x000fe20000010000 */
[----:B------:R-:W-:-:S02]  /*4030*/  F2FP.BF16.F32.PACK_AB R149, R10, R149 ;  /* 0x000000950a95723e */ /* 0x000fc400000010ff */
[----:B------:R-:W-:Y:S01]  /*4040*/  F2FP.BF16.F32.PACK_AB R151, R12, R151 ;  /* 0x000000970c97723e */ /* 0x000fe200000010ff */
[----:B------:R-:W-:Y:S01]  /*4050*/  FADD.FTZ R36, R132, R31 ;  /* 0x0000001f84247221 */ /* 0x000fe20000010000 */
[----:B------:R-:W-:Y:S01]  /*4060*/  F2FP.BF16.F32.PACK_AB R148, R131, R148 ;  /* 0x000000948394723e */ /* 0x000fe200000010ff */
[----:B------:R-:W2:Y:S01]  /*4070*/  MUFU.EX2 R16, R16 ;  /* 0x0000001000107308 */ /* 0x000ea20000000800 */
[C---:B0-----:R-:W-:Y:S01]  /*4080*/  FADD.FTZ R34, R14.reuse, R27 ;  /* 0x0000001b0e227221 */ /* 0x041fe20000010000 */
[----:B------:R-:W-:Y:S01]  /*4090*/  FADD.FTZ R31, R33, R36 ;  /* 0x00000024211f7221 */ /* 0x000fe20000010000 */
[----:B------:R-:W-:Y:S02]  /*40a0*/  F2FP.BF16.F32.PACK_AB R145, R14, R145 ;  /* 0x000000910e91723e */ /* 0x000fe400000010ff */
[----:B------:R-:W-:Y:S01]  /*40b0*/  F2FP.BF16.F32.PACK_AB R150, R127, R150 ;  /* 0x000000967f96723e */ /* 0x000fe200000010ff */
[----:B------:R-:W-:Y:S01]  /*40c0*/  FADD.FTZ R36, R134, R31 ;  /* 0x0000001f86247221 */ /* 0x000fe20000010000 */
[----:B------:R-:W-:Y:S01]  /*40d0*/  F2FP.BF16.F32.PACK_AB R144, R119, R144 ;  /* 0x000000907790723e */ /* 0x000fe200000010ff */
[----:B------:R-:W0:Y:S01]  /*40e0*/  MUFU.EX2 R141, R141 ;  /* 0x0000008d008d7308 */ /* 0x000e220000000800 */
[----:B-1----:R-:W-:Y:S01]  /*40f0*/  FADD.FTZ R27, R147, R34 ;  /* 0x00000022931b7221 */ /* 0x002fe20000010000 */
[----:B------:R-:W-:Y:S01]  /*4100*/  FADD.FTZ R31, R29, R36 ;  /* 0x000000241d1f7221 */ /* 0x000fe20000010000 */
[----:B------:R-:W-:-:S02]  /*4110*/  F2FP.BF16.F32.PACK_AB R146, R37, R146 ;  /* 0x000000922592723e */ /* 0x000fc400000010ff */
[----:B------:R-:W-:Y:S01]  /*4120*/  F2FP.BF16.F32.PACK_AB R140, R41, R140 ;  /* 0x0000008c298c723e */ /* 0x000fe200000010ff */
[----:B------:R-:W-:Y:S01]  /*4130*/  FADD.FTZ R38, R128, R31 ;  /* 0x0000001f80267221 */ /* 0x000fe20000010000 */
[----:B------:R-:W-:Y:S01]  /*4140*/  F2FP.BF16.F32.PACK_AB R142, R45, R142 ;  /* 0x0000008e2d8e723e */ /* 0x000fe200000010ff */
[----:B------:R-:W1:Y:S01]  /*4150*/  MUFU.EX2 R20, R20 ;  /* 0x0000001400147308 */ /* 0x000e620000000800 */
[----:B--2---:R-:W-:Y:S01]  /*4160*/  FADD.FTZ R34, R16, R27 ;  /* 0x0000001b10227221 */ /* 0x004fe20000010000 */
[----:B------:R-:W-:Y:S01]  /*4170*/  FADD.FTZ R31, R61, R38 ;  /* 0x000000263d1f7221 */ /* 0x000fe20000010000 */
[----:B------:R-:W-:Y:S02]  /*4180*/  F2FP.BF16.F32.PACK_AB R136, R49, R136 ;  /* 0x000000883188723e */ /* 0x000fe400000010ff */
[----:B------:R-:W-:Y:S02]  /*4190*/  F2FP.BF16.F32.PACK_AB R138, R53, R138 ;  /* 0x0000008a358a723e */ /* 0x000fe400000010ff */
[----:B------:R-:W-:Y:S01]  /*41a0*/  F2FP.BF16.F32.PACK_AB R132, R33, R132 ;  /* 0x000000842184723e */ /* 0x000fe200000010ff */
[----:B------:R-:W2:Y:S01]  /*41b0*/  MUFU.EX2 R143, R143 ;  /* 0x0000008f008f7308 */ /* 0x000ea20000000800 */
[----:B0-----:R-:W-:Y:S01]  /*41c0*/  FADD.FTZ R27, R141, R34 ;  /* 0x000000228d1b7221 */ /* 0x001fe20000010000 */
[----:B------:R-:W-:-:S02]  /*41d0*/  F2FP.BF16.F32.PACK_AB R134, R29, R134 ;  /* 0x000000861d86723e */ /* 0x000fc400000010ff */
[----:B------:R-:W-:Y:S02]  /*41e0*/  F2FP.BF16.F32.PACK_AB R128, R61, R128 ;  /* 0x000000803d80723e */ /* 0x000fe400000010ff */
[----:B------:R-:W-:Y:S02]  /*41f0*/  F2FP.BF16.F32.PACK_AB R147, R16, R147 ;  /* 0x000000931093723e */ /* 0x000fe400000010ff */
        /* <DEDUP_REMOVED lines=9> */
[----:B-1----:R-:W-:Y:S01]  /*4290*/  FADD.FTZ R27, R137, R36 ;  /* 0x00000024891b7221 */ /* 0x002fe20000010000 */
[----:B------:R-:W-:Y:S01]  /*42a0*/  FADD.FTZ R36, R130, R31 ;  /* 0x0000001f82247221 */ /* 0x000fe20000010000 */
[----:B------:R-:W-:-:S03]  /*42b0*/  F2FP.BF16.F32.PACK_AB R130, R25, R130 ;  /* 0x000000821982723e */ /* 0x000fc600000010ff */
[----:B------:R-:W-:Y:S02]  /*42c0*/  FADD.FTZ R31, R25, R36 ;  /* 0x00000024191f7221 */ /* 0x000fe40000010000 */
        /* <DEDUP_REMOVED lines=62> */
[----:B------:R-:W-:-:S03]  /*46b0*/  F2FP.BF16.F32.PACK_AB R121, R10, R91 ;  /* 0x0000005b0a79723e */ /* 0x000fc600000010ff */
[----:B0-----:R-:W-:-:S04]  /*46c0*/  FADD.FTZ R3, R57, R14 ;  /* 0x0000000e39037221 */ /* 0x001fc80000010000 */
[C---:B-1----:R-:W-:Y:S01]  /*46d0*/  FADD.FTZ R3, R12.reuse, R3 ;  /* 0x000000030c037221 */ /* 0x042fe20000010000 */
[----:B------:R-:W-:Y:S01]  /*46e0*/  F2FP.BF16.F32.PACK_AB R123, R12, R57 ;  /* 0x000000390c7b723e */ /* 0x000fe200000010ff */
[----:B------:R-:W-:Y:S01]  /*46f0*/  VIADD R12, R19, 0xfffffffe ;  /* 0xfffffffe130c7836 */ /* 0x000fe20000000000 */
[----:B------:R-:W-:Y:S06]  /*4700*/  @P1 BRA `(.L_x_985) ;  /* 0x00000000004c1947 */ /* 0x000fec0003800000 */
[----:B------:R-:W-:Y:S01]  /*4710*/  ISETP.LT.AND P1, PT, RZ, UR45, PT ;  /* 0x0000002dff007c0c */ /* 0x000fe2000bf21270 */
[----:B------:R-:W-:-:S12]  /*4720*/  UIADD3 UR7, UR45, -0x1, URZ ;  /* 0xffffffff2d077890 */ /* 0x000fd8000fffe03f */
[----:B------:R-:W-:Y:S05]  /*4730*/  @P1 BRA `(.L_x_986) ;  /* 0x0000000000201947 */ /* 0x000fea0003800000 */
[----:B------:R-:W-:Y:S01]  /*4740*/  ULDC UR14, c[0x0][0x9e4] ;  /* 0x00027900000e7ab9 */ /* 0x000fe20000000800 */
[----:B------:R-:W-:Y:S02]  /*4750*/  UIADD3 UR7, -UR45, URZ, URZ ;  /* 0x0000003f2d077290 */ /* 0x000fe4000fffe13f */
[----:B------:R-:W-:-:S11]  /*4760*/  UISETP.NE.AND UP0, UPT, UR14, 0x1, UPT ;  /* 0x000000010e00788c */ /* 0x000fd6000bf05270 */
[----:B------:R-:W-:Y:S02]  /*4770*/  @UP0 ULDC.64 UR18, c[0x0][0x9e8] ;  /* 0x00027a0000120ab9 */ /* 0x000fe40000000a00 */
[----:B------:R-:W-:-:S04]  /*4780*/  UIMAD.WIDE.U32 UR10, UR7, UR18, URZ ;  /* 0x00000012070a72a5 */ /* 0x000fc8000f8e003f */
[----:B------:R-:W-:-:S04]  /*4790*/  @UP0 USHF.R.U32.HI UR7, URZ, UR19, UR11 ;  /* 0x000000133f070299 */ /* 0x000fc8000801160b */
[----:B------:R-:W-:Y:S01]  /*47a0*/  ULOP3.LUT UR7, URZ, UR7, URZ, 0x33, !UPT ;  /* 0x000000073f077292 */ /* 0x000fe2000f8e333f */
[----:B------:R-:W-:Y:S11]  /*47b0*/  BRA `(.L_x_987) ;  /* 0x0000000000147947 */ /* 0x000ff60003800000 */
.L_x_986:
[----:B------:R-:W-:Y:S02]  /*47c0*/  ULDC UR14, c[0x0][0x9e4] ;  /* 0x00027900000e7ab9 */ /* 0x000fe40000000800 */
[----:B------:R-:W-:-:S11]  /*47d0*/  UISETP.NE.AND UP0, UPT, UR14, 0x1, UPT ;  /* 0x000000010e00788c */ /* 0x000fd6000bf05270 */
[----:B------:R-:W-:Y:S02]  /*47e0*/  @UP0 ULDC.64 UR18, c[0x0][0x9e8] ;  /* 0x00027a0000120ab9 */ /* 0x000fe40000000a00 */
[----:B------:R-:W-:-:S04]  /*47f0*/  UIMAD.WIDE.U32 UR10, UR7, UR18, URZ ;  /* 0x00000012070a72a5 */ /* 0x000fc8000f8e003f */
[----:B------:R-:W-:-:S12]  /*4800*/  @UP0 USHF.R.U32.HI UR7, URZ, UR19, UR11 ;  /* 0x000000133f070299 */ /* 0x000fd8000801160b */
.L_x_987:
[----:B------:R-:W-:-:S04]  /*4810*/  UIMAD UR7, UR7, UR14, UR14 ;  /* 0x0000000e070772a4 */ /* 0x000fc8000f8e020e */
[----:B------:R-:W-:-:S04]  /*4820*/  UISETP.LT.AND UP0, UPT, UR4, UR7, UPT ;  /* 0x000000070400728c */ /* 0x000fc8000bf01270 */
[----:B------:R-:W-:-:S12]  /*4830*/  USEL UR4, UR4, UR7, UP0 ;  /* 0x0000000704047287 */ /* 0x000fd80008000000 */
.L_x_985:
[----:B------:R-:W-:Y:S01]  /*4840*/  USHF.R.S32.HI UR7, URZ, 0x1f, UR4 ;  /* 0x0000001f3f077899 */ /* 0x000fe20008011404 */
[----:B------:R-:W-:Y:S02]  /*4850*/  CS2R R118, SRZ ;  /* 0x0000000000767805 */ /* 0x000fe4000001ff00 */
[----:B------:R-:W-:Y:S02]  /*4860*/  CS2R R116, SRZ ;  /* 0x0000000000747805 */ /* 0x000fe4000001ff00 */
[----:B------:R-:W-:Y:S01]  /*4870*/  CS2R R114, SRZ ;  /* 0x0000000000727805 */ /* 0x000fe2000001ff00 */
[----:B------:R-:W-:Y:S01]  /*4880*/  ULEA.HI UR7, UR7, UR4, URZ, 0x7 ;  /* 0x0000000407077291 */ /* 0x000fe2000f8f383f */
[----:B------:R-:W-:Y:S02]  /*4890*/  CS2R R112, SRZ ;  /* 0x0000000000707805 */ /* 0x000fe4000001ff00 */
[----:B------:R-:W-:Y:S01]  /*48a0*/  CS2R R110, SRZ ;  /* 0x00000000006e7805 */ /* 0x000fe2000001ff00 */
[----:B------:R-:W-:Y:S01]  /*48b0*/  UMOV UR4, URZ ;  /* 0x0000003f00047c82 */ /* 0x000fe20008000000 */
[----:B------:R-:W-:Y:S01]  /*48c0*/  USHF.R.S32.HI UR7, URZ, 0x7, UR7 ;  /* 0x000000073f077899 */ /* 0x000fe20008011407 */
[----:B------:R-:W-:-:S02]  /*48d0*/  CS2R R108, SRZ ;  /* 0x00000000006c7805 */ /* 0x000fc4000001ff00 */
[----:B------:R-:W-:Y:S02]  /*48e0*/  CS2R R106, SRZ ;  /* 0x00000000006a7805 */ /* 0x000fe4000001ff00 */
[----:B------:R-:W-:Y:S01]  /*48f0*/  CS2R R104, SRZ ;  /* 0x0000000000687805 */ /* 0x000fe2000001ff00 */
[----:B------:R-:W-:Y:S01]  /*4900*/  UISETP.LT.AND UP0, UPT, UR41, UR7, UPT ;  /* 0x000000072900728c */ /* 0x000fe2000bf01270 */
[----:B------:R-:W-:Y:S02]  /*4910*/  CS2R R102, SRZ ;  /* 0x0000000000667805 */ /* 0x000fe4000001ff00 */
[----:B------:R-:W-:Y:S02]  /*4920*/  CS2R R100, SRZ ;  /* 0x0000000000647805 */ /* 0x000fe4000001ff00 */
[----:B------:R-:W-:Y:S01]  /*4930*/  CS2R R98, SRZ ;  /* 0x0000000000627805 */ /* 0x000fe2000001ff00 */
[----:B------:R-:W-:Y:S01]  /*4940*/  USEL UR27, UR41, UR7, !UP0 ;  /* 0x00000007291b7287 */ /* 0x000fe2000c000000 */
[----:B------:R-:W-:-:S02]  /*4950*/  CS2R R96, SRZ ;  /* 0x0000000000607805 */ /* 0x000fc4000001ff00 */
[----:B------:R-:W-:Y:S01]  /*4960*/  CS2R R94, SRZ ;  /* 0x00000000005e7805 */ /* 0x000fe2000001ff00 */
[----:B------:R-:W-:Y:S01]  /*4970*/  UMOV UR7, URZ ;  /* 0x0000003f00077c82 */ /* 0x000fe20008000000 */
[----:B------:R-:W-:Y:S02]  /*4980*/  CS2R R92, SRZ ;  /* 0x00000000005c7805 */ /* 0x000fe4000001ff00 */
[----:B------:R-:W-:Y:S02]  /*4990*/  CS2R R90, SRZ ;  /* 0x00000000005a7805 */ /* 0x000fe4000001ff00 */
[----:B------:R-:W-:Y:S02]  /*49a0*/  ISETP.GE.AND P1, PT, R12, UR27, PT ;  /* 0x0000001b0c007c0c */ /* 0x000fe4000bf26270 */
[----:B------:R-:W-:-:S11]  /*49b0*/  CS2R R88, SRZ ;  /* 0x0000000000587805 */ /* 0x000fd6000001ff00 */
[----:B------:R-:W-:Y:S05]  /*49c0*/  @!P1 BRA `(.L_x_988) ;  /* 0x0000002c009c9947 */ /* 0x000fea0003800000 */
[----:B------:R-:W-:Y:S01]  /*49d0*/  IMAD.MOV.U32 R11, RZ, RZ, R13 ;  /* 0x000000ffff0b7224 */ /* 0x000fe200078e000d */
[----:B------:R-:W-:Y:S01]  /*49e0*/  UMOV UR26, URZ ;  /* 0x0000003f001a7c82 */ /* 0x000fe20008000000 */
[----:B------:R-:W-:Y:S01]  /*49f0*/  IMAD.MOV.U32 R10, RZ, RZ, R2 ;  /* 0x000000ffff0a7224 */ /* 0x000fe200078e0002 */
[----:B------:R-:W-:Y:S01]  /*4a00*/  UMOV UR25, URZ ;  /* 0x0000003f00197c82 */ /* 0x000fe20008000000 */
[----:B------:R-:W-:Y:S01]  /*4a10*/  IMAD.MOV.U32 R119, RZ, RZ, RZ ;  /* 0x000000ffff777224 */ /* 0x000fe200078e00ff */
[----:B------:R-:W-:Y:S01]  /*4a20*/  ULDC UR29, c[0x0][0x9e4] ;  /* 0x00027900001d7ab9 */ /* 0x000fe20000000800 */
[----:B------:R-:W-:Y:S01]  /*4a30*/  ULDC UR28, c[0x0][0x2f0] ;  /* 0x0000bc00001c7ab9 */ /* 0x000fe20000000800 */
[----:B------:R-:W-:-:S05]  /*4a40*/  ULDC UR30, c[0x0][0x9e0] ;  /* 0x00027800001e7ab9 */ /* 0x000fca0000000800 */
.L_x_1007:
[----:B------:R-:W-:Y:S01]  /*4a50*/  ISETP.NE.AND P2, PT, RZ, UR42, PT ;  /* 0x0000002aff007c0c */ /* 0x000fe2000bf45270 */
[----:B------:R-:W-:-:S04]  /*4a60*/  UISETP.NE.AND UP0, UPT, UR25, 0x1, UPT ;  /* 0x000000011900788c */ /* 0x000fc8000bf05270 */
[----:B------:R-:W-:-:S04]  /*4a70*/  USEL UR4, URZ, 0x1, UP0 ;  /* 0x000000013f047887 */ /* 0x000fc80008000000 */
[----:B------:R-:W-:-:S04]  /*4a80*/  ULOP3.LUT UR4, UR26, UR4, URZ, 0x3c, !UPT ;  /* 0x000000041a047292 */ /* 0x000fc8000f8e3c3f */
[----:B------:R-:W-:Y:S08]  /*4a90*/  @P2 BRA `(.L_x_989) ;  /* 0x0000000000382947 */ /* 0x000ff00003800000 */
[----:B------:R-:W-:Y:S05]  /*4aa0*/  @!P0 BRA `(.L_x_990) ;  /* 0x0000000000048947 */ /* 0x000fea0003800000 */
[----:B------:R-:W-:Y:S01]  /*4ab0*/  BPT.TRAP 0x1 ;  /* 0x000000040000795c */ /* 0x000fe20000300000 */
.L_x_990:
[----:B------:R-:W-:Y:S01]  /*4ac0*/  UIADD3 UR7, UR25, 0x1, URZ ;  /* 0x0000000119077890 */ /* 0x000fe2000fffe03f */
[----:B------:R-:W-:-:S03]  /*4ad0*/  IMAD.U32 R0, RZ, RZ, UR4 ;  /* 0x00000004ff007e24 */ /* 0x000fc6000f8e00ff */
[----:B------:R-:W-:Y:S02]  /*4ae0*/  UISETP.NE.AND UP0, UPT, UR7, 0x2, UPT ;  /* 0x000000020700788c */ /* 0x000fe4000bf05270 */
[----:B------:R-:W-:Y:S02]  /*4af0*/  SHF.L.U32 R0, R0, 0x1f, RZ ;  /* 0x0000001f00007819 */ /* 0x000fe400000006ff */
[----:B------:R-:W-:-:S04]  /*4b00*/  USEL UR7, UR7, URZ, UP0 ;  /* 0x0000003f07077287 */ /* 0x000fc80008000000 */
[----:B------:R-:W-:-:S09]  /*4b10*/  ULEA UR7, UR7, UR43, 0x3 ;  /* 0x0000002b07077291 */ /* 0x000fd2000f8e183f */
[----:B------:R0:W1:Y:S01]  /*4b20*/  SYNCS.PHASECHK.TRANS64.TRYWAIT P1, [UR7+0x16830], R0 ;  /* 0x01683000ff0075a7 */ /* 0x0000620008020147 */
[----:B------:R-:W-:Y:S05]  /*4b30*/  @!P0 BRA `(.L_x_991) ;  /* 0x0000000000048947 */ /* 0x000fea0003800000 */
[----:B------:R-:W-:Y:S01]  /*4b40*/  BPT.TRAP 0x1 ;  /* 0x000000040000795c */ /* 0x000fe20000300000 */
.L_x_991:
[----:B-1----:R-:W-:Y:S05]  /*4b50*/  @P1 BRA `(.L_x_989) ;  /* 0x0000000000081947 */ /* 0x002fea0003800000 */
[----:B------:R-:W1:Y:S02]  /*4b60*/  SYNCS.PHASECHK.TRANS64.TRYWAIT P1, [UR7+0x16830], R0 ;  /* 0x01683000ff0075a7 */ /* 0x000e640008020147 */
[----:B-1----:R-:W-:Y:S05]  /*4b70*/  @!P1 BRA `(.L_x_992) ;  /* 0x000000d400989947 */ /* 0x002fea0003800000 */
.L_x_989:
        /* <DEDUP_REMOVED lines=11> */
[----:B------:R-:W-:-:S03]  /*4c30*/  UMOV UR19, 0x40000040 ;  /* 0x4000004000137882 */ /* 0x000fc60000000000 */
[----:B------:R-:W-:Y:S02]  /*4c40*/  UIADD3 UR10, UR22, 0x2, URZ ;  /* 0x00000002160a7890 */ /* 0x000fe4000fffe03f */
[----:B------:R-:W-:Y:S02]  /*4c50*/  UIADD3 UR14, UR22, 0x4, URZ ;  /* 0x00000004160e7890 */ /* 0x000fe4000fffe03f */
        /* <DEDUP_REMOVED lines=16> */
.L_x_994:
[----:B------:R-:W-:Y:S01]  /*4d60*/  ULEA UR10, UR25, UR43, 0x3 ;  /* 0x0000002b190a7291 */ /* 0x000fe2000f8e183f */
[----:B------:R-:W-:-:S05]  /*4d70*/  IMAD.U32 R0, RZ, RZ, UR26 ;  /* 0x0000001aff007e24 */ /* 0x000fca000f8e00ff */
[----:B------:R-:W-:-:S04]  /*4d80*/  SHF.L.U32 R0, R0, 0x1f, RZ ;  /* 0x0000001f00007819 */ /* 0x000fc800000006ff */
[----:B------:R0:W1:Y:S01]  /*4d90*/  SYNCS.PHASECHK.TRANS64.TRYWAIT P1, [UR10+0x16850], R0 ;  /* 0x01685000ff0075a7 */ /* 0x000062000802014a */
[----:B------:R-:W-:Y:S05]  /*4da0*/  @!P0 BRA `(.L_x_995) ;  /* 0x0000000000048947 */ /* 0x000fea0003800000 */
[----:B------:R-:W-:Y:S01]  /*4db0*/  BPT.TRAP 0x1 ;  /* 0x000000040000795c */ /* 0x000fe20000300000 */
.L_x_995:
[----:B-1----:R-:W-:Y:S05]  /*4dc0*/  @P1 BRA `(.L_x_993) ;  /* 0x0000000000081947 */ /* 0x002fea0003800000 */
[----:B------:R-:W1:Y:S02]  /*4dd0*/  SYNCS.PHASECHK.TRANS64.TRYWAIT P1, [UR10+0x16850], R0 ;  /* 0x01685000ff0075a7 */ /* 0x000e64000802014a */
[----:B-1----:R-:W-:Y:S05]  /*4de0*/  @!P1 BRA `(.L_x_996) ;  /* 0x000000d400149947 */ /* 0x002fea0003800000 */
.L_x_993:
        /* <DEDUP_REMOVED lines=50> */
.L_x_997:
[----:B------:R-:W-:Y:S01]  /*5110*/  UISETP.NE.AND UP1, UPT, UR40, URZ, UPT ;  /* 0x0000003f2800728c */ /* 0x000fe2000bf25270 */
[----:B------:R-:W1:Y:S01]  /*5120*/  LDC R5, c[0x0][0x288] ;  /* 0x0000a200ff057b82 */ /* 0x000e620000000800 */
[----:B------:R-:W-:Y:S01]  /*5130*/  IMAD.MOV.U32 R2, RZ, RZ, R9 ;  /* 0x000000ffff027224 */ /* 0x000fe200078e0009 */
[----:B------:R-:W-:Y:S02]  /*5140*/  UISETP.NE.AND UP0, UPT, UR44, URZ, UPT ;  /* 0x0000003f2c00728c */ /* 0x000fe4000bf05270 */
[----:B------:R-:W-:Y:S01]  /*5150*/  ULEA UR10, UR7, UR43, 0x3 ;  /* 0x0000002b070a7291 */ /* 0x000fe2000f8e183f */
[----:B------:R-:W-:Y:S02]  /*5160*/  PLOP3.LUT P1, PT, PT, PT, UP1, 0x80, 0x0 ;  /* 0x000000000000781c */ /* 0x000fe40003f2f018 */
[----:B------:R-:W-:Y:S01]  /*5170*/  PLOP3.LUT P2, PT, PT, PT, UP1, 0x80, 0x0 ;  /* 0x000000000000781c */ /* 0x000fe20003f4f018 */
[----:B------:R-:W-:Y:S02]  /*5180*/  UIADD3 UR10, UR10, 0x16840, URZ ;  /* 0x000168400a0a7890 */ /* 0x000fe4000fffe03f */
[----:B------:R-:W-:Y:S01]  /*5190*/  @UP1 ULDC UR11, c[0x0][0x44c] ;  /* 0x00011300000b1ab9 */ /* 0x000fe20000000800 */
[----:B------:R-:W-:Y:S01]  /*51a0*/  @UP1 ULDC UR14, c[0x0][0x450] ;  /* 0x00011400000e1ab9 */ /* 0x000fe20000000800 */
[----:B------:R-:W-:-:S06]  /*51b0*/  UPRMT UR10, UR5, 0x654, UR10 ;  /* 0x00000654050a7896 */ /* 0x000fcc000800000a */
[----:B0-----:R-:W-:Y:S01]  /*51c0*/  @P1 IMAD.HI.U32 R0, R9, UR11, RZ ;  /* 0x0000000b09001c27 */ /* 0x001fe2000f8e00ff */
[----:B------:R-:W-:Y:S02]  /*51d0*/  PLOP3.LUT P1, PT, PT, PT, UP0, 0x40, 0x0 ;  /* 0x000000000000781c */ /* 0x000fe40003f2e808 */
[----:B------:R-:W-:Y:S02]  /*51e0*/  SYNCS.ARRIVE.TRANS64.RED.A1T0 RZ, [UR10], RZ ;  /* 0x000000ffffff79a7 */ /* 0x000fe4000810040a */
[----:B------:R-:W-:Y:S01]  /*51f0*/  @P2 SHF.R.U32.HI R2, RZ, UR14, R0 ;  /* 0x0000000eff022c19 */ /* 0x000fe20008011600 */
[----:B------:R-:W-:-:S04]  /*5200*/  IMAD.SHL.U32 R0, R12, 0x80, RZ ;  /* 0x000000800c007824 */ /* 0x000fc800078e00ff */
[----:B------:R-:W0:Y:S01]  /*5210*/  SHFL.IDX PT, R15, R2, RZ, 0x1c1f ;  /* 0x001c1fff020f7589 */ /* 0x000e2200000e0000 */
[----:B------:R-:W-:-:S05]  /*5220*/  IADD3 R13, -R0, 0x1, RZ ;  /* 0x00000001000d7810 */ /* 0x000fca0007ffe1ff */
[----:B------:R-:W-:-:S04]  /*5230*/  IMAD R14, R8, -0x2, R13 ;  /* 0xfffffffe080e7824 */ /* 0x000fc800078e020d */
[----:B------:R-:W-:-:S04]  /*5240*/  IMAD R14, R17, UR28, R14 ;  /* 0x0000001c110e7c24 */ /* 0x000fc8000f8e020e */
[----:B-1----:R-:W-:-:S04]  /*5250*/  IMAD.IADD R16, R14, 0x1, -R5 ;  /* 0x000000010e107824 */ /* 0x002fc800078e0a05 */
[C---:B------:R-:W-:Y:S02]  /*5260*/  VIADD R14, R16.reuse, UR30 ;  /* 0x0000001e100e7c36 */ /* 0x040fe40008000000 */
[----:B------:R-:W-:Y:S02]  /*5270*/  VIADD R16, R16, UR24 ;  /* 0x0000001810107c36 */ /* 0x000fe40008000000 */
[--C-:B0-----:R-:W-:Y:S02]  /*5280*/  IMAD.IADD R20, R14, 0x1, R15.reuse ;  /* 0x000000010e147824 */ /* 0x101fe400078e020f */
[----:B------:R-:W-:Y:S01]  /*5290*/  IMAD.IADD R22, R16, 0x1, R15 ;  /* 0x0000000110167824 */ /* 0x000fe200078e020f */
[----:B------:R-:W-:Y:S06]  /*52a0*/  @P1 BRA `(.L_x_998) ;  /* 0x00000000005c1947 */ /* 0x000fec0003800000 */
[----:B------:R-:W-:Y:S01]  /*52b0*/  IMAD R120, R17, UR28, R15 ;  /* 0x0000001c11787c24 */ /* 0x000fe2000f8e020f */
[----:B------:R-:W-:Y:S03]  /*52c0*/  BSSY B0, `(.L_x_999) ;  /* 0x0000011000007945 */ /* 0x000fe60003800000 */
[----:B------:R-:W-:-:S05]  /*52d0*/  IMAD.IADD R13, R120, 0x1, -R5 ;  /* 0x00000001780d7824 */ /* 0x000fca00078e0a05 */
[----:B------:R-:W-:-:S13]  /*52e0*/  ISETP.GT.AND P1, PT, R13, -0x1, PT ;  /* 0xffffffff0d00780c */ /* 0x000fda0003f24270 */
[----:B------:R-:W-:Y:S05]  /*52f0*/  @P1 BRA `(.L_x_1000) ;  /* 0x0000000000201947 */ /* 0x000fea0003800000 */
[----:B------:R-:W-:Y:S01]  /*5300*/  IMAD.U32 R15, RZ, RZ, UR29 ;  /* 0x0000001dff0f7e24 */ /* 0x000fe2000f8e00ff */
[----:B------:R-:W-:-:S04]  /*5310*/  LOP3.LUT R13, RZ, R13, RZ, 0x33, !PT ;  /* 0x0000000dff0d7212 */ /* 0x000fc800078e33ff */
[----:B------:R-:W-:-:S13]  /*5320*/  ISETP.NE.AND P1, PT, R15, 0x1, PT ;  /* 0x000000010f00780c */ /* 0x000fda0003f25270 */
[----:B------:R-:W0:Y:S02]  /*5330*/  @P1 LDC.64 R120, c[0x0][0x9e8] ;  /* 0x00027a00ff781b82 */ /* 0x000e240000000a00 */
[----:B0-----:R-:W-:-:S05]  /*5340*/  @P1 IMAD.HI.U32 R120, R13, R120, RZ ;  /* 0x000000780d781227 */ /* 0x001fca00078e00ff */
[----:B------:R-:W-:-:S04]  /*5350*/  @P1 SHF.R.U32.HI R13, RZ, R121, R120 ;  /* 0x00000079ff0d1219 */ /* 0x000fc80000011678 */
[----:B------:R-:W-:Y:S01]  /*5360*/  LOP3.LUT R13, RZ, R13, RZ, 0x33, !PT ;  /* 0x0000000dff0d7212 */ /* 0x000fe200078e33ff */
[----:B------:R-:W-:Y:S06]  /*5370*/  BRA `(.L_x_1001) ;  /* 0x0000000000147947 */ /* 0x000fec0003800000 */
.L_x_1000:
[----:B------:R-:W-:-:S05]  /*5380*/  IMAD.U32 R15, RZ, RZ, UR29 ;  /* 0x0000001dff0f7e24 */ /* 0x000fca000f8e00ff */
[----:B------:R-:W-:-:S13]  /*5390*/  ISETP.NE.AND P1, PT, R15, 0x1, PT ;  /* 0x000000010f00780c */ /* 0x000fda0003f25270 */
[----:B------:R-:W0:Y:S02]  /*53a0*/  @P1 LDC.64 R120, c[0x0][0x9e8] ;  /* 0x00027a00ff781b82 */ /* 0x000e240000000a00 */
[----:B0-----:R-:W-:-:S05]  /*53b0*/  @P1 IMAD.HI.U32 R120, R13, R120, RZ ;  /* 0x000000780d781227 */ /* 0x001fca00078e00ff */
[----:B------:R-:W-:-:S07]  /*53c0*/  @P1 SHF.R.U32.HI R13, RZ, R121, R120 ;  /* 0x00000079ff0d1219 */ /* 0x000fce0000011678 */
.L_x_1001:
[----:B------:R-:W-:Y:S05]  /*53d0*/  BSYNC B0 ;  /* 0x0000000000007941 */ /* 0x000fea0003800000 */
.L_x_999:
[----:B------:R-:W-:-:S04]  /*53e0*/  IMAD R13, R13, R15, -R0 ;  /* 0x0000000f0d0d7224 */ /* 0x000fc800078e0a00 */
[----:B------:R-:W-:-:S05]  /*53f0*/  IMAD R13, R8, -0x2, R13 ;  /* 0xfffffffe080d7824 */ /* 0x000fca00078e020d */
[----:B------:R-:W-:Y:S02]  /*5400*/  VIADDMNMX R20, R13, R15, R20, PT ;  /* 0x0000000f0d147246 */ /* 0x000fe40003800114 */
[----:B------:R-:W-:-:S07]  /*5410*/  VIMNMX R22, R22, R13, !PT ;  /* 0x0000000d16167248 */ /* 0x000fce0007fe0100 */
.L_x_998:
[----:B------:R-:W-:Y:S01]  /*5420*/  ISETP.GT.AND P1, PT, R12, -0x1, PT ;  /* 0xffffffff0c00780c */ /* 0x000fe20003f24270 */
[----:B------:R-:W0:Y:S01]  /*5430*/  SHFL.IDX PT, R137, R2, 0x1, 0x1c1f ;  /* 0x003c1f0002897f89 */ /* 0x000e2200000e0000 */
[----:B------:R-:W-:Y:S02]  /*5440*/  UISETP.NE.AND UP0, UPT, UR44, URZ, UPT ;  /* 0x0000003f2c00728c */ /* 0x000fe4000bf05270 */
[C---:B------:R-:W-:Y:S02]  /*5450*/  ISETP.GT.AND P3, PT, R22.reuse, 0x8, P1 ;  /* 0x000000081600780c */ /* 0x040fe40000f64270 */
[----:B------:R-:W-:Y:S02]  /*5460*/  ISETP.GT.AND P6, PT, R22, RZ, P1 ;  /* 0x000000ff1600720c */ /* 0x000fe40000fc4270 */
[----:B------:R-:W-:Y:S02]  /*5470*/  ISETP.LT.OR P3, PT, R20, 0x9, P3 ;  /* 0x000000091400780c */ /* 0x000fe40001f61670 */
[----:B------:R-:W-:-:S02]  /*5480*/  ISETP.GT.AND P2, PT, R22, 0x1, P1 ;  /* 0x000000011600780c */ /* 0x000fc40000f44270 */
[----:B------:R-:W-:Y:S02]  /*5490*/  FSEL R149, R28, -INF , !P3 ;  /* 0xff8000001c957808 */ /* 0x000fe40005800000 */
[----:B------:R-:W-:Y:S02]  /*54a0*/  ISETP.GT.AND P3, PT, R22, 0x19, P1 ;  /* 0x000000191600780c */ /* 0x000fe40000f64270 */
[C---:B------:R-:W-:Y:S02]  /*54b0*/  ISETP.LT.OR P6, PT, R20.reuse, 0x1, P6 ;  /* 0x000000011400780c */ /* 0x040fe400037c1670 */
[C---:B------:R-:W-:Y:S02]  /*54c0*/  ISETP.LT.OR P2, PT, R20.reuse, 0x2, P2 ;  /* 0x000000021400780c */ /* 0x040fe40001741670 */
[----:B------:R-:W-:Y:S02]  /*54d0*/  ISETP.LT.OR P3, PT, R20, 0x1a, P3 ;  /* 0x0000001a1400780c */ /* 0x000fe40001f61670 */
[----:B------:R-:W-:-:S02]  /*54e0*/  ISETP.GT.AND P5, PT, R22, 0x9, P1 ;  /* 0x000000091600780c */ /* 0x000fc40000fa4270 */
[----:B------:R-:W-:Y:S01]  /*54f0*/  FSEL R141, R24, -INF , !P6 ;  /* 0xff800000188d7808 */ /* 0x000fe20007000000 */
[--C-:B0-----:R-:W-:Y:S01]  /*5500*/  IMAD.IADD R14, R14, 0x1, R137.reuse ;  /* 0x000000010e0e7824 */ /* 0x101fe200078e0289 */
[----:B------:R-:W-:Y:S01]  /*5510*/  FSEL R145, R25, -INF , !P2 ;  /* 0xff80000019917808 */ /* 0x000fe20005000000 */
[----:B------:R-:W-:Y:S01]  /*5520*/  IMAD.IADD R16, R16, 0x1, R137 ;  /* 0x0000000110107824 */ /* 0x000fe200078e0289 */
[C---:B------:R-:W-:Y:S02]  /*5530*/  ISETP.GT.AND P4, PT, R22.reuse, 0x10, P1 ;  /* 0x000000101600780c */ /* 0x040fe40000f84270 */
[C---:B------:R-:W-:Y:S02]  /*5540*/  ISETP.GT.AND P6, PT, R22.reuse, 0x11, P1 ;  /* 0x000000111600780c */ /* 0x040fe40000fc4270 */
[----:B------:R-:W-:Y:S02]  /*5550*/  ISETP.GT.AND P2, PT, R22, 0x18, P1 ;  /* 0x000000181600780c */ /* 0x000fe40000f44270 */
[----:B------:R-:W-:-:S02]  /*5560*/  FSEL R37, R37, -INF , !P3 ;  /* 0xff80000025257808 */ /* 0x000fc40005800000 */
[----:B------:R-:W-:Y:S02]  /*5570*/  ISETP.GT.AND P3, PT, R22, 0x30, P1 ;  /* 0x000000301600780c */ /* 0x000fe40000f64270 */
[C---:B------:R-:W-:Y:S02]  /*5580*/  ISETP.LT.OR P5, PT, R20.reuse, 0xa, P5 ;  /* 0x0000000a1400780c */ /* 0x040fe40002fa1670 */
[C---:B------:R-:W-:Y:S02]  /*5590*/  ISETP.LT.OR P4, PT, R20.reuse, 0x11, P4 ;  /* 0x000000111400780c */ /* 0x040fe40002781670 */
[C---:B------:R-:W-:Y:S02]  /*55a0*/  ISETP.LT.OR P6, PT, R20.reuse, 0x12, P6 ;  /* 0x000000121400780c */ /* 0x040fe400037c1670 */
[C---:B------:R-:W-:Y:S02]  /*55b0*/  ISETP.LT.OR P2, PT, R20.reuse, 0x19, P2 ;  /* 0x000000191400780c */ /* 0x040fe40001741670 */
[----:B------:R-:W-:-:S02]  /*55c0*/  ISETP.LT.OR P3, PT, R20, 0x31, P3 ;  /* 0x000000311400780c */ /* 0x000fc40001f61670 */
[----:B------:R-:W-:Y:S02]  /*55d0*/  FSEL R147, R29, -INF , !P5 ;  /* 0xff8000001d937808 */ /* 0x000fe40006800000 */
[----:B------:R-:W-:Y:S02]  /*55e0*/  FSEL R29, R32, -INF , !P4 ;  /* 0xff800000201d7808 */ /* 0x000fe40006000000 */
[----:B------:R-:W-:Y:S02]  /*55f0*/  FSEL R33, R33, -INF , !P6 ;  /* 0xff80000021217808 */ /* 0x000fe40007000000 */
[----:B------:R-:W-:Y:S02]  /*5600*/  FSEL R21, R36, -INF , !P2 ;  /* 0xff80000024157808 */ /* 0x000fe40005000000 */
[C---:B------:R-:W-:Y:S02]  /*5610*/  ISETP.GT.AND P5, PT, R22.reuse, 0x20, P1 ;  /* 0x000000201600780c */ /* 0x040fe40000fa4270 */
[----:B------:R-:W-:-:S02]  /*5620*/  ISETP.GT.AND P4, PT, R22, 0x21, P1 ;  /* 0x000000211600780c */ /* 0x000fc40000f84270 */
[C---:B------:R-:W-:Y:S02]  /*5630*/  ISETP.GT.AND P6, PT, R22.reuse, 0x28, P1 ;  /* 0x000000281600780c */ /* 0x040fe40000fc4270 */
[----:B------:R-:W-:Y:S02]  /*5640*/  ISETP.GT.AND P2, PT, R22, 0x29, P1 ;  /* 0x000000291600780c */ /* 0x000fe40000f44270 */
[----:B------:R-:W-:Y:S02]  /*5650*/  FSEL R19, R48, -INF , !P3 ;  /* 0xff80000030137808 */ /* 0x000fe40005800000 */
[----:B------:R-:W-:Y:S02]  /*5660*/  ISETP.GT.AND P3, PT, R22, 0x41, P1 ;  /* 0x000000411600780c */ /* 0x000fe40000f64270 */
[C---:B------:R-:W-:Y:S02]  /*5670*/  ISETP.LT.OR P5, PT, R20.reuse, 0x21, P5 ;  /* 0x000000211400780c */ /* 0x040fe40002fa1670 */
[----:B------:R-:W-:-:S02]  /*5680*/  ISETP.LT.OR P4, PT, R20, 0x22, P4 ;  /* 0x000000221400780c */ /* 0x000fc40002781670 */
[C---:B------:R-:W-:Y:S02]  /*5690*/  ISETP.LT.OR P6, PT, R20.reuse, 0x29, P6 ;  /* 0x000000291400780c */ /* 0x040fe400037c1670 */
[C---:B------:R-:W-:Y:S02]  /*56a0*/  ISETP.LT.OR P2, PT, R20.reuse, 0x2a, P2 ;  /* 0x0000002a1400780c */ /* 0x040fe40001741670 */
[----:B------:R-:W-:Y:S02]  /*56b0*/  ISETP.LT.OR P3, PT, R20, 0x42, P3 ;  /* 0x000000421400780c */ /* 0x000fe40001f61670 */
[----:B------:R-:W-:Y:S02]  /*56c0*/  FSEL R13, R40, -INF , !P5 ;  /* 0xff800000280d7808 */ /* 0x000fe40006800000 */
[----:B------:R-:W-:Y:S02]  /*56d0*/  FSEL R41, R41, -INF , !P4 ;  /* 0xff80000029297808 */ /* 0x000fe40006000000 */
[----:B------:R-:W-:-:S02]  /*56e0*/  FSEL R15, R44, -INF , !P6 ;  /* 0xff8000002c0f7808 */ /* 0x000fc40007000000 */
[----:B------:R-:W-:Y:S02]  /*56f0*/  FSEL R45, R45, -INF , !P2 ;  /* 0xff8000002d2d7808 */ /* 0x000fe40005000000 */
[C---:B------:R-:W-:Y:S02]  /*5700*/  ISETP.GT.AND P5, PT, R22.reuse, 0x31, P1 ;  /* 0x000000311600780c */ /* 0x040fe40000fa4270 */
        /* <DEDUP_REMOVED lines=34> */
[----:B------:R-:W-:Y:S02]  /*5930*/  PLOP3.LUT P3, PT, PT, PT, UP0, 0x40, 0x0 ;  /* 0x000000000000781c */ /* 0x000fe40003f6e808 */
[C---:B------:R-:W-:Y:S02]  /*5940*/  ISETP.LT.OR P5, PT, R20.reuse, 0x5a, P5 ;  /* 0x0000005a1400780c */ /* 0x040fe40002fa1670 */
[C---:B------:R-:W-:Y:S02]  /*5950*/  ISETP.LT.OR P4, PT, R20.reuse, 0x61, P4 ;  /* 0x000000611400780c */ /* 0x040fe40002781670 */
[C---:B------:R-:W-:Y:S02]  /*5960*/  ISETP.LT.OR P6, PT, R20.reuse, 0x62, P6 ;  /* 0x000000621400780c */ /* 0x040fe400037c1670 */
[----:B------:R-:W-:Y:S02]  /*5970*/  ISETP.LT.OR P2, PT, R20, 0x69, P2 ;  /* 0x000000691400780c */ /* 0x000fe40001741670 */
[----:B------:R-:W-:-:S02]  /*5980*/  FSEL R69, R69, -INF , !P5 ;  /* 0xff80000045457808 */ /* 0x000fc40006800000 */
[----:B------:R-:W-:Y:S02]  /*5990*/  FSEL R129, R72, -INF , !P4 ;  /* 0xff80000048817808 */ /* 0x000fe40006000000 */
[----:B------:R-:W-:Y:S02]  /*59a0*/  FSEL R73, R73, -INF , !P6 ;  /* 0xff80000049497808 */ /* 0x000fe40007000000 */
[----:B------:R-:W-:Y:S02]  /*59b0*/  FSEL R131, R76, -INF , !P2 ;  /* 0xff8000004c837808 */ /* 0x000fe40005000000 */
[C---:B------:R-:W-:Y:S02]  /*59c0*/  ISETP.GT.AND P5, PT, R22.reuse, 0x70, P1 ;  /* 0x000000701600780c */ /* 0x040fe40000fa4270 */
[C---:B------:R-:W-:Y:S02]  /*59d0*/  ISETP.GT.AND P4, PT, R22.reuse, 0x71, P1 ;  /* 0x000000711600780c */ /* 0x040fe40000f84270 */
[----:B------:R-:W-:-:S02]  /*59e0*/  ISETP.GT.AND P6, PT, R22, 0x78, P1 ;  /* 0x000000781600780c */ /* 0x000fc40000fc4270 */
[----:B------:R-:W-:Y:S02]  /*59f0*/  ISETP.GT.AND P2, PT, R22, 0x79, P1 ;  /* 0x000000791600780c */ /* 0x000fe40000f44270 */
[C---:B------:R-:W-:Y:S02]  /*5a00*/  ISETP.LT.OR P5, PT, R20.reuse, 0x71, P5 ;  /* 0x000000711400780c */ /* 0x040fe40002fa1670 */
[C---:B------:R-:W-:Y:S02]  /*5a10*/  ISETP.LT.OR P4, PT, R20.reuse, 0x72, P4 ;  /* 0x000000721400780c */ /* 0x040fe40002781670 */
[C---:B------:R-:W-:Y:S02]  /*5a20*/  ISETP.LT.OR P6, PT, R20.reuse, 0x79, P6 ;  /* 0x000000791400780c */ /* 0x040fe400037c1670 */
[----:B------:R-:W-:Y:S02]  /*5a30*/  ISETP.LT.OR P2, PT, R20, 0x7a, P2 ;  /* 0x0000007a1400780c */ /* 0x000fe40001741670 */
[----:B------:R-:W-:-:S02]  /*5a40*/  FSEL R133, R80, -INF , !P5 ;  /* 0xff80000050857808 */ /* 0x000fc40006800000 */
[----:B------:R-:W-:Y:S02]  /*5a50*/  FSEL R81, R81, -INF , !P4 ;  /* 0xff80000051517808 */ /* 0x000fe40006000000 */
[----:B------:R-:W-:Y:S02]  /*5a60*/  FSEL R135, R84, -INF , !P6 ;  /* 0xff80000054877808 */ /* 0x000fe40007000000 */
[----:B------:R-:W-:Y:S01]  /*5a70*/  FSEL R85, R85, -INF , !P2 ;  /* 0xff80000055557808 */ /* 0x000fe20005000000 */
        /* <DEDUP_REMOVED lines=14> */
.L_x_1004:
[----:B------:R-:W-:-:S05]  /*5b60*/  IMAD.U32 R2, RZ, RZ, UR29 ;  /* 0x0000001dff027e24 */ /* 0x000fca000f8e00ff */
[----:B------:R-:W-:-:S13]  /*5b70*/  ISETP.NE.AND P2, PT, R2, 0x1, PT ;  /* 0x000000010200780c */ /* 0x000fda0003f45270 */
[----:B------:R-:W0:Y:S02]  /*5b80*/  @P2 LDC.64 R136, c[0x0][0x9e8] ;  /* 0x00027a00ff882b82 */ /* 0x000e240000000a00 */
[----:B0-----:R-:W-:-:S05]  /*5b90*/  @P2 IMAD.HI.U32 R136, R139, R136, RZ ;  /* 0x000000888b882227 */ /* 0x001fca00078e00ff */
[----:B------:R-:W-:-:S07]  /*5ba0*/  @P2 SHF.R.U32.HI R139, RZ, R137, R136 ;  /* 0x00000089ff8b2219 */ /* 0x000fce0000011688 */
.L_x_1005:
[----:B------:R-:W-:Y:S05]  /*5bb0*/  BSYNC B0 ;  /* 0x0000000000007941 */ /* 0x000fea0003800000 */
.L_x_1003:
[----:B------:R-:W-:-:S04]  /*5bc0*/  IMAD R139, R139, R2, -R0 ;  /* 0x000000028b8b7224 */ /* 0x000fc800078e0a00 */
[----:B------:R-:W-:-:S05]  /*5bd0*/  IMAD R139, R8, -0x2, R139 ;  /* 0xfffffffe088b7824 */ /* 0x000fca00078e028b */
[----:B------:R-:W-:Y:S02]  /*5be0*/  VIADDMNMX R14, R139, R2, R14, PT ;  /* 0x000000028b0e7246 */ /* 0x000fe4000380010e */
[----:B------:R-:W-:-:S07]  /*5bf0*/  VIMNMX R16, R16, R139, !PT ;  /* 0x0000008b10107248 */ /* 0x000fce0007fe0100 */
.L_x_1002:
[----:B------:R-:W-:Y:S02]  /*5c00*/  FMNMX.FTZ R0, R141, R10, !PT ;  /* 0x0000000a8d007209 */ /* 0x000fe40007810000 */
[C---:B------:R-:W-:Y:S02]  /*5c10*/  ISETP.GT.AND P6, PT, R16.reuse, 0x1, P1 ;  /* 0x000000011000780c */ /* 0x040fe40000fc4270 */
[----:B------:R-:W-:Y:S02]  /*5c20*/  FMNMX.FTZ R0, R145, R0, !PT ;  /* 0x0000000091007209 */ /* 0x000fe40007810000 */
[----:B------:R-:W-:Y:S02]  /*5c30*/  ISETP.GT.AND P5, PT, R16, 0x10, P1 ;  /* 0x000000101000780c */ /* 0x000fe40000fa4270 */
[----:B------:R-:W-:Y:S02]  /*5c40*/  FMNMX.FTZ R0, R149, R0, !PT ;  /* 0x0000000095007209 */ /* 0x000fe40007810000 */
[----:B------:R-:W-:-:S02]  /*5c50*/  ISETP.LT.OR P6, PT, R14, 0x2, P6 ;  /* 0x000000020e00780c */ /* 0x000fc400037c1670 */
[----:B------:R-:W-:Y:S02]  /*5c60*/  FMNMX.FTZ R0, R147, R0, !PT ;  /* 0x0000000093007209 */ /* 0x000fe40007810000 */
[----:B------:R-:W-:Y:S02]  /*5c70*/  ISETP.LT.OR P5, PT, R14, 0x11, P5 ;  /* 0x000000110e00780c */ /* 0x000fe40002fa1670 */
[----:B------:R-:W-:Y:S02]  /*5c80*/  FMNMX.FTZ R0, R29, R0, !PT ;  /* 0x000000001d007209 */ /* 0x000fe40007810000 */
[----:B------:R-:W-:Y:S02]  /*5c90*/  FSEL R27, R27, -INF , !P6 ;  /* 0xff8000001b1b7808 */ /* 0x000fe40007000000 */
[----:B------:R-:W-:Y:S02]  /*5ca0*/  FMNMX.FTZ R0, R33, R0, !PT ;  /* 0x0000000021007209 */ /* 0x000fe40007810000 */
[----:B------:R-:W-:-:S02]  /*5cb0*/  FSEL R139, R34, -INF , !P5 ;  /* 0xff800000228b7808 */ /* 0x000fc40006800000 */
[----:B------:R-:W-:Y:S02]  /*5cc0*/  FMNMX.FTZ R0, R21, R0, !PT ;  /* 0x0000000015007209 */ /* 0x000fe40007810000 */
[----:B------:R-:W-:Y:S02]  /*5cd0*/  ISETP.GT.AND P5, PT, R16, 0x20, P1 ;  /* 0x000000201000780c */ /* 0x000fe40000fa4270 */
[----:B------:R-:W-:Y:S02]  /*5ce0*/  FMNMX.FTZ R0, R37, R0, !PT ;  /* 0x0000000025007209 */ /* 0x000fe40007810000 */
[----:B------:R-:W-:Y:S02]  /*5cf0*/  ISETP.LT.OR P5, PT, R14, 0x21, P5 ;  /* 0x000000210e00780c */ /* 0x000fe40002fa1670 */
[----:B------:R-:W-:Y:S02]  /*5d00*/  FMNMX.FTZ R0, R13, R0, !PT ;  /* 0x000000000d007209 */ /* 0x000fe40007810000 */
[----:B------:R-:W-:-:S02]  /*5d10*/  ISETP.GT.AND P2, PT, R16, 0x11, P1 ;  /* 0x000000111000780c */ /* 0x000fc40000f44270 */
[----:B------:R-:W-:Y:S02]  /*5d20*/  FMNMX.FTZ R0, R41, R0, !PT ;  /* 0x0000000029007209 */ /* 0x000fe40007810000 */
[----:B------:R-:W-:Y:S02]  /*5d30*/  ISETP.LT.OR P2, PT, R14, 0x12, P2 ;  /* 0x000000120e00780c */ /* 0x000fe40001741670 */
[----:B------:R-:W-:Y:S02]  /*5d40*/  FMNMX.FTZ R0, R15, R0, !PT ;  /* 0x000000000f007209 */ /* 0x000fe40007810000 */
[C---:B------:R-:W-:Y:S02]  /*5d50*/  ISETP.GT.AND P3, PT, R16.reuse, 0x8, P1 ;  /* 0x000000081000780c */ /* 0x040fe40000f64270 */
[----:B------:R-:W-:Y:S02]  /*5d60*/  FMNMX.FTZ R0, R45, R0, !PT ;  /* 0x000000002d007209 */ /* 0x000fe40007810000 */
[----:B------:R-:W-:-:S02]  /*5d70*/  ISETP.GT.AND P4, PT, R16, 0x9, P1 ;  /* 0x000000091000780c */ /* 0x000fc40000f84270 */
[----:B------:R-:W-:Y:S02]  /*5d80*/  FMNMX.FTZ R0, R19, R0, !PT ;  /* 0x0000000013007209 */ /* 0x000fe40007810000 */
[C---:B------:R-:W-:Y:S02]  /*5d90*/  ISETP.LT.OR P3, PT, R14.reuse, 0x9, P3 ;  /* 0x000000090e00780c */ /* 0x040fe40001f61670 */
[----:B------:R-:W-:Y:S02]  /*5da0*/  FMNMX.FTZ R0, R49, R0, !PT ;  /* 0x0000000031007209 */ /* 0x000fe40007810000 */
[----:B------:R-:W-:Y:S02]  /*5db0*/  ISETP.LT.OR P4, PT, R14, 0xa, P4 ;  /* 0x0000000a0e00780c */ /* 0x000fe40002781670 */
[----:B------:R-:W-:Y:S02]  /*5dc0*/  FMNMX.FTZ R0, R25, R0, !PT ;  /* 0x0000000019007209 */ /* 0x000fe40007810000 */
[----:B------:R-:W-:-:S02]  /*5dd0*/  FSEL R31, R31, -INF , !P4 ;  /* 0xff8000001f1f7808 */ /* 0x000fc40006000000 */
[----:B------:R-:W-:Y:S02]  /*5de0*/  FMNMX.FTZ R0, R53, R0, !PT ;  /* 0x0000000035007209 */ /* 0x000fe40007810000 */
[----:B------:R-:W-:Y:S02]  /*5df0*/  ISETP.GT.AND P4, PT, R16, 0x19, P1 ;  /* 0x000000191000780c */ /* 0x000fe40000f84270 */
        /* <DEDUP_REMOVED lines=26> */
[----:B------:R-:W-:-:S04]  /*5fa0*/  FMNMX.FTZ R0, R81, R0, !PT ;  /* 0x0000000051007209 */ /* 0x000fc80007810000 */
[----:B------:R-:W-:-:S04]  /*5fb0*/  FMNMX.FTZ R0, R135, R0, !PT ;  /* 0x0000000087007209 */ /* 0x000fc80007810000 */
[----:B------:R-:W-:Y:S02]  /*5fc0*/  FMNMX.FTZ R20, R85, R0, !PT ;  /* 0x0000000055147209 */ /* 0x000fe40007810000 */
[----:B------:R-:W0:Y:S03]  /*5fd0*/  LDC R0, c[0x0][0x988] ;  /* 0x00026200ff007b82 */ /* 0x000e260000000800 */
[----:B------:R-:W1:Y:S02]  /*5fe0*/  SHFL.BFLY PT, R137, R20, 0x2, 0x1f ;  /* 0x0c401f0014897f89 */ /* 0x000e6400000e0000 */
[----:B-1----:R-:W-:-:S05]  /*5ff0*/  FMNMX.FTZ R137, R20, R137, !PT ;  /* 0x0000008914897209 */ /* 0x002fca0007810000 */
[----:B------:R-:W1:Y:S02]  /*6000*/  SHFL.BFLY PT, R2, R137, 0x1, 0x1f ;  /* 0x0c201f0089027f89 */ /* 0x000e6400000e0000 */
[----:B-1----:R-:W-:Y:S02]  /*6010*/  FMNMX.FTZ R2, R137, R2, !PT ;  /* 0x0000000289027209 */ /* 0x002fe40007810000 */
[----:B------:R-:W-:Y:S02]  /*6020*/  FSEL R137, R30, -INF , !P3 ;  /* 0xff8000001e897808 */ /* 0x000fe40005800000 */
[C---:B------:R-:W-:Y:S01]  /*6030*/  FSETP.NEU.FTZ.AND P6, PT, R2.reuse, -INF , PT ;  /* 0xff8000000200780b */ /* 0x040fe20003fdd000 */
[----:B0-----:R-:W-:Y:S01]  /*6040*/  FMUL.FTZ R20, R2, R0 ;  /* 0x0000000002147220 */ /* 0x001fe20000410000 */
[----:B------:R-:W-:-:S04]  /*6050*/  ISETP.GT.AND P3, PT, R16, 0x18, P1 ;  /* 0x000000181000780c */ /* 0x000fc80000f64270 */
[----:B------:R-:W-:Y:S02]  /*6060*/  FSEL R20, R20, RZ, P6 ;  /* 0x000000ff14147208 */ /* 0x000fe40003000000 */
[----:B------:R-:W-:-:S03]  /*6070*/  ISETP.LT.OR P3, PT, R14, 0x19, P3 ;  /* 0x000000190e00780c */ /* 0x000fc60001f61670 */
[-CC-:B------:R-:W-:Y:S01]  /*6080*/  FFMA.FTZ R148, R145, R0.reuse, -R20.reuse ;  /* 0x0000000091947223 */ /* 0x180fe20000010814 */
[----:B------:R-:W-:Y:S01]  /*6090*/  FSEL R145, R42, -INF , !P5 ;  /* 0xff8000002a917808 */ /* 0x000fe20006800000 */
[-CC-:B------:R-:W-:Y:S01]  /*60a0*/  FFMA.FTZ R22, R141, R0.reuse, -R20.reuse ;  /* 0x000000008d167223 */ /* 0x180fe20000010814 */
[----:B------:R-:W-:Y:S01]  /*60b0*/  ISETP.GT.AND P5, PT, R16, RZ, P1 ;  /* 0x000000ff1000720c */ /* 0x000fe20000fa4270 */
[-CC-:B------:R-:W-:Y:S01]  /*60c0*/  FFMA.FTZ R150, R149, R0.reuse, -R20.reuse ;  /* 0x0000000095967223 */ /* 0x180fe20000010814 */
[----:B------:R-:W-:Y:S01]  /*60d0*/  FSEL R141, R35, -INF , !P2 ;  /* 0xff800000238d7808 */ /* 0x000fe20005000000 */
[-CC-:B------:R-:W-:Y:S01]  /*60e0*/  FFMA.FTZ R146, R21, R0.reuse, -R20.reuse ;  /* 0x0000000015927223 */ /* 0x180fe20000010814 */
[----:B------:R-:W-:Y:S01]  /*60f0*/  ISETP.LT.OR P5, PT, R14, 0x1, P5 ;  /* 0x000000010e00780c */ /* 0x000fe20002fa1670 */
[----:B------:R0:W-:Y:S01]  /*6100*/  MUFU.EX2 R35, R22 ;  /* 0x0000001600237308 */ /* 0x0001e20000000800 */
[----:B------:R-:W-:Y:S01]  /*6110*/  FSEL R143, R38, -INF , !P3 ;  /* 0xff800000268f7808 */ /* 0x000fe20005800000 */
[-CC-:B------:R-:W-:Y:S01]  /*6120*/  FFMA.FTZ R21, R37, R0.reuse, -R20.reuse ;  /* 0x0000000025157223 */ /* 0x180fe20000010814 */
[----:B------:R-:W-:Y:S01]  /*6130*/  FSEL R26, R26, -INF , !P5 ;  /* 0xff8000001a1a7808 */ /* 0x000fe20006800000 */
[-CC-:B------:R-:W-:Y:S01]  /*6140*/  FFMA.FTZ R144, R29, R0.reuse, -R20.reuse ;  /* 0x000000001d907223 */ /* 0x180fe20000010814 */
[C---:B------:R-:W-:Y:S01]  /*6150*/  ISETP.GT.AND P2, PT, R16.reuse, 0x21, P1 ;  /* 0x000000211000780c */ /* 0x040fe20000f44270 */
[-CC-:B------:R-:W-:Y:S01]  /*6160*/  FFMA.FTZ R29, R33, R0.reuse, -R20.reuse ;  /* 0x00000000211d7223 */ /* 0x180fe20000010814 */
[----:B------:R-:W-:Y:S01]  /*6170*/  ISETP.GT.AND P3, PT, R16, 0x28, P1 ;  /* 0x000000281000780c */ /* 0x000fe20000f64270 */
[-CC-:B------:R-:W-:Y:S01]  /*6180*/  FFMA.FTZ R33, R41, R0.reuse, -R20.reuse ;  /* 0x0000000029217223 */ /* 0x180fe20000010814 */
[----:B0-----:R-:W-:Y:S01]  /*6190*/  FMNMX.FTZ R22, R26, R11, !PT ;  /* 0x0000000b1a167209 */ /* 0x001fe20007810000 */
[-CC-:B------:R-:W-:Y:S01]  /*61a0*/  FFMA.FTZ R140, R13, R0.reuse, -R20.reuse ;  /* 0x000000000d8c7223 */ /* 0x180fe20000010814 */
[C---:B------:R-:W-:Y:S01]  /*61b0*/  ISETP.LT.OR P2, PT, R14.reuse, 0x22, P2 ;  /* 0x000000220e00780c */ /* 0x040fe20001741670 */
[--C-:B------:R-:W-:Y:S01]  /*61c0*/  FFMA.FTZ R132, R121, R0, -R20.reuse ;  /* 0x0000000079847223 */ /* 0x100fe20000010814 */
[----:B------:R-:W-:Y:S01]  /*61d0*/  FMNMX.FTZ R22, R27, R22, !PT ;  /* 0x000000161b167209 */ /* 0x000fe20007810000 */
[-CC-:B------:R-:W-:Y:S01]  /*61e0*/  FFMA.FTZ R142, R15, R0.reuse, -R20.reuse ;  /* 0x000000000f8e7223 */ /* 0x180fe20000010814 */
[----:B------:R-:W-:Y:S01]  /*61f0*/  ISETP.LT.OR P3, PT, R14, 0x29, P3 ;  /* 0x000000290e00780c */ /* 0x000fe20001f61670 */
[--C-:B------:R-:W-:Y:S01]  /*6200*/  FFMA.FTZ R15, R45, R0, -R20.reuse ;  /* 0x000000002d0f7223 */ /* 0x100fe20000010814 */
[----:B------:R-:W-:Y:S01]  /*6210*/  FMNMX.FTZ R22, R137, R22, !PT ;  /* 0x0000001689167209 */ /* 0x000fe20007810000 */
[-CC-:B------:R-:W-:Y:S01]  /*6220*/  FFMA.FTZ R45, R57, R0.reuse, -R20.reuse ;  /* 0x00000000392d7223 */ /* 0x180fe20000010814 */
[----:B------:R-:W-:Y:S01]  /*6230*/  FSEL R43, R43, -INF , !P2 ;  /* 0xff8000002b2b7808 */ /* 0x000fe20005000000 */
[--C-:B------:R-:W-:Y:S01]  /*6240*/  FFMA.FTZ R57, R73, R0, -R20.reuse ;  /* 0x0000000049397223 */ /* 0x100fe20000010814 */
[----:B------:R-:W-:Y:S01]  /*6250*/  FMNMX.FTZ R22, R31, R22, !PT ;  /* 0x000000161f167209 */ /* 0x000fe20007810000 */
[-CC-:B------:R-:W-:Y:S01]  /*6260*/  FFMA.FTZ R136, R19, R0.reuse, -R20.reuse ;  /* 0x0000000013887223 */ /* 0x180fe20000010814 */
[----:B------:R-:W-:Y:S01]  /*6270*/  ISETP.GT.AND P2, PT, R16, 0x30, P1 ;  /* 0x000000301000780c */ /* 0x000fe20000f44270 */
        /* <DEDUP_REMOVED lines=11> */
[----:B------:R-:W-:Y:S01]  /*6330*/  ISETP.LT.OR P2, PT, R14, 0x31, P2 ;  /* 0x000000310e00780c */ /* 0x000fe20001741670 */
        /* <DEDUP_REMOVED lines=11> */
[C---:B------:R-:W-:Y:S01]  /*63f0*/  ISETP.LT.OR P3, PT, R14.reuse, 0x32, P3 ;  /* 0x000000320e00780c */ /* 0x040fe20001f61670 */
[--C-:B------:R-:W-:Y:S01]  /*6400*/  FFMA.FTZ R49, R81, R0, -R20.reuse ;  /* 0x0000000051317223 */ /* 0x100fe20000010814 */
[----:B------:R-:W-:Y:S01]  /*6410*/  FMNMX.FTZ R22, R149, R22, !PT ;  /* 0x0000001695167209 */ /* 0x000fe20007810000 */
[----:B------:R-:W-:Y:S01]  /*6420*/  FFMA.FTZ R122, R135, R0, -R20 ;  /* 0x00000000877a7223 */ /* 0x000fe20000010814 */
[----:B------:R-:W-:Y:S01]  /*6430*/  ISETP.LT.OR P5, PT, R14, 0x39, P5 ;  /* 0x000000390e00780c */ /* 0x000fe20002fa1670 */
[----:B------:R-:W-:Y:S01]  /*6440*/  MUFU.EX2 R148, R148 ;  /* 0x0000009400947308 */ /* 0x000fe20000000800 */
[----:B------:R-:W-:-:S02]  /*6450*/  FMNMX.FTZ R22, R47, R22, !PT ;  /* 0x000000162f167209 */ /* 0x000fc40007810000 */
[----:B------:R-:W-:Y:S02]  /*6460*/  FSEL R51, R51, -INF , !P3 ;  /* 0xff80000033337808 */ /* 0x000fe40005800000 */
[----:B------:R-:W-:Y:S02]  /*6470*/  FMNMX.FTZ R22, R151, R22, !PT ;  /* 0x0000001697167209 */ /* 0x000fe40007810000 */
[----:B------:R-:W-:Y:S01]  /*6480*/  ISETP.GT.AND P2, PT, R16, 0x40, P1 ;  /* 0x000000401000780c */ /* 0x000fe20000f44270 */
[----:B------:R-:W-:Y:S01]  /*6490*/  MUFU.EX2 R150, R150 ;  /* 0x0000009600967308 */ /* 0x000fe20000000800 */
[----:B------:R-:W-:Y:S02]  /*64a0*/  FSEL R153, R54, -INF , !P5 ;  /* 0xff80000036997808 */ /* 0x000fe40006800000 */
[----:B------:R-:W-:Y:S02]  /*64b0*/  FMNMX.FTZ R22, R51, R22, !PT ;  /* 0x0000001633167209 */ /* 0x000fe40007810000 */
[----:B------:R-:W-:-:S02]  /*64c0*/  ISETP.GT.AND P3, PT, R16, 0x41, P1 ;  /* 0x000000411000780c */ /* 0x000fc40000f64270 */
[----:B------:R-:W-:Y:S01]  /*64d0*/  ISETP.LT.OR P2, PT, R14, 0x41, P2 ;  /* 0x000000410e00780c */ /* 0x000fe20001741670 */
[----:B------:R-:W-:Y:S01]  /*64e0*/  MUFU.EX2 R147, R147 ;  /* 0x0000009300937308 */ /* 0x000fe20000000800 */
[----:B------:R-:W-:Y:S02]  /*64f0*/  FMNMX.FTZ R22, R153, R22, !PT ;  /* 0x0000001699167209 */ /* 0x000fe40007810000 */
[----:B------:R-:W-:Y:S02]  /*6500*/  ISETP.GT.AND P5, PT, R16, 0x48, P1 ;  /* 0x000000481000780c */ /* 0x000fe40000fa4270 */
[----:B------:R-:W-:Y:S02]  /*6510*/  FSEL R37, R58, -INF , !P2 ;  /* 0xff8000003a257808 */ /* 0x000fe40005000000 */
[----:B------:R-:W-:Y:S01]  /*6520*/  ISETP.LT.OR P3, PT, R14, 0x42, P3 ;  /* 0x000000420e00780c */ /* 0x000fe20001f61670 */
[----:B------:R-:W-:Y:S01]  /*6530*/  MUFU.EX2 R144, R144 ;  /* 0x0000009000907308 */ /* 0x000fe20000000800 */
[----:B------:R-:W-:-:S02]  /*6540*/  FMNMX.FTZ R22, R55, R22, !PT ;  /* 0x0000001637167209 */ /* 0x000fc40007810000 */
[----:B------:R-:W-:Y:S02]  /*6550*/  ISETP.LT.OR P5, PT, R14, 0x49, P5 ;  /* 0x000000490e00780c */ /* 0x000fe40002fa1670 */
[----:B------:R-:W-:Y:S02]  /*6560*/  FSEL R59, R59, -INF , !P3 ;  /* 0xff8000003b3b7808 */ /* 0x000fe40005800000 */
[----:B------:R-:W-:Y:S01]  /*6570*/  FMNMX.FTZ R22, R37, R22, !PT ;  /* 0x0000001625167209 */ /* 0x000fe20007810000 */
[----:B------:R-:W-:Y:S01]  /*6580*/  MUFU.EX2 R29, R29 ;  /* 0x0000001d001d7308 */ /* 0x000fe20000000800 */
[----:B------:R-:W-:Y:S02]  /*6590*/  ISETP.GT.AND P2, PT, R16, 0x50, P1 ;  /* 0x000000501000780c */ /* 0x000fe40000f44270 */
[----:B------:R-:W-:Y:S02]  /*65a0*/  FSEL R41, R62, -INF , !P5 ;  /* 0xff8000003e297808 */ /* 0x000fe40006800000 */
[----:B------:R-:W-:-:S02]  /*65b0*/  FMNMX.FTZ R22, R59, R22, !PT ;  /* 0x000000163b167209 */ /* 0x000fc40007810000 */
[----:B------:R-:W-:Y:S01]  /*65c0*/  ISETP.GT.AND P3, PT, R16, 0x51, P1 ;  /* 0x000000511000780c */ /* 0x000fe20000f64270 */
[----:B------:R-:W-:Y:S01]  /*65d0*/  MUFU.EX2 R146, R146 ;  /* 0x0000009200927308 */ /* 0x000fe20000000800 */
[----:B------:R-:W-:Y:S02]  /*65e0*/  ISETP.LT.OR P2, PT, R14, 0x51, P2 ;  /* 0x000000510e00780c */ /* 0x000fe40001741670 */
[----:B------:R-:W-:Y:S02]  /*65f0*/  FMNMX.FTZ R22, R41, R22, !PT ;  /* 0x0000001629167209 */ /* 0x000fe40007810000 */
[----:B------:R-:W-:Y:S02]  /*6600*/  ISETP.GT.AND P5, PT, R16, 0x58, P1 ;  /* 0x000000581000780c */ /* 0x000fe40000fa4270 */
[----:B------:R-:W-:Y:S01]  /*6610*/  FSEL R155, R66, -INF , !P2 ;  /* 0xff800000429b7808 */ /* 0x000fe20005000000 */
[----:B------:R-:W-:Y:S01]  /*6620*/  MUFU.EX2 R21, R21 ;  /* 0x0000001500157308 */ /* 0x000fe20000000800 */
[----:B------:R-:W-:-:S02]  /*6630*/  ISETP.LT.OR P3, PT, R14, 0x52, P3 ;  /* 0x000000520e00780c */ /* 0x000fc40001f61670 */
[----:B------:R-:W-:Y:S02]  /*6640*/  FMNMX.FTZ R24, R63, R22, !PT ;  /* 0x000000163f187209 */ /* 0x000fe40007810000 */
[----:B------:R-:W-:Y:S02]  /*6650*/  ISETP.LT.OR P5, PT, R14, 0x59, P5 ;  /* 0x000000590e00780c */ /* 0x000fe40002fa1670 */
[----:B------:R-:W-:Y:S01]  /*6660*/  FSEL R67, R67, -INF , !P3 ;  /* 0xff80000043437808 */ /* 0x000fe20005800000 */
[----:B------:R-:W-:Y:S01]  /*6670*/  MUFU.EX2 R140, R140 ;  /* 0x0000008c008c7308 */ /* 0x000fe20000000800 */
[----:B------:R-:W-:Y:S02]  /*6680*/  FMNMX.FTZ R24, R155, R24, !PT ;  /* 0x000000189b187209 */ /* 0x000fe40007810000 */
[----:B------:R-:W-:Y:S02]  /*6690*/  ISETP.GT.AND P2, PT, R16, 0x60, P1 ;  /* 0x000000601000780c */ /* 0x000fe40000f44270 */
[----:B------:R-:W-:-:S02]  /*66a0*/  FSEL R157, R70, -INF , !P5 ;  /* 0xff800000469d7808 */ /* 0x000fc40006800000 */
[----:B------:R-:W-:Y:S01]  /*66b0*/  FMNMX.FTZ R24, R67, R24, !PT ;  /* 0x0000001843187209 */ /* 0x000fe20007810000 */
[----:B------:R-:W-:Y:S01]  /*66c0*/  MUFU.EX2 R33, R33 ;  /* 0x0000002100217308 */ /* 0x000fe20000000800 */
[----:B------:R-:W-:Y:S02]  /*66d0*/  ISETP.GT.AND P3, PT, R16, 0x61, P1 ;  /* 0x000000611000780c */ /* 0x000fe40000f64270 */
[----:B------:R-:W-:Y:S02]  /*66e0*/  ISETP.LT.OR P2, PT, R14, 0x61, P2 ;  /* 0x000000610e00780c */ /* 0x000fe40001741670 */
[----:B------:R-:W-:Y:S01]  /*66f0*/  FSEL R22, R71, -INF , !P4 ;  /* 0xff80000047167808 */ /* 0x000fe20006000000 */
[--C-:B------:R-:W-:Y:S01]  /*6700*/  FFMA.FTZ R71, R61, R0, -R20.reuse ;  /* 0x000000003d477223 */ /* 0x100fe20000010814 */
[----:B------:R-:W-:Y:S01]  /*6710*/  FMNMX.FTZ R13, R157, R24, !PT ;  /* 0x000000189d0d7209 */ /* 0x000fe20007810000 */
[----:B------:R-:W-:Y:S01]  /*6720*/  FFMA.FTZ R61, R69, R0, -R20 ;  /* 0x00000000453d7223 */ /* 0x000fe20000010814 */
[----:B------:R-:W-:Y:S01]  /*6730*/  ISETP.GT.AND P5, PT, R16, 0x68, P1 ;  /* 0x000000681000780c */ /* 0x000fe20000fa4270 */
[----:B------:R-:W-:Y:S01]  /*6740*/  MUFU.EX2 R142, R142 ;  /* 0x0000008e008e7308 */ /* 0x000fe20000000800 */
[----:B------:R-:W-:-:S02]  /*6750*/  FSEL R74, R74, -INF , !P2 ;  /* 0xff8000004a4a7808 */ /* 0x000fc40005000000 */
[----:B------:R-:W-:Y:S02]  /*6760*/  ISETP.LT.OR P3, PT, R14, 0x62, P3 ;  /* 0x000000620e00780c */ /* 0x000fe40001f61670 */
[----:B------:R-:W-:Y:S02]  /*6770*/  FMNMX.FTZ R13, R22, R13, !PT ;  /* 0x0000000d160d7209 */ /* 0x000fe40007810000 */
[----:B------:R-:W-:Y:S01]  /*6780*/  ISETP.GT.AND P4, PT, R16, 0x69, P1 ;  /* 0x000000691000780c */ /* 0x000fe20000f84270 */
[----:B------:R-:W-:Y:S01]  /*6790*/  MUFU.EX2 R15, R15 ;  /* 0x0000000f000f7308 */ /* 0x000fe20000000800 */
[----:B------:R-:W-:Y:S02]  /*67a0*/  ISETP.LT.OR P5, PT, R14, 0x69, P5 ;  /* 0x000000690e00780c */ /* 0x000fe40002fa1670 */
[----:B------:R-:W-:Y:S02]  /*67b0*/  FSEL R75, R75, -INF , !P3 ;  /* 0xff8000004b4b7808 */ /* 0x000fe40005800000 */
[----:B------:R-:W-:-:S02]  /*67c0*/  FMNMX.FTZ R24, R74, R13, !PT ;  /* 0x0000000d4a187209 */ /* 0x000fc40007810000 */
[----:B------:R-:W-:Y:S01]  /*67d0*/  ISETP.GT.AND P2, PT, R16, 0x70, P1 ;  /* 0x000000701000780c */ /* 0x000fe20000f44270 */
[----:B------:R-:W-:Y:S01]  /*67e0*/  MUFU.EX2 R136, R136 ;  /* 0x0000008800887308 */ /* 0x000fe20000000800 */
[----:B------:R-:W-:Y:S02]  /*67f0*/  FSEL R78, R78, -INF , !P5 ;  /* 0xff8000004e4e7808 */ /* 0x000fe40006800000 */
[----:B------:R-:W-:Y:S02]  /*6800*/  ISETP.LT.OR P4, PT, R14, 0x6a, P4 ;  /* 0x0000006a0e00780c */ /* 0x000fe40002781670 */
[----:B------:R-:W-:Y:S02]  /*6810*/  FMNMX.FTZ R13, R75, R24, !PT ;  /* 0x000000184b0d7209 */ /* 0x000fe40007810000 */
[C---:B------:R-:W-:Y:S01]  /*6820*/  ISETP.GT.AND P3, PT, R16.reuse, 0x71, P1 ;  /* 0x000000711000780c */ /* 0x040fe20000f64270 */
[----:B------:R-:W-:Y:S01]  /*6830*/  MUFU.EX2 R19, R19 ;  /* 0x0000001300137308 */ /* 0x000fe20000000800 */
[----:B------:R-:W-:-:S02]  /*6840*/  ISETP.GT.AND P5, PT, R16, 0x78, P1 ;  /* 0x000000781000780c */ /* 0x000fc40000fa4270 */
[----:B------:R-:W-:Y:S02]  /*6850*/  ISETP.GT.AND P1, PT, R16, 0x79, P1 ;  /* 0x000000791000780c */ /* 0x000fe40000f24270 */
[----:B------:R-:W-:Y:S02]  /*6860*/  ISETP.LT.OR P2, PT, R14, 0x71, P2 ;  /* 0x000000710e00780c */ /* 0x000fe40001741670 */
[----:B------:R-:W-:Y:S01]  /*6870*/  FSEL R79, R79, -INF , !P4 ;  /* 0xff8000004f4f7808 */ /* 0x000fe20006000000 */
[----:B------:R-:W-:Y:S01]  /*6880*/  MUFU.EX2 R138, R138 ;  /* 0x0000008a008a7308 */ /* 0x000fe20000000800 */
[----:B------:R-:W-:Y:S02]  /*6890*/  FMNMX.FTZ R16, R78, R13, !PT ;  /* 0x0000000d4e107209 */ /* 0x000fe40007810000 */
[----:B------:R-:W-:Y:S02]  /*68a0*/  ISETP.LT.OR P3, PT, R14, 0x72, P3 ;  /* 0x000000720e00780c */ /* 0x000fe40001f61670 */
[----:B------:R-:W-:-:S02]  /*68b0*/  FSEL R121, R82, -INF , !P2 ;  /* 0xff80000052797808 */ /* 0x000fc40005000000 */
[----:B------:R-:W-:Y:S01]  /*68c0*/  FMNMX.FTZ R16, R79, R16, !PT ;  /* 0x000000104f107209 */ /* 0x000fe20007810000 */
[----:B------:R-:W-:Y:S01]  /*68d0*/  MUFU.EX2 R25, R25 ;  /* 0x0000001900197308 */ /* 0x000fe20000000800 */
[C---:B------:R-:W-:Y:S02]  /*68e0*/  ISETP.LT.OR P5, PT, R14.reuse, 0x79, P5 ;  /* 0x000000790e00780c */ /* 0x040fe40002fa1670 */
[----:B------:R-:W-:Y:S02]  /*68f0*/  FSEL R83, R83, -INF , !P3 ;  /* 0xff80000053537808 */ /* 0x000fe40005800000 */
[----:B------:R-:W-:Y:S02]  /*6900*/  FMNMX.FTZ R16, R121, R16, !PT ;  /* 0x0000001079107209 */ /* 0x000fe40007810000 */
[----:B------:R-:W-:Y:S01]  /*6910*/  ISETP.LT.OR P1, PT, R14, 0x7a, P1 ;  /* 0x0000007a0e00780c */ /* 0x000fe20000f21670 */
[----:B------:R-:W-:Y:S01]  /*6920*/  MUFU.EX2 R132, R132 ;  /* 0x0000008400847308 */ /* 0x000fe20000000800 */
[----:B------:R-:W-:-:S02]  /*6930*/  FSEL R86, R86, -INF , !P5 ;  /* 0xff80000056567808 */ /* 0x000fc40006800000 */
[----:B------:R-:W-:Y:S02]  /*6940*/  FMNMX.FTZ R13, R83, R16, !PT ;  /* 0x00000010530d7209 */ /* 0x000fe40007810000 */
[----:B------:R-:W-:Y:S02]  /*6950*/  FSEL R87, R87, -INF , !P1 ;  /* 0xff80000057577808 */ /* 0x000fe40004800000 */
[----:B------:R-:W-:Y:S01]  /*6960*/  FMNMX.FTZ R14, R86, R13, !PT ;  /* 0x0000000d560e7209 */ /* 0x000fe20007810000 */
[----:B------:R-:W-:Y:S01]  /*6970*/  MUFU.EX2 R45, R45 ;  /* 0x0000002d002d7308 */ /* 0x000fe20000000800 */
[----:B------:R-:W-:Y:S02]  /*6980*/  FSEL R69, R2, RZ, P6 ;  /* 0x000000ff02457208 */ /* 0x000fe40003000000 */
[----:B------:R-:W-:-:S03]  /*6990*/  FMNMX.FTZ R14, R87, R14, !PT ;  /* 0x0000000e570e7209 */ /* 0x000fc60007810000 */
[----:B------:R-:W-:Y:S01]  /*69a0*/  FADD.FTZ R73, -R69, R10 ;  /* 0x0000000a45497221 */ /* 0x000fe20000010100 */
[-C--:B------:R-:W-:Y:S01]  /*69b0*/  FFMA.FTZ R69, R85, R0.reuse, -R20 ;  /* 0x0000000055457223 */ /* 0x080fe20000010814 */
[----:B------:R-:W0:Y:S01]  /*69c0*/  SHFL.BFLY PT, R13, R14, 0x2, 0x1f ;  /* 0x0c401f000e0d7f89 */ /* 0x000e2200000e0000 */
[----:B------:R-:W-:Y:S01]  /*69d0*/  MUFU.EX2 R134, R134 ;  /* 0x0000008600867308 */ /* 0x000fe20000000800 */
[----:B------:R-:W-:-:S07]  /*69e0*/  FMUL.FTZ R10, R73, R0 ;  /* 0x00000000490a7220 */ /* 0x000fce0000410000 */
[----:B------:R-:W1:Y:S08]  /*69f0*/  MUFU.EX2 R10, R10 ;  /* 0x0000000a000a7308 */ /* 0x000e700000000800 */
        /* <DEDUP_REMOVED lines=9> */
[C---:B------:R-:W-:Y:S02]  /*6a90*/  FMUL.FTZ R16, R13.reuse, R0 ;  /* 0x000000000d107220 */ /* 0x040fe40000410000 */
[----:B------:R-:W-:Y:S01]  /*6aa0*/  MUFU.EX2 R124, R124 ;  /* 0x0000007c007c7308 */ /* 0x000fe20000000800 */
[----:B------:R-:W-:Y:S02]  /*6ab0*/  FSEL R14, R13, RZ, P1 ;  /* 0x000000ff0d0e7208 */ /* 0x000fe40000800000 */
[----:B------:R-:W-:-:S03]  /*6ac0*/  FSEL R16, R16, RZ, P1 ;  /* 0x000000ff10107208 */ /* 0x000fc60000800000 */
[----:B------:R-:W-:Y:S02]  /*6ad0*/  FADD.FTZ R11, -R14, R11 ;  /* 0x0000000b0e0b7221 */ /* 0x000fe40000010100 */
[----:B------:R-:W-:Y:S01]  /*6ae0*/  MUFU.EX2 R57, R57 ;  /* 0x0000003900397308 */ /* 0x000fe20000000800 */
[-CC-:B------:R-:W-:Y:S01]  /*6af0*/  FFMA.FTZ R73, R26, R0.reuse, -R16.reuse ;  /* 0x000000001a497223 */ /* 0x180fe20000010810 */
[-CC-:B------:R-:W-:Y:S01]  /*6b00*/  FFMA.FTZ R20, R27, R0.reuse, -R16.reuse ;  /* 0x000000001b147223 */ /* 0x180fe20000010810 */
[-C--:B------:R-:W-:Y:S01]  /*6b10*/  FMUL.FTZ R11, R11, R0.reuse ;  /* 0x000000000b0b7220 */ /* 0x080fe20000410000 */
[-CC-:B------:R-:W-:Y:S01]  /*6b20*/  FFMA.FTZ R24, R137, R0.reuse, -R16.reuse ;  /* 0x0000000089187223 */ /* 0x180fe20000010810 */
[-CC-:B------:R-:W-:Y:S01]  /*6b30*/  FFMA.FTZ R27, R31, R0.reuse, -R16.reuse ;  /* 0x000000001f1b7223 */ /* 0x180fe20000010810 */
[-CC-:B------:R-:W-:Y:S01]  /*6b40*/  FFMA.FTZ R26, R139, R0.reuse, -R16.reuse ;  /* 0x000000008b1a7223 */ /* 0x180fe20000010810 */
[-CC-:B------:R-:W-:Y:S01]  /*6b50*/  FFMA.FTZ R31, R141, R0.reuse, -R16.reuse ;  /* 0x000000008d1f7223 */ /* 0x180fe20000010810 */
[----:B------:R-:W-:Y:S01]  /*6b60*/  MUFU.EX2 R73, R73 ;  /* 0x0000004900497308 */ /* 0x000fe20000000800 */
[--C-:B------:R-:W-:Y:S01]  /*6b70*/  FFMA.FTZ R133, R37, R0, -R16.reuse ;  /* 0x0000000025857223 */ /* 0x100fe20000010810 */
[----:B-1----:R-:W-:Y:S01]  /*6b80*/  FFMA.FTZ R37, R10, R4, R35 ;  /* 0x000000040a257223 */ /* 0x002fe20000010023 */
[-CC-:B------:R-:W-:Y:S01]  /*6b90*/  FFMA.FTZ R28, R143, R0.reuse, -R16.reuse ;  /* 0x000000008f1c7223 */ /* 0x180fe20000010810 */
[-CC-:B------:R-:W-:Y:S01]  /*6ba0*/  FFMA.FTZ R39, R39, R0.reuse, -R16.reuse ;  /* 0x0000000027277223 */ /* 0x180fe20000010810 */
[-CC-:B------:R-:W-:Y:S01]  /*6bb0*/  FFMA.FTZ R141, R145, R0.reuse, -R16.reuse ;  /* 0x00000000918d7223 */ /* 0x180fe20000010810 */
[----:B------:R-:W-:Y:S01]  /*6bc0*/  FADD.FTZ R37, R148, R37 ;  /* 0x0000002594257221 */ /* 0x000fe20000010000 */
[-CC-:B------:R-:W-:Y:S01]  /*6bd0*/  FFMA.FTZ R30, R43, R0.reuse, -R16.reuse ;  /* 0x000000002b1e7223 */ /* 0x180fe20000010810 */
[----:B------:R-:W0:Y:S01]  /*6be0*/  MUFU.EX2 R14, R11 ;  /* 0x0000000b000e7308 */ /* 0x000e220000000800 */
[-CC-:B------:R-:W-:Y:S01]  /*6bf0*/  FFMA.FTZ R143, R149, R0.reuse, -R16.reuse ;  /* 0x00000000958f7223 */ /* 0x180fe20000010810 */
[----:B------:R-:W-:Y:S01]  /*6c00*/  FADD.FTZ R4, R150, R37 ;  /* 0x0000002596047221 */ /* 0x000fe20000010000 */
[-CC-:B------:R-:W-:Y:S01]  /*6c10*/  FFMA.FTZ R32, R47, R0.reuse, -R16.reuse ;  /* 0x000000002f207223 */ /* 0x180fe20000010810 */
[-CC-:B------:R-:W-:Y:S01]  /*6c20*/  FFMA.FTZ R137, R151, R0.reuse, -R16.reuse ;  /* 0x0000000097897223 */ /* 0x180fe20000010810 */
[-CC-:B------:R-:W-:Y:S01]  /*6c30*/  FFMA.FTZ R34, R51, R0.reuse, -R16.reuse ;  /* 0x0000000033227223 */ /* 0x180fe20000010810 */
[-CC-:B------:R-:W-:Y:S01]  /*6c40*/  FFMA.FTZ R139, R153, R0.reuse, -R16.reuse ;  /* 0x00000000998b7223 */ /* 0x180fe20000010810 */
[-CC-:B------:R-:W-:Y:S01]  /*6c50*/  FFMA.FTZ R36, R55, R0.reuse, -R16.reuse ;  /* 0x0000000037247223 */ /* 0x180fe20000010810 */
[----:B------:R-:W1:Y:S01]  /*6c60*/  MUFU.EX2 R20, R20 ;  /* 0x0000001400147308 */ /* 0x000e620000000800 */
[-CC-:B------:R-:W-:Y:S01]  /*6c70*/  FFMA.FTZ R38, R59, R0.reuse, -R16.reuse ;  /* 0x000000003b267223 */ /* 0x180fe20000010810 */
[-CC-:B------:R-:W-:Y:S01]  /*6c80*/  FFMA.FTZ R135, R41, R0.reuse, -R16.reuse ;  /* 0x0000000029877223 */ /* 0x180fe20000010810 */
[-CC-:B------:R-:W-:Y:S01]  /*6c90*/  FFMA.FTZ R40, R63, R0.reuse, -R16.reuse ;  /* 0x000000003f287223 */ /* 0x180fe20000010810 */
[-CC-:B------:R-:W-:Y:S01]  /*6ca0*/  FFMA.FTZ R129, R155, R0.reuse, -R16.reuse ;  /* 0x000000009b817223 */ /* 0x180fe20000010810 */
[-CC-:B------:R-:W-:Y:S01]  /*6cb0*/  FFMA.FTZ R131, R157, R0.reuse, -R16.reuse ;  /* 0x000000009d837223 */ /* 0x180fe20000010810 */
[-CC-:B------:R-:W-:Y:S01]  /*6cc0*/  FFMA.FTZ R22, R22, R0.reuse, -R16.reuse ;  /* 0x0000000016167223 */ /* 0x180fe20000010810 */
[-CC-:B------:R-:W-:Y:S01]  /*6cd0*/  FFMA.FTZ R125, R74, R0.reuse, -R16.reuse ;  /* 0x000000004a7d7223 */ /* 0x180fe20000010810 */
[----:B------:R-:W2:Y:S01]  /*6ce0*/  MUFU.EX2 R24, R24 ;  /* 0x0000001800187308 */ /* 0x000ea20000000800 */
[----:B0-----:R-:W-:Y:S01]  /*6cf0*/  FFMA.FTZ R3, R14, R3, R73 ;  /* 0x000000030e037223 */ /* 0x001fe20000010049 */
[-CC-:B------:R-:W-:Y:S01]  /*6d00*/  FFMA.FTZ R127, R78, R0.reuse, -R16.reuse ;  /* 0x000000004e7f7223 */ /* 0x180fe20000010810 */
[-CC-:B------:R-:W-:Y:S01]  /*6d10*/  FFMA.FTZ R121, R121, R0.reuse, -R16.reuse ;  /* 0x0000000079797223 */ /* 0x180fe20000010810 */
[----:B------:R-:W-:-:S04]  /*6d20*/  FFMA.FTZ R123, R86, R0, -R16 ;  /* 0x00000000567b7223 */ /* 0x000fc80000010810 */
[----:B------:R-:W0:Y:S01]  /*6d30*/  MUFU.EX2 R27, R27 ;  /* 0x0000001b001b7308 */ /* 0x000e220000000800 */
[----:B-1----:R-:W-:-:S07]  /*6d40*/  FADD.FTZ R3, R20, R3 ;  /* 0x0000000314037221 */ /* 0x002fce0000010000 */
[----:B------:R-:W1:Y:S01]  /*6d50*/  MUFU.EX2 R26, R26 ;  /* 0x0000001a001a7308 */ /* 0x000e620000000800 */
[----:B--2---:R-:W-:Y:S01]  /*6d60*/  FADD.FTZ R42, R24, R3 ;  /* 0x00000003182a7221 */ /* 0x004fe20000010000 */
[----:B------:R-:W-:-:S04]  /*6d70*/  FADD.FTZ R3, R147, R4 ;  /* 0x0000000493037221 */ /* 0x000fc80000010000 */
[----:B------:R-:W-:Y:S02]  /*6d80*/  FADD.FTZ R4, R144, R3 ;  /* 0x0000000390047221 */ /* 0x000fe40000010000 */
[----:B------:R-:W2:Y:S01]  /*6d90*/  MUFU.EX2 R31, R31 ;  /* 0x0000001f001f7308 */ /* 0x000ea20000000800 */
[----:B0-----:R-:W-:Y:S01]  /*6da0*/  FADD.FTZ R11, R27, R42 ;  /* 0x0000002a1b0b7221 */ /* 0x001fe20000010000 */
[----:B------:R-:W-:-:S04]  /*6db0*/  FADD.FTZ R3, R29, R4 ;  /* 0x000000041d037221 */ /* 0x000fc80000010000 */
[----:B------:R-:W-:Y:S02]  /*6dc0*/  FADD.FTZ R4, R146, R3 ;  /* 0x0000000392047221 */ /* 0x000fe40000010000 */
[----:B------:R-:W0:Y:S01]  /*6dd0*/  MUFU.EX2 R28, R28 ;  /* 0x0000001c001c7308 */ /* 0x000e220000000800 */
[----:B-1----:R-:W-:Y:S01]  /*6de0*/  FADD.FTZ R42, R26, R11 ;  /* 0x0000000b1a2a7221 */ /* 0x002fe20000010000 */
[----:B------:R-:W-:-:S04]  /*6df0*/  FADD.FTZ R3, R21, R4 ;  /* 0x0000000415037221 */ /* 0x000fc80000010000 */
[----:B------:R-:W-:Y:S02]  /*6e00*/  FADD.FTZ R4, R140, R3 ;  /* 0x000000038c047221 */ /* 0x000fe40000010000 */
[----:B------:R-:W1:Y:S01]  /*6e10*/  MUFU.EX2 R39, R39 ;  /* 0x0000002700277308 */ /* 0x000e620000000800 */
[----:B--2---:R-:W-:Y:S01]  /*6e20*/  FADD.FTZ R11, R31, R42 ;  /* 0x0000002a1f0b7221 */ /* 0x004fe20000010000 */
[----:B------:R-:W-:-:S06]  /*6e30*/  FFMA.FTZ R42, R67, R0, -R16 ;  /* 0x00000000432a7223 */ /* 0x000fcc0000010810 */
[----:B------:R-:W2:Y:S01]  /*6e40*/  MUFU.EX2 R141, R141 ;  /* 0x0000008d008d7308 */ /* 0x000ea20000000800 */
[----:B0-----:R-:W-:Y:S01]  /*6e50*/  FADD.FTZ R44, R28, R11 ;  /* 0x0000000b1c2c7221 */ /* 0x001fe20000010000 */
[----:B------:R-:W-:-:S06]  /*6e60*/  FADD.FTZ R11, R33, R4 ;  /* 0x00000004210b7221 */ /* 0x000fcc0000010000 */
        /* <DEDUP_REMOVED lines=9> */
[----:B------:R-:W-:Y:S01]  /*6f00*/  FADD.FTZ R11, R19, R44 ;  /* 0x0000002c130b7221 */ /* 0x000fe20000010000 */
[----:B------:R-:W-:Y:S01]  /*6f10*/  FFMA.FTZ R44, R75, R0, -R16 ;  /* 0x000000004b2c7223 */ /* 0x000fe20000010810 */
[----:B------:R-:W0:Y:S01]  /*6f20*/  MUFU.EX2 R137, R137 ;  /* 0x0000008900897308 */ /* 0x000e220000000800 */
[----:B-1----:R-:W-:Y:S01]  /*6f30*/  FADD.FTZ R3, R143, R4 ;  /* 0x000000048f037221 */ /* 0x002fe20000010000 */
[----:B------:R-:W-:-:S04]  /*6f40*/  FADD.FTZ R46, R138, R11 ;  /* 0x0000000b8a2e7221 */ /* 0x000fc80000010000 */
[----:B------:R-:W-:Y:S02]  /*6f50*/  FADD.FTZ R11, R25, R46 ;  /* 0x0000002e190b7221 */ /* 0x000fe40000010000 */
[----:B------:R-:W1:Y:S01]  /*6f60*/  MUFU.EX2 R34, R34 ;  /* 0x0000002200227308 */ /* 0x000e620000000800 */
[----:B--2---:R-:W-:Y:S01]  /*6f70*/  FADD.FTZ R4, R32, R3 ;  /* 0x0000000320047221 */ /* 0x004fe20000010000 */
[----:B------:R-:W-:-:S04]  /*6f80*/  FADD.FTZ R46, R132, R11 ;  /* 0x0000000b842e7221 */ /* 0x000fc80000010000 */
[----:B------:R-:W-:Y:S01]  /*6f90*/  FADD.FTZ R11, R45, R46 ;  /* 0x0000002e2d0b7221 */ /* 0x000fe20000010000 */
[----:B------:R-:W-:Y:S01]  /*6fa0*/  FFMA.FTZ R46, R79, R0, -R16 ;  /* 0x000000004f2e7223 */ /* 0x000fe20000010810 */
[----:B------:R-:W2:Y:S01]  /*6fb0*/  MUFU.EX2 R139, R139 ;  /* 0x0000008b008b7308 */ /* 0x000ea20000000800 */
[----:B0-----:R-:W-:Y:S01]  /*6fc0*/  FADD.FTZ R3, R137, R4 ;  /* 0x0000000489037221 */ /* 0x001fe20000010000 */
[----:B------:R-:W-:-:S04]  /*6fd0*/  FADD.FTZ R48, R134, R11 ;  /* 0x0000000b86307221 */ /* 0x000fc80000010000 */
[----:B------:R-:W-:Y:S02]  /*6fe0*/  FADD.FTZ R11, R71, R48 ;  /* 0x00000030470b7221 */ /* 0x000fe40000010000 */
[----:B------:R-:W0:Y:S01]  /*6ff0*/  MUFU.EX2 R36, R36 ;  /* 0x0000002400247308 */ /* 0x000e220000000800 */
[----:B-1----:R-:W-:Y:S01]  /*7000*/  FADD.FTZ R4, R34, R3 ;  /* 0x0000000322047221 */ /* 0x002fe20000010000 */
[----:B------:R-:W-:-:S04]  /*7010*/  FADD.FTZ R48, R128, R11 ;  /* 0x0000000b80307221 */ /* 0x000fc80000010000 */
[----:B------:R-:W-:Y:S01]  /*7020*/  FADD.FTZ R11, R65, R48 ;  /* 0x00000030410b7221 */ /* 0x000fe20000010000 */
[-C--:B------:R-:W-:Y:S01]  /*7030*/  FFMA.FTZ R48, R83, R0.reuse, -R16 ;  /* 0x0000000053307223 */ /* 0x080fe20000010810 */
[----:B------:R-:W1:Y:S01]  /*7040*/  MUFU.EX2 R133, R133 ;  /* 0x0000008500857308 */ /* 0x000e620000000800 */
[----:B--2---:R-:W-:Y:S01]  /*7050*/  FADD.FTZ R3, R139, R4 ;  /* 0x000000048b037221 */ /* 0x004fe20000010000 */
[----:B------:R-:W-:Y:S01]  /*7060*/  FADD.FTZ R50, R130, R11 ;  /* 0x0000000b82327221 */ /* 0x000fe20000010000 */
[----:B------:R-:W-:-:S03]  /*7070*/  FFMA.FTZ R16, R87, R0, -R16 ;  /* 0x0000000057107223 */ /* 0x000fc60000010810 */
[----:B------:R-:W-:Y:S02]  /*7080*/  FADD.FTZ R11, R61, R50 ;  /* 0x000000323d0b7221 */ /* 0x000fe40000010000 */
[----:B------:R-:W2:Y:S01]  /*7090*/  MUFU.EX2 R38, R38 ;  /* 0x0000002600267308 */ /* 0x000ea20000000800 */
[----:B0-----:R-:W-:Y:S01]  /*70a0*/  FADD.FTZ R4, R36, R3 ;  /* 0x0000000324047221 */ /* 0x001fe20000010000 */
[----:B------:R-:W-:-:S04]  /*70b0*/  FADD.FTZ R50, R124, R11 ;  /* 0x0000000b7c327221 */ /* 0x000fc80000010000 */
[----:B------:R-:W-:Y:S02]  /*70c0*/  FADD.FTZ R11, R57, R50 ;  /* 0x00000032390b7221 */ /* 0x000fe40000010000 */
[----:B------:R-:W0:Y:S01]  /*70d0*/  MUFU.EX2 R135, R135 ;  /* 0x0000008700877308 */ /* 0x000e220000000800 */
[----:B-1----:R-:W-:-:S07]  /*70e0*/  FADD.FTZ R3, R133, R4 ;  /* 0x0000000485037221 */ /* 0x002fce0000010000 */
[----:B------:R-:W1:Y:S01]  /*70f0*/  MUFU.EX2 R40, R40 ;  /* 0x0000002800287308 */ /* 0x000e620000000800 */
[----:B--2---:R-:W-:-:S07]  /*7100*/  FADD.FTZ R4, R38, R3 ;  /* 0x0000000326047221 */ /* 0x004fce0000010000 */
[----:B------:R-:W2:Y:S01]  /*7110*/  MUFU.EX2 R129, R129 ;  /* 0x0000008100817308 */ /* 0x000ea20000000800 */
[----:B0-----:R-:W-:-:S07]  /*7120*/  FADD.FTZ R3, R135, R4 ;  /* 0x0000000487037221 */ /* 0x001fce0000010000 */
        /* <DEDUP_REMOVED lines=33> */
[----:B--2---:R-:W-:Y:S01]  /*7340*/  FADD.FTZ R3, R123, R4 ;  /* 0x000000047b037221 */ /* 0x004fe20000010000 */
[----:B0-----:R-:W-:-:S03]  /*7350*/  FADD.FTZ R4, R69, R50 ;  /* 0x0000003245047221 */ /* 0x001fc60000010000 */
[----:B-1----:R-:W-:Y:S01]  /*7360*/  FADD.FTZ R3, R16, R3 ;  /* 0x0000000310037221 */ /* 0x002fe20000010000 */
[----:B------:R-:W-:Y:S06]  /*7370*/  @!P0 BRA `(.L_x_1006) ;  /* 0x0000000000048947 */ /* 0x000fec0003800000 */
[----:B------:R-:W-:Y:S01]  /*7380*/  BPT.TRAP 0x1 ;  /* 0x000000040000795c */ /* 0x000fe20000300000 */
.L_x_1006:
[----:B------:R-:W-:Y:S01]  /*7390*/  ULEA UR10, UR25, UR43, 0x3 ;  /* 0x0000002b190a7291 */ /* 0x000fe2000f8e183f */
[----:B------:R-:W-:Y:S01]  /*73a0*/  ISETP.GT.AND P1, PT, R12, UR27, PT ;  /* 0x0000001b0c007c0c */ /* 0x000fe2000bf24270 */
[----:B------:R-:W-:Y:S01]  /*73b0*/  UMOV UR26, UR4 ;  /* 0x00000004001a7c82 */ /* 0x000fe20008000000 */
[----:B------:R-:W-:Y:S01]  /*73c0*/  UMOV UR25, UR7 ;  /* 0x0000000700197c82 */ /* 0x000fe20008000000 */
        /* <DEDUP_REMOVED lines=35> */
[-C--:B------:R-:W-:Y:S01]  /*7600*/  FMUL.FTZ R102, R102, R14.reuse ;  /* 0x0000000e66667220 */ /* 0x080fe20000410000 */
        /* <DEDUP_REMOVED lines=19> */
[----:B------:R-:W-:Y:S01]  /*7740*/  IMAD.MOV.U32 R11, RZ, RZ, R13 ;  /* 0x000000ffff0b7224 */ /* 0x000fe200078e000d */
        /* <DEDUP_REMOVED lines=13> */
[----:B------:R-:W-:Y:S01]  /*7820*/  F2FP.BF16.F32.PACK_AB R123, R16, R123 ;  /* 0x0000007b107b723e */ /* 0x000fe200000010ff */
[----:B------:R-:W-:Y:S06]  /*7830*/  @P1 BRA `(.L_x_1007) ;  /* 0xffffffd000841947 */ /* 0x000fec000383ffff */
.L_x_988:
[----:B------:R-:W0:Y:S01]  /*7840*/  S2UR UR10, SR_CTAID.X ;  /* 0x00000000000a79c3 */ /* 0x000e220000002500 */
[----:B------:R-:W-:Y:S01]  /*7850*/  IADD3 R10, -R5, 0x1, RZ ;  /* 0x00000001050a7810 */ /* 0x000fe20007ffe1ff */
[----:B------:R-:W-:Y:S02]  /*7860*/  UISETP.NE.AND UP1, UPT, UR40, URZ, UPT ;  /* 0x0000003f2800728c */ /* 0x000fe4000bf25270 */
[----:B------:R-:W-:Y:S02]  /*7870*/  UISETP.NE.AND UP0, UPT, UR44, URZ, UPT ;  /* 0x0000003f2c00728c */ /* 0x000fe4000bf05270 */
[----:B------:R-:W-:Y:S01]  /*7880*/  IMAD R10, R17, UR28, R10 ;  /* 0x0000001c110a7c24 */ /* 0x000fe2000f8e020a */
[----:B------:R-:W-:-:S03]  /*7890*/  UMOV UR14, 0xc0 ;  /* 0x000000c0000e7882 */ /* 0x000fc60000000000 */
[----:B------:R-:W-:Y:S02]  /*78a0*/  PLOP3.LUT P1, PT, PT, PT, UP0, 0x40, 0x0 ;  /* 0x000000000000781c */ /* 0x000fe40003f2e808 */
[----:B------:R-:W-:Y:S01]  /*78b0*/  R2UR UR15, R10 ;  /* 0x000000000a0f72ca */ /* 0x000fe200000e0000 */
[----:B------:R-:W-:Y:S01]  /*78c0*/  @UP1 ULDC UR18, c[0x0][0x450] ;  /* 0x0001140000121ab9 */ /* 0x000fe20000000800 */
[----:B0-----:R-:W-:-:S03]  /*78d0*/  UIMAD UR14, UR10, UR14, 0xbf ;  /* 0x000000bf0a0e74a4 */ /* 0x001fc6000f8e020e */
[----:B------:R-:W-:Y:S02]  /*78e0*/  @UP1 ULDC UR10, c[0x0][0x44c] ;  /* 0x00011300000a1ab9 */ /* 0x000fe40000000800 */
[----:B------:R-:W-:-:S04]  /*78f0*/  UIMAD.WIDE.U32 UR10, UR14, UR10, URZ ;  /* 0x0000000a0e0a72a5 */ /* 0x000fc8000f8e003f */
[----:B------:R-:W-:-:S04]  /*7900*/  @UP1 USHF.R.U32.HI UR14, URZ, UR18, UR11 ;  /* 0x000000123f0e1299 */ /* 0x000fc8000801160b */
[----:B------:R-:W-:-:S03]  /*7910*/  UIADD3 UR14, UR15, UR14, URZ ;  /* 0x0000000e0f0e7290 */ /* 0x000fc6000fffe03f */
[----:B------:R-:W-:Y:S02]  /*7920*/  ULDC UR15, c[0x0][0x9dc] ;  /* 0x00027700000f7ab9 */ /* 0x000fe40000000800 */
[----:B------:R-:W-:Y:S01]  /*7930*/  UIADD3 UR15, UR14, -UR15, URZ ;  /* 0x8000000f0e0f7290 */ /* 0x000fe2000fffe03f */
[----:B------:R-:W-:Y:S11]  /*7940*/  @P1 BRA `(.L_x_1008) ;  /* 0x00000000004c1947 */ /* 0x000ff60003800000 */
[----:B------:R-:W-:-:S06]  /*7950*/  UISETP.GT.AND UP0, UPT, UR14, -0x1, UPT ;  /* 0xffffffff0e00788c */ /* 0x000fcc000bf04270 */
[----:B------:R-:W-:-:S13]  /*7960*/  PLOP3.LUT P1, PT, PT, PT, UP0, 0x80, 0x0 ;  /* 0x000000000000781c */ /* 0x000fda0003f2f008 */
[----:B------:R-:W-:Y:S05]  /*7970*/  @P1 BRA `(.L_x_1009) ;  /* 0x0000000000201947 */ /* 0x000fea0003800000 */
[----:B------:R-:W-:Y:S01]  /*7980*/  ULDC UR18, c[0x0][0x9e4] ;  /* 0x0002790000127ab9 */ /* 0x000fe20000000800 */
[----:B------:R-:W-:Y:S02]  /*7990*/  ULOP3.LUT UR14, URZ, UR14, URZ, 0x33, !UPT ;  /* 0x0000000e3f0e7292 */ /* 0x000fe4000f8e333f */
[----:B------:R-:W-:-:S11]  /*79a0*/  UISETP.NE.AND UP0, UPT, UR18, 0x1, UPT ;  /* 0x000000011200788c */ /* 0x000fd6000bf05270 */
[----:B------:R-:W-:Y:S02]  /*79b0*/  @UP0 ULDC.64 UR20, c[0x0][0x9e8] ;  /* 0x00027a0000140ab9 */ /* 0x000fe40000000a00 */
[----:B------:R-:W-:-:S04]  /*79c0*/  UIMAD.WIDE.U32 UR10, UR14, UR20, URZ ;  /* 0x000000140e0a72a5 */ /* 0x000fc8000f8e003f */
[----:B------:R-:W-:-:S04]  /*79d0*/  @UP0 USHF.R.U32.HI UR14, URZ, UR21, UR11 ;  /* 0x000000153f0e0299 */ /* 0x000fc8000801160b */
[----:B------:R-:W-:Y:S01]  /*79e0*/  ULOP3.LUT UR14, URZ, UR14, URZ, 0x33, !UPT ;  /* 0x0000000e3f0e7292 */ /* 0x000fe2000f8e333f */
[----:B------:R-:W-:Y:S11]  /*79f0*/  BRA `(.L_x_1010) ;  /* 0x0000000000147947 */ /* 0x000ff60003800000 */
.L_x_1009:
[----:B------:R-:W-:Y:S02]  /*7a00*/  ULDC UR18, c[0x0][0x9e4] ;  /* 0x0002790000127ab9 */ /* 0x000fe40000000800 */
[----:B------:R-:W-:-:S11]  /*7a10*/  UISETP.NE.AND UP0, UPT, UR18, 0x1, UPT ;  /* 0x000000011200788c */ /* 0x000fd6000bf05270 */
[----:B------:R-:W-:Y:S02]  /*7a20*/  @UP0 ULDC.64 UR20, c[0x0][0x9e8] ;  /* 0x00027a0000140ab9 */ /* 0x000fe40000000a00 */
[----:B------:R-:W-:-:S04]  /*7a30*/  UIMAD.WIDE.U32 UR10, UR14, UR20, URZ ;  /* 0x000000140e0a72a5 */ /* 0x000fc8000f8e003f */
[----:B------:R-:W-:-:S12]  /*7a40*/  @UP0 USHF.R.U32.HI UR14, URZ, UR21, UR11 ;  /* 0x000000153f0e0299 */ /* 0x000fd8000801160b */
.L_x_1010:
[----:B------:R-:W-:-:S04]  /*7a50*/  UIMAD UR14, UR14, UR18, URZ ;  /* 0x000000120e0e72a4 */ /* 0x000fc8000f8e023f */
[----:B------:R-:W-:-:S04]  /*7a60*/  UISETP.LT.AND UP0, UPT, UR15, UR14, UPT ;  /* 0x0000000e0f00728c */ /* 0x000fc8000bf01270 */
[----:B------:R-:W-:-:S12]  /*7a70*/  USEL UR15, UR15, UR14, !UP0 ;  /* 0x0000000e0f0f7287 */ /* 0x000fd8000c000000 */
.L_x_1008:
[----:B------:R-:W-:-:S04]  /*7a80*/  UIADD3 UR15, UR15, 0x7f, URZ ;  /* 0x0000007f0f0f7890 */ /* 0x000fc8000fffe03f */
[----:B------:R-:W-:-:S04]  /*7a90*/  USHF.R.S32.HI UR10, URZ, 0x1f, UR15 ;  /* 0x0000001f3f0a7899 */ /* 0x000fc8000801140f */
[----:B------:R-:W-:-:S04]  /*7aa0*/  ULEA.HI UR10, UR10, UR15, URZ, 0x7 ;  /* 0x0000000f0a0a7291 */ /* 0x000fc8000f8f383f */
[----:B------:R-:W-:-:S04]  /*7ab0*/  USHF.R.S32.HI UR10, URZ, 0x7, UR10 ;  /* 0x000000073f0a7899 */ /* 0x000fc8000801140a */
[----:B------:R-:W-:-:S04]  /*7ac0*/  UISETP.LT.AND UP0, UPT, UR41, UR10, UPT ;  /* 0x0000000a2900728c */ /* 0x000fc8000bf01270 */
[----:B------:R-:W-:-:S06]  /*7ad0*/  USEL UR25, UR41, UR10, !UP0 ;  /* 0x0000000a29197287 */ /* 0x000fcc000c000000 */
[----:B------:R-:W-:-:S13]  /*7ae0*/  ISETP.GE.AND P1, PT, R12, UR25, PT ;  /* 0x000000190c007c0c */ /* 0x000fda000bf26270 */
[----:B------:R-:W-:Y:S05]  /*7af0*/  @!P1 BRA `(.L_x_1011) ;  /* 0x0000001c00489947 */ /* 0x000fea0003800000 */
[----:B------:R-:W-:Y:S01]  /*7b00*/  IMAD.MOV.U32 R10, RZ, RZ, R13 ;  /* 0x000000ffff0a7224 */ /* 0x000fe200078e000d */
[----:B------:R-:W-:Y:S01]  /*7b10*/  UMOV UR27, UR4 ;  /* 0x00000004001b7c82 */ /* 0x000fe20008000000 */
[----:B------:R-:W-:Y:S01]  /*7b20*/  IMAD.MOV.U32 R5, RZ, RZ, R2 ;  /* 0x000000ffff057224 */ /* 0x000fe200078e0002 */
[----:B------:R-:W-:-:S06]  /*7b30*/  UMOV UR26, UR7 ;  /* 0x00000007001a7c82 */ /* 0x000fcc0008000000 */
.L_x_1022:
[----:B------:R-:W-:Y:S01]  /*7b40*/  ISETP.NE.AND P2, PT, RZ, UR42, PT ;  /* 0x0000002aff007c0c */ /* 0x000fe2000bf45270 */
[----:B------:R-:W-:-:S04]  /*7b50*/  UISETP.NE.AND UP0, UPT, UR26, 0x1, UPT ;  /* 0x000000011a00788c */ /* 0x000fc8000bf05270 */
[----:B------:R-:W-:-:S04]  /*7b60*/  USEL UR4, URZ, 0x1, UP0 ;  /* 0x000000013f047887 */ /* 0x000fc80008000000 */
[----:B------:R-:W-:-:S04]  /*7b70*/  ULOP3.LUT UR4, UR27, UR4, URZ, 0x3c, !UPT ;  /* 0x000000041b047292 */ /* 0x000fc8000f8e3c3f */
[----:B------:R-:W-:Y:S08]  /*7b80*/  @P2 BRA `(.L_x_1012) ;  /* 0x0000000000382947 */ /* 0x000ff00003800000 */
[----:B------:R-:W-:Y:S05]  /*7b90*/  @!P0 BRA `(.L_x_1013) ;  /* 0x0000000000048947 */ /* 0x000fea0003800000 */
[----:B------:R-:W-:Y:S01]  /*7ba0*/  BPT.TRAP 0x1 ;  /* 0x000000040000795c */ /* 0x000fe20000300000 */
.L_x_1013:
        /* <DEDUP_REMOVED lines=9> */
.L_x_1014:
[----:B-1----:R-:W-:Y:S05]  /*7c40*/  @P1 BRA `(.L_x_1012) ;  /* 0x0000000000081947 */ /* 0x002fea0003800000 */
[----:B------:R-:W1:Y:S02]  /*7c50*/  SYNCS.PHASECHK.TRANS64.TRYWAIT P1, [UR7+0x16830], R0 ;  /* 0x01683000ff0075a7 */ /* 0x000e640008020147 */
[----:B-1----:R-:W-:Y:S05]  /*7c60*/  @!P1 BRA `(.L_x_1015) ;  /* 0x000000a4008c9947 */ /* 0x002fea0003800000 */
.L_x_1012:
        /* <DEDUP_REMOVED lines=30> */
.L_x_1017:
[----:B------:R-:W-:Y:S01]  /*7e50*/  ULEA UR10, UR26, UR43, 0x3 ;  /* 0x0000002b1a0a7291 */ /* 0x000fe2000f8e183f */
[----:B------:R-:W-:-:S05]  /*7e60*/  IMAD.U32 R0, RZ, RZ, UR27 ;  /* 0x0000001bff007e24 */ /* 0x000fca000f8e00ff */
[----:B------:R-:W-:-:S04]  /*7e70*/  SHF.L.U32 R0, R0, 0x1f, RZ ;  /* 0x0000001f00007819 */ /* 0x000fc800000006ff */
[----:B------:R0:W1:Y:S01]  /*7e80*/  SYNCS.PHASECHK.TRANS64.TRYWAIT P1, [UR10+0x16850], R0 ;  /* 0x01685000ff0075a7 */ /* 0x000062000802014a */
[----:B------:R-:W-:Y:S05]  /*7e90*/  @!P0 BRA `(.L_x_1018) ;  /* 0x0000000000048947 */ /* 0x000fea0003800000 */
[----:B------:R-:W-:Y:S01]  /*7ea0*/  BPT.TRAP 0x1 ;  /* 0x000000040000795c */ /* 0x000fe20000300000 */
.L_x_1018:
[----:B-1----:R-:W-:Y:S05]  /*7eb0*/  @P1 BRA `(.L_x_1016) ;  /* 0x0000000000081947 */ /* 0x002fea0003800000 */
[----:B------:R-:W1:Y:S02]  /*7ec0*/  SYNCS.PHASECHK.TRANS64.TRYWAIT P1, [UR10+0x16850], R0 ;  /* 0x01685000ff0075a7 */ /* 0x000e64000802014a */
[----:B-1----:R-:W-:Y:S05]  /*7ed0*/  @!P1 BRA `(.L_x_1019) ;  /* 0x000000a400089947 */ /* 0x002fea0003800000 */
.L_x_1016:
        /* <DEDUP_REMOVED lines=50> */
.L_x_1020:
        /* <DEDUP_REMOVED lines=71> */
[----:B------:R-:W0:Y:S01]  /*8670*/  LDC R0, c[0x0][0x988] ;  /* 0x00026200ff007b82 */ /* 0x000e220000000800 */
[----:B-1----:R-:W-:Y:S02]  /*8680*/  FMNMX.FTZ R16, R14, R13, !PT ;  /* 0x0000000d0e107209 */ /* 0x002fe40007810000 */
[----:B------:R-:W1:Y:S04]  /*8690*/  SHFL.BFLY PT, R2, R15, 0x1, 0x1f ;  /* 0x0c201f000f027f89 */ /* 0x000e6800000e0000 */
[----:B------:R-:W2:Y:S01]  /*86a0*/  SHFL.BFLY PT, R13, R16, 0x1, 0x1f ;  /* 0x0c201f00100d7f89 */ /* 0x000ea200000e0000 */
[----:B-1----:R-:W-:-:S02]  /*86b0*/  FMNMX.FTZ R2, R15, R2, !PT ;  /* 0x000000020f027209 */ /* 0x002fc40007810000 */
[----:B--2---:R-:W-:-:S03]  /*86c0*/  FMNMX.FTZ R13, R16, R13, !PT ;  /* 0x0000000d100d7209 */ /* 0x004fc60007810000 */
[C---:B0-----:R-:W-:Y:S01]  /*86d0*/  FMUL.FTZ R131, R2.reuse, R0 ;  /* 0x0000000002837220 */ /* 0x041fe20000410000 */
[----:B------:R-:W-:-:S03]  /*86e0*/  FADD.FTZ R5, -R2, R5 ;  /* 0x0000000502057221 */ /* 0x000fc60000010100 */
[-CC-:B------:R-:W-:Y:S01]  /*86f0*/  FFMA.FTZ R123, R37, R0.reuse, -R131.reuse ;  /* 0x00000000257b7223 */ /* 0x180fe20000010883 */
[-CC-:B------:R-:W-:Y:S01]  /*8700*/  FFMA.FTZ R37, R53, R0.reuse, -R131.reuse ;  /* 0x0000000035257223 */ /* 0x180fe20000010883 */
[C---:B------:R-:W-:Y:S01]  /*8710*/  FADD.FTZ R11, -R13.reuse, R10 ;  /* 0x0000000a0d0b7221 */ /* 0x040fe20000010100 */
[-C--:B------:R-:W-:Y:S01]  /*8720*/  FMUL.FTZ R53, R13, R0.reuse ;  /* 0x000000000d357220 */ /* 0x080fe20000410000 */
[-C--:B------:R-:W-:Y:S01]  /*8730*/  FMUL.FTZ R5, R5, R0.reuse ;  /* 0x0000000005057220 */ /* 0x080fe20000410000 */
[-C--:B------:R-:W-:Y:S01]  /*8740*/  FFMA.FTZ R148, R24, R0.reuse, -R131 ;  /* 0x0000000018947223 */ /* 0x080fe20000010883 */
[-C--:B------:R-:W-:Y:S01]  /*8750*/  FMUL.FTZ R10, R11, R0.reuse ;  /* 0x000000000b0a7220 */ /* 0x080fe20000410000 */
[-C--:B------:R-:W-:Y:S01]  /*8760*/  FFMA.FTZ R149, R26, R0.reuse, -R53 ;  /* 0x000000001a957223 */ /* 0x080fe20000010835 */
[-C--:B------:R-:W-:Y:S01]  /*8770*/  FFMA.FTZ R129, R25, R0.reuse, -R131 ;  /* 0x0000000019817223 */ /* 0x080fe20000010883 */
[-C--:B------:R-:W-:Y:S01]  /*8780*/  FFMA.FTZ R14, R27, R0.reuse, -R53 ;  /* 0x000000001b0e7223 */ /* 0x080fe20000010835 */
[----:B------:R-:W-:Y:S01]  /*8790*/  MUFU.EX2 R5, R5 ;  /* 0x0000000500057308 */ /* 0x000fe20000000800 */
[-C--:B------:R-:W-:Y:S01]  /*87a0*/  FFMA.FTZ R150, R28, R0.reuse, -R131 ;  /* 0x000000001c967223 */ /* 0x080fe20000010883 */
        /* <DEDUP_REMOVED lines=9> */
[-CC-:B------:R-:W-:Y:S01]  /*8840*/  FFMA.FTZ R147, R38, R0.reuse, -R53.reuse ;  /* 0x0000000026937223 */ /* 0x180fe20000010835 */
[-C--:B------:R-:W-:Y:S01]  /*8850*/  FFMA.FTZ R22, R39, R0.reuse, -R53 ;  /* 0x0000000027167223 */ /* 0x080fe20000010835 */
        /* <DEDUP_REMOVED lines=10> */
[----:B------:R-:W-:Y:S01]  /*8900*/  FFMA.FTZ R137, R50, R0, -R53 ;  /* 0x0000000032897223 */ /* 0x000fe20000010835 */
[----:B------:R-:W1:Y:S01]  /*8910*/  MUFU.EX2 R149, R149 ;  /* 0x0000009500957308 */ /* 0x000e620000000800 */
[----:B0-----:R-:W-:Y:S01]  /*8920*/  FFMA.FTZ R4, R5, R4, R148 ;  /* 0x0000000405047223 */ /* 0x001fe20000010094 */
[-C--:B------:R-:W-:Y:S01]  /*8930*/  FFMA.FTZ R41, R49, R0.reuse, -R131 ;  /* 0x0000000031297223 */ /* 0x080fe20000010883 */
[-C--:B------:R-:W-:Y:S01]  /*8940*/  FFMA.FTZ R28, R51, R0.reuse, -R53 ;  /* 0x00000000331c7223 */ /* 0x080fe20000010835 */
[-C--:B------:R-:W-:Y:S01]  /*8950*/  FFMA.FTZ R138, R52, R0.reuse, -R131 ;  /* 0x00000000348a7223 */ /* 0x080fe20000010883 */
[-CC-:B------:R-:W-:Y:S01]  /*8960*/  FFMA.FTZ R139, R54, R0.reuse, -R53.reuse ;  /* 0x00000000368b7223 */ /* 0x180fe20000010835 */
        /* <DEDUP_REMOVED lines=9> */
[-C--:B------:R-:W-:Y:S01]  /*8a00*/  FFMA.FTZ R34, R63, R0.reuse, -R53 ;  /* 0x000000003f227223 */ /* 0x080fe20000010835 */
[----:B------:R-:W2:Y:S01]  /*8a10*/  MUFU.EX2 R14, R14 ;  /* 0x0000000e000e7308 */ /* 0x000ea20000000800 */
[----:B-1----:R-:W-:Y:S01]  /*8a20*/  FFMA.FTZ R3, R10, R3, R149 ;  /* 0x000000030a037223 */ /* 0x002fe20000010095 */
[-CC-:B------:R-:W-:Y:S01]  /*8a30*/  FFMA.FTZ R128, R64, R0.reuse, -R131.reuse ;  /* 0x0000000040807223 */ /* 0x180fe20000010883 */
[-CC-:B------:R-:W-:Y:S01]  /*8a40*/  FFMA.FTZ R25, R65, R0.reuse, -R131.reuse ;  /* 0x0000000041197223 */ /* 0x180fe20000010883 */
[-CC-:B------:R-:W-:Y:S01]  /*8a50*/  FFMA.FTZ R130, R68, R0.reuse, -R131.reuse ;  /* 0x0000000044827223 */ /* 0x180fe20000010883 */
[-CC-:B------:R-:W-:Y:S01]  /*8a60*/  FFMA.FTZ R21, R69, R0.reuse, -R131.reuse ;  /* 0x0000000045157223 */ /* 0x180fe20000010883 */
[-CC-:B------:R-:W-:Y:S01]  /*8a70*/  FFMA.FTZ R124, R72, R0.reuse, -R131.reuse ;  /* 0x00000000487c7223 */ /* 0x180fe20000010883 */
[-CC-:B------:R-:W-:Y:S01]  /*8a80*/  FFMA.FTZ R19, R73, R0.reuse, -R131.reuse ;  /* 0x0000000049137223 */ /* 0x180fe20000010883 */
[----:B------:R-:W1:Y:S01]  /*8a90*/  MUFU.EX2 R150, R150 ;  /* 0x0000009600967308 */ /* 0x000e620000000800 */
[----:B0-----:R-:W-:Y:S01]  /*8aa0*/  FADD.FTZ R27, R129, R4 ;  /* 0x00000004811b7221 */ /* 0x001fe20000010000 */
[-CC-:B------:R-:W-:Y:S01]  /*8ab0*/  FFMA.FTZ R126, R76, R0.reuse, -R131.reuse ;  /* 0x000000004c7e7223 */ /* 0x180fe20000010883 */
[-CC-:B------:R-:W-:Y:S01]  /*8ac0*/  FFMA.FTZ R15, R77, R0.reuse, -R131.reuse ;  /* 0x000000004d0f7223 */ /* 0x180fe20000010883 */
[-CC-:B------:R-:W-:Y:S01]  /*8ad0*/  FFMA.FTZ R120, R80, R0.reuse, -R131.reuse ;  /* 0x0000000050787223 */ /* 0x180fe20000010883 */
[-CC-:B------:R-:W-:Y:S01]  /*8ae0*/  FFMA.FTZ R11, R81, R0.reuse, -R131.reuse ;  /* 0x00000000510b7223 */ /* 0x180fe20000010883 */
[-CC-:B------:R-:W-:Y:S01]  /*8af0*/  FFMA.FTZ R122, R84, R0.reuse, -R131.reuse ;  /* 0x00000000547a7223 */ /* 0x180fe20000010883 */
[-C--:B------:R-:W-:Y:S01]  /*8b00*/  FFMA.FTZ R49, R85, R0.reuse, -R131 ;  /* 0x0000000055317223 */ /* 0x080fe20000010883 */
[----:B------:R-:W0:Y:S01]  /*8b10*/  MUFU.EX2 R151, R151 ;  /* 0x0000009700977308 */ /* 0x000e220000000800 */
[----:B--2---:R-:W-:Y:S01]  /*8b20*/  FADD.FTZ R4, R14, R3 ;  /* 0x000000030e047221 */ /* 0x004fe20000010000 */
[----:B------:R-:W-:-:S06]  /*8b30*/  FFMA.FTZ R131, R70, R0, -R53 ;  /* 0x0000000046837223 */ /* 0x000fcc0000010835 */
        /* <DEDUP_REMOVED lines=36> */
[----:B0-----:R-:W-:Y:S01]  /*8d80*/  FADD.FTZ R40, R142, R31 ;  /* 0x0000001f8e287221 */ /* 0x001fe20000010000 */
[----:B------:R-:W-:-:S06]  /*8d90*/  FFMA.FTZ R31, R74, R0, -R53 ;  /* 0x000000004a1f7223 */ /* 0x000fcc0000010835 */
        /* <DEDUP_REMOVED lines=93> */
.L_x_1021:
[----:B------:R-:W-:Y:S01]  /*9370*/  ULEA UR10, UR26, UR43, 0x3 ;  /* 0x0000002b1a0a7291 */ /* 0x000fe2000f8e183f */
[----:B------:R-:W-:Y:S01]  /*9380*/  ISETP.GT.AND P1, PT, R12, UR25, PT ;  /* 0x000000190c007c0c */ /* 0x000fe2000bf24270 */
[----:B------:R-:W-:Y:S01]  /*9390*/  UMOV UR27, UR4 ;  /* 0x00000004001b7c82 */ /* 0x000fe20008000000 */
[----:B------:R-:W-:Y:S01]  /*93a0*/  UMOV UR26, UR7 ;  /* 0x00000007001a7c82 */ /* 0x000fe20008000000 */
[----:B------:R-:W-:Y:S01]  /*93b0*/  UIADD3 UR10, UR10, 0x16860, URZ ;  /* 0x000168600a0a7890 */ /* 0x000fe2000fffe03f */
[----:B------:R-:W-:Y:S01]  /*93c0*/  F2FP.BF16.F32.PACK_AB R148, R129, R148 ;  /* 0x000000948194723e */ /* 0x000fe200000010ff */
[-C--:B------:R-:W-:Y:S01]  /*93d0*/  FMUL.FTZ R88, R88, R5.reuse ;  /* 0x0000000558587220 */ /* 0x080fe20000410000 */
[----:B------:R-:W-:Y:S01]  /*93e0*/  F2FP.BF16.F32.PACK_AB R150, R127, R150 ;  /* 0x000000967f96723e */ /* 0x000fe200000010ff */
[----:B------:R-:W-:Y:S01]  /*93f0*/  UPRMT UR10, UR5, 0x654, UR10 ;  /* 0x00000654050a7896 */ /* 0x000fe2000800000a */
[----:B------:R-:W-:Y:S01]  /*9400*/  F2FP.BF16.F32.PACK_AB R144, R125, R144 ;  /* 0x000000907d90723e */ /* 0x000fe200000010ff */
[-C--:B------:R-:W-:Y:S01]  /*9410*/  FMUL.FTZ R89, R89, R5.reuse ;  /* 0x0000000559597220 */ /* 0x080fe20000410000 */
[----:B------:R-:W-:Y:S01]  /*9420*/  F2FP.BF16.F32.PACK_AB R146, R123, R146 ;  /* 0x000000927b92723e */ /* 0x000fe200000010ff */
[-C--:B------:R-:W-:Y:S01]  /*9430*/  FMUL.FTZ R92, R92, R5.reuse ;  /* 0x000000055c5c7220 */ /* 0x080fe20000410000 */
[----:B------:R-:W-:Y:S01]  /*9440*/  F2FP.BF16.F32.PACK_AB R140, R121, R140 ;  /* 0x0000008c798c723e */ /* 0x000fe200000010ff */
        /* <DEDUP_REMOVED lines=61> */
.L_x_1011:
[----:B------:R-:W-:-:S13]  /*9820*/  ISETP.GE.AND P1, PT, R12, UR41, PT ;  /* 0x000000290c007c0c */ /* 0x000fda000bf26270 */
[----:B------:R-:W-:Y:S05]  /*9830*/  @!P1 BRA `(.L_x_1023) ;  /* 0x0000002c00889947 */ /* 0x000fea0003800000 */
[C---:B------:R-:W-:Y:S01]  /*9840*/  VIADD R11, R18.reuse, 0x9 ;  /* 0x00000009120b7836 */ /* 0x040fe20000000000 */
[----:B------:R-:W-:Y:S01]  /*9850*/  ISETP.GE.U32.AND P1, PT, R23, 0x180, PT ;  /* 0x000001801700780c */ /* 0x000fe20003f26070 */
[----:B------:R-:W-:Y:S01]  /*9860*/  IMAD.MOV.U32 R10, RZ, RZ, R13 ;  /* 0x000000ffff0a7224 */ /* 0x000fe200078e000d */
[----:B------:R-:W-:Y:S01]  /*9870*/  UMOV UR26, UR4 ;  /* 0x00000004001a7c82 */ /* 0x000fe20008000000 */
[----:B------:R-:W-:Y:S01]  /*9880*/  IMAD.MOV.U32 R5, RZ, RZ, R2 ;  /* 0x000000ffff057224 */ /* 0x000fe200078e0002 */
[----:B------:R-:W-:Y:S01]  /*9890*/  SEL R11, R11, 0x9, !P1 ;  /* 0x000000090b0b7807 */ /* 0x000fe20004800000 */
[----:B------:R-:W-:Y:S01]  /*98a0*/  VIADD R18, R18, 0x8 ;  /* 0x0000000812127836 */ /* 0x000fe20000000000 */
[----:B------:R-:W-:Y:S01]  /*98b0*/  UMOV UR25, UR7 ;  /* 0x0000000700197c82 */ /* 0x000fe20008000000 */
[----:B------:R-:W-:Y:S01]  /*98c0*/  ULDC UR28, c[0x0][0x9e4] ;  /* 0x00027900001c7ab9 */ /* 0x000fe20000000800 */
[----:B------:R-:W-:Y:S01]  /*98d0*/  ULDC UR29, c[0x0][0x288] ;  /* 0x0000a200001d7ab9 */ /* 0x000fe20000000800 */
[----:B------:R-:W-:Y:S01]  /*98e0*/  ULDC UR30, c[0x0][0x2f0] ;  /* 0x0000bc00001e7ab9 */ /* 0x000fe20000000800 */
[----:B------:R-:W-:-:S05]  /*98f0*/  ULDC UR27, c[0x0][0x9e0] ;  /* 0x00027800001b7ab9 */ /* 0x000fca0000000800 */
.L_x_1042:
[----:B------:R-:W-:Y:S01]  /*9900*/  UIADD3 UR7, UR25, 0x1, URZ ;  /* 0x0000000119077890 */ /* 0x000fe2000fffe03f */
[----:B------:R-:W-:-:S03]  /*9910*/  ISETP.NE.AND P2, PT, RZ, UR42, PT ;  /* 0x0000002aff007c0c */ /* 0x000fc6000bf45270 */
[----:B------:R-:W-:-:S04]  /*9920*/  UISETP.NE.AND UP0, UPT, UR7, 0x2, UPT ;  /* 0x000000020700788c */ /* 0x000fc8000bf05270 */
[----:B------:R-:W-:Y:S02]  /*9930*/  USEL UR4, URZ, 0x1, UP0 ;  /* 0x000000013f047887 */ /* 0x000fe40008000000 */
[----:B------:R-:W-:Y:S02]  /*9940*/  USEL UR7, UR7, URZ, UP0 ;  /* 0x0000003f07077287 */ /* 0x000fe40008000000 */
[----:B------:R-:W-:Y:S02]  /*9950*/  ULOP3.LUT UR4, UR26, UR4, URZ, 0x3c, !UPT ;  /* 0x000000041a047292 */ /* 0x000fe4000f8e3c3f */
[----:B--2---:R-:W-:Y:S10]  /*9960*/  @P2 BRA `(.L_x_1024) ;  /* 0x00000000002c2947 */ /* 0x004ff40003800000 */
[----:B------:R-:W-:Y:S05]  /*9970*/  @!P0 BRA `(.L_x_1025) ;  /* 0x0000000000048947 */ /* 0x000fea0003800000 */
[----:B------:R-:W-:Y:S01]  /*9980*/  BPT.TRAP 0x1 ;  /* 0x000000040000795c */ /* 0x000fe20000300000 */
.L_x_1025:
[----:B------:R-:W-:Y:S01]  /*9990*/  ULEA UR10, UR7, UR43, 0x3 ;  /* 0x0000002b070a7291 */ /* 0x000fe2000f8e183f */
[----:B------:R-:W-:-:S05]  /*99a0*/  IMAD.U32 R0, RZ, RZ, UR4 ;  /* 0x00000004ff007e24 */ /* 0x000fca000f8e00ff */
[----:B------:R-:W-:-:S04]  /*99b0*/  SHF.L.U32 R0, R0, 0x1f, RZ ;  /* 0x0000001f00007819 */ /* 0x000fc800000006ff */
[----:B------:R0:W1:Y:S01]  /*99c0*/  SYNCS.PHASECHK.TRANS64.TRYWAIT P1, [UR10+0x16830], R0 ;  /* 0x01683000ff0075a7 */ /* 0x000062000802014a */
[----:B------:R-:W-:Y:S05]  /*99d0*/  @!P0 BRA `(.L_x_1026) ;  /* 0x0000000000048947 */ /* 0x000fea0003800000 */
[----:B------:R-:W-:Y:S01]  /*99e0*/  BPT.TRAP 0x1 ;  /* 0x000000040000795c */ /* 0x000fe20000300000 */
.L_x_1026:
[----:B-1----:R-:W-:Y:S05]  /*99f0*/  @P1 BRA `(.L_x_1024) ;  /* 0x0000000000081947 */ /* 0x002fea0003800000 */
[----:B------:R-:W1:Y:S02]  /*9a00*/  SYNCS.PHASECHK.TRANS64.TRYWAIT P1, [UR10+0x16830], R0 ;  /* 0x01683000ff0075a7 */ /* 0x000e64000802014a */
[----:B-1----:R-:W-:Y:S05]  /*9a10*/  @!P1 BRA `(.L_x_1027) ;  /* 0x0000008800509947 */ /* 0x002fea0003800000 */
.L_x_1024:
[----:B------:R2:W-:Y:S01]  /*9a20*/  BAR.SYNC.DEFER_BLOCKING R18, 0x100 ;  /* 0x000400120000751d */ /* 0x0005e20000010000 */
[----:B------:R-:W-:Y:S01]  /*9a30*/  R2UR UR20, R6 ;  /* 0x00000000061472ca */ /* 0x000fe200000e0000 */
[----:B------:R-:W-:Y:S01]  /*9a40*/  ULEA UR22, UR7, UR6, 0xa ;  /* 0x0000000607167291 */ /* 0x000fe2000f8e503f */
[----:B------:R-:W-:-:S03]  /*9a50*/  R2UR UR21, R7 ;  /* 0x00000000071572ca */ /* 0x000fc600000e0000 */
[----:B------:R-:W-:Y:S01]  /*9a60*/  UMOV UR23, 0x40000040 ;  /* 0x4000004000177882 */ /* 0x000fe20000000000 */
[----:B------:R-:W-:Y:S01]  /*9a70*/  UIADD3 UR10, UR22, 0x2, URZ ;  /* 0x00000002160a7890 */ /* 0x000fe2000fffe03f */
[----:B------:R-:W-:Y:S01]  /*9a80*/  UMOV UR11, 0x40000040 ;  /* 0x40000040000b7882 */ /* 0x000fe20000000000 */
[----:B------:R-:W-:Y:S01]  /*9a90*/  UIADD3 UR14, UR22, 0x4, URZ ;  /* 0x00000004160e7890 */ /* 0x000fe2000fffe03f */
[----:B------:R-:W-:Y:S01]  /*9aa0*/  UMOV UR15, 0x40000040 ;  /* 0x40000040000f7882 */ /* 0x000fe20000000000 */
[----:B------:R-:W-:Y:S01]  /*9ab0*/  UIADD3 UR18, UR22, 0x6, URZ ;  /* 0x0000000616127890 */ /* 0x000fe2000fffe03f */
[----:B------:R-:W-:Y:S01]  /*9ac0*/  UMOV UR19, 0x40000040 ;  /* 0x4000004000137882 */ /* 0x000fe20000000000 */
        /* <DEDUP_REMOVED lines=12> */
[----:B--2---:R-:W-:Y:S05]  /*9b90*/  @P2 BRA `(.L_x_1028) ;  /* 0x00000000002c2947 */ /* 0x004fea0003800000 */
[----:B------:R-:W-:Y:S05]  /*9ba0*/  @!P0 BRA `(.L_x_1029) ;  /* 0x0000000000048947 */ /* 0x000fea0003800000 */
[----:B------:R-:W-:Y:S01]  /*9bb0*/  BPT.TRAP 0x1 ;  /* 0x000000040000795c */ /* 0x000fe20000300000 */
.L_x_1029:
[----:B------:R-:W-:Y:S01]  /*9bc0*/  ULEA UR10, UR25, UR43, 0x3 ;  /* 0x0000002b190a7291 */ /* 0x000fe2000f8e183f */
[----:B01----:R-:W-:-:S05]  /*9bd0*/  IMAD.U32 R0, RZ, RZ, UR26 ;  /* 0x0000001aff007e24 */ /* 0x003fca000f8e00ff */
[----:B------:R-:W-:-:S04]  /*9be0*/  SHF.L.U32 R0, R0, 0x1f, RZ ;  /* 0x0000001f00007819 */ /* 0x000fc800000006ff */
[----:B------:R0:W1:Y:S01]  /*9bf0*/  SYNCS.PHASECHK.TRANS64.TRYWAIT P1, [UR10+0x16850], R0 ;  /* 0x01685000ff0075a7 */ /* 0x000062000802014a */
[----:B------:R-:W-:Y:S05]  /*9c00*/  @!P0 BRA `(.L_x_1030) ;  /* 0x0000000000048947 */ /* 0x000fea0003800000 */
[----:B------:R-:W-:Y:S01]  /*9c10*/  BPT.TRAP 0x1 ;  /* 0x000000040000795c */ /* 0x000fe20000300000 */
.L_x_1030:
[----:B-1----:R-:W-:Y:S05]  /*9c20*/  @P1 BRA `(.L_x_1028) ;  /* 0x0000000000081947 */ /* 0x002fea0003800000 */
[----:B------:R-:W1:Y:S02]  /*9c30*/  SYNCS.PHASECHK.TRANS64.TRYWAIT P1, [UR10+0x16850], R0 ;  /* 0x01685000ff0075a7 */ /* 0x000e64000802014a */
[----:B-1----:R-:W-:Y:S05]  /*9c40*/  @!P1 BRA `(.L_x_1031) ;  /* 0x0000008400dc9947 */ /* 0x002fea0003800000 */
.L_x_1028:
[----:B------:R-:W-:Y:S01]  /*9c50*/  UIADD3 UR10, UR43, 0x400, URZ ;  /* 0x000004002b0a7890 */ /* 0x000fe2000fffe03f */
[----:B------:R-:W-:Y:S01]  /*9c60*/  WARPGROUP.ARRIVE ;  /* 0x00000000000079c5 */ /* 0x000fe20000000000 */
[----:B------:R-:W-:Y:S02]  /*9c70*/  UMOV UR11, 0x40000040 ;  /* 0x40000040000b7882 */ /* 0x000fe40000000000 */
[----:B------:R-:W-:-:S04]  /*9c80*/  USHF.R.U32.HI UR10, URZ, 0x4, UR10 ;  /* 0x000000043f0a7899 */ /* 0x000fc8000801160a */
[----:B------:R-:W-:-:S04]  /*9c90*/  ULOP3.LUT UR10, UR10, 0x3fff, URZ, 0xc0, !UPT ;  /* 0x00003fff0a0a7892 */ /* 0x000fc8000f8ec03f */
        /* <DEDUP_REMOVED lines=42> */
.L_x_1032:
[----:B------:R-:W-:Y:S01]  /*9f40*/  UISETP.NE.AND UP1, UPT, UR40, URZ, UPT ;  /* 0x0000003f2800728c */ /* 0x000fe2000bf25270 */
[----:B------:R-:W-:Y:S01]  /*9f50*/  IMAD.MOV.U32 R2, RZ, RZ, R9 ;  /* 0x000000ffff027224 */ /* 0x000fe200078e0009 */
[----:B------:R-:W-:Y:S02]  /*9f60*/  UISETP.NE.AND UP0, UPT, UR44, URZ, UPT ;  /* 0x0000003f2c00728c */ /* 0x000fe4000bf05270 */
[----:B------:R-:W-:Y:S02]  /*9f70*/  ULEA UR10, UR7, UR43, 0x3 ;  /* 0x0000002b070a7291 */ /* 0x000fe4000f8e183f */
[----:B------:R-:W-:Y:S02]  /*9f80*/  PLOP3.LUT P1, PT, PT, PT, UP1, 0x80, 0x0 ;  /* 0x000000000000781c */ /* 0x000fe40003f2f018 */
[----:B------:R-:W-:Y:S01]  /*9f90*/  PLOP3.LUT P2, PT, PT, PT, UP1, 0x80, 0x0 ;  /* 0x000000000000781c */ /* 0x000fe20003f4f018 */
[----:B------:R-:W-:Y:S02]  /*9fa0*/  UIADD3 UR10, UR10, 0x16840, URZ ;  /* 0x000168400a0a7890 */ /* 0x000fe4000fffe03f */
[----:B------:R-:W-:-:S02]  /*9fb0*/  @UP1 ULDC UR11, c[0x0][0x44c] ;  /* 0x00011300000b1ab9 */ /* 0x000fc40000000800 */
[----:B------:R-:W-:-:S06]  /*9fc0*/  UPRMT UR10, UR5, 0x654, UR10 ;  /* 0x00000654050a7896 */ /* 0x000fcc000800000a */
[----:B01----:R-:W-:Y:S01]  /*9fd0*/  @P1 IMAD.HI.U32 R0, R9, UR11, RZ ;  /* 0x0000000b09001c27 */ /* 0x003fe2000f8e00ff */
[----:B------:R-:W-:Y:S01]  /*9fe0*/  @UP1 ULDC UR11, c[0x0][0x450] ;  /* 0x00011400000b1ab9 */ /* 0x000fe20000000800 */
[----:B------:R-:W-:Y:S01]  /*9ff0*/  PLOP3.LUT P1, PT, PT, PT, UP0, 0x40, 0x0 ;  /* 0x000000000000781c */ /* 0x000fe20003f2e808 */
[----:B------:R-:W-:Y:S02]  /*a000*/  SYNCS.ARRIVE.TRANS64.RED.A1T0 RZ, [UR10], RZ ;  /* 0x000000ffffff79a7 */ /* 0x000fe4000810040a */
[----:B------:R-:W-:Y:S01]  /*a010*/  @P2 SHF.R.U32.HI R2, RZ, UR11, R0 ;  /* 0x0000000bff022c19 */ /* 0x000fe20008011600 */
[----:B------:R-:W-:-:S04]  /*a020*/  IMAD.SHL.U32 R0, R12, 0x80, RZ ;  /* 0x000000800c007824 */ /* 0x000fc800078e00ff */
[----:B------:R-:W0:Y:S01]  /*a030*/  SHFL.IDX PT, R15, R2, RZ, 0x1c1f ;  /* 0x001c1fff020f7589 */ /* 0x000e2200000e0000 */
[----:B------:R-:W-:-:S05]  /*a040*/  IADD3 R13, -R0, 0x1, RZ ;  /* 0x00000001000d7810 */ /* 0x000fca0007ffe1ff */
[----:B------:R-:W-:-:S04]  /*a050*/  IMAD R14, R8, -0x2, R13 ;  /* 0xfffffffe080e7824 */ /* 0x000fc800078e020d */
[----:B------:R-:W-:-:S04]  /*a060*/  IMAD R14, R17, UR30, R14 ;  /* 0x0000001e110e7c24 */ /* 0x000fc8000f8e020e */
[----:B------:R-:W-:-:S04]  /*a070*/  VIADD R16, R14, -UR29 ;  /* 0x8000001d0e107c36 */ /* 0x000fc80008000000 */
[C---:B------:R-:W-:Y:S02]  /*a080*/  VIADD R14, R16.reuse, UR27 ;  /* 0x0000001b100e7c36 */ /* 0x040fe40008000000 */
[----:B------:R-:W-:Y:S02]  /*a090*/  VIADD R16, R16, UR24 ;  /* 0x0000001810107c36 */ /* 0x000fe40008000000 */
[--C-:B0-----:R-:W-:Y:S02]  /*a0a0*/  IMAD.IADD R20, R14, 0x1, R15.reuse ;  /* 0x000000010e147824 */ /* 0x101fe400078e020f */
[----:B------:R-:W-:Y:S01]  /*a0b0*/  IMAD.IADD R22, R16, 0x1, R15 ;  /* 0x0000000110167824 */ /* 0x000fe200078e020f */
[----:B------:R-:W-:Y:S06]  /*a0c0*/  @P1 BRA `(.L_x_1033) ;  /* 0x00000000005c1947 */ /* 0x000fec0003800000 */
[----:B------:R-:W-:Y:S01]  /*a0d0*/  IMAD R13, R17, UR30, R15 ;  /* 0x0000001e110d7c24 */ /* 0x000fe2000f8e020f */
[----:B------:R-:W-:Y:S03]  /*a0e0*/  BSSY B0, `(.L_x_1034) ;  /* 0x0000011000007945 */ /* 0x000fe60003800000 */
[----:B------:R-:W-:-:S05]  /*a0f0*/  VIADD R13, R13, -UR29 ;  /* 0x8000001d0d0d7c36 */ /* 0x000fca0008000000 */
        /* <DEDUP_REMOVED lines=10> */
.L_x_1035:
[----:B------:R-:W-:-:S05]  /*a1a0*/  IMAD.U32 R15, RZ, RZ, UR28 ;  /* 0x0000001cff0f7e24 */ /* 0x000fca000f8e00ff */
[----:B------:R-:W-:-:S13]  /*a1b0*/  ISETP.NE.AND P1, PT, R15, 0x1, PT ;  /* 0x000000010f00780c */ /* 0x000fda0003f25270 */
[----:B------:R-:W0:Y:S02]  /*a1c0*/  @P1 LDC.64 R120, c[0x0][0x9e8] ;  /* 0x00027a00ff781b82 */ /* 0x000e240000000a00 */
[----:B0-----:R-:W-:-:S05]  /*a1d0*/  @P1 IMAD.HI.U32 R120, R13, R120, RZ ;  /* 0x000000780d781227 */ /* 0x001fca00078e00ff */
[----:B------:R-:W-:-:S07]  /*a1e0*/  @P1 SHF.R.U32.HI R13, RZ, R121, R120 ;  /* 0x00000079ff0d1219 */ /* 0x000fce0000011678 */
.L_x_1036:
[----:B------:R-:W-:Y:S05]  /*a1f0*/  BSYNC B0 ;  /* 0x0000000000007941 */ /* 0x000fea0003800000 */
.L_x_1034:
[----:B------:R-:W-:-:S04]  /*a200*/  IMAD R13, R13, R15, -R0 ;  /* 0x0000000f0d0d7224 */ /* 0x000fc800078e0a00 */
[----:B------:R-:W-:-:S05]  /*a210*/  IMAD R13, R8, -0x2, R13 ;  /* 0xfffffffe080d7824 */ /* 0x000fca00078e020d */
[----:B------:R-:W-:Y:S02]  /*a220*/  VIADDMNMX R20, R13, R15, R20, PT ;  /* 0x0000000f0d147246 */ /* 0x000fe40003800114 */
[----:B------:R-:W-:-:S07]  /*a230*/  VIMNMX R22, R22, R13, !PT ;  /* 0x0000000d16167248 */ /* 0x000fce0007fe0100 */
.L_x_1033:
        /* <DEDUP_REMOVED lines=116> */
.L_x_1039:
[----:B------:R-:W-:-:S05]  /*a980*/  IMAD.U32 R2, RZ, RZ, UR28 ;  /* 0x0000001cff027e24 */ /* 0x000fca000f8e00ff */
[----:B------:R-:W-:-:S13]  /*a990*/  ISETP.NE.AND P2, PT, R2, 0x1, PT ;  /* 0x000000010200780c */ /* 0x000fda0003f45270 */
[----:B------:R-:W0:Y:S02]  /*a9a0*/  @P2 LDC.64 R136, c[0x0][0x9e8] ;  /* 0x00027a00ff882b82 */ /* 0x000e240000000a00 */
[----:B0-----:R-:W-:-:S05]  /*a9b0*/  @P2 IMAD.HI.U32 R136, R139, R136, RZ ;  /* 0x000000888b882227 */ /* 0x001fca00078e00ff */
[----:B------:R-:W-:-:S07]  /*a9c0*/  @P2 SHF.R.U32.HI R139, RZ, R137, R136 ;  /* 0x00000089ff8b2219 */ /* 0x000fce0000011688 */
.L_x_1040:
[----:B------:R-:W-:Y:S05]  /*a9d0*/  BSYNC B0 ;  /* 0x0000000000007941 */ /* 0x000fea0003800000 */
.L_x_1038:
[----:B------:R-:W-:-:S04]  /*a9e0*/  IMAD R139, R139, R2, -R0 ;  /* 0x000000028b8b7224 */ /* 0x000fc800078e0a00 */
[----:B------:R-:W-:-:S05]  /*a9f0*/  IMAD R139, R8, -0x2, R139 ;  /* 0xfffffffe088b7824 */ /* 0x000fca00078e028b */
[----:B------:R-:W-:Y:S02]  /*aa00*/  VIADDMNMX R14, R139, R2, R14, PT ;  /* 0x000000028b0e7246 */ /* 0x000fe4000380010e */
[----:B------:R-:W-:-:S07]  /*aa10*/  VIMNMX R16, R16, R139, !PT ;  /* 0x0000008b10107248 */ /* 0x000fce0007fe0100 */
.L_x_1037:
        /* <DEDUP_REMOVED lines=88> */
[--C-:B------:R-:W-:Y:S01]  /*afa0*/  FFMA.FTZ R33, R41, R0, -R20.reuse ;  /* 0x0000000029217223 */ /* 0x100fe20000010814 */
        /* <DEDUP_REMOVED lines=87> */
[-CC-:B------:R-:W-:Y:S01]  /*b520*/  FFMA.FTZ R71, R61, R0.reuse, -R20.reuse ;  /* 0x000000003d477223 */ /* 0x180fe20000010814 */
        /* <DEDUP_REMOVED lines=42> */
[----:B------:R-:W-:Y:S01]  /*b7d0*/  FFMA.FTZ R5, R85, R0, -R20 ;  /* 0x0000000055057223 */ /* 0x000fe20000010814 */
[----:B------:R-:W0:Y:S01]  /*b7e0*/  SHFL.BFLY PT, R13, R14, 0x2, 0x1f ;  /* 0x0c401f000e0d7f89 */ /* 0x000e2200000e0000 */
        /* <DEDUP_REMOVED lines=10> */
[----:B------:R-:W-:-:S03]  /*b890*/  FMUL.FTZ R14, R69, R0 ;  /* 0x00000000450e7220 */ /* 0x000fc60000410000 */
[C---:B------:R-:W-:Y:S01]  /*b8a0*/  FSETP.NEU.FTZ.AND P1, PT, R13.reuse, -INF , PT ;  /* 0xff8000000d00780b */ /* 0x040fe20003f3d000 */
[----:B------:R-:W-:Y:S02]  /*b8b0*/  FMUL.FTZ R16, R13, R0 ;  /* 0x000000000d107220 */ /* 0x000fe40000410000 */
[----:B------:R-:W-:Y:S03]  /*b8c0*/  MUFU.EX2 R57, R57 ;  /* 0x0000003900397308 */ /* 0x000fe60000000800 */
[----:B------:R-:W-:-:S05]  /*b8d0*/  FSEL R16, R16, RZ, P1 ;  /* 0x000000ff10107208 */ /* 0x000fca0000800000 */
[----:B------:R-:W0:Y:S01]  /*b8e0*/  MUFU.EX2 R14, R14 ;  /* 0x0000000e000e7308 */ /* 0x000e220000000800 */
[-CC-:B------:R-:W-:Y:S01]  /*b8f0*/  FFMA.FTZ R24, R31, R0.reuse, -R16.reuse ;  /* 0x000000001f187223 */ /* 0x180fe20000010810 */
[-CC-:B------:R-:W-:Y:S01]  /*b900*/  FFMA.FTZ R31, R39, R0.reuse, -R16.reuse ;  /* 0x00000000271f7223 */ /* 0x180fe20000010810 */
[----:B------:R-:W-:Y:S01]  /*b910*/  FSEL R39, R13, RZ, P1 ;  /* 0x000000ff0d277208 */ /* 0x000fe20000800000 */
[-CC-:B------:R-:W-:Y:S01]  /*b920*/  FFMA.FTZ R69, R151, R0.reuse, -R16.reuse ;  /* 0x0000000097457223 */ /* 0x180fe20000010810 */
[-CC-:B------:R-:W-:Y:S01]  /*b930*/  FFMA.FTZ R20, R27, R0.reuse, -R16.reuse ;  /* 0x000000001b147223 */ /* 0x180fe20000010810 */
[-CC-:B------:R-:W-:Y:S01]  /*b940*/  FFMA.FTZ R151, R137, R0.reuse, -R16.reuse ;  /* 0x0000000089977223 */ /* 0x180fe20000010810 */
[-C--:B------:R-:W-:Y:S01]  /*b950*/  FFMA.FTZ R26, R139, R0.reuse, -R16 ;  /* 0x000000008b1a7223 */ /* 0x080fe20000010810 */
[----:B------:R-:W-:Y:S01]  /*b960*/  FADD.FTZ R39, -R39, R10 ;  /* 0x0000000a27277221 */ /* 0x000fe20000010100 */
[----:B------:R-:W-:Y:S01]  /*b970*/  MUFU.EX2 R24, R24 ;  /* 0x0000001800187308 */ /* 0x000fe20000000800 */
[-CC-:B------:R-:W-:Y:S01]  /*b980*/  FFMA.FTZ R27, R141, R0.reuse, -R16.reuse ;  /* 0x000000008d1b7223 */ /* 0x180fe20000010810 */
[-CC-:B------:R-:W-:Y:S01]  /*b990*/  FFMA.FTZ R133, R37, R0.reuse, -R16.reuse ;  /* 0x0000000025857223 */ /* 0x180fe20000010810 */
[-C--:B------:R-:W-:Y:S01]  /*b9a0*/  FMUL.FTZ R10, R39, R0.reuse ;  /* 0x00000000270a7220 */ /* 0x080fe20000410000 */
[-CC-:B------:R-:W-:Y:S01]  /*b9b0*/  FFMA.FTZ R28, R143, R0.reuse, -R16.reuse ;  /* 0x000000008f1c7223 */ /* 0x180fe20000010810 */
[-CC-:B------:R-:W-:Y:S01]  /*b9c0*/  FFMA.FTZ R141, R145, R0.reuse, -R16.reuse ;  /* 0x00000000918d7223 */ /* 0x180fe20000010810 */
[-CC-:B------:R-:W-:Y:S01]  /*b9d0*/  FFMA.FTZ R30, R43, R0.reuse, -R16.reuse ;  /* 0x000000002b1e7223 */ /* 0x180fe20000010810 */
[--C-:B------:R-:W-:Y:S01]  /*b9e0*/  FFMA.FTZ R143, R149, R0, -R16.reuse ;  /* 0x00000000958f7223 */ /* 0x100fe20000010810 */
[----:B------:R-:W-:Y:S01]  /*b9f0*/  MUFU.EX2 R69, R69 ;  /* 0x0000004500457308 */ /* 0x000fe20000000800 */
[----:B0-----:R-:W-:Y:S01]  /*ba00*/  FFMA.FTZ R37, R14, R4, R35 ;  /* 0x000000040e257223 */ /* 0x001fe20000010023 */
[-CC-:B------:R-:W-:Y:S01]  /*ba10*/  FFMA.FTZ R32, R47, R0.reuse, -R16.reuse ;  /* 0x000000002f207223 */ /* 0x180fe20000010810 */
[-CC-:B------:R-:W-:Y:S01]  /*ba20*/  FFMA.FTZ R137, R153, R0.reuse, -R16.reuse ;  /* 0x0000000099897223 */ /* 0x180fe20000010810 */
[-CC-:B------:R-:W-:Y:S01]  /*ba30*/  FFMA.FTZ R34, R51, R0.reuse, -R16.reuse ;  /* 0x0000000033227223 */ /* 0x180fe20000010810 */
[----:B------:R-:W-:Y:S01]  /*ba40*/  FADD.FTZ R37, R148, R37 ;  /* 0x0000002594257221 */ /* 0x000fe20000010000 */
[-CC-:B------:R-:W-:Y:S01]  /*ba50*/  FFMA.FTZ R139, R155, R0.reuse, -R16.reuse ;  /* 0x000000009b8b7223 */ /* 0x180fe20000010810 */
[-CC-:B------:R-:W-:Y:S01]  /*ba60*/  FFMA.FTZ R36, R55, R0.reuse, -R16.reuse ;  /* 0x0000000037247223 */ /* 0x180fe20000010810 */
[----:B------:R-:W0:Y:S01]  /*ba70*/  MUFU.EX2 R10, R10 ;  /* 0x0000000a000a7308 */ /* 0x000e220000000800 */
[----:B------:R-:W-:Y:S01]  /*ba80*/  FADD.FTZ R42, R150, R37 ;  /* 0x00000025962a7221 */ /* 0x000fe20000010000 */
[-CC-:B------:R-:W-:Y:S01]  /*ba90*/  FFMA.FTZ R38, R59, R0.reuse, -R16.reuse ;  /* 0x000000003b267223 */ /* 0x180fe20000010810 */
[-CC-:B------:R-:W-:Y:S01]  /*baa0*/  FFMA.FTZ R135, R41, R0.reuse, -R16.reuse ;  /* 0x0000000029877223 */ /* 0x180fe20000010810 */
[-C--:B------:R-:W-:Y:S01]  /*bab0*/  FFMA.FTZ R40, R63, R0.reuse, -R16 ;  /* 0x000000003f287223 */ /* 0x080fe20000010810 */
[----:B------:R-:W-:Y:S01]  /*bac0*/  FADD.FTZ R37, R147, R42 ;  /* 0x0000002a93257221 */ /* 0x000fe20000010000 */
[-CC-:B------:R-:W-:Y:S01]  /*bad0*/  FFMA.FTZ R129, R157, R0.reuse, -R16.reuse ;  /* 0x000000009d817223 */ /* 0x180fe20000010810 */
[-CC-:B------:R-:W-:Y:S01]  /*bae0*/  FFMA.FTZ R131, R70, R0.reuse, -R16.reuse ;  /* 0x0000000046837223 */ /* 0x180fe20000010810 */
[----:B------:R-:W1:Y:S01]  /*baf0*/  MUFU.EX2 R20, R20 ;  /* 0x0000001400147308 */ /* 0x000e620000000800 */
[-CC-:B------:R-:W-:Y:S01]  /*bb00*/  FFMA.FTZ R22, R22, R0.reuse, -R16.reuse ;  /* 0x0000000016167223 */ /* 0x180fe20000010810 */
[-CC-:B------:R-:W-:Y:S01]  /*bb10*/  FFMA.FTZ R125, R74, R0.reuse, -R16.reuse ;  /* 0x000000004a7d7223 */ /* 0x180fe20000010810 */
[-CC-:B------:R-:W-:Y:S01]  /*bb20*/  FFMA.FTZ R127, R78, R0.reuse, -R16.reuse ;  /* 0x000000004e7f7223 */ /* 0x180fe20000010810 */
[-CC-:B------:R-:W-:Y:S01]  /*bb30*/  FFMA.FTZ R121, R121, R0.reuse, -R16.reuse ;  /* 0x0000000079797223 */ /* 0x180fe20000010810 */
[----:B------:R-:W-:-:S03]  /*bb40*/  FFMA.FTZ R123, R86, R0, -R16 ;  /* 0x00000000567b7223 */ /* 0x000fc60000010810 */
[----:B------:R-:W3:Y:S01]  /*bb50*/  MUFU.EX2 R151, R151 ;  /* 0x0000009700977308 */ /* 0x000ee20000000800 */
[----:B0-----:R-:W-:-:S07]  /*bb60*/  FFMA.FTZ R3, R10, R3, R69 ;  /* 0x000000030a037223 */ /* 0x001fce0000010045 */
[----:B------:R-:W0:Y:S01]  /*bb70*/  MUFU.EX2 R26, R26 ;  /* 0x0000001a001a7308 */ /* 0x000e220000000800 */
[----:B-1----:R-:W-:-:S07]  /*bb80*/  FADD.FTZ R4, R20, R3 ;  /* 0x0000000314047221 */ /* 0x002fce0000010000 */
[----:B------:R-:W1:Y:S01]  /*bb90*/  MUFU.EX2 R27, R27 ;  /* 0x0000001b001b7308 */ /* 0x000e620000000800 */
[----:B---3--:R-:W-:Y:S01]  /*bba0*/  FADD.FTZ R3, R151, R4 ;  /* 0x0000000497037221 */ /* 0x008fe20000010000 */
[----:B------:R-:W-:-:S03]  /*bbb0*/  FADD.FTZ R4, R144, R37 ;  /* 0x0000002590047221 */ /* 0x000fc60000010000 */
[----:B------:R-:W-:-:S03]  /*bbc0*/  FADD.FTZ R3, R24, R3 ;  /* 0x0000000318037221 */ /* 0x000fc60000010000 */
[----:B------:R-:W3:Y:S01]  /*bbd0*/  MUFU.EX2 R28, R28 ;  /* 0x0000001c001c7308 */ /* 0x000ee20000000800 */
[----:B0-----:R-:W-:Y:S01]  /*bbe0*/  FADD.FTZ R42, R26, R3 ;  /* 0x000000031a2a7221 */ /* 0x001fe20000010000 */
[----:B------:R-:W-:-:S04]  /*bbf0*/  FADD.FTZ R3, R29, R4 ;  /* 0x000000041d037221 */ /* 0x000fc80000010000 */
[----:B------:R-:W-:Y:S02]  /*bc00*/  FADD.FTZ R4, R146, R3 ;  /* 0x0000000392047221 */ /* 0x000fe40000010000 */
[----:B------:R-:W0:Y:S01]  /*bc10*/  MUFU.EX2 R31, R31 ;  /* 0x0000001f001f7308 */ /* 0x000e220000000800 */
[----:B-1----:R-:W-:Y:S01]  /*bc20*/  FADD.FTZ R37, R27, R42 ;  /* 0x0000002a1b257221 */ /* 0x002fe20000010000 */
[----:B------:R-:W-:Y:S01]  /*bc30*/  FADD.FTZ R3, R21, R4 ;  /* 0x0000000415037221 */ /* 0x000fe20000010000 */
[----:B------:R-:W-:-:S03]  /*bc40*/  FFMA.FTZ R42, R67, R0, -R16 ;  /* 0x00000000432a7223 */ /* 0x000fc60000010810 */
[----:B------:R-:W-:Y:S02]  /*bc50*/  FADD.FTZ R4, R140, R3 ;  /* 0x000000038c047221 */ /* 0x000fe40000010000 */
[----:B------:R-:W1:Y:S01]  /*bc60*/  MUFU.EX2 R141, R141 ;  /* 0x0000008d008d7308 */ /* 0x000e620000000800 */
[----:B---3--:R-:W-:Y:S01]  /*bc70*/  FADD.FTZ R44, R28, R37 ;  /* 0x000000251c2c7221 */ /* 0x008fe20000010000 */
[----:B------:R-:W-:-:S06]  /*bc80*/  FADD.FTZ R37, R33, R4 ;  /* 0x0000000421257221 */ /* 0x000fcc0000010000 */
[----:B------:R-:W3:Y:S01]  /*bc90*/  MUFU.EX2 R30, R30 ;  /* 0x0000001e001e7308 */ /* 0x000ee20000000800 */
[----:B0-----:R-:W-:-:S07]  /*bca0*/  FADD.FTZ R44, R31, R44 ;  /* 0x0000002c1f2c7221 */ /* 0x001fce0000010000 */
[----:B------:R-:W0:Y:S01]  /*bcb0*/  MUFU.EX2 R143, R143 ;  /* 0x0000008f008f7308 */ /* 0x000e220000000800 */
[----:B-1----:R-:W-:Y:S01]  /*bcc0*/  FADD.FTZ R3, R141, R44 ;  /* 0x0000002c8d037221 */ /* 0x002fe20000010000 */
[----:B------:R-:W-:-:S04]  /*bcd0*/  FADD.FTZ R44, R142, R37 ;  /* 0x000000258e2c7221 */ /* 0x000fc80000010000 */
[----:B------:R-:W-:Y:S02]  /*bce0*/  FADD.FTZ R37, R15, R44 ;  /* 0x0000002c0f257221 */ /* 0x000fe40000010000 */
[----:B------:R-:W1:Y:S01]  /*bcf0*/  MUFU.EX2 R32, R32 ;  /* 0x0000002000207308 */ /* 0x000e620000000800 */
[----:B---3--:R-:W-:Y:S01]  /*bd00*/  FADD.FTZ R4, R30, R3 ;  /* 0x000000031e047221 */ /* 0x008fe20000010000 */
[----:B------:R-:W-:-:S04]  /*bd10*/  FADD.FTZ R44, R136, R37 ;  /* 0x00000025882c7221 */ /* 0x000fc80000010000 */
[----:B------:R-:W-:Y:S01]  /*bd20*/  FADD.FTZ R37, R19, R44 ;  /* 0x0000002c13257221 */ /* 0x000fe20000010000 */
[----:B------:R-:W-:Y:S01]  /*bd30*/  FFMA.FTZ R44, R75, R0, -R16 ;  /* 0x000000004b2c7223 */ /* 0x000fe20000010810 */
[----:B------:R-:W3:Y:S01]  /*bd40*/  MUFU.EX2 R137, R137 ;  /* 0x0000008900897308 */ /* 0x000ee20000000800 */
[----:B0-----:R-:W-:Y:S01]  /*bd50*/  FADD.FTZ R3, R143, R4 ;  /* 0x000000048f037221 */ /* 0x001fe20000010000 */
[----:B------:R-:W-:-:S04]  /*bd60*/  FADD.FTZ R46, R138, R37 ;  /* 0x000000258a2e7221 */ /* 0x000fc80000010000 */
[----:B------:R-:W-:Y:S02]  /*bd70*/  FADD.FTZ R37, R25, R46 ;  /* 0x0000002e19257221 */ /* 0x000fe40000010000 */
[----:B------:R-:W0:Y:S01]  /*bd80*/  MUFU.EX2 R34, R34 ;  /* 0x0000002200227308 */ /* 0x000e220000000800 */
[----:B-1----:R-:W-:Y:S01]  /*bd90*/  FADD.FTZ R4, R32, R3 ;  /* 0x0000000320047221 */ /* 0x002fe20000010000 */
[----:B------:R-:W-:-:S04]  /*bda0*/  FADD.FTZ R46, R132, R37 ;  /* 0x00000025842e7221 */ /* 0x000fc80000010000 */
[----:B------:R-:W-:Y:S01]  /*bdb0*/  FADD.FTZ R37, R45, R46 ;  /* 0x0000002e2d257221 */ /* 0x000fe20000010000 */
[----:B------:R-:W-:Y:S01]  /*bdc0*/  FFMA.FTZ R46, R79, R0, -R16 ;  /* 0x000000004f2e7223 */ /* 0x000fe20000010810 */
[----:B------:R-:W1:Y:S01]  /*bdd0*/  MUFU.EX2 R139, R139 ;  /* 0x0000008b008b7308 */ /* 0x000e620000000800 */
[----:B---3--:R-:W-:Y:S01]  /*bde0*/  FADD.FTZ R3, R137, R4 ;  /* 0x0000000489037221 */ /* 0x008fe20000010000 */
[----:B------:R-:W-:-:S04]  /*bdf0*/  FADD.FTZ R48, R134, R37 ;  /* 0x0000002586307221 */ /* 0x000fc80000010000 */
[----:B------:R-:W-:Y:S02]  /*be00*/  FADD.FTZ R37, R71, R48 ;  /* 0x0000003047257221 */ /* 0x000fe40000010000 */
[----:B------:R-:W3:Y:S01]  /*be10*/  MUFU.EX2 R36, R36 ;  /* 0x0000002400247308 */ /* 0x000ee20000000800 */
[----:B0-----:R-:W-:Y:S01]  /*be20*/  FADD.FTZ R4, R34, R3 ;  /* 0x0000000322047221 */ /* 0x001fe20000010000 */
[----:B------:R-:W-:-:S04]  /*be30*/  FADD.FTZ R48, R128, R37 ;  /* 0x0000002580307221 */ /* 0x000fc80000010000 */
[----:B------:R-:W-:Y:S01]  /*be40*/  FADD.FTZ R37, R65, R48 ;  /* 0x0000003041257221 */ /* 0x000fe20000010000 */
[-C--:B------:R-:W-:Y:S01]  /*be50*/  FFMA.FTZ R48, R83, R0.reuse, -R16 ;  /* 0x0000000053307223 */ /* 0x080fe20000010810 */
[----:B------:R-:W0:Y:S01]  /*be60*/  MUFU.EX2 R133, R133 ;  /* 0x0000008500857308 */ /* 0x000e220000000800 */
[----:B-1----:R-:W-:Y:S01]  /*be70*/  FADD.FTZ R3, R139, R4 ;  /* 0x000000048b037221 */ /* 0x002fe20000010000 */
[----:B------:R-:W-:Y:S01]  /*be80*/  FADD.FTZ R50, R130, R37 ;  /* 0x0000002582327221 */ /* 0x000fe20000010000 */
[----:B------:R-:W-:-:S03]  /*be90*/  FFMA.FTZ R16, R87, R0, -R16 ;  /* 0x0000000057107223 */ /* 0x000fc60000010810 */
[----:B------:R-:W-:Y:S02]  /*bea0*/  FADD.FTZ R37, R61, R50 ;  /* 0x000000323d257221 */ /* 0x000fe40000010000 */
[----:B------:R-:W1:Y:S01]  /*beb0*/  MUFU.EX2 R38, R38 ;  /* 0x0000002600267308 */ /* 0x000e620000000800 */
[----:B---3--:R-:W-:Y:S01]  /*bec0*/  FADD.FTZ R4, R36, R3 ;  /* 0x0000000324047221 */ /* 0x008fe20000010000 */
[----:B------:R-:W-:-:S04]  /*bed0*/  FADD.FTZ R50, R124, R37 ;  /* 0x000000257c327221 */ /* 0x000fc80000010000 */
[----:B------:R-:W-:Y:S02]  /*bee0*/  FADD.FTZ R37, R57, R50 ;  /* 0x0000003239257221 */ /* 0x000fe40000010000 */
[----:B------:R-:W3:Y:S01]  /*bef0*/  MUFU.EX2 R135, R135 ;  /* 0x0000008700877308 */ /* 0x000ee20000000800 */
[----:B0-----:R-:W-:-:S07]  /*bf00*/  FADD.FTZ R3, R133, R4 ;  /* 0x0000000485037221 */ /* 0x001fce0000010000 */
[----:B------:R-:W0:Y:S01]  /*bf10*/  MUFU.EX2 R40, R40 ;  /* 0x0000002800287308 */ /* 0x000e220000000800 */
[----:B-1----:R-:W-:-:S07]  /*bf20*/  FADD.FTZ R4, R38, R3 ;  /* 0x0000000326047221 */ /* 0x002fce0000010000 */
[----:B------:R-:W1:Y:S01]  /*bf30*/  MUFU.EX2 R129, R129 ;  /* 0x0000008100817308 */ /* 0x000e620000000800 */
[----:B---3--:R-:W-:-:S07]  /*bf40*/  FADD.FTZ R3, R135, R4 ;  /* 0x0000000487037221 */ /* 0x008fce0000010000 */
        /* <DEDUP_REMOVED lines=33> */
[----:B-1----:R-:W-:Y:S01]  /*c160*/  FADD.FTZ R3, R123, R4 ;  /* 0x000000047b037221 */ /* 0x002fe20000010000 */
[----:B---3--:R-:W-:-:S03]  /*c170*/  FADD.FTZ R4, R5, R50 ;  /* 0x0000003205047221 */ /* 0x008fc60000010000 */
[----:B0-----:R-:W-:Y:S01]  /*c180*/  FADD.FTZ R3, R16, R3 ;  /* 0x0000000310037221 */ /* 0x001fe20000010000 */
[----:B------:R-:W-:Y:S06]  /*c190*/  @!P0 BRA `(.L_x_1041) ;  /* 0x0000000000048947 */ /* 0x000fec0003800000 */
[----:B------:R-:W-:Y:S01]  /*c1a0*/  BPT.TRAP 0x1 ;  /* 0x000000040000795c */ /* 0x000fe20000300000 */
.L_x_1041:
[----:B------:R-:W-:Y:S01]  /*c1b0*/  ULEA UR10, UR25, UR43, 0x3 ;  /* 0x0000002b190a7291 */ /* 0x000fe2000f8e183f */
[----:B------:R-:W-:Y:S01]  /*c1c0*/  ISETP.GT.AND P1, PT, R12, UR41, PT ;  /* 0x000000290c007c0c */ /* 0x000fe2000bf24270 */
[----:B------:R-:W-:Y:S01]  /*c1d0*/  UMOV UR26, UR4 ;  /* 0x00000004001a7c82 */ /* 0x000fe20008000000 */
[----:B------:R-:W-:Y:S01]  /*c1e0*/  UMOV UR25, UR7 ;  /* 0x0000000700197c82 */ /* 0x000fe20008000000 */
[----:B------:R-:W-:Y:S01]  /*c1f0*/  UIADD3 UR10, UR10, 0x16860, URZ ;  /* 0x000168600a0a7890 */ /* 0x000fe2000fffe03f */
[----:B------:R-:W-:Y:S01]  /*c200*/  F2FP.BF16.F32.PACK_AB R150, R147, R150 ;  /* 0x000000969396723e */ /* 0x000fe200000010ff */
[----:B------:R-:W-:Y:S01]  /*c210*/  FMUL.FTZ R90, R90, R10 ;  /* 0x0000000a5a5a7220 */ /* 0x000fe20000410000 */
[----:B------:R-:W-:Y:S01]  /*c220*/  F2FP.BF16.F32.PACK_AB R122, R5, R122 ;  /* 0x0000007a057a723e */ /* 0x000fe200000010ff */
        /* <DEDUP_REMOVED lines=18> */
[-C--:B------:R-:W-:Y:S01]  /*c350*/  FMUL.FTZ R88, R88, R14.reuse ;  /* 0x0000000e58587220 */ /* 0x080fe20000410000 */
[----:B------:R-:W-:Y:S01]  /*c360*/  F2FP.BF16.F32.PACK_AB R149, R20, R69 ;  /* 0x000000451495723e */ /* 0x000fe200000010ff */
[-C--:B------:R-:W-:Y:S01]  /*c370*/  FMUL.FTZ R89, R89, R14.reuse ;  /* 0x0000000e59597220 */ /* 0x080fe20000410000 */
        /* <DEDUP_REMOVED lines=44> */
[----:B------:R-:W-:Y:S01]  /*c640*/  F2FP.BF16.F32.PACK_AB R123, R16, R123 ;  /* 0x0000007b107b723e */ /* 0x000fe200000010ff */
[----:B------:R-:W-:Y:S06]  /*c650*/  @P1 BRA `(.L_x_1042) ;  /* 0xffffffd000a81947 */ /* 0x000fec000383ffff */
.L_x_1023:
[----:B------:R-:W-:Y:S06]  /*c660*/  BAR.ARV 0x8, 0x200 ;  /* 0x0208000000007b1d */ /* 0x000fec0000002000 */
[----:B------:R-:W-:Y:S05]  /*c670*/  @!P0 BRA `(.L_x_1043) ;  /* 0x0000000000048947 */ /* 0x000fea0003800000 */
[----:B------:R-:W-:Y:S01]  /*c680*/  BPT.TRAP 0x1 ;  /* 0x000000040000795c */ /* 0x000fe20000300000 */
.L_x_1043:
[----:B------:R-:W-:Y:S01]  /*c690*/  ULEA UR8, UR7, UR43, 0x3 ;  /* 0x0000002b07087291 */ /* 0x000fe2000f8e183f */
[----:B------:R-:W-:-:S05]  /*c6a0*/  IMAD.U32 R5, RZ, RZ, UR4 ;  /* 0x00000004ff057e24 */ /* 0x000fca000f8e00ff */
[----:B------:R-:W-:-:S04]  /*c6b0*/  SHF.L.U32 R5, R5, 0x1f, RZ ;  /* 0x0000001f05057819 */ /* 0x000fc800000006ff */
[----:B------:R0:W1:Y:S01]  /*c6c0*/  SYNCS.PHASECHK.TRANS64.TRYWAIT P1, [UR8+0x16850], R5 ;  /* 0x01685005ff0075a7 */ /* 0x0000620008020148 */
[----:B------:R-:W-:Y:S05]  /*c6d0*/  @!P0 BRA `(.L_x_1044) ;  /* 0x0000000000048947 */ /* 0x000fea0003800000 */
[----:B------:R-:W-:Y:S01]  /*c6e0*/  BPT.TRAP 0x1 ;  /* 0x000000040000795c */ /* 0x000fe20000300000 */
.L_x_1044:
[----:B-1----:R-:W-:Y:S05]  /*c6f0*/  @P1 BRA `(.L_x_1045) ;  /* 0x0000000000081947 */ /* 0x002fea0003800000 */
[----:B------:R-:W1:Y:S02]  /*c700*/  SYNCS.PHASECHK.TRANS64.TRYWAIT P1, [UR8+0x16850], R5 ;  /* 0x01685005ff0075a7 */ /* 0x000e640008020148 */
[----:B-1----:R-:W-:Y:S05]  /*c710*/  @!P1 BRA `(.L_x_1046) ;  /* 0x0000005c00409947 */ /* 0x002fea0003800000 */
.L_x_1045:
[----:B------:R-:W-:Y:S01]  /*c720*/  UIADD3 UR43, UR43, 0x400, URZ ;  /* 0x000004002b2b7890 */ /* 0x000fe2000fffe03f */
[----:B------:R-:W-:Y:S01]  /*c730*/  WARPGROUP.ARRIVE ;  /* 0x00000000000079c5 */ /* 0x000fe20000000000 */
[----:B01----:R-:W0:Y:S02]  /*c740*/  SHFL.BFLY PT, R5, R4, 0x2, 0x1f ;  /* 0x0c401f0004057f89 */ /* 0x003e2400000e0000 */
[----:B------:R-:W-:Y:S02]  /*c750*/  USHF.R.U32.HI UR43, URZ, 0x4, UR43 ;  /* 0x000000043f2b7899 */ /* 0x000fe4000801162b */
[----:B------:R-:W1:Y:S02]  /*c760*/  SHFL.BFLY PT, R6, R3, 0x2, 0x1f ;  /* 0x0c401f0003067f89 */ /* 0x000e6400000e0000 */
[----:B------:R-:W-:-:S04]  /*c770*/  ULOP3.LUT UR4, UR43, 0x3fff, URZ, 0xc0, !UPT ;  /* 0x00003fff2b047892 */ /* 0x000fc8000f8ec03f */
[----:B------:R-:W-:-:S03]  /*c780*/  ULEA UR4, UR7, UR4, 0xa ;  /* 0x0000000407047291 */ /* 0x000fc6000f8e503f */
[----:B------:R-:W-:-:S04]  /*c790*/  UMOV UR7, 0x40000040 ;  /* 0x4000004000077882 */ /* 0x000fc80000000000 */
[----:B------:R-:W-:Y:S02]  /*c7a0*/  UMOV UR6, UR4 ;  /* 0x0000000400067c82 */ /* 0x000fe40008000000 */
[----:B------:R-:W-:Y:S01]  /*c7b0*/  HGMMA.64x64x16.F32.BF16 R88, R148, gdesc[UR4].tnspB, R88, gsb0 ;  /* 0x40e0000494587df0 */ /* 0x000fe20008001858 */
[----:B------:R-:W-:Y:S01]  /*c7c0*/  UIADD3 UR6, UR4, 0x80, URZ ;  /* 0x0000008004067890 */ /* 0x000fe2000fffe03f */
[----:B------:R-:W-:Y:S01]  /*c7d0*/  UMOV UR7, 0x40000040 ;  /* 0x4000004000077882 */ /* 0x000fe20000000000 */
[----:B0-----:R-:W-:Y:S01]  /*c7e0*/  FADD.FTZ R5, R5, R4 ;  /* 0x0000000405057221 */ /* 0x001fe20000010000 */
[----:B------:R-:W-:Y:S02]  /*c7f0*/  IMAD.MOV.U32 R4, RZ, RZ, -0x800000 ;  /* 0xff800000ff047424 */ /* 0x000fe400078e00ff */
[----:B-1----:R-:W-:Y:S01]  /*c800*/  FADD.FTZ R7, R6, R3 ;  /* 0x0000000306077221 */ /* 0x002fe20000010000 */
[----:B------:R-:W-:Y:S01]  /*c810*/  IMAD.MOV.U32 R3, RZ, RZ, -0x800000 ;  /* 0xff800000ff037424 */ /* 0x000fe200078e00ff */
[----:B------:R-:W0:Y:S04]  /*c820*/  SHFL.BFLY PT, R6, R5, 0x1, 0x1f ;  /* 0x0c201f0005067f89 */ /* 0x000e2800000e0000 */
[----:B------:R-:W2:Y:S01]  /*c830*/  SHFL.BFLY PT, R8, R7, 0x1, 0x1f ;  /* 0x0c201f0007087f89 */ /* 0x000ea200000e0000 */
[----:B0-----:R-:W-:Y:S01]  /*c840*/  FADD.FTZ R10, R5, R6 ;  /* 0x00000006050a7221 */ /* 0x001fe20000010000 */
[----:B--2---:R-:W-:-:S04]  /*c850*/  FADD.FTZ R11, R7, R8 ;  /* 0x00000008070b7221 */ /* 0x004fc80000010000 */
[----:B------:R-:W-:Y:S02]  /*c860*/  FSETP.NE.FTZ.AND P1, PT, R10, RZ, PT ;  /* 0x000000ff0a00720b */ /* 0x000fe40003f35000 */
[----:B------:R-:W-:Y:S02]  /*c870*/  CS2R R6, SRZ ;  /* 0x0000000000067805 */ /* 0x000fe4000001ff00 */
[----:B------:R-:W-:-:S09]  /*c880*/  FSETP.NE.FTZ.AND P2, PT, R11, RZ, PT ;  /* 0x000000ff0b00720b */ /* 0x000fd20003f55000 */
[----:B------:R-:W0:Y:S01]  /*c890*/  @P1 MUFU.LG2 R8, R10 ;  /* 0x0000000a00081308 */ /* 0x000e220000000c00 */
[----:B------:R-:W-:-:S03]  /*c8a0*/  @P1 FMUL.FTZ R5, R0, 0.69314718246459960938 ;  /* 0x3f31721800051820 */ /* 0x000fc60000410000 */
[----:B------:R-:W-:-:S04]  /*c8b0*/  @P2 FMUL.FTZ R15, R0, 0.69314718246459960938 ;  /* 0x3f317218000f2820 */ /* 0x000fc80000410000 */
        /* <DEDUP_REMOVED lines=44> */
.L_x_1047:
        /* <DEDUP_REMOVED lines=36> */
.L_x_969:
        /* <DEDUP_REMOVED lines=16> */
[----:B------:R-:W-:-:S02]  /*cec0*/  SHF.R.S32.HI R2, RZ, 0x7, R2 ;  /* 0x00000007ff027819 */ /* 0x000fc40000011402 */
[----:B------:R-:W-:Y:S01]  /*ced0*/  LOP3.LUT R10, R9, 0xfffffffc, RZ, 0xc0, !PT ;  /* 0xfffffffc090a7812 */ /* 0x000fe200078ec0ff */
[C---:B------:R-:W-:Y:S01]  /*cee0*/  IMAD.IADD R22, R23.reuse, 0x1, -R6 ;  /* 0x0000000117167824 */ /* 0x040fe200078e0a06 */
[----:B------:R-:W3:Y:S01]  /*cef0*/  S2UR UR11, SR_CTAID.Y ;  /* 0x00000000000b79c3 */ /* 0x000ee20000002600 */
[----:B------:R-:W-:Y:S01]  /*cf00*/  IMAD.HI R0, R2, 0x55555556, RZ ;  /* 0x5555555602007827 */ /* 0x000fe200078e02ff */
[----:B------:R-:W-:Y:S02]  /*cf10*/  UIADD3 UR6, UR5, UR6, URZ ;  /* 0x0000000605067290 */ /* 0x000fe4000fffe03f */
[----:B------:R-:W-:Y:S01]  /*cf20*/  SHF.R.S32.HI R7, RZ, 0x1f, R22 ;  /* 0x0000001fff077819 */ /* 0x000fe20000011416 */
[----:B------:R-:W-:-:S03]  /*cf30*/  IMAD.IADD R23, R23, 0x1, -R10 ;  /* 0x0000000117177824 */ /* 0x000fc600078e0a0a */
[----:B------:R-:W-:Y:S01]  /*cf40*/  BAR.SYNC.DEFER_BLOCKING 0x1, 0x180 ;  /* 0x0046000000007b1d */ /* 0x000fe20000010000 */
[----:B0-----:R-:W-:Y:S02]  /*cf50*/  ISETP.NE.AND P0, PT, R17, 0x1, PT ;  /* 0x000000011100780c */ /* 0x001fe40003f05270 */
[CC--:B------:R-:W-:Y:S02]  /*cf60*/  LEA.HI R24, R7.reuse, R22.reuse, RZ, 0x2 ;  /* 0x0000001607187211 */ /* 0x0c0fe400078f10ff */
[----:B------:R-:W-:-:S03]  /*cf70*/  LEA.HI R7, R7, R22, RZ, 0x5 ;  /* 0x0000001607077211 */ /* 0x000fc600078f28ff */
[----:B------:R-:W3:Y:S01]  /*cf80*/  LDC R21, c[0x0][0xc50] ;  /* 0x00031400ff157b82 */ /* 0x000ee20000000800 */
[--C-:B------:R-:W-:Y:S01]  /*cf90*/  SHF.R.S32.HI R6, RZ, 0x2, R24.reuse ;  /* 0x00000002ff067819 */ /* 0x100fe20000011418 */
[----:B------:R-:W-:Y:S01]  /*cfa0*/  ULDC.64 UR8, c[0x0][0xb38] ;  /* 0x0002ce0000087ab9 */ /* 0x000fe20000000a00 */
[----:B------:R-:W-:Y:S01]  /*cfb0*/  SHF.R.S32.HI R5, RZ, 0x1f, R24 ;  /* 0x0000001fff057819 */ /* 0x000fe20000011418 */
[----:B------:R-:W-:Y:S01]  /*cfc0*/  UIMAD UR7, UR7, UR8, URZ ;  /* 0x00000008070772a4 */ /* 0x000fe2000f8e023f */
[----:B------:R-:W-:Y:S01]  /*cfd0*/  SHF.R.S32.HI R7, RZ, 0x5, R7 ;  /* 0x00000005ff077819 */ /* 0x000fe20000011407 */
[----:B--2---:R-:W-:Y:S01]  /*cfe0*/  USHF.R.S32.HI UR10, URZ, 0x1f, UR12 ;  /* 0x0000001f3f0a7899 */ /* 0x004fe2000801140c */
[----:B------:R-:W-:Y:S01]  /*cff0*/  LEA.HI R8, R5, R6, RZ, 0x3 ;  /* 0x0000000605087211 */ /* 0x000fe200078f18ff */
[----:B------:R-:W0:Y:S01]  /*d000*/  LDC.64 R14, c[0x0][0xb40] ;  /* 0x0002d000ff0e7b82 */ /* 0x000e220000000a00 */
[----:B------:R-:W-:Y:S02]  /*d010*/  LEA.HI R5, R0, R0, RZ, 0x1 ;  /* 0x0000000000057211 */ /* 0x000fe400078f08ff */
[----:B------:R-:W-:-:S03]  /*d020*/  LOP3.LUT R11, R8, 0xfffffff8, RZ, 0xc0, !PT ;  /* 0xfffffff8080b7812 */ /* 0x000fc600078ec0ff */
[----:B------:R-:W-:Y:S01]  /*d030*/  IMAD R9, R5, -0x3, R2 ;  /* 0xfffffffd05097824 */ /* 0x000fe200078e0202 */
[----:B------:R-:W-:Y:S01]  /*d040*/  LEA.HI R2, R23, R23, RZ, 0x1 ;  /* 0x0000001717027211 */ /* 0x000fe200078f08ff */
[----:B------:R-:W-:Y:S01]  /*d050*/  IMAD.IADD R0, R6, 0x1, -R11 ;  /* 0x0000000106007824 */ /* 0x000fe200078e0a0b */
[----:B------:R-:W2:Y:S01]  /*d060*/  @P0 LDC R5, c[0x0][0xbec] ;  /* 0x0002fb00ff050b82 */ /* 0x000ea20000000800 */
[----:B------:R-:W-:Y:S01]  /*d070*/  IMAD.U32 R6, RZ, RZ, UR4 ;  /* 0x00000004ff067e24 */ /* 0x000fe2000f8e00ff */
[----:B------:R-:W-:Y:S01]  /*d080*/  LOP3.LUT R2, R2, 0x1ffffffe, RZ, 0xc0, !PT ;  /* 0x1ffffffe02027812 */ /* 0x000fe200078ec0ff */
[----:B------:R-:W-:Y:S02]  /*d090*/  IMAD R0, R7, 0x10, R0 ;  /* 0x0000001007007824 */ /* 0x000fe400078e0200 */
[----:B------:R-:W-:Y:S01]  /*d0a0*/  IMAD.U32 R7, RZ, RZ, UR5 ;  /* 0x00000005ff077e24 */ /* 0x000fe2000f8e00ff */
[----:B------:R-:W-:Y:S01]  /*d0b0*/  UIMAD.WIDE.U32 UR4, UR39, UR8, URZ ;  /* 0x00000008270472a5 */ /* 0x000fe2000f8e003f */
[----:B------:R-:W-:Y:S01]  /*d0c0*/  IMAD.IADD R23, R23, 0x1, -R2 ;  /* 0x0000000117177824 */ /* 0x000fe200078e0a02 */
[----:B------:R-:W4:Y:S01]  /*d0d0*/  LDC.64 R10, c[0x0][0xbd8] ;  /* 0x0002f600ff0a7b82 */ /* 0x000f220000000a00 */
[----:B------:R-:W-:-:S02]  /*d0e0*/  IMAD R0, R9, 0x40, R0 ;  /* 0x0000004009007824 */ /* 0x000fc400078e0200 */
[----:B------:R-:W-:Y:S01]  /*d0f0*/  IMAD.U32 R7, RZ, RZ, UR6 ;  /* 0x00000006ff077e24 */ /* 0x000fe2000f8e00ff */
[----:B------:R-:W-:Y:S01]  /*d100*/  UIMAD UR6, UR39, UR9, UR7 ;  /* 0x00000009270672a4 */ /* 0x000fe2000f8e0207 */
[----:B------:R-:W-:Y:S02]  /*d110*/  IMAD R2, R23, 0x8, R0 ;  /* 0x0000000817027824 */ /* 0x000fe400078e0200 */
[----:B------:R-:W-:Y:S01]  /*d120*/  IMAD.U32 R9, RZ, RZ, UR5 ;  /* 0x00000005ff097e24 */ /* 0x000fe2000f8e00ff */
[----:B------:R-:W5:Y:S01]  /*d130*/  @P0 LDC R13, c[0x0][0xbf0] ;  /* 0x0002fc00ff0d0b82 */ /* 0x000f620000000800 */
[----:B-1----:R-:W-:Y:S01]  /*d140*/  IMAD R2, R19, 0xc0, R2 ;  /* 0x000000c013027824 */ /* 0x002fe200078e0202 */
[----:B------:R-:W-:Y:S01]  /*d150*/  UIADD3 UR6, UR5, UR6, URZ ;  /* 0x0000000605067290 */ /* 0x000fe2000fffe03f */
[----:B0-----:R-:W-:Y:S01]  /*d160*/  IMAD R12, R14, UR10, RZ ;  /* 0x0000000a0e0c7c24 */ /* 0x001fe2000f8e02ff */
[----:B------:R-:W-:Y:S01]  /*d170*/  ULDC.64 UR8, c[0x0][0xb28] ;  /* 0x0002ca0000087ab9 */ /* 0x000fe20000000a00 */
[----:B---3--:R-:W-:-:S02]  /*d180*/  IMAD R21, R21, R16, UR11 ;  /* 0x0000000b15157e24 */ /* 0x008fc4000f8e0210 */
[----:B------:R-:W-:Y:S01]  /*d190*/  IMAD R0, R19, 0xc0, R0 ;  /* 0x000000c013007824 */ /* 0x000fe200078e0200 */
[----:B------:R-:W0:Y:S01]  /*d1a0*/  @P0 LDC R25, c[0x0][0xbec] ;  /* 0x0002fb00ff190b82 */ /* 0x000e220000000800 */
[----:B------:R-:W-:Y:S01]  /*d1b0*/  IMAD.U32 R9, RZ, RZ, UR6 ;  /* 0x00000006ff097e24 */ /* 0x000fe2000f8e00ff */
[----:B------:R-:W-:Y:S01]  /*d1c0*/  ULDC.64 UR6, c[0x0][0xb48] ;  /* 0x0002d20000067ab9 */ /* 0x000fe20000000a00 */
[----:B------:R-:W-:-:S05]  /*d1d0*/  VIADD R16, R0, 0x8 ;  /* 0x0000000800107836 */ /* 0x000fca0000000000 */
[----:B------:R-:W1:Y:S01]  /*d1e0*/  @P0 LDC R18, c[0x0][0xbf0] ;  /* 0x0002fc00ff120b82 */ /* 0x000e620000000800 */
[C---:B----4-:R-:W-:Y:S02]  /*d1f0*/  IMAD R8, R10.reuse, UR10, RZ ;  /* 0x0000000a0a087c24 */ /* 0x050fe4000f8e02ff */
[----:B------:R-:W-:-:S04]  /*d200*/  IMAD.WIDE.U32 R6, R10, UR12, R6 ;  /* 0x0000000c0a067c25 */ /* 0x000fc8000f8e0006 */
[----:B--2---:R-:W-:-:S04]  /*d210*/  @P0 IMAD.HI.U32 R10, R2, R5, RZ ;  /* 0x00000005020a0227 */ /* 0x004fc800078e00ff */
[----:B------:R-:W-:Y:S02]  /*d220*/  IMAD R11, R11, UR12, R8 ;  /* 0x0000000c0b0b7c24 */ /* 0x000fe4000f8e0208 */
[----:B------:R-:W-:Y:S01]  /*d230*/  IMAD.U32 R8, RZ, RZ, UR4 ;  /* 0x00000004ff087e24 */ /* 0x000fe2000f8e00ff */
[----:B------:R-:W-:Y:S01]  /*d240*/  ULDC.64 UR4, c[0x0][0xbe0] ;  /* 0x0002f80000047ab9 */ /* 0x000fe20000000a00 */
[----:B------:R-:W-:Y:S01]  /*d250*/  IMAD.MOV.U32 R5, RZ, RZ, R2 ;  /* 0x000000ffff057224 */ /* 0x000fe200078e0002 */
[----:B-----5:R-:W-:Y:S01]  /*d260*/  @P0 SHF.R.U32.HI R5, RZ, R13, R10 ;  /* 0x0000000dff050219 */ /* 0x020fe2000001160a */
[----:B------:R-:W-:Y:S01]  /*d270*/  IMAD R13, R15, UR12, R12 ;  /* 0x0000000c0f0d7c24 */ /* 0x000fe2000f8e020c */
[----:B------:R-:W-:Y:S01]  /*d280*/  SHF.R.S32.HI R12, RZ, 0x1f, R21 ;  /* 0x0000001fff0c7819 */ /* 0x000fe20000011415 */
[----:B------:R-:W-:-:S04]  /*d290*/  IMAD.WIDE.U32 R8, R14, UR12, R8 ;  /* 0x0000000c0e087c25 */ /* 0x000fc8000f8e0008 */
[----:B------:R-:W-:Y:S02]  /*d2a0*/  IMAD.IADD R7, R7, 0x1, R11 ;  /* 0x0000000107077824 */ /* 0x000fe400078e020b */
[----:B0-----:R-:W-:-:S04]  /*d2b0*/  @P0 IMAD.HI.U32 R25, R2, R25, RZ ;  /* 0x0000001902190227 */ /* 0x001fc800078e00ff */
[----:B------:R-:W-:Y:S02]  /*d2c0*/  IMAD.IADD R9, R9, 0x1, R13 ;  /* 0x0000000109097824 */ /* 0x000fe400078e020d */
[----:B------:R-:W-:Y:S02]  /*d2d0*/  IMAD R13, R12, UR6, RZ ;  /* 0x000000060c0d7c24 */ /* 0x000fe4000f8e02ff */
[----:B------:R-:W-:-:S04]  /*d2e0*/  IMAD.WIDE.U32 R6, R21, UR4, R6 ;  /* 0x0000000415067c25 */ /* 0x000fc8000f8e0006 */
[----:B------:R-:W-:Y:S01]  /*d2f0*/  IMAD.MOV.U32 R11, RZ, RZ, R2 ;  /* 0x000000ffff0b7224 */ /* 0x000fe200078e0002 */
[----:B-1----:R-:W-:Y:S01]  /*d300*/  @P0 SHF.R.U32.HI R11, RZ, R18, R25 ;  /* 0x00000012ff0b0219 */ /* 0x002fe20000011619 */
[----:B------:R-:W-:Y:S01]  /*d310*/  IMAD R10, R12, UR4, RZ ;  /* 0x000000040c0a7c24 */ /* 0x000fe2000f8e02ff */
[----:B------:R-:W-:Y:S01]  /*d320*/  IADD3 R6, P0, R5, R6, RZ ;  /* 0x0000000605067210 */ /* 0x000fe20007f1e0ff */
[C---:B------:R-:W-:Y:S01]  /*d330*/  IMAD R15, R21.reuse, UR7, R13 ;  /* 0x00000007150f7c24 */ /* 0x040fe2000f8e020d */
[--C-:B------:R-:W-:Y:S01]  /*d340*/  SHF.R.S32.HI R13, RZ, 0x1f, R5.reuse ;  /* 0x0000001fff0d7819 */ /* 0x100fe20000011405 */
[----:B------:R-:W-:Y:S02]  /*d350*/  IMAD.MOV R5, RZ, RZ, -R5 ;  /* 0x000000ffff057224 */ /* 0x000fe400078e0a05 */
[----:B------:R-:W-:Y:S01]  /*d360*/  IMAD R12, R21, UR5, R10 ;  /* 0x00000005150c7c24 */ /* 0x000fe2000f8e020a */
[--C-:B------:R-:W-:Y:S01]  /*d370*/  SHF.R.S32.HI R10, RZ, 0x1f, R11.reuse ;  /* 0x0000001fff0a7819 */ /* 0x100fe2000001140b */
[----:B------:R-:W-:Y:S01]  /*d380*/  IMAD.MOV R14, RZ, RZ, -R11 ;  /* 0x000000ffff0e7224 */ /* 0x000fe200078e0a0b */
[----:B------:R-:W-:Y:S01]  /*d390*/  ULDC.64 UR4, c[0x0][0xb30] ;  /* 0x0002cc0000047ab9 */ /* 0x000fe20000000a00 */
[----:B------:R-:W-:Y:S01]  /*d3a0*/  IMAD R5, R17, R5, R2 ;  /* 0x0000000511057224 */ /* 0x000fe200078e0202 */
[----:B------:R-:W-:Y:S01]  /*d3b0*/  IADD3.X R7, R13, R7, R12, P0, !PT ;  /* 0x000000070d077210 */ /* 0x000fe200007fe40c */
[----:B------:R-:W-:Y:S01]  /*d3c0*/  IMAD.WIDE.U32 R8, R21, UR6, R8 ;  /* 0x0000000615087c25 */ /* 0x000fe2000f8e0008 */
[----:B------:R-:W-:-:S03]  /*d3d0*/  ULDC.64 UR6, c[0x0][0xbc8] ;  /* 0x0002f20000067ab9 */ /* 0x000fc60000000a00 */
[----:B------:R-:W-:Y:S01]  /*d3e0*/  IMAD R13, R17, R14, R2 ;  /* 0x0000000e110d7224 */ /* 0x000fe200078e0202 */
[----:B------:R-:W-:Y:S01]  /*d3f0*/  SHF.R.S32.HI R2, RZ, 0x1f, R5 ;  /* 0x0000001fff027819 */ /* 0x000fe20000011405 */
[----:B------:R-:W-:Y:S02]  /*d400*/  IMAD R10, R10, UR4, RZ ;  /* 0x000000040a0a7c24 */ /* 0x000fe4000f8e02ff */
[----:B------:R-:W-:Y:S02]  /*d410*/  IMAD.IADD R9, R9, 0x1, R15 ;  /* 0x0000000109097824 */ /* 0x000fe400078e020f */
[C---:B------:R-:W-:Y:S01]  /*d420*/  IMAD R15, R11.reuse, UR5, R10 ;  /* 0x000000050b0f7c24 */ /* 0x040fe2000f8e020a */
[----:B------:R-:W0:Y:S01]  /*d430*/  S2UR UR5, SR_CgaCtaId ;  /* 0x00000000000579c3 */ /* 0x000e220000008800 */
[----:B------:R-:W-:Y:S01]  /*d440*/  SHF.R.S32.HI R10, RZ, 0x1f, R13 ;  /* 0x0000001fff0a7819 */ /* 0x000fe2000001140d */
[----:B------:R-:W-:Y:S02]  /*d450*/  IMAD R2, R2, UR6, RZ ;  /* 0x0000000602027c24 */ /* 0x000fe4000f8e02ff */
[----:B------:R-:W-:Y:S01]  /*d460*/  IMAD.WIDE.U32 R8, R11, UR4, R8 ;  /* 0x000000040b087c25 */ /* 0x000fe2000f8e0008 */
[----:B------:R-:W-:-:S03]  /*d470*/  UMOV UR4, 0x400 ;  /* 0x0000040000047882 */ /* 0x000fc60000000000 */
[C---:B------:R-:W-:Y:S02]  /*d480*/  IMAD R11, R5.reuse, UR7, R2 ;  /* 0x00000007050b7c24 */ /* 0x040fe4000f8e0202 */
[----:B------:R-:W-:Y:S01]  /*d490*/  IMAD.WIDE.U32 R6, R5, UR6, R6 ;  /* 0x0000000605067c25 */ /* 0x000fe2000f8e0006 */
[----:B------:R-:W-:-:S03]  /*d4a0*/  ULDC.64 UR6, c[0x0][0xba8] ;  /* 0x0002ea0000067ab9 */ /* 0x000fc60000000a00 */
[----:B------:R-:W-:Y:S01]  /*d4b0*/  IMAD.IADD R9, R9, 0x1, R15 ;  /* 0x0000000109097824 */ /* 0x000fe200078e020f */
[----:B------:R-:W-:Y:S01]  /*d4c0*/  LEA R2, P0, R6, UR6, 0x2 ;  /* 0x0000000606027c11 */ /* 0x000fe2000f8010ff */
[----:B------:R-:W-:Y:S01]  /*d4d0*/  IMAD R10, R10, UR8, RZ ;  /* 0x000000080a0a7c24 */ /* 0x000fe2000f8e02ff */
[----:B------:R-:W-:Y:S01]  /*d4e0*/  ULDC UR6, c[0x0][0xa88] ;  /* 0x0002a20000067ab9 */ /* 0x000fe20000000800 */
[----:B------:R-:W-:Y:S02]  /*d4f0*/  IMAD.IADD R7, R7, 0x1, R11 ;  /* 0x0000000107077824 */ /* 0x000fe400078e020b */
[C---:B------:R-:W-:Y:S02]  /*d500*/  IMAD R5, R13.reuse, UR9, R10 ;  /* 0x000000090d057c24 */ /* 0x040fe4000f8e020a */
[----:B------:R-:W-:Y:S01]  /*d510*/  IMAD.WIDE.U32 R8, R13, UR8, R8 ;  /* 0x000000080d087c25 */ /* 0x000fe2000f8e0008 */
[----:B------:R-:W-:Y:S01]  /*d520*/  ULDC.64 UR8, c[0x0][0xb00] ;  /* 0x0002c00000087ab9 */ /* 0x000fe20000000a00 */
[----:B------:R-:W-:Y:S01]  /*d530*/  LEA.HI.X R10, R6, UR7, R7, 0x2, P0 ;  /* 0x00000007060a7c11 */ /* 0x000fe200080f1407 */
[----:B0-----:R-:W-:Y:S01]  /*d540*/  ULEA UR4, UR5, UR4, 0x18 ;  /* 0x0000000405047291 */ /* 0x001fe2000f8ec03f */
[----:B------:R-:W-:Y:S01]  /*d550*/  IMAD.IADD R5, R9, 0x1, R5 ;  /* 0x0000000109057824 */ /* 0x000fe200078e0205 */
[----:B------:R-:W-:Y:S01]  /*d560*/  LEA R18, P1, R8, UR8, 0x2 ;  /* 0x0000000808127c11 */ /* 0x000fe2000f8210ff */
[----:B------:R-:W-:Y:S01]  /*d570*/  SHFL.IDX PT, R6, R2, RZ, 0x1c1f ;  /* 0x001c1fff02067589 */ /* 0x000fe200000e0000 */
[----:B------:R-:W-:Y:S01]  /*d580*/  IMAD R17, R17, UR6, RZ ;  /* 0x0000000611117c24 */ /* 0x000fe2000f8e02ff */
[----:B------:R-:W-:Y:S01]  /*d590*/  LOP3.LUT P0, RZ, R22, 0x3, RZ, 0xc0, !PT ;  /* 0x0000000316ff7812 */ /* 0x000fe2000780c0ff */
[----:B------:R-:W-:Y:S01]  /*d5a0*/  UIADD3 UR4, UR4, 0x16820, URZ ;  /* 0x0001682004047890 */ /* 0x000fe2000fffe03f */
[----:B------:R-:W-:Y:S01]  /*d5b0*/  LEA.HI.X R20, R8, UR9, R5, 0x2, P1 ;  /* 0x0000000908147c11 */ /* 0x000fe200088f1405 */
[----:B------:R-:W0:Y:S01]  /*d5c0*/  SHFL.IDX PT, R7, R10, RZ, 0x1c1f ;  /* 0x001c1fff0a077589 */ /* 0x000e2200000e0000 */
[-C--:B------:R-:W-:Y:S01]  /*d5d0*/  ISETP.GE.OR P1, PT, R0, R17.reuse, P0 ;  /* 0x000000110000720c */ /* 0x080fe20000726670 */
[----:B------:R-:W-:Y:S01]  /*d5e0*/  UPRMT UR4, URZ, 0x654, UR4 ;  /* 0x000006543f047896 */ /* 0x000fe20008000004 */
[-C--:B------:R-:W-:Y:S01]  /*d5f0*/  ISETP.GE.OR P0, PT, R16, R17.reuse, P0 ;  /* 0x000000111000720c */ /* 0x080fe20000706670 */
[----:B------:R-:W-:Y:S01]  /*d600*/  SHFL.IDX PT, R8, R2, 0x1, 0x1c1f ;  /* 0x003c1f0002087f89 */ /* 0x000fe200000e0000 */
[----:B------:R-:W-:-:S02]  /*d610*/  ISETP.GE.AND P2, PT, R0, R17, PT ;  /* 0x000000110000720c */ /* 0x000fc40003f46270 */
[----:B------:R-:W-:Y:S01]  /*d620*/  LOP3.LUT R5, R24, 0x7ffffffc, RZ, 0xc0, !PT ;  /* 0x7ffffffc18057812 */ /* 0x000fe200078ec0ff */
[----:B------:R-:W1:Y:S03]  /*d630*/  SHFL.IDX PT, R9, R10, 0x1, 0x1c1f ;  /* 0x003c1f000a097f89 */ /* 0x000e6600000e0000 */
[----:B------:R-:W-:Y:S01]  /*d640*/  SYNCS.ARRIVE.TRANS64.RED.A1T0 RZ, [UR4], RZ ;  /* 0x000000ffffff79a7 */ /* 0x000fe20008100404 */
[----:B------:R-:W-:Y:S01]  /*d650*/  IMAD.IADD R5, R22, 0x1, -R5 ;  /* 0x0000000116057824 */ /* 0x000fe200078e0a05 */
[----:B------:R2:W3:Y:S03]  /*d660*/  SHFL.IDX PT, R14, R18, RZ, 0x1c1f ;  /* 0x001c1fff120e7589 */ /* 0x0004e600000e0000 */
[----:B------:R-:W-:Y:S01]  /*d670*/  IMAD.SHL.U32 R19, R5, 0x2, RZ ;  /* 0x0000000205137824 */ /* 0x000fe200078e00ff */
[----:B------:R2:W4:Y:S04]  /*d680*/  SHFL.IDX PT, R15, R20, RZ, 0x1c1f ;  /* 0x001c1fff140f7589 */ /* 0x00052800000e0000 */
[----:B0-----:R2:W-:Y:S04]  /*d690*/  @!P1 ST.E desc[UR36][R6.64], R4 ;  /* 0x0000000406009985 */ /* 0x0015e8000c101924 */
[----:B-1----:R2:W-:Y:S01]  /*d6a0*/  @!P0 ST.E desc[UR36][R8.64], R3 ;  /* 0x0000000308008985 */ /* 0x0025e2000c101924 */
[----:B------:R-:W-:Y:S05]  /*d6b0*/  @P2 BRA `(.L_x_1050) ;  /* 0x0000000000b82947 */ /* 0x000fea0003800000 */
[----:B------:R-:W-:Y:S01]  /*d6c0*/  ULDC UR4, c[0x0][0xac8] ;  /* 0x0002b20000047ab9 */ /* 0x000fe20000000800 */
[C---:B------:R-:W-:Y:S01]  /*d6d0*/  VIADD R0, R19.reuse, 0x8 ;  /* 0x0000000813007836 */ /* 0x040fe20000000000 */
[C---:B------:R-:W-:Y:S01]  /*d6e0*/  ISETP.GE.AND P0, PT, R19.reuse, UR4, PT ;  /* 0x0000000413007c0c */ /* 0x040fe2000bf06270 */
[C---:B--2---:R-:W-:Y:S02]  /*d6f0*/  VIADD R4, R19.reuse, 0x10 ;  /* 0x0000001013047836 */ /* 0x044fe40000000000 */
[C---:B------:R-:W-:Y:S02]  /*d700*/  VIADD R5, R19.reuse, 0x18 ;  /* 0x0000001813057836 */ /* 0x040fe40000000000 */
[C---:B------:R-:W-:Y:S01]  /*d710*/  VIADD R6, R19.reuse, 0x20 ;  /* 0x0000002013067836 */ /* 0x040fe20000000000 */
[----:B------:R-:W-:Y:S01]  /*d720*/  ISETP.GE.AND P1, PT, R4, UR4, PT ;  /* 0x0000000404007c0c */ /* 0x000fe2000bf26270 */
[----:B------:R-:W-:Y:S01]  /*d730*/  VIADD R7, R19, 0x28 ;  /* 0x0000002813077836 */ /* 0x000fe20000000000 */
[----:B------:R-:W-:Y:S01]  /*d740*/  ISETP.GE.AND P2, PT, R5, UR4, PT ;  /* 0x0000000405007c0c */ /* 0x000fe2000bf46270 */
[C---:B------:R-:W-:Y:S01]  /*d750*/  VIADD R9, R19.reuse, 0x30 ;  /* 0x0000003013097836 */ /* 0x040fe20000000000 */
[----:B------:R-:W-:Y:S01]  /*d760*/  ISETP.GE.AND P3, PT, R6, UR4, PT ;  /* 0x0000000406007c0c */ /* 0x000fe2000bf66270 */
[----:B------:R-:W-:Y:S01]  /*d770*/  VIADD R11, R19, 0x38 ;  /* 0x00000038130b7836 */ /* 0x000fe20000000000 */
[----:B------:R-:W-:Y:S01]  /*d780*/  ISETP.GE.AND P4, PT, R7, UR4, PT ;  /* 0x0000000407007c0c */ /* 0x000fe2000bf86270 */
[----:B---34-:R-:W-:Y:S01]  /*d790*/  @!P0 IMAD.WIDE R2, R19, 0x4, R14 ;  /* 0x0000000413028825 */ /* 0x018fe200078e020e */
[----:B------:R-:W-:-:S02]  /*d7a0*/  ISETP.GE.AND P5, PT, R9, UR4, PT ;  /* 0x0000000409007c0c */ /* 0x000fc4000bfa6270 */
[----:B------:R-:W-:Y:S02]  /*d7b0*/  ISETP.GE.AND P6, PT, R11, UR4, PT ;  /* 0x000000040b007c0c */ /* 0x000fe4000bfc6270 */
[----:B------:R0:W-:Y:S01]  /*d7c0*/  @!P0 ST.E.64 desc[UR36][R2.64], R88 ;  /* 0x0000005802008985 */ /* 0x0001e2000c101b24 */
[----:B------:R-:W-:Y:S02]  /*d7d0*/  ISETP.GE.AND P0, PT, R0, UR4, PT ;  /* 0x0000000400007c0c */ /* 0x000fe4000bf06270 */
[----:B------:R-:W-:Y:S02]  /*d7e0*/  @!P1 LEA.HI R4, R4, R4, RZ, 0x1 ;  /* 0x0000000404049211 */ /* 0x000fe400078f08ff */
[----:B------:R-:W-:Y:S02]  /*d7f0*/  @!P3 LEA.HI R6, R6, R6, RZ, 0x1 ;  /* 0x000000060606b211 */ /* 0x000fe400078f08ff */
[----:B------:R-:W-:Y:S02]  /*d800*/  @!P4 LEA.HI R8, R7, R7, RZ, 0x1 ;  /* 0x000000070708c211 */ /* 0x000fe400078f08ff */
[----:B------:R-:W-:-:S02]  /*d810*/  @!P5 LEA.HI R10, R9, R9, RZ, 0x1 ;  /* 0x00000009090ad211 */ /* 0x000fc400078f08ff */
[----:B------:R-:W-:Y:S02]  /*d820*/  @!P6 LEA.HI R12, R11, R11, RZ, 0x1 ;  /* 0x0000000b0b0ce211 */ /* 0x000fe400078f08ff */
[----:B------:R-:W-:Y:S02]  /*d830*/  @!P3 LOP3.LUT R9, R6, 0xfffffffe, RZ, 0xc0, !PT ;  /* 0xfffffffe0609b812 */ /* 0x000fe400078ec0ff */
[----:B------:R-:W-:Y:S02]  /*d840*/  @!P0 LEA.HI R0, R0, R0, RZ, 0x1 ;  /* 0x0000000000008211 */ /* 0x000fe400078f08ff */
[----:B0-----:R-:W-:Y:S02]  /*d850*/  @!P2 LEA.HI R2, R5, R5, RZ, 0x1 ;  /* 0x000000050502a211 */ /* 0x001fe400078f08ff */
[----:B------:R-:W-:Y:S02]  /*d860*/  @!P0 LOP3.LUT R3, R0, 0xfffffffe, RZ, 0xc0, !PT ;  /* 0xfffffffe00038812 */ /* 0x000fe400078ec0ff */
[----:B------:R-:W-:-:S02]  /*d870*/  @!P1 LOP3.LUT R5, R4, 0xfffffffe, RZ, 0xc0, !PT ;  /* 0xfffffffe04059812 */ /* 0x000fc400078ec0ff */
[----:B------:R-:W-:Y:S01]  /*d880*/  @!P2 LOP3.LUT R7, R2, 0xfffffffe, RZ, 0xc0, !PT ;  /* 0xfffffffe0207a812 */ /* 0x000fe200078ec0ff */
[--C-:B------:R-:W-:Y:S01]  /*d890*/  @!P0 IMAD.WIDE R2, R3, 0x4, R14.reuse ;  /* 0x0000000403028825 */ /* 0x100fe200078e020e */
[----:B------:R-:W-:Y:S02]  /*d8a0*/  @!P4 LOP3.LUT R11, R8, 0xfffffffe, RZ, 0xc0, !PT ;  /* 0xfffffffe080bc812 */ /* 0x000fe400078ec0ff */
[----:B------:R-:W-:Y:S01]  /*d8b0*/  @!P5 LOP3.LUT R13, R10, 0xfffffffe, RZ, 0xc0, !PT ;  /* 0xfffffffe0a0dd812 */ /* 0x000fe200078ec0ff */
[--C-:B------:R-:W-:Y:S01]  /*d8c0*/  @!P1 IMAD.WIDE R4, R5, 0x4, R14.reuse ;  /* 0x0000000405049825 */ /* 0x100fe200078e020e */
[----:B------:R-:W-:Y:S01]  /*d8d0*/  @!P6 LOP3.LUT R21, R12, 0xfffffffe, RZ, 0xc0, !PT ;  /* 0xfffffffe0c15e812 */ /* 0x000fe200078ec0ff */
[----:B------:R0:W-:Y:S02]  /*d8e0*/  @!P0 ST.E.64 desc[UR36][R2.64], R92 ;  /* 0x0000005c02008985 */ /* 0x0001e4000c101b24 */
[--C-:B------:R-:W-:Y:S02]  /*d8f0*/  @!P2 IMAD.WIDE R6, R7, 0x4, R14.reuse ;  /* 0x000000040706a825 */ /* 0x100fe400078e020e */
[----:B------:R0:W-:Y:S02]  /*d900*/  @!P1 ST.E.64 desc[UR36][R4.64], R96 ;  /* 0x0000006004009985 */ /* 0x0001e4000c101b24 */
[----:B------:R-:W-:-:S02]  /*d910*/  @!P3 IMAD.WIDE R8, R9, 0x4, R14 ;  /* 0x000000040908b825 */ /* 0x000fc400078e020e */
[----:B------:R0:W-:Y:S02]  /*d920*/  @!P2 ST.E.64 desc[UR36][R6.64], R100 ;  /* 0x000000640600a985 */ /* 0x0001e4000c101b24 */
[--C-:B------:R-:W-:Y:S02]  /*d930*/  @!P4 IMAD.WIDE R10, R11, 0x4, R14.reuse ;  /* 0x000000040b0ac825 */ /* 0x100fe400078e020e */
[----:B------:R0:W-:Y:S02]  /*d940*/  @!P3 ST.E.64 desc[UR36][R8.64], R104 ;  /* 0x000000680800b985 */ /* 0x0001e4000c101b24 */
[--C-:B------:R-:W-:Y:S02]  /*d950*/  @!P5 IMAD.WIDE R12, R13, 0x4, R14.reuse ;  /* 0x000000040d0cd825 */ /* 0x100fe400078e020e */
[----:B------:R0:W-:Y:S02]  /*d960*/  @!P4 ST.E.64 desc[UR36][R10.64], R108 ;  /* 0x0000006c0a00c985 */ /* 0x0001e4000c101b24 */
[----:B------:R-:W-:-:S02]  /*d970*/  @!P6 IMAD.WIDE R14, R21, 0x4, R14 ;  /* 0x00000004150ee825 */ /* 0x000fc400078e020e */
[----:B------:R0:W-:Y:S04]  /*d980*/  @!P5 ST.E.64 desc[UR36][R12.64], R112 ;  /* 0x000000700c00d985 */ /* 0x0001e8000c101b24 */
[----:B------:R0:W-:Y:S02]  /*d990*/  @!P6 ST.E.64 desc[UR36][R14.64], R116 ;  /* 0x000000740e00e985 */ /* 0x0001e4000c101b24 */
.L_x_1050:
[----:B------:R-:W-:Y:S05]  /*d9a0*/  BSYNC B0 ;  /* 0x0000000000007941 */ /* 0x000fea0003800000 */
.L_x_1049:
[----:B------:R-:W-:Y:S01]  /*d9b0*/  ISETP.GE.AND P0, PT, R16, R17, PT ;  /* 0x000000111000720c */ /* 0x000fe20003f06270 */
[----:B0-----:R0:W1:Y:S04]  /*d9c0*/  SHFL.IDX PT, R13, R20, 0x1, 0x1c1f ;  /* 0x003c1f00140d7f89 */ /* 0x00106800000e0000 */
[----:B------:R0:W0:Y:S08]  /*d9d0*/  SHFL.IDX PT, R12, R18, 0x1, 0x1c1f ;  /* 0x003c1f00120c7f89 */ /* 0x00003000000e0000 */
[----:B------:R-:W-:Y:S05]  /*d9e0*/  @P0 BRA `(.L_x_961) ;  /* 0x0000004400c40947 */ /* 0x000fea0003800000 */
[C---:B------:R-:W-:Y:S01]  /*d9f0*/  VIADD R0, R19.reuse, 0x8 ;  /* 0x0000000813007836 */ /* 0x040fe20000000000 */
[----:B------:R-:W-:Y:S01]  /*da00*/  ULDC UR4, c[0x0][0xac8] ;  /* 0x0002b20000047ab9 */ /* 0x000fe20000000800 */
[C---:B--2---:R-:W-:Y:S01]  /*da10*/  VIADD R6, R19.reuse, 0x10 ;  /* 0x0000001013067836 */ /* 0x044fe20000000000 */
[C---:B------:R-:W-:Y:S01]  /*da20*/  ISETP.GE.AND P0, PT, R19.reuse, UR4, PT ;  /* 0x0000000413007c0c */ /* 0x040fe2000bf06270 */
[C---:B------:R-:W-:Y:S01]  /*da30*/  VIADD R7, R19.reuse, 0x18 ;  /* 0x0000001813077836 */ /* 0x040fe20000000000 */
[----:B------:R-:W-:Y:S01]  /*da40*/  ISETP.GE.AND P1, PT, R0, UR4, PT ;  /* 0x0000000400007c0c */ /* 0x000fe2000bf26270 */
        /* <DEDUP_REMOVED lines=8> */
[C---:B01----:R-:W-:Y:S02]  /*dad0*/  @!P0 IMAD.WIDE R2, R19.reuse, 0x4, R12 ;  /* 0x0000000413028825 */ /* 0x043fe400078e020c */
[----:B------:R-:W-:Y:S02]  /*dae0*/  @!P1 LEA.HI R0, R0, R0, RZ, 0x1 ;  /* 0x0000000000009211 */ /* 0x000fe400078f08ff */
[----:B------:R-:W-:Y:S01]  /*daf0*/  @!P2 LEA.HI R6, R6, R6, RZ, 0x1 ;  /* 0x000000060606a211 */ /* 0x000fe200078f08ff */
[----:B------:R0:W-:Y:S01]  /*db00*/  @!P0 ST.E.64 desc[UR36][R2.64], R90 ;  /* 0x0000005a02008985 */ /* 0x0001e2000c101b24 */
[----:B------:R-:W-:Y:S01]  /*db10*/  @!P1 LOP3.LUT R5, R0, 0xfffffffe, RZ, 0xc0, !PT ;  /* 0xfffffffe00059812 */ /* 0x000fe200078ec0ff */
[----:B------:R-:W-:Y:S01]  /*db20*/  VIADD R19, R19, 0x38 ;  /* 0x0000003813137836 */ /* 0x000fe20000000000 */
[----:B------:R-:W-:-:S02]  /*db30*/  @!P3 LEA.HI R0, R7, R7, RZ, 0x1 ;  /* 0x000000070700b211 */ /* 0x000fc400078f08ff */
[----:B------:R-:W-:Y:S01]  /*db40*/  @!P4 LEA.HI R8, R8, R8, RZ, 0x1 ;  /* 0x000000080808c211 */ /* 0x000fe200078f08ff */
[--C-:B------:R-:W-:Y:S01]  /*db50*/  @!P1 IMAD.WIDE R4, R5, 0x4, R12.reuse ;  /* 0x0000000405049825 */ /* 0x100fe200078e020c */
[----:B------:R-:W-:Y:S02]  /*db60*/  @!P5 LEA.HI R10, R9, R9, RZ, 0x1 ;  /* 0x00000009090ad211 */ /* 0x000fe400078f08ff */
[----:B---3--:R-:W-:Y:S02]  /*db70*/  @!P6 LEA.HI R14, R11, R11, RZ, 0x1 ;  /* 0x0000000b0b0ee211 */ /* 0x008fe400078f08ff */
[----:B------:R-:W-:Y:S01]  /*db80*/  @!P2 LOP3.LUT R7, R6, 0xfffffffe, RZ, 0xc0, !PT ;  /* 0xfffffffe0607a812 */ /* 0x000fe200078ec0ff */
[----:B------:R1:W-:Y:S01]  /*db90*/  @!P1 ST.E.64 desc[UR36][R4.64], R94 ;  /* 0x0000005e04009985 */ /* 0x0003e2000c101b24 */
[----:B------:R-:W-:Y:S02]  /*dba0*/  @!P3 LOP3.LUT R9, R0, 0xfffffffe, RZ, 0xc0, !PT ;  /* 0xfffffffe0009b812 */ /* 0x000fe400078ec0ff */
[----:B------:R-:W-:Y:S01]  /*dbb0*/  @!P4 LOP3.LUT R11, R8, 0xfffffffe, RZ, 0xc0, !PT ;  /* 0xfffffffe080bc812 */ /* 0x000fe200078ec0ff */
[----:B0-----:R-:W-:Y:S01]  /*dbc0*/  @!P2 IMAD.WIDE R2, R7, 0x4, R12 ;  /* 0x000000040702a825 */ /* 0x001fe200078e020c */
[----:B----4-:R-:W-:-:S02]  /*dbd0*/  @!P5 LOP3.LUT R15, R10, 0xfffffffe, RZ, 0xc0, !PT ;  /* 0xfffffffe0a0fd812 */ /* 0x010fc400078ec0ff */
[----:B------:R-:W-:Y:S01]  /*dbe0*/  @!P6 LOP3.LUT R17, R14, 0xfffffffe, RZ, 0xc0, !PT ;  /* 0xfffffffe0e11e812 */ /* 0x000fe200078ec0ff */
[--C-:B------:R-:W-:Y:S01]  /*dbf0*/  @!P4 IMAD.WIDE R6, R11, 0x4, R12.reuse ;  /* 0x000000040b06c825 */ /* 0x100fe200078e020c */
[----:B------:R0:W-:Y:S01]  /*dc00*/  @!P2 ST.E.64 desc[UR36][R2.64], R98 ;  /* 0x000000620200a985 */ /* 0x0001e2000c101b24 */
[----:B------:R-:W-:Y:S02]  /*dc10*/  ISETP.GE.AND P0, PT, R19, UR4, PT ;  /* 0x0000000413007c0c */ /* 0x000fe4000bf06270 */
[----:B------:R-:W-:-:S04]  /*dc20*/  @!P6 IMAD.WIDE R10, R17, 0x4, R12 ;  /* 0x00000004110ae825 */ /* 0x000fc800078e020c */
[----:B-1----:R-:W-:-:S04]  /*dc30*/  @!P3 IMAD.WIDE R4, R9, 0x4, R12 ;  /* 0x000000040904b825 */ /* 0x002fc800078e020c */
[----:B------:R-:W-:Y:S01]  /*dc40*/  @!P5 IMAD.WIDE R8, R15, 0x4, R12 ;  /* 0x000000040f08d825 */ /* 0x000fe200078e020c */
[----:B------:R0:W-:Y:S04]  /*dc50*/  @!P3 ST.E.64 desc[UR36][R4.64], R102 ;  /* 0x000000660400b985 */ /* 0x0001e8000c101b24 */
[----:B------:R0:W-:Y:S04]  /*dc60*/  @!P4 ST.E.64 desc[UR36][R6.64], R106 ;  /* 0x0000006a0600c985 */ /* 0x0001e8000c101b24 */
[----:B------:R0:W-:Y:S04]  /*dc70*/  @!P5 ST.E.64 desc[UR36][R8.64], R110 ;  /* 0x0000006e0800d985 */ /* 0x0001e8000c101b24 */
[----:B------:R0:W-:Y:S01]  /*dc80*/  @!P6 ST.E.64 desc[UR36][R10.64], R114 ;  /* 0x000000720a00e985 */ /* 0x0001e2000c101b24 */
[----:B------:R-:W-:Y:S05]  /*dc90*/  @P0 BRA `(.L_x_961) ;  /* 0x0000004400180947 */ /* 0x000fea0003800000 */
[----:B------:R-:W-:-:S04]  /*dca0*/  LEA.HI R19, R19, R19, RZ, 0x1 ;  /* 0x0000001313137211 */ /* 0x000fc800078f08ff */
[----:B0-----:R-:W-:-:S05]  /*dcb0*/  LOP3.LUT R3, R19, 0xfffffffe, RZ, 0xc0, !PT ;  /* 0xfffffffe13037812 */ /* 0x001fca00078ec0ff */
[----:B------:R-:W-:-:S05]  /*dcc0*/  IMAD.WIDE R2, R3, 0x4, R12 ;  /* 0x0000000403027825 */ /* 0x000fca00078e020c */
[----:B------:R0:W-:Y:S01]  /*dcd0*/  ST.E.64 desc[UR36][R2.64], R118 ;  /* 0x0000007602007985 */ /* 0x0001e2000c101b24 */
[----:B------:R-:W-:Y:S05]  /*dce0*/  BRA `(.L_x_961) ;  /* 0x0000004400047947 */ /* 0x000fea0003800000 */
.L_x_1048:
[----:B------:R-:W-:-:S05]  /*dcf0*/  VIADD R0, R23, 0xffffff80 ;  /* 0xffffff8017007836 */ /* 0x000fca0000000000 */
[----:B------:R-:W-:-:S13]  /*dd00*/  ISETP.GT.AND P0, PT, R0, 0xbf, PT ;  /* 0x000000bf0000780c */ /* 0x000fda0003f04270 */
[----:B------:R-:W-:Y:S05]  /*dd10*/  @P0 BRA `(.L_x_961) ;  /* 0x0000004000f80947 */ /* 0x000fea0003800000 */
[----:B------:R-:W0:Y:S01]  /*dd20*/  S2R R0, SR_CTAID.X ;  /* 0x0000000000007919 */ /* 0x000e220000002500 */
[----:B------:R-:W1:Y:S01]  /*dd30*/  LDC R7, c[0x0][0xbe8] ;  /* 0x0002fa00ff077b82 */ /* 0x000e620000000800 */
[----:B------:R-:W-:Y:S01]  /*dd40*/  ULDC UR4, c[0x0][0xa88] ;  /* 0x0002a20000047ab9 */ /* 0x000fe20000000800 */
[----:B0-----:R-:W-:Y:S02]  /*dd50*/  IMAD R23, R0, 0xc0, R23 ;  /* 0x000000c000177824 */ /* 0x001fe400078e0217 */
[----:B-1----:R-:W-:Y:S02]  /*dd60*/  IMAD R0, R7, UR4, RZ ;  /* 0x0000000407007c24 */ /* 0x002fe4000f8e02ff */
[----:B------:R-:W-:-:S05]  /*dd70*/  VIADD R23, R23, 0xffffff80 ;  /* 0xffffff8017177836 */ /* 0x000fca0000000000 */
[----:B------:R-:W-:-:S13]  /*dd80*/  ISETP.GE.AND P0, PT, R23, R0, PT ;  /* 0x000000001700720c */ /* 0x000fda0003f06270 */
[----:B------:R-:W-:Y:S05]  /*dd90*/  @P0 BRA `(.L_x_961) ;  /* 0x0000004000d80947 */ /* 0x000fea0003800000 */
[----:B------:R-:W-:Y:S01]  /*dda0*/  ISETP.NE.AND P0, PT, R7, 0x1, PT ;  /* 0x000000010700780c */ /* 0x000fe20003f05270 */
[----:B------:R-:W0:Y:S01]  /*ddb0*/  S2UR UR7, SR_CTAID.Z ;  /* 0x00000000000779c3 */ /* 0x000e220000002700 */
[----:B------:R-:W-:Y:S02]  /*ddc0*/  USHF.R.S32.HI UR6, URZ, 0x1f, UR39 ;  /* 0x0000001f3f067899 */ /* 0x000fe40008011427 */
[----:B------:R-:W-:Y:S01]  /*ddd0*/  IMAD R4, RZ, RZ, -UR39 ;  /* 0x80000027ff047e24 */ /* 0x000fe2000f8e02ff */
        /* <DEDUP_REMOVED lines=44> */
.L_x_959:
        /* <DEDUP_REMOVED lines=18> */
.L_x_1051:
[----:B------:R-:W-:Y:S01]  /*e1c0*/  ULDC UR7, c[0x0][0xc50] ;  /* 0x0003140000077ab9 */ /* 0x000fe20000000800 */
[----:B------:R-:W-:Y:S01]  /*e1d0*/  UMOV UR42, UR6 ;  /* 0x00000006002a7c82 */ /* 0x000fe20008000000 */
[----:B------:R-:W-:-:S11]  /*e1e0*/  UISETP.NE.AND UP0, UPT, UR7, 0x1, UPT ;  /* 0x000000010700788c */ /* 0x000fd6000bf05270 */
[----:B------:R-:W-:Y:S01]  /*e1f0*/  @UP0 ULDC UR4, c[0x0][0xc54] ;  /* 0x0003150000040ab9 */ /* 0x000fe20000000800 */
[----:B------:R-:W-:Y:S01]  /*e200*/  @UP0 ULDC UR8, c[0x0][0xc58] ;  /* 0x0003160000080ab9 */ /* 0x000fe20000000800 */
[----:B------:R-:W-:-:S04]  /*e210*/  UIMAD.WIDE.U32 UR4, UR6, UR4, URZ ;  /* 0x00000004060472a5 */ /* 0x000fc8000f8e003f */
[----:B------:R-:W-:-:S12]  /*e220*/  @UP0 USHF.R.U32.HI UR42, URZ, UR8, UR5 ;  /* 0x000000083f2a0299 */ /* 0x000fd80008011605 */
.L_x_1052:
[----:B------:R-:W-:Y:S01]  /*e230*/  ISETP.GE.AND P0, PT, R25, RZ, PT ;  /* 0x000000ff1900720c */ /* 0x000fe20003f06270 */
[----:B------:R-:W-:Y:S01]  /*e240*/  UIADD3 UR47, -UR42, URZ, URZ ;  /* 0x0000003f2a2f7290 */ /* 0x000fe2000fffe13f */
[----:B------:R-:W-:Y:S02]  /*e250*/  IMAD.MOV.U32 R0, RZ, RZ, 0x1 ;  /* 0x00000001ff007424 */ /* 0x000fe400078e00ff */
[----:B------:R-:W-:Y:S01]  /*e260*/  IMAD.MOV.U32 R2, RZ, RZ, RZ ;  /* 0x000000ffff027224 */ /* 0x000fe200078e00ff */
[----:B------:R-:W-:Y:S01]  /*e270*/  UIMAD UR47, UR7, UR47, UR6 ;  /* 0x0000002f072f72a4 */ /* 0x000fe2000f8e0206 */
[----:B------:R-:W-:-:S07]  /*e280*/  IMAD.MOV.U32 R10, RZ, RZ, 0x1 ;  /* 0x00000001ff0a7424 */ /* 0x000fce00078e00ff */
[----:B------:R-:W-:Y:S05]  /*e290*/  @!P0 BRA `(.L_x_1053) ;  /* 0x0000003800d88947 */ /* 0x000fea0003800000 */
[----:B------:R-:W0:Y:S01]  /*e2a0*/  LDC.64 R2, c[0x0][0xa28] ;  /* 0x00028a00ff027b82 */ /* 0x000e220000000a00 */
[----:B------:R-:W-:Y:S01]  /*e2b0*/  IMAD.MOV.U32 R24, RZ, RZ, RZ ;  /* 0x000000ffff187224 */ /* 0x000fe200078e00ff */
[----:B------:R-:W-:Y:S01]  /*e2c0*/  ULDC.64 UR4, c[0x0][0x418] ;  /* 0x0001060000047ab9 */ /* 0x000fe20000000a00 */
[----:B------:R-:W-:Y:S01]  /*e2d0*/  ULDC UR6, c[0x0][0x448] ;  /* 0x0001120000067ab9 */ /* 0x000fe20000000800 */
[----:B------:R-:W-:Y:S01]  /*e2e0*/  ULDC UR10, c[0x0][0x2f0] ;  /* 0x0000bc00000a7ab9 */ /* 0x000fe20000000800 */
[----:B------:R-:W-:Y:S01]  /*e2f0*/  ULDC UR11, c[0x0][0x288] ;  /* 0x0000a200000b7ab9 */ /* 0x000fe20000000800 */
[----:B0-----:R-:W-:-:S04]  /*e300*/  ISETP.NE.U32.AND P0, PT, R2, RZ, PT ;  /* 0x000000ff0200720c */ /* 0x001fc80003f05070 */
[----:B------:R-:W-:-:S13]  /*e310*/  ISETP.NE.AND.EX P0, PT, R3, RZ, PT, P0 ;  /* 0x000000ff0300720c */ /* 0x000fda0003f05300 */
[----:B------:R-:W0:Y:S02]  /*e320*/  @P0 LDC.64 R2, c[0x0][0xa28] ;  /* 0x00028a00ff020b82 */ /* 0x000e240000000a00 */
[----:B0-----:R-:W-:-:S05]  /*e330*/  @P0 IMAD.WIDE R2, R25, 0x4, R2 ;  /* 0x0000000419020825 */ /* 0x001fca00078e0202 */
[----:B------:R0:W5:Y:S01]  /*e340*/  @P0 LDG.E R24, desc[UR36][R2.64] ;  /* 0x0000002402180981 */ /* 0x000162000c1e1900 */
[----:B------:R-:W1:Y:S01]  /*e350*/  S2UR UR43, SR_CTAID.X ;  /* 0x00000000002b79c3 */ /* 0x000e620000002500 */
[----:B------:R-:W-:Y:S02]  /*e360*/  UISETP.NE.U32.AND UP0, UPT, UR4, URZ, UPT ;  /* 0x0000003f0400728c */ /* 0x000fe4000bf05070 */
[----:B------:R-:W-:Y:S02]  /*e370*/  UISETP.NE.AND UP1, UPT, UR6, 0x1, UPT ;  /* 0x000000010600788c */ /* 0x000fe4000bf25270 */
[----:B------:R-:W-:Y:S01]  /*e380*/  UISETP.NE.AND.EX UP0, UPT, UR5, URZ, UPT, UP0 ;  /* 0x0000003f0500728c */ /* 0x000fe2000bf05300 */
[----:B------:R-:W-:Y:S02]  /*e390*/  ULDC UR6, c[0x0][0x424] ;  /* 0x0001090000067ab9 */ /* 0x000fe40000000800 */
[----:B------:R-:W-:Y:S01]  /*e3a0*/  ULDC.64 UR4, c[0x0][0x9e0] ;  /* 0x0002780000047ab9 */ /* 0x000fe20000000a00 */
[----:B------:R-:W-:-:S02]  /*e3b0*/  USEL UR9, UR6, 0x1, UP0 ;  /* 0x0000000106097887 */ /* 0x000fc40008000000 */
[----:B------:R-:W-:Y:S02]  /*e3c0*/  UISETP.GE.AND UP0, UPT, UR5, 0x1, UPT ;  /* 0x000000010500788c */ /* 0x000fe4000bf06270 */
[----:B------:R-:W-:Y:S01]  /*e3d0*/  UIMAD UR50, UR9, UR10, URZ ;  /* 0x0000000a093272a4 */ /* 0x000fe2000f8e023f */
[----:B------:R-:W-:Y:S01]  /*e3e0*/  @UP1 ULDC UR7, c[0x0][0x44c] ;  /* 0x0001130000071ab9 */ /* 0x000fe20000000800 */
[----:B------:R-:W-:Y:S02]  /*e3f0*/  UIMAD UR9, UR9, UR10, 0x7f ;  /* 0x0000007f090974a4 */ /* 0x000fe4000f8e020a */
[----:B------:R-:W-:Y:S01]  /*e400*/  PLOP3.LUT P1, PT, PT, PT, UP0, 0x80, 0x0 ;  /* 0x000000000000781c */ /* 0x000fe20003f2f008 */
[----:B------:R-:W-:Y:S01]  /*e410*/  @UP1 ULDC UR12, c[0x0][0x450] ;  /* 0x00011400000c1ab9 */ /* 0x000fe20000000800 */
[----:B------:R-:W-:Y:S02]  /*e420*/  UP2UR UR51, UPR, URZ, 0x2 ;  /* 0x000000023f337883 */ /* 0x000fe40008000000 */
[----:B-1----:R-:W-:-:S04]  /*e430*/  UIMAD UR43, UR43, 0xc0, URZ ;  /* 0x000000c02b2b78a4 */ /* 0x002fc8000f8e023f */
[----:B------:R-:W-:-:S04]  /*e440*/  UIADD3 UR8, UR43, 0xbf, URZ ;  /* 0x000000bf2b087890 */ /* 0x000fc8000fffe03f */
[----:B------:R-:W-:Y:S02]  /*e450*/  UIMAD.WIDE.U32 UR6, UR8, UR7, URZ ;  /* 0x00000007080672a5 */ /* 0x000fe4000f8e003f */
[----:B------:R-:W-:Y:S02]  /*e460*/  UIADD3 UR6, UR50, 0x1, -UR11 ;  /* 0x0000000132067890 */ /* 0x000fe4000fffe80b */
[----:B------:R-:W-:Y:S02]  /*e470*/  @UP1 USHF.R.U32.HI UR8, URZ, UR12, UR7 ;  /* 0x0000000c3f081299 */ /* 0x000fe40008011607 */
[----:B------:R-:W-:Y:S02]  /*e480*/  USHF.R.S32.HI UR7, URZ, 0x1f, UR9 ;  /* 0x0000001f3f077899 */ /* 0x000fe40008011409 */
[----:B------:R-:W-:Y:S02]  /*e490*/  UIADD3 UR6, UR6, UR8, URZ ;  /* 0x0000000806067290 */ /* 0x000fe4000fffe03f */
[----:B------:R-:W-:-:S02]  /*e4a0*/  ULEA.HI UR7, UR7, UR9, URZ, 0x7 ;  /* 0x0000000907077291 */ /* 0x000fc4000f8f383f */
[----:B------:R-:W-:Y:S02]  /*e4b0*/  UIADD3 UR4, UR6, UR4, URZ ;  /* 0x0000000406047290 */ /* 0x000fe4000fffe03f */
[----:B------:R-:W-:Y:S01]  /*e4c0*/  USHF.R.S32.HI UR44, URZ, 0x7, UR7 ;  /* 0x000000073f2c7899 */ /* 0x000fe20008011407 */
[----:B0-----:R-:W-:Y:S11]  /*e4d0*/  @!P1 BRA `(.L_x_1054) ;  /* 0x0000000000449947 */ /* 0x001ff60003800000 */
        /* <DEDUP_REMOVED lines=10> */
.L_x_1055:
[----:B------:R-:W-:-:S11]  /*e580*/  UISETP.NE.AND UP0, UPT, UR5, 0x1, UPT ;  /* 0x000000010500788c */ /* 0x000fd6000bf05270 */
[----:B------:R-:W-:Y:S02]  /*e590*/  @UP0 ULDC.64 UR12, c[0x0][0x9e8] ;  /* 0x00027a00000c0ab9 */ /* 0x000fe40000000a00 */
[----:B------:R-:W-:-:S04]  /*e5a0*/  UIMAD.WIDE.U32 UR6, UR8, UR12, URZ ;  /* 0x0000000c080672a5 */ /* 0x000fc8000f8e003f */
[----:B------:R-:W-:-:S12]  /*e5b0*/  @UP0 USHF.R.U32.HI UR8, URZ, UR13, UR7 ;  /* 0x0000000d3f080299 */ /* 0x000fd80008011607 */
.L_x_1056:
[----:B------:R-:W-:-:S04]  /*e5c0*/  UIMAD UR8, UR8, UR5, UR5 ;  /* 0x00000005080872a4 */ /* 0x000fc8000f8e0205 */
[----:B------:R-:W-:-:S04]  /*e5d0*/  UISETP.LT.AND UP0, UPT, UR4, UR8, UPT ;  /* 0x000000080400728c */ /* 0x000fc8000bf01270 */
[----:B------:R-:W-:-:S12]  /*e5e0*/  USEL UR4, UR4, UR8, UP0 ;  /* 0x0000000804047287 */ /* 0x000fd80008000000 */
.L_x_1054:
[----:B------:R-:W-:Y:S02]  /*e5f0*/  UISETP.NE.AND UP0, UPT, UR51, URZ, UPT ;  /* 0x0000003f3300728c */ /* 0x000fe4000bf05270 */
[----:B------:R-:W-:-:S04]  /*e600*/  UIADD3 UR4, UR4, 0x7f, URZ ;  /* 0x0000007f04047890 */ /* 0x000fc8000fffe03f */
[----:B------:R-:W-:-:S04]  /*e610*/  USHF.R.S32.HI UR8, URZ, 0x1f, UR4 ;  /* 0x0000001f3f087899 */ /* 0x000fc80008011404 */
[----:B------:R-:W-:Y:S01]  /*e620*/  ULEA.HI UR8, UR8, UR4, URZ, 0x7 ;  /* 0x0000000408087291 */ /* 0x000fe2000f8f383f */
[----:B------:R-:W-:Y:S01]  /*e630*/  @UP0 ULDC UR6, c[0x0][0x44c] ;  /* 0x0001130000060ab9 */ /* 0x000fe20000000800 */
[----:B------:R-:W-:Y:S01]  /*e640*/  @UP0 ULDC UR9, c[0x0][0x450] ;  /* 0x0001140000090ab9 */ /* 0x000fe20000000800 */
[----:B------:R-:W-:Y:S02]  /*e650*/  UIMAD.WIDE.U32 UR6, UR43, UR6, URZ ;  /* 0x000000062b0672a5 */ /* 0x000fe4000f8e003f */
[----:B------:R-:W-:Y:S01]  /*e660*/  UMOV UR4, UR43 ;  /* 0x0000002b00047c82 */ /* 0x000fe20008000000 */
[----:B------:R-:W-:Y:S02]  /*e670*/  USHF.R.S32.HI UR45, URZ, 0x7, UR8 ;  /* 0x000000073f2d7899 */ /* 0x000fe40008011408 */
[----:B------:R-:W-:Y:S02]  /*e680*/  @UP0 USHF.R.U32.HI UR4, URZ, UR9, UR7 ;  /* 0x000000093f040299 */ /* 0x000fe40008011607 */
[----:B------:R-:W-:-:S02]  /*e690*/  UISETP.LT.AND UP0, UPT, UR44, UR45, UPT ;  /* 0x0000002d2c00728c */ /* 0x000fc4000bf01270 */
[----:B------:R-:W-:Y:S01]  /*e6a0*/  UIADD3 UR4, UR4, -UR11, UR50 ;  /* 0x8000000b04047290 */ /* 0x000fe2000fffe032 */
[----:B------:R-:W-:Y:S01]  /*e6b0*/  ULDC UR8, c[0x0][0x9dc] ;  /* 0x0002770000087ab9 */ /* 0x000fe20000000800 */
[----:B------:R-:W-:Y:S02]  /*e6c0*/  USEL UR12, UR44, UR45, UP0 ;  /* 0x0000002d2c0c7287 */ /* 0x000fe40008000000 */
[----:B------:R-:W-:Y:S01]  /*e6d0*/  UIADD3 UR8, UR4, -UR8, URZ ;  /* 0x8000000804087290 */ /* 0x000fe2000fffe03f */
[----:B------:R-:W-:Y:S11]  /*e6e0*/  @!P1 BRA `(.L_x_1057) ;  /* 0x0000000000449947 */ /* 0x000ff60003800000 */
        /* <DEDUP_REMOVED lines=10> */
.L_x_1058:
[----:B------:R-:W-:-:S11]  /*e790*/  UISETP.NE.AND UP0, UPT, UR5, 0x1, UPT ;  /* 0x000000010500788c */ /* 0x000fd6000bf05270 */
[----:B------:R-:W-:Y:S02]  /*e7a0*/  @UP0 ULDC.64 UR10, c[0x0][0x9e8] ;  /* 0x00027a00000a0ab9 */ /* 0x000fe40000000a00 */
[----:B------:R-:W-:-:S04]  /*e7b0*/  UIMAD.WIDE.U32 UR6, UR4, UR10, URZ ;  /* 0x0000000a040672a5 */ /* 0x000fc8000f8e003f */
[----:B------:R-:W-:-:S12]  /*e7c0*/  @UP0 USHF.R.U32.HI UR4, URZ, UR11, UR7 ;  /* 0x0000000b3f040299 */ /* 0x000fd80008011607 */
.L_x_1059:
[----:B------:R-:W-:-:S04]  /*e7d0*/  UIMAD UR4, UR4, UR5, URZ ;  /* 0x00000005040472a4 */ /* 0x000fc8000f8e023f */
[----:B------:R-:W-:-:S04]  /*e7e0*/  UISETP.LT.AND UP0, UPT, UR8, UR4, UPT ;  /* 0x000000040800728c */ /* 0x000fc8000bf01270 */
[----:B------:R-:W-:-:S12]  /*e7f0*/  USEL UR8, UR8, UR4, !UP0 ;  /* 0x0000000408087287 */ /* 0x000fd8000c000000 */
.L_x_1057:
[----:B------:R-:W-:Y:S02]  /*e800*/  USHF.R.S32.HI UR4, URZ, 0x1f, UR8 ;  /* 0x0000001f3f047899 */ /* 0x000fe40008011408 */
[----:B------:R-:W-:Y:S02]  /*e810*/  USHF.R.U32.HI UR9, URZ, 0x10, UR47 ;  /* 0x000000103f097899 */ /* 0x000fe4000801162f */
[----:B------:R-:W-:Y:S02]  /*e820*/  ULEA.HI UR4, UR4, UR8, URZ, 0x7 ;  /* 0x0000000804047291 */ /* 0x000fe4000f8f383f */
[----:B------:R-:W-:Y:S02]  /*e830*/  ULOP3.LUT UR47, UR47, 0xffff, URZ, 0xc0, !UPT ;  /* 0x0000ffff2f2f7892 */ /* 0x000fe4000f8ec03f */
[----:B------:R-:W-:Y:S01]  /*e840*/  USHF.R.S32.HI UR4, URZ, 0x7, UR4 ;  /* 0x000000073f047899 */ /* 0x000fe20008011404 */
[----:B------:R-:W-:-:S03]  /*e850*/  UMOV UR39, URZ ;  /* 0x0000003f00277c82 */ /* 0x000fc60008000000 */
[----:B------:R-:W-:-:S04]  /*e860*/  UISETP.LT.AND UP0, UPT, URZ, UR4, UPT ;  /* 0x000000043f00728c */ /* 0x000fc8000bf01270 */
[----:B------:R-:W-:Y:S02]  /*e870*/  USEL UR46, URZ, UR4, !UP0 ;  /* 0x000000043f2e7287 */ /* 0x000fe4000c000000 */
[----:B------:R-:W-:Y:S02]  /*e880*/  UISETP.NE.AND UP0, UPT, UR9, URZ, UPT ;  /* 0x0000003f0900728c */ /* 0x000fe4000bf05270 */
[----:B------:R-:W-:-:S06]  /*e890*/  UISETP.GT.AND UP1, UPT, UR12, UR46, UPT ;  /* 0x0000002e0c00728c */ /* 0x000fcc000bf24270 */
[----:B------:R-:W-:-:S03]  /*e8a0*/  PLOP3.LUT P0, PT, PT, PT, UP1, 0x80, 0x0 ;  /* 0x000000000000781c */ /* 0x000fc60003f0f018 */
[----:B------:R-:W-:-:S10]  /*e8b0*/  @!UP0 ULDC UR9, c[0x0][0x9f0] ;  /* 0x00027c0000098ab9 */ /* 0x000fd40000000800 */
[----:B------:R-:W-:Y:S05]  /*e8c0*/  @!P0 BRA `(.L_x_1060) ;  /* 0x00000000007c8947 */ /* 0x000fea0003800000 */
[----:B------:R-:W-:Y:S01]  /*e8d0*/  IABS R0, UR9 ;  /* 0x0000000900007c13 */ /* 0x000fe20008000000 */
[----:B------:R-:W-:Y:S02]  /*e8e0*/  UIADD3 UR4, UR9, -0x1, UR12 ;  /* 0xffffffff09047890 */ /* 0x000fe4000fffe00c */
[----:B------:R-:W-:Y:S02]  /*e8f0*/  IABS R4, UR9 ;  /* 0x0000000900047c13 */ /* 0x000fe40008000000 */
[----:B------:R-:W-:Y:S01]  /*e900*/  R2UR UR10, R0 ;  /* 0x00000000000a72ca */ /* 0x000fe200000e0000 */
[----:B------:R-:W-:-:S03]  /*e910*/  UIADD3 UR6, -UR46, UR4, URZ ;  /* 0x000000042e067290 */ /* 0x000fc6000fffe13f */
[----:B------:R-:W-:-:S03]  /*e920*/  UMOV UR4, URZ ;  /* 0x0000003f00047c82 */ /* 0x000fc60008000000 */
[----:B------:R-:W-:Y:S01]  /*e930*/  IABS R3, UR6 ;  /* 0x0000000600037c13 */ /* 0x000fe20008000000 */
[----:B------:R-:W-:-:S03]  /*e940*/  ULOP3.LUT UR6, UR6, UR9, URZ, 0x3c, !UPT ;  /* 0x0000000906067292 */ /* 0x000fc6000f8e3c3f */
[----:B------:R-:W-:Y:S02]  /*e950*/  R2UR UR8, R3 ;  /* 0x00000000030872ca */ /* 0x000fe400000e0000 */
[----:B------:R-:W0:Y:S08]  /*e960*/  I2F.RP R0, UR10 ;  /* 0x0000000a00007d06 */ /* 0x000e300008209400 */
[----:B0-----:R-:W0:Y:S02]  /*e970*/  MUFU.RCP R0, R0 ;  /* 0x0000000000007308 */ /* 0x001e240000001000 */
[----:B0-----:R-:W-:-:S02]  /*e980*/  VIADD R2, R0, 0xffffffe ;  /* 0x0ffffffe00027836 */ /* 0x001fc40000000000 */
[----:B------:R-:W-:-:S04]  /*e990*/  IMAD.MOV R0, RZ, RZ, -R4 ;  /* 0x000000ffff007224 */ /* 0x000fc800078e0a04 */
        /* <DEDUP_REMOVED lines=18> */
.L_x_1060:
[----:B------:R-:W-:Y:S02]  /*eac0*/  UIMAD UR52, UR47, UR39, UR46 ;  /* 0x000000272f3472a4 */ /* 0x000fe4000f8e022e */
[----:B------:R-:W-:Y:S02]  /*ead0*/  IMAD.U32 R3, RZ, RZ, UR39 ;  /* 0x00000027ff037e24 */ /* 0x000fe4000f8e00ff */
[----:B------:R-:W-:Y:S02]  /*eae0*/  IMAD.MOV.U32 R2, RZ, RZ, RZ ;  /* 0x000000ffff027224 */ /* 0x000fe400078e00ff */
[----:B------:R-:W-:Y:S02]  /*eaf0*/  IMAD.MOV.U32 R0, RZ, RZ, 0x1 ;  /* 0x00000001ff007424 */ /* 0x000fe400078e00ff */
[----:B------:R-:W-:Y:S02]  /*eb00*/  IMAD.U32 R22, RZ, RZ, UR52 ;  /* 0x00000034ff167e24 */ /* 0x000fe4000f8e00ff */
[----:B------:R-:W-:-:S03]  /*eb10*/  IMAD.MOV.U32 R10, RZ, RZ, 0x1 ;  /* 0x00000001ff0a7424 */ /* 0x000fc600078e00ff */
[----:B------:R-:W-:-:S04]  /*eb20*/  VIADDMNMX R22, R22, R3, UR12, PT ;  /* 0x0000000c16167e46 */ /* 0x000fc8000b800103 */
[----:B------:R-:W-:-:S13]  /*eb30*/  ISETP.GT.AND P0, PT, R22, UR52, PT ;  /* 0x0000003416007c0c */ /* 0x000fda000bf04270 */
        /* <DEDUP_REMOVED lines=11> */
[----:B------:R-:W-:Y:S02]  /*ebf0*/  IMAD.U32 R4, RZ, RZ, UR4 ;  /* 0x00000004ff047e24 */ /* 0x000fe4000f8e00ff */
[----:B------:R-:W-:Y:S01]  /*ec00*/  IMAD.U32 R5, RZ, RZ, UR5 ;  /* 0x00000005ff057e24 */ /* 0x000fe2000f8e00ff */
[----:B------:R-:W0:Y:S01]  /*ec10*/  LDC.64 R2, c[0x4][R2] ;  /* 0x0100000002027b82 */ /* 0x000e220000000a00 */
[----:B------:R-:W-:Y:S01]  /*ec20*/  ULDC.64 UR4, c[0x4][0x8] ;  /* 0x0100020000047ab9 */ /* 0x000fe20000000a00 */
        /* <DEDUP_REMOVED lines=8> */
[----:B0----5:R-:W-:Y:S05]  /*ecb0*/  CALL.ABS.NOINC R2 ;  /* 0x0000000002007343 */ /* 0x021fea0003c00000 */
.L_x_1061:
        /* <DEDUP_REMOVED lines=19> */
[----:B-1---5:R-:W-:Y:S05]  /*edf0*/  CALL.ABS.NOINC R2 ;  /* 0x0000000002007343 */ /* 0x022fea0003c00000 */
.L_x_1063:
[----:B------:R0:W1:Y:S01]  /*ee00*/  LDC.64 R2, c[0x4][R16] ;  /* 0x0100000010027b82 */ /* 0x0000620000000a00 */
[----:B------:R-:W-:Y:S01]  /*ee10*/  ULDC.64 UR4, c[0x4][0x88] ;  /* 0x0100220000047ab9 */ /* 0x000fe20000000a00 */
[----:B------:R-:W-:Y:S01]  /*ee20*/  ULDC.64 UR6, c[0x4][0x90] ;  /* 0x0100240000067ab9 */ /* 0x000fe20000000a00 */
[----:B------:R-:W-:Y:S02]  /*ee30*/  IMAD.U32 R4, RZ, RZ, UR4 ;  /* 0x00000004ff047e24 */ /* 0x000fe4000f8e00ff */
        /* <DEDUP_REMOVED lines=11> */
.L_x_1062:
        /* <DEDUP_REMOVED lines=8> */
[C---:B------:R-:W-:Y:S01]  /*ef70*/  LOP3.LUT R20, R23.reuse, 0x7f, RZ, 0xc0, !PT ;  /* 0x0000007f17147812 */ /* 0x040fe200078ec0ff */
[----:B------:R-:W-:Y:S01]  /*ef80*/  IMAD.SHL.U32 R26, R23, 0x10, RZ ;  /* 0x00000010171a7824 */ /* 0x000fe200078e00ff */
[----:B-1----:R-:W-:Y:S01]  /*ef90*/  ISETP.NE.AND P1, PT, R17, 0x1, PT ;  /* 0x000000011100780c */ /* 0x002fe20003f25270 */
[----:B------:R-:W-:Y:S01]  /*efa0*/  VIADD R0, R22, 0xffffffff ;  /* 0xffffffff16007836 */ /* 0x000fe20000000000 */
[----:B------:R-:W-:Y:S02]  /*efb0*/  SHF.R.U32.HI R4, RZ, 0x3, R20 ;  /* 0x00000003ff047819 */ /* 0x000fe40000011614 */
[----:B------:R-:W-:Y:S02]  /*efc0*/  LOP3.LUT R26, R26, 0x70, RZ, 0xc0, !PT ;  /* 0x000000701a1a7812 */ /* 0x000fe400078ec0ff */
[----:B------:R-:W-:Y:S01]  /*efd0*/  LOP3.LUT R16, R16, 0xfffffffb, RZ, 0xc0, !PT ;  /* 0xfffffffb10107812 */ /* 0x000fe200078ec0ff */
[----:B------:R-:W-:-:S04]  /*efe0*/  IMAD R5, R0, 0x80, R4 ;  /* 0x0000008000057824 */ /* 0x000fc800078e0204 */
[----:B------:R-:W-:Y:S02]  /*eff0*/  IMAD.IADD R5, R26, 0x1, R5 ;  /* 0x000000011a057824 */ /* 0x000fe400078e0205 */
[----:B------:R-:W1:Y:S01]  /*f000*/  @P1 LDC R4, c[0x0][0x434] ;  /* 0x00010d00ff041b82 */ /* 0x000e620000000800 */
[----:B------:R-:W-:Y:S01]  /*f010*/  @P1 LOP3.LUT R16, R16, 0x4, RZ, 0xfc, !PT ;  /* 0x0000000410101812 */ /* 0x000fe200078efcff */
[C---:B-----5:R-:W-:Y:S01]  /*f020*/  IMAD.IADD R7, R5.reuse, 0x1, R24 ;  /* 0x0000000105077824 */ /* 0x060fe200078e0218 */
[----:B------:R-:W-:-:S03]  /*f030*/  ISETP.GE.AND P0, PT, R5, UR50, PT ;  /* 0x0000003205007c0c */ /* 0x000fc6000bf06270 */
[----:B------:R-:W-:Y:S02]  /*f040*/  IMAD.MOV.U32 R10, RZ, RZ, R7 ;  /* 0x000000ffff0a7224 */ /* 0x000fe400078e0007 */
[----:B0-----:R-:W0:Y:S08]  /*f050*/  @P1 LDC R3, c[0x0][0x438] ;  /* 0x00010e00ff031b82 */ /* 0x001e300000000800 */
[----:B------:R-:W3:Y:S01]  /*f060*/  @!P0 LDC.64 R8, c[0x0][0x428] ;  /* 0x00010a00ff088b82 */ /* 0x000ee20000000a00 */
[----:B-1----:R-:W-:-:S07]  /*f070*/  @P1 IMAD.HI.U32 R2, R7, R4, RZ ;  /* 0x0000000407021227 */ /* 0x002fce00078e00ff */
[----:B------:R-:W1:Y:S01]  /*f080*/  @!P0 LDC.64 R4, c[0x0][0x418] ;  /* 0x00010600ff048b82 */ /* 0x000e620000000a00 */
[----:B0-----:R-:W-:-:S04]  /*f090*/  @P1 SHF.R.U32.HI R10, RZ, R3, R2 ;  /* 0x00000003ff0a1219 */ /* 0x001fc80000011602 */
[----:B------:R-:W-:Y:S02]  /*f0a0*/  @!P0 SHF.R.S32.HI R3, RZ, 0x1f, R10 ;  /* 0x0000001fff038819 */ /* 0x000fe4000001140a */
[----:B--2---:R-:W-:-:S05]  /*f0b0*/  SHF.R.S32.HI R6, RZ, 0x1f, R29 ;  /* 0x0000001fff067819 */ /* 0x004fca000001141d */
[----:B---3--:R-:W-:Y:S01]  /*f0c0*/  @!P0 IMAD R2, R6, R8, RZ ;  /* 0x0000000806028224 */ /* 0x008fe200078e02ff */
[----:B------:R0:W-:Y:S03]  /*f0d0*/  STL [R1], R6 ;  /* 0x0000000601007387 */ /* 0x0001e60000100800 */
[----:B------:R-:W-:Y:S02]  /*f0e0*/  @!P0 IMAD R9, R29, R9, R2 ;  /* 0x000000091d098224 */ /* 0x000fe400078e0202 */
[----:B------:R-:W-:-:S04]  /*f0f0*/  @!P0 IMAD.MOV.U32 R2, RZ, RZ, R10 ;  /* 0x000000ffff028224 */ /* 0x000fc800078e000a */
[----:B------:R-:W-:-:S04]  /*f100*/  @!P0 IMAD.WIDE.U32 R2, R29, R8, R2 ;  /* 0x000000081d028225 */ /* 0x000fc800078e0002 */
[----:B------:R-:W-:Y:S01]  /*f110*/  @!P0 IMAD.IADD R3, R3, 0x1, R9 ;  /* 0x0000000103038824 */ /* 0x000fe200078e0209 */
[----:B-1----:R-:W-:Y:S01]  /*f120*/  @!P0 LEA R4, P1, R2, R4, 0x2 ;  /* 0x0000000402048211 */ /* 0x002fe200078210ff */
[----:B0-----:R-:W-:-:S03]  /*f130*/  IMAD.MOV.U32 R6, RZ, RZ, RZ ;  /* 0x000000ffff067224 */ /* 0x001fc600078e00ff */
[----:B------:R-:W-:-:S05]  /*f140*/  @!P0 LEA.HI.X R5, R2, R5, R3, 0x2, P1 ;  /* 0x0000000502058211 */ /* 0x000fca00008f1403 */
[----:B------:R0:W5:Y:S01]  /*f150*/  @!P0 LDG.E R6, desc[UR36][R4.64] ;  /* 0x0000002404068981 */ /* 0x000162000c1e1900 */
[----:B------:R-:W-:-:S03]  /*f160*/  UMOV UR4, 0xffffffff ;  /* 0xffffffff00047882 */ /* 0x000fc60000000000 */
[----:B------:R-:W-:Y:S05]  /*f170*/  BRA.DIV UR4, `(.L_x_1064) ;  /* 0x0000003204c07947 */ /* 0x000fea000b800000 */
.L_x_1104:
[----:B------:R-:W-:Y:S01]  /*f180*/  ULOP3.LUT UR4, UR38, 0x2, URZ, 0xfc, !UPT ;  /* 0x0000000226047892 */ /* 0x000fe2000f8efc3f */
[----:B------:R-:W-:Y:S01]  /*f190*/  IMAD.U32 R28, RZ, RZ, UR42 ;  /* 0x0000002aff1c7e24 */ /* 0x000fe2000f8e00ff */
[----:B------:R-:W-:Y:S01]  /*f1a0*/  LOP3.LUT R16, R16, 0xfffffffd, RZ, 0xc0, !PT ;  /* 0xfffffffd10107812 */ /* 0x000fe200078ec0ff */
[----:B------:R-:W-:Y:S02]  /*f1b0*/  IMAD.SHL.U32 R8, R23, 0x8, RZ ;  /* 0x0000000817087824 */ /* 0x000fe400078e00ff */
[----:B------:R-:W-:Y:S01]  /*f1c0*/  IMAD.MOV R2, RZ, RZ, -R10 ;  /* 0x000000ffff027224 */ /* 0x000fe200078e0a0a */
[----:B------:R-:W-:Y:S01]  /*f1d0*/  SHF.R.S32.HI R28, RZ, 0x1f, R28 ;  /* 0x0000001fff1c7819 */ /* 0x000fe2000001141c */
[----:B------:R-:W-:Y:S01]  /*f1e0*/  IMAD.U32 R3, RZ, RZ, UR4 ;  /* 0x00000004ff037e24 */ /* 0x000fe2000f8e00ff */
[----:B------:R-:W-:Y:S01]  /*f1f0*/  LOP3.LUT R18, R8, 0x38, RZ, 0xc0, !PT ;  /* 0x0000003808127812 */ /* 0x000fe200078ec0ff */
[----:B0-----:R-:W-:Y:S02]  /*f200*/  IMAD R5, R17, R2, R7 ;  /* 0x0000000211057224 */ /* 0x001fe400078e0207 */
[----:B------:R-:W-:Y:S01]  /*f210*/  IMAD.MOV.U32 R27, RZ, RZ, R0 ;  /* 0x000000ffff1b7224 */ /* 0x000fe200078e0000 */
[----:B------:R-:W-:-:S13]  /*f220*/  ISETP.NE.AND P0, PT, R3, 0x3, PT ;  /* 0x000000030300780c */ /* 0x000fda0003f05270 */
[----:B------:R-:W-:Y:S01]  /*f230*/  @P0 LOP3.LUT R16, R16, 0x2, RZ, 0xfc, !PT ;  /* 0x0000000210100812 */ /* 0x000fe200078efcff */
[----:B------:R-:W-:Y:S06]  /*f240*/  @!P0 BRA `(.L_x_1065) ;  /* 0x0000000000048947 */ /* 0x000fec0003800000 */
[----:B------:R-:W-:Y:S01]  /*f250*/  BPT.TRAP 0x1 ;  /* 0x000000040000795c */ /* 0x000fe20000300000 */
.L_x_1065:
        /* <DEDUP_REMOVED lines=15> */
[----:B------:R-:W-:Y:S02]  /*f350*/  ULDC.64 UR4, c[0x0][0x330] ;  /* 0x0000cc0000047ab9 */ /* 0x000fe40000000a00 */
[----:B------:R-:W-:Y:S02]  /*f360*/  IMAD.IADD R3, R3, 0x1, R11 ;  /* 0x0000000103037824 */ /* 0x000fe400078e020b */
        /* <DEDUP_REMOVED lines=9> */
.L_x_1105:
        /* <DEDUP_REMOVED lines=14> */
[----:B------:R-:W-:Y:S02]  /*f4e0*/  IMAD.IADD R3, R3, 0x1, R5 ;  /* 0x0000000103037824 */ /* 0x000fe400078e0205 */
[----:B------:R-:W-:Y:S01]  /*f4f0*/  IMAD.U32 R5, RZ, RZ, UR4 ;  /* 0x00000004ff057e24 */ /* 0x000fe2000f8e00ff */
[----:B------:R-:W-:-:S03]  /*f500*/  UIMAD UR4, UR6, UR4, URZ ;  /* 0x00000004060472a4 */ /* 0x000fc6000f8e023f */
[----:B------:R-:W-:Y:S01]  /*f510*/  IMAD.WIDE.U32 R2, R5, UR42, R2 ;  /* 0x0000002a05027c25 */ /* 0x000fe2000f8e0002 */
[----:B------:R-:W-:Y:S01]  /*f520*/  UIMAD UR4, UR42, UR5, UR4 ;  /* 0x000000052a0472a4 */ /* 0x000fe2000f8e0204 */
[----:B------:R-:W-:Y:S01]  /*f530*/  LOP3.LUT R5, R8, 0x1c0, RZ, 0xc0, !PT ;  /* 0x000001c008057812 */ /* 0x000fe200078ec0ff */
[----:B------:R-:W-:-:S03]  /*f540*/  ULDC.64 UR6, c[0x0][0x2e8] ;  /* 0x0000ba0000067ab9 */ /* 0x000fc60000000a00 */
[----:B------:R-:W-:Y:S01]  /*f550*/  LOP3.LUT R8, R5, 0x38, R8, 0xf8, !PT ;  /* 0x0000003805087812 */ /* 0x000fe200078ef808 */
[----:B------:R-:W-:Y:S01]  /*f560*/  VIADD R3, R3, UR4 ;  /* 0x0000000403037c36 */ /* 0x000fe20008000000 */
[----:B------:R-:W-:Y:S01]  /*f570*/  ULDC UR4, c[0x0][0x2f4] ;  /* 0x0000bd0000047ab9 */ /* 0x000fe20000000800 */
[----:B------:R-:W-:Y:S01]  /*f580*/  IMAD R5, R0, R7, UR50 ;  /* 0x0000003200057e24 */ /* 0x000fe2000f8e0207 */
[----:B------:R-:W-:Y:S01]  /*f590*/  ISETP.GE.AND P3, PT, R18, UR4, PT ;  /* 0x0000000412007c0c */ /* 0x000fe2000bf66270 */
[----:B------:R-:W-:Y:S01]  /*f5a0*/  UMOV UR4, 0xffffffff ;  /* 0xffffffff00047882 */ /* 0x000fe20000000000 */
[----:B------:R-:W-:Y:S01]  /*f5b0*/  LEA R0, P0, R2, UR6, 0x1 ;  /* 0x0000000602007c11 */ /* 0x000fe2000f8008ff */
[----:B------:R-:W-:Y:S01]  /*f5c0*/  IMAD.IADD R5, R5, 0x1, -R10 ;  /* 0x0000000105057824 */ /* 0x000fe200078e0a0a */
[----:B------:R-:W-:Y:S01]  /*f5d0*/  LOP3.LUT R8, R8, 0x38, R23, 0x78, !PT ;  /* 0x0000003808087812 */ /* 0x000fe200078e7817 */
[----:B------:R-:W-:Y:S01]  /*f5e0*/  IMAD.SHL.U32 R23, R20, 0x8, RZ ;  /* 0x0000000814177824 */ /* 0x000fe200078e00ff */
[----:B------:R-:W-:-:S02]  /*f5f0*/  LEA.HI.X R4, R2, UR7, R3, 0x1, P0 ;  /* 0x0000000702047c11 */ /* 0x000fc400080f0c03 */
[----:B------:R-:W-:Y:S02]  /*f600*/  ISETP.GE.AND P0, PT, R5, 0x1, PT ;  /* 0x000000010500780c */ /* 0x000fe40003f06270 */
[----:B------:R-:W-:-:S03]  /*f610*/  LOP3.LUT R23, R8, 0x200, R23, 0xf8, !PT ;  /* 0x0000020008177812 */ /* 0x000fc600078ef817 */
[----:B------:R-:W-:Y:S01]  /*f620*/  @P3 LOP3.LUT R16, R16, 0x1, RZ, 0xfc, !PT ;  /* 0x0000000110103812 */ /* 0x000fe200078efcff */
[----:B------:R-:W-:Y:S07]  /*f630*/  BRA.DIV UR4, `(.L_x_1067) ;  /* 0x0000002e04c87947 */ /* 0x000fee000b800000 */
[----:B------:R-:W0:Y:S01]  /*f640*/  SHFL.IDX PT, R14, R0, RZ, 0x181f ;  /* 0x00181fff000e7589 */ /* 0x000e2200000e0000 */
[----:B------:R-:W-:-:S03]  /*f650*/  @P0 LEA R9, R23, UR48, 0x1 ;  /* 0x0000003017090c11 */ /* 0x000fc6000f8e08ff */
[----:B------:R-:W1:Y:S04]  /*f660*/  SHFL.IDX PT, R2, R4, RZ, 0x181f ;  /* 0x00181fff04027589 */ /* 0x000e6800000e0000 */
[----:B------:R-:W-:Y:S04]  /*f670*/  SHFL.IDX PT, R7, R4, 0x1, 0x181f ;  /* 0x00381f0004077f89 */ /* 0x000fe800000e0000 */
[----:B------:R-:W-:Y:S04]  /*f680*/  SHFL.IDX PT, R21, R0, 0x2, 0x181f ;  /* 0x00581f0000157f89 */ /* 0x000fe800000e0000 */
[----:B------:R-:W-:Y:S01]  /*f690*/  SHFL.IDX PT, R6, R4, 0x2, 0x181f ;  /* 0x00581f0004067f89 */ /* 0x000fe200000e0000 */
[----:B0-----:R-:W-:-:S05]  /*f6a0*/  @P0 LEA R14, P1, R18, R14, 0x1 ;  /* 0x0000000e120e0211 */ /* 0x001fca00078208ff */
[----:B-1----:R-:W-:Y:S01]  /*f6b0*/  @P0 IMAD.X R3, RZ, RZ, R2, P1 ;  /* 0x000000ffff030224 */ /* 0x002fe200008e0602 */
[C---:B------:R-:W-:Y:S01]  /*f6c0*/  ISETP.GE.AND P1, PT, R5.reuse, 0x21, PT ;  /* 0x000000210500780c */ /* 0x040fe20003f26270 */
[----:B------:R-:W-:Y:S02]  /*f6d0*/  @P0 IMAD.MOV.U32 R2, RZ, RZ, R14 ;  /* 0x000000ffff020224 */ /* 0x000fe400078e000e */
        /* <DEDUP_REMOVED lines=17> */
[C---:B------:R-:W-:Y:S02]  /*f7f0*/  @P0 LEA R8, R23.reuse, UR48, 0x1 ;  /* 0x0000003017080c11 */ /* 0x040fe4000f8e08ff */
[C---:B0-----:R-:W-:Y:S02]  /*f800*/  @P0 LEA R2, P2, R18.reuse, R14, 0x1 ;  /* 0x0000000e12020211 */ /* 0x041fe400078408ff */
[----:B------:R-:W0:Y:S02]  /*f810*/  SHFL.IDX PT, R14, R0, 0x5, 0x181f ;  /* 0x00b81f00000e7f89 */ /* 0x000e2400000e0000 */
[----:B------:R-:W-:Y:S01]  /*f820*/  @P1 LEA R21, R23, UR48, 0x1 ;  /* 0x0000003017151c11 */ /* 0x000fe2000f8e08ff */
[----:B-1----:R-:W-:Y:S02]  /*f830*/  @P0 IMAD.X R3, RZ, RZ, R7, P2 ;  /* 0x000000ffff030224 */ /* 0x002fe400010e0607 */
[----:B------:R-:W1:Y:S04]  /*f840*/  SHFL.IDX PT, R7, R4, 0x5, 0x181f ;  /* 0x00b81f0004077f89 */ /* 0x000e6800000e0000 */
[----:B------:R3:W-:Y:S02]  /*f850*/  @P0 LDGSTS.E.BYPASS.LTC128B.128 [R8+0xfc00], desc[UR36][R2.64], !P3 ;  /* 0x0fc0000002080fae */ /* 0x0007e4000d901d64 */
[----:B---3--:R-:W-:-:S02]  /*f860*/  @P1 LEA R2, P0, R18, R9, 0x1 ;  /* 0x0000000912021211 */ /* 0x008fc400078008ff */
[----:B------:R-:W3:Y:S03]  /*f870*/  SHFL.IDX PT, R9, R0, 0x6, 0x181f ;  /* 0x00d81f0000097f89 */ /* 0x000ee600000e0000 */
[----:B--2---:R-:W-:Y:S01]  /*f880*/  @P1 IMAD.X R3, RZ, RZ, R6, P0 ;  /* 0x000000ffff031224 */ /* 0x004fe200000e0606 */
        /* <DEDUP_REMOVED lines=14> */
.L_x_1123:
        /* <DEDUP_REMOVED lines=17> */
.L_x_1068:
[----:B------:R-:W-:Y:S01]  /*fa80*/  SYNCS.ARRIVE.TRANS64.A1T0 RZ, [UR48+0x16830], RZ ;  /* 0x016830ffffff79a7 */ /* 0x000fe20008100030 */
[----:B------:R-:W-:Y:S05]  /*fa90*/  WARPSYNC.ALL ;  /* 0x0000000000007948 */ /* 0x000fea0003800000 */
[----:B------:R-:W-:Y:S01]  /*faa0*/  UIADD3 UR5, UR48, 0x8400, URZ ;  /* 0x0000840030057890 */ /* 0x000fe2000fffe03f */
[----:B------:R-:W-:Y:S01]  /*fab0*/  R2UR UR4, R28 ;  /* 0x000000001c0472ca */ /* 0x000fe200000e0000 */
[----:B------:R-:W-:Y:S02]  /*fac0*/  ULDC.64 UR6, c[0x0][0x2d8] ;  /* 0x0000b60000067ab9 */ /* 0x000fe40000000a00 */
        /* <DEDUP_REMOVED lines=12> */
[----:B------:R-:W-:Y:S02]  /*fb90*/  IMAD.U32 R4, RZ, RZ, UR6 ;  /* 0x00000006ff047e24 */ /* 0x000fe4000f8e00ff */
[----:B------:R-:W0:Y:S01]  /*fba0*/  LDC.64 R2, c[0x4][R2] ;  /* 0x0100000002027b82 */ /* 0x000e220000000a00 */
        /* <DEDUP_REMOVED lines=10> */
.L_x_1069:
[----:B------:R-:W-:Y:S01]  /*fc50*/  SHF.R.S32.HI R20, RZ, 0x1f, R25 ;  /* 0x0000001fff147819 */ /* 0x000fe20000011419 */
[----:B------:R-:W-:Y:S01]  /*fc60*/  ULDC.64 UR4, c[0x0][0x2e0] ;  /* 0x0000b80000047ab9 */ /* 0x000fe20000000a00 */
[----:B------:R-:W-:Y:S01]  /*fc70*/  UISETP.NE.AND UP0, UPT, UR51, URZ, UPT ;  /* 0x0000003f3300728c */ /* 0x000fe2000bf05270 */
[----:B------:R-:W-:Y:S01]  /*fc80*/  IMAD.U32 R4, RZ, RZ, UR40 ;  /* 0x00000028ff047e24 */ /* 0x000fe2000f8e00ff */
[----:B------:R-:W0:Y:S01]  /*fc90*/  LDC R9, c[0x0][0x448] ;  /* 0x00011200ff097b82 */ /* 0x000e220000000800 */
[----:B------:R-:W-:Y:S02]  /*fca0*/  IMAD R0, R20, UR4, RZ ;  /* 0x0000000414007c24 */ /* 0x000fe4000f8e02ff */
[----:B------:R-:W1:Y:S01]  /*fcb0*/  S2R R20, SR_TID.X ;  /* 0x0000000000147919 */ /* 0x000e620000002100 */
[----:B------:R-:W-:Y:S01]  /*fcc0*/  PLOP3.LUT P0, PT, PT, PT, UP0, 0x80, 0x0 ;  /* 0x000000000000781c */ /* 0x000fe20003f0f008 */
[----:B------:R-:W-:Y:S01]  /*fcd0*/  IMAD.U32 R3, RZ, RZ, UR49 ;  /* 0x00000031ff037e24 */ /* 0x000fe2000f8e00ff */
[----:B------:R-:W-:Y:S01]  /*fce0*/  PLOP3.LUT P1, PT, PT, PT, UP0, 0x80, 0x0 ;  /* 0x000000000000781c */ /* 0x000fe20003f2f008 */
[----:B------:R-:W-:Y:S01]  /*fcf0*/  IMAD.MOV.U32 R2, RZ, RZ, R4 ;  /* 0x000000ffff027224 */ /* 0x000fe200078e0004 */
[----:B------:R-:W-:Y:S01]  /*fd00*/  PLOP3.LUT P2, PT, PT, PT, UP0, 0x80, 0x0 ;  /* 0x000000000000781c */ /* 0x000fe20003f4f008 */
[----:B------:R-:W-:-:S02]  /*fd10*/  IMAD.U32 R5, RZ, RZ, UR41 ;  /* 0x00000029ff057e24 */ /* 0x000fc4000f8e00ff */
[----:B------:R-:W-:Y:S01]  /*fd20*/  IMAD.WIDE.U32 R2, R25, UR4, R2 ;  /* 0x0000000419027c25 */ /* 0x000fe2000f8e0002 */
[----:B------:R-:W-:-:S03]  /*fd30*/  @UP0 ULDC UR4, c[0x0][0x44c] ;  /* 0x0001130000040ab9 */ /* 0x000fc60000000800 */
[----:B------:R-:W-:Y:S01]  /*fd40*/  IMAD R5, R25, UR5, R0 ;  /* 0x0000000519057c24 */ /* 0x000fe2000f8e0200 */
[----:B------:R-:W-:-:S03]  /*fd50*/  @UP0 ULDC UR5, c[0x0][0x450] ;  /* 0x0001140000050ab9 */ /* 0x000fc60000000800 */
[----:B------:R-:W-:Y:S01]  /*fd60*/  IMAD.IADD R3, R3, 0x1, R5 ;  /* 0x0000000103037824 */ /* 0x000fe200078e0205 */
[----:B-1----:R-:W-:-:S04]  /*fd70*/  LOP3.LUT R20, R20, 0x7f, RZ, 0xc0, !PT ;  /* 0x0000007f14147812 */ /* 0x002fc800078ec0ff */
[----:B------:R-:W-:-:S04]  /*fd80*/  SHF.R.U32.HI R20, RZ, 0x3, R20 ;  /* 0x00000003ff147819 */ /* 0x000fc80000011614 */
[----:B------:R-:W-:-:S05]  /*fd90*/  IADD3 R4, R20, UR43, R26 ;  /* 0x0000002b14047c10 */ /* 0x000fca000fffe01a */
[C---:B------:R-:W-:Y:S01]  /*fda0*/  @P0 IMAD.HI.U32 R0, R4.reuse, UR4, RZ ;  /* 0x0000000404000c27 */ /* 0x040fe2000f8e00ff */
[----:B------:R-:W-:Y:S01]  /*fdb0*/  PLOP3.LUT P0, PT, PT, PT, UP0, 0x80, 0x0 ;  /* 0x000000000000781c */ /* 0x000fe20003f0f008 */
[----:B------:R-:W-:Y:S02]  /*fdc0*/  @UP0 ULDC UR4, c[0x0][0x44c] ;  /* 0x0001130000040ab9 */ /* 0x000fe40000000800 */
[----:B------:R-:W-:Y:S01]  /*fdd0*/  IMAD.MOV.U32 R5, RZ, RZ, R4 ;  /* 0x000000ffff057224 */ /* 0x000fe200078e0004 */
[----:B------:R-:W-:Y:S01]  /*fde0*/  @P1 SHF.R.U32.HI R5, RZ, UR5, R0 ;  /* 0x00000005ff051c19 */ /* 0x000fe20008011600 */
[----:B------:R-:W-:-:S04]  /*fdf0*/  VIADD R0, R4, 0x80 ;  /* 0x0000008004007836 */ /* 0x000fc80000000000 */
[----:B------:R-:W-:Y:S01]  /*fe00*/  @P2 IMAD.HI.U32 R6, R0, UR4, RZ ;  /* 0x0000000400062c27 */ /* 0x000fe2000f8e00ff */
[----:B------:R-:W-:-:S03]  /*fe10*/  @UP0 ULDC UR4, c[0x0][0x450] ;  /* 0x0001140000040ab9 */ /* 0x000fc60000000800 */
[--C-:B------:R-:W-:Y:S02]  /*fe20*/  IMAD.MOV R15, RZ, RZ, -R5.reuse ;  /* 0x000000ffff0f7224 */ /* 0x100fe400078e0a05 */
[----:B------:R-:W-:Y:S01]  /*fe30*/  IMAD.MOV.U32 R21, RZ, RZ, R0 ;  /* 0x000000ffff157224 */ /* 0x000fe200078e0000 */
[----:B------:R-:W-:Y:S01]  /*fe40*/  @P0 SHF.R.U32.HI R21, RZ, UR4, R6 ;  /* 0x00000004ff150c19 */ /* 0x000fe20008011606 */
[----:B0-----:R-:W-:Y:S01]  /*fe50*/  IMAD R15, R9, R15, R4 ;  /* 0x0000000f090f7224 */ /* 0x001fe200078e0204 */
[----:B------:R-:W-:Y:S01]  /*fe60*/  SHF.R.S32.HI R4, RZ, 0x1f, R5 ;  /* 0x0000001fff047819 */ /* 0x000fe20000011405 */
[----:B------:R-:W-:Y:S01]  /*fe70*/  ULDC.64 UR4, c[0x0][0x2d0] ;  /* 0x0000b40000047ab9 */ /* 0x000fe20000000a00 */
[--C-:B------:R-:W-:Y:S01]  /*fe80*/  SHF.R.S32.HI R8, RZ, 0x1f, R21.reuse ;  /* 0x0000001fff087819 */ /* 0x100fe20000011415 */
[----:B------:R-:W-:Y:S02]  /*fe90*/  IMAD.MOV R11, RZ, RZ, -R21 ;  /* 0x000000ffff0b7224 */ /* 0x000fe400078e0a15 */
[----:B------:R-:W-:-:S02]  /*fea0*/  IMAD R4, R4, UR4, RZ ;  /* 0x0000000404047c24 */ /* 0x000fc4000f8e02ff */
[----:B------:R-:W-:Y:S02]  /*feb0*/  IMAD R8, R8, UR4, RZ ;  /* 0x0000000408087c24 */ /* 0x000fe4000f8e02ff */
[----:B------:R-:W-:Y:S01]  /*fec0*/  IMAD R11, R9, R11, R0 ;  /* 0x0000000b090b7224 */ /* 0x000fe200078e0200 */
[----:B------:R-:W-:Y:S01]  /*fed0*/  SHF.R.S32.HI R0, RZ, 0x1f, R15 ;  /* 0x0000001fff007819 */ /* 0x000fe2000001140f */
[----:B------:R-:W-:Y:S02]  /*fee0*/  IMAD R13, R5, UR5, R4 ;  /* 0x00000005050d7c24 */ /* 0x000fe4000f8e0204 */
[----:B------:R-:W-:-:S04]  /*fef0*/  IMAD.WIDE.U32 R6, R21, UR4, R2 ;  /* 0x0000000415067c25 */ /* 0x000fc8000f8e0002 */
[----:B------:R-:W-:-:S04]  /*ff00*/  IMAD.WIDE.U32 R4, R5, UR4, R2 ;  /* 0x0000000405047c25 */ /* 0x000fc8000f8e0002 */
[----:B------:R-:W-:Y:S01]  /*ff10*/  IMAD R21, R21, UR5, R8 ;  /* 0x0000000515157c24 */ /* 0x000fe2000f8e0208 */
[----:B------:R-:W-:Y:S01]  /*ff20*/  ULDC.64 UR4, c[0x0][0x2c8] ;  /* 0x0000b20000047ab9 */ /* 0x000fe20000000a00 */
[----:B------:R-:W-:Y:S02]  /*ff30*/  IMAD.IADD R3, R5, 0x1, R13 ;  /* 0x0000000105037824 */ /* 0x000fe400078e020d */
[----:B------:R-:W-:Y:S02]  /*ff40*/  IMAD R0, R0, UR4, RZ ;  /* 0x0000000400007c24 */ /* 0x000fe4000f8e02ff */
[----:B------:R-:W-:Y:S02]  /*ff50*/  IMAD.MOV.U32 R2, RZ, RZ, R4 ;  /* 0x000000ffff027224 */ /* 0x000fe400078e0004 */
[C---:B------:R-:W-:Y:S01]  /*ff60*/  IMAD R13, R15.reuse, UR5, R0 ;  /* 0x000000050f0d7c24 */ /* 0x040fe2000f8e0200 */
[----:B------:R-:W-:Y:S01]  /*ff70*/  SHF.R.S32.HI R0, RZ, 0x1f, R11 ;  /* 0x0000001fff007819 */ /* 0x000fe2000001140b */
[----:B------:R-:W-:-:S04]  /*ff80*/  IMAD.WIDE.U32 R4, R15, UR4, R2 ;  /* 0x000000040f047c25 */ /* 0x000fc8000f8e0002 */
[----:B------:R-:W-:Y:S02]  /*ff90*/  IMAD.IADD R3, R7, 0x1, R21 ;  /* 0x0000000107037824 */ /* 0x000fe400078e0215 */
[----:B------:R-:W-:Y:S02]  /*ffa0*/  IMAD R0, R0, UR4, RZ ;  /* 0x0000000400007c24 */ /* 0x000fe4000f8e02ff */
[----:B------:R-:W-:Y:S02]  /*ffb0*/  IMAD.MOV.U32 R2, RZ, RZ, R6 ;  /* 0x000000ffff027224 */ /* 0x000fe400078e0006 */
[C---:B------:R-:W-:Y:S02]  /*ffc0*/  IMAD R15, R11.reuse, UR5, R0 ;  /* 0x000000050b0f7c24 */ /* 0x040fe4000f8e0200 */
[----:B------:R-:W-:Y:S01]  /*ffd0*/  IMAD.WIDE.U32 R2, R11, UR4, R2 ;  /* 0x000000040b027c25 */ /* 0x000fe2000f8e0002 */
[----:B------:R-:W-:Y:S02]  /*ffe0*/  ULDC.64 UR4, c[0x0][0x280] ;  /* 0x0000a00000047ab9 */ /* 0x000fe40000000a00 */
[----:B------:R-:W-:Y:S01]  /*fff0*/  LEA R7, P0, R4, UR4, 0x1 ;  /* 0x0000000404077c11 */ /* 0x000fe2000f8008ff */
[----:B------:R-:W-:-:S02]  /*10000*/  IMAD.IADD R13, R5, 0x1, R13 ;  /* 0x00000001050d7824 */ /* 0x000fc400078e020d */
[----:B------:R-:W-:-:S03]  /*10010*/  IMAD.IADD R3, R3, 0x1, R15 ;  /* 0x0000000103037824 */ /* 0x000fc600078e020f */
[----:B------:R-:W-:Y:S02]  /*10020*/  LEA.HI.X R8, R4, UR5, R13, 0x1, P0 ;  /* 0x0000000504087c11 */ /* 0x000fe400080f0c0d */
[----:B------:R-:W-:Y:S01]  /*10030*/  LEA R0, P0, R2, UR4, 0x1 ;  /* 0x0000000402007c11 */ /* 0x000fe2000f8008ff */
[----:B------:R-:W-:-:S03]  /*10040*/  ULDC UR4, c[0x0][0x2b8] ;  /* 0x0000ae0000047ab9 */ /* 0x000fc60000000800 */
[----:B------:R-:W-:Y:S02]  /*10050*/  LEA.HI.X R6, R2, UR5, R3, 0x1, P0 ;  /* 0x0000000502067c11 */ /* 0x000fe400080f0c03 */
[----:B------:R-:W-:Y:S01]  /*10060*/  ISETP.GE.AND P0, PT, R18, UR4, PT ;  /* 0x0000000412007c0c */ /* 0x000fe2000bf06270 */
[----:B------:R-:W-:-:S03]  /*10070*/  UMOV UR4, 0xffffffff ;  /* 0xffffffff00047882 */ /* 0x000fc60000000000 */
[----:B------:R-:W-:Y:S09]  /*10080*/  BRA.DIV UR4, `(.L_x_1070) ;  /* 0x0000002e04807947 */ /* 0x000ff2000b800000 */
[----:B------:R-:W0:Y:S01]  /*10090*/  S2R R3, SR_TID.X ;  /* 0x0000000000037919 */ /* 0x000e220000002100 */
[----:B------:R-:W-:Y:S02]  /*100a0*/  ULDC UR4, c[0x0][0x288] ;  /* 0x0000a20000047ab9 */ /* 0x000fe40000000800 */
[----:B------:R-:W-:Y:S01]  /*100b0*/  IMAD R5, R9, UR4, RZ ;  /* 0x0000000409057c24 */ /* 0x000fe2000f8e02ff */
[----:B------:R-:W1:Y:S04]  /*100c0*/  SHFL.IDX PT, R14, R7, RZ, 0x181f ;  /* 0x00181fff070e7589 */ /* 0x000e6800000e0000 */
[----:B------:R-:W2:Y:S04]  /*100d0*/  SHFL.IDX PT, R2, R8, RZ, 0x181f ;  /* 0x00181fff08027589 */ /* 0x000ea800000e0000 */
[----:B------:R-:W3:Y:S04]  /*100e0*/  SHFL.IDX PT, R21, R7, 0x1, 0x181f ;  /* 0x00381f0007157f89 */ /* 0x000ee800000e0000 */
[----:B------:R-:W4:Y:S04]  /*100f0*/  SHFL.IDX PT, R10, R8, 0x1, 0x181f ;  /* 0x00381f00080a7f89 */ /* 0x000f2800000e0000 */
[----:B------:R-:W-:Y:S01]  /*10100*/  SHFL.IDX PT, R9, R8, 0x2, 0x181f ;  /* 0x00581f0008097f89 */ /* 0x000fe200000e0000 */
[----:B0-----:R-:W-:-:S04]  /*10110*/  LOP3.LUT R3, R3, 0x7f, RZ, 0xc0, !PT ;  /* 0x0000007f03037812 */ /* 0x001fc800078ec0ff */
[----:B------:R-:W-:-:S05]  /*10120*/  SHF.R.U32.HI R3, RZ, 0x3, R3 ;  /* 0x00000003ff037819 */ /* 0x000fca0000011603 */
[----:B------:R-:W-:-:S04]  /*10130*/  VIADD R4, R3, UR43 ;  /* 0x0000002b03047c36 */ /* 0x000fc80008000000 */
[C---:B------:R-:W-:Y:S01]  /*10140*/  VIADD R12, R4.reuse, 0x10 ;  /* 0x00000010040c7836 */ /* 0x040fe20000000000 */
[----:B------:R-:W-:-:S04]  /*10150*/  ISETP.GE.AND P1, PT, R4, R5, PT ;  /* 0x000000050400720c */ /* 0x000fc80003f26270 */
[----:B------:R-:W-:Y:S01]  /*10160*/  ISETP.GE.AND P3, PT, R12, R5, PT ;  /* 0x000000050c00720c */ /* 0x000fe20003f66270 */
[----:B------:R-:W-:-:S08]  /*10170*/  VIADD R12, R4, 0x20 ;  /* 0x00000020040c7836 */ /* 0x000fd00000000000 */
[----:B-1----:R-:W-:Y:S02]  /*10180*/  @!P1 LEA R14, P2, R18, R14, 0x1 ;  /* 0x0000000e120e9211 */ /* 0x002fe400078408ff */
[----:B------:R-:W-:-:S03]  /*10190*/  @!P1 LEA R25, R23, UR48, 0x1 ;  /* 0x0000003017199c11 */ /* 0x000fc6000f8e08ff */
[----:B--2---:R-:W-:Y:S02]  /*101a0*/  @!P1 IMAD.X R3, RZ, RZ, R2, P2 ;  /* 0x000000ffff039224 */ /* 0x004fe400010e0602 */
[----:B------:R-:W-:Y:S02]  /*101b0*/  @!P1 IMAD.MOV.U32 R2, RZ, RZ, R14 ;  /* 0x000000ffff029224 */ /* 0x000fe400078e000e */
[----:B------:R-:W0:Y:S04]  /*101c0*/  SHFL.IDX PT, R14, R7, 0x2, 0x181f ;  /* 0x00581f00070e7f89 */ /* 0x000e2800000e0000 */
[----:B------:R3:W-:Y:S01]  /*101d0*/  @!P1 LDGSTS.E.BYPASS.LTC128B.128 [R25+0x8400], desc[UR36][R2.64], !P0 ;  /* 0x0840000002199fae */ /* 0x0007e2000c101d64 */
[----:B------:R-:W-:Y:S01]  /*101e0*/  ISETP.GE.AND P1, PT, R12, R5, PT ;  /* 0x000000050c00720c */ /* 0x000fe20003f26270 */
[----:B------:R-:W-:Y:S01]  /*101f0*/  VIADD R12, R4, 0x30 ;  /* 0x00000030040c7836 */ /* 0x000fe20000000000 */
[----:B---3--:R-:W-:-:S02]  /*10200*/  @!P3 LEA R2, P2, R18, R21, 0x1 ;  /* 0x000000151202b211 */ /* 0x008fc400078408ff */
[----:B------:R-:W1:Y:S01]  /*10210*/  SHFL.IDX PT, R21, R7, 0x3, 0x181f ;  /* 0x00781f0007157f89 */ /* 0x000e6200000e0000 */
[----:B------:R-:W-:Y:S02]  /*10220*/  @!P3 LEA R25, R23, UR48, 0x1 ;  /* 0x000000301719bc11 */ /* 0x000fe4000f8e08ff */
[----:B----4-:R-:W-:-:S06]  /*10230*/  @!P3 IMAD.X R3, RZ, RZ, R10, P2 ;  /* 0x000000ffff03b224 */ /* 0x010fcc00010e060a */
[C---:B------:R-:W-:Y:S01]  /*10240*/  @!P1 LEA R20, R23.reuse, UR48, 0x1 ;  /* 0x0000003017149c11 */ /* 0x040fe2000f8e08ff */
[----:B------:R-:W2:Y:S04]  /*10250*/  SHFL.IDX PT, R10, R8, 0x3, 0x181f ;  /* 0x00781f00080a7f89 */ /* 0x000ea800000e0000 */
[----:B------:R0:W-:Y:S01]  /*10260*/  @!P3 LDGSTS.E.BYPASS.LTC128B.128 [R25+0x8c00], desc[UR36][R2.64], !P0 ;  /* 0x08c000000219bfae */ /* 0x0001e2000c101d64 */
[----:B------:R-:W-:Y:S01]  /*10270*/  ISETP.GE.AND P3, PT, R12, R5, PT ;  /* 0x000000050c00720c */ /* 0x000fe20003f66270 */
[----:B------:R-:W-:Y:S01]  /*10280*/  VIADD R12, R4, 0x40 ;  /* 0x00000040040c7836 */ /* 0x000fe20000000000 */
[----:B0-----:R-:W-:Y:S02]  /*10290*/  @!P1 LEA R2, P2, R18, R14, 0x1 ;  /* 0x0000000e12029211 */ /* 0x001fe400078408ff */
[----:B------:R-:W0:Y:S09]  /*102a0*/  SHFL.IDX PT, R14, R7, 0x4, 0x181f ;  /* 0x00981f00070e7f89 */ /* 0x000e3200000e0000 */
[----:B------:R-:W-:Y:S01]  /*102b0*/  @!P3 LEA R25, R23, UR48, 0x1 ;  /* 0x000000301719bc11 */ /* 0x000fe2000f8e08ff */
[----:B------:R-:W-:-:S02]  /*102c0*/  @!P1 IMAD.X R3, RZ, RZ, R9, P2 ;  /* 0x000000ffff039224 */ /* 0x000fc400010e0609 */
[----:B------:R-:W3:Y:S04]  /*102d0*/  SHFL.IDX PT, R9, R8, 0x4, 0x181f ;  /* 0x00981f0008097f89 */ /* 0x000ee800000e0000 */
[----:B------:R1:W-:Y:S01]  /*102e0*/  @!P1 LDGSTS.E.BYPASS.LTC128B.128 [R20+0x9400], desc[UR36][R2.64], !P0 ;  /* 0x0940000002149fae */ /* 0x0003e2000c101d64 */
[----:B------:R-:W-:Y:S01]  /*102f0*/  ISETP.GE.AND P1, PT, R12, R5, PT ;  /* 0x000000050c00720c */ /* 0x000fe20003f26270 */
[----:B------:R-:W-:Y:S01]  /*10300*/  VIADD R12, R4, 0x50 ;  /* 0x00000050040c7836 */ /* 0x000fe20000000000 */
[----:B-1----:R-:W-:Y:S02]  /*10310*/  @!P3 LEA R2, P2, R18, R21, 0x1 ;  /* 0x000000151202b211 */ /* 0x002fe400078408ff */
[----:B------:R-:W1:Y:S09]  /*10320*/  SHFL.IDX PT, R21, R7, 0x5, 0x181f ;  /* 0x00b81f0007157f89 */ /* 0x000e7200000e0000 */
[----:B------:R-:W-:Y:S01]  /*10330*/  @!P1 LEA R20, R23, UR48, 0x1 ;  /* 0x0000003017149c11 */ /* 0x000fe2000f8e08ff */
[----:B--2---:R-:W-:-:S02]  /*10340*/  @!P3 IMAD.X R3, RZ, RZ, R10, P2 ;  /* 0x000000ffff03b224 */ /* 0x004fc400010e060a */
[----:B------:R-:W2:Y:S04]  /*10350*/  SHFL.IDX PT, R10, R8, 0x5, 0x181f ;  /* 0x00b81f00080a7f89 */ /* 0x000ea800000e0000 */
[----:B------:R0:W-:Y:S01]  /*10360*/  @!P3 LDGSTS.E.BYPASS.LTC128B.128 [R25+0x9c00], desc[UR36][R2.64], !P0 ;  /* 0x09c000000219bfae */ /* 0x0001e2000c101d64 */
[-C--:B------:R-:W-:Y:S01]  /*10370*/  ISETP.GE.AND P3, PT, R12, R5.reuse, PT ;  /* 0x000000050c00720c */ /* 0x080fe20003f66270 */
[----:B------:R-:W-:Y:S01]  /*10380*/  VIADD R12, R4, 0x60 ;  /* 0x00000060040c7836 */ /* 0x000fe20000000000 */
[----:B0-----:R-:W-:Y:S02]  /*10390*/  @!P1 LEA R2, P2, R18, R14, 0x1 ;  /* 0x0000000e12029211 */ /* 0x001fe400078408ff */
[----:B------:R-:W0:Y:S03]  /*103a0*/  SHFL.IDX PT, R14, R7, 0x6, 0x181f ;  /* 0x00d81f00070e7f89 */ /* 0x000e2600000e0000 */
[----:B---3--:R-:W-:Y:S01]  /*103b0*/  @!P1 IMAD.X R3, RZ, RZ, R9, P2 ;  /* 0x000000ffff039224 */ /* 0x008fe200010e0609 */
[----:B------:R-:W-:Y:S04]  /*103c0*/  SHFL.IDX PT, R7, R7, 0x7, 0x181f ;  /* 0x00f81f0007077f89 */ /* 0x000fe800000e0000 */
[----:B------:R-:W3:Y:S04]  /*103d0*/  SHFL.IDX PT, R9, R8, 0x6, 0x181f ;  /* 0x00d81f0008097f89 */ /* 0x000ee800000e0000 */
[----:B------:R1:W-:Y:S01]  /*103e0*/  @!P1 LDGSTS.E.BYPASS.LTC128B.128 [R20+0xa400], desc[UR36][R2.64], !P0 ;  /* 0x0a40000002149fae */ /* 0x0003e2000c101d64 */
[----:B------:R-:W-:-:S03]  /*103f0*/  ISETP.GE.AND P1, PT, R12, R5, PT ;  /* 0x000000050c00720c */ /* 0x000fc60003f26270 */
[----:B------:R-:W4:Y:S01]  /*10400*/  SHFL.IDX PT, R8, R8, 0x7, 0x181f ;  /* 0x00f81f0008087f89 */ /* 0x000f2200000e0000 */
[----:B-1----:R-:W-:Y:S02]  /*10410*/  @!P3 LEA R2, P2, R18, R21, 0x1 ;  /* 0x000000151202b211 */ /* 0x002fe400078408ff */
[----:B------:R-:W-:-:S07]  /*10420*/  @!P3 LEA R21, R23, UR48, 0x1 ;  /* 0x000000301715bc11 */ /* 0x000fce000f8e08ff */
[----:B------:R-:W-:Y:S01]  /*10430*/  @!P1 LEA R25, R23, UR48, 0x1 ;  /* 0x0000003017199c11 */ /* 0x000fe2000f8e08ff */
[----:B--2---:R-:W-:Y:S02]  /*10440*/  @!P3 IMAD.X R3, RZ, RZ, R10, P2 ;  /* 0x000000ffff03b224 */ /* 0x004fe400010e060a */
[----:B------:R-:W-:-:S03]  /*10450*/  VIADD R10, R4, 0x70 ;  /* 0x00000070040a7836 */ /* 0x000fc60000000000 */
[----:B------:R0:W-:Y:S02]  /*10460*/  @!P3 LDGSTS.E.BYPASS.LTC128B.128 [R21+0xac00], desc[UR36][R2.64], !P0 ;  /* 0x0ac000000215bfae */ /* 0x0001e4000c101d64 */
[----:B------:R-:W-:Y:S01]  /*10470*/  ISETP.GE.AND P3, PT, R10, R5, PT ;  /* 0x000000050a00720c */ /* 0x000fe20003f66270 */
[----:B------:R-:W-:Y:S01]  /*10480*/  VIADD R10, R4, 0x80 ;  /* 0x00000080040a7836 */ /* 0x000fe20000000000 */
[----:B0-----:R-:W-:Y:S02]  /*10490*/  @!P1 LEA R2, P2, R18, R14, 0x1 ;  /* 0x0000000e12029211 */ /* 0x001fe400078408ff */
[----:B------:R-:W0:Y:S09]  /*104a0*/  SHFL.IDX PT, R14, R0, RZ, 0x181f ;  /* 0x00181fff000e7589 */ /* 0x000e3200000e0000 */
[----:B------:R-:W-:Y:S01]  /*104b0*/  @!P3 LEA R21, R23, UR48, 0x1 ;  /* 0x000000301715bc11 */ /* 0x000fe2000f8e08ff */
[----:B---3--:R-:W-:-:S02]  /*104c0*/  @!P1 IMAD.X R3, RZ, RZ, R9, P2 ;  /* 0x000000ffff039224 */ /* 0x008fc400010e0609 */
[----:B------:R-:W1:Y:S04]  /*104d0*/  SHFL.IDX PT, R9, R6, RZ, 0x181f ;  /* 0x00181fff06097589 */ /* 0x000e6800000e0000 */
[----:B------:R2:W-:Y:S01]  /*104e0*/  @!P1 LDGSTS.E.BYPASS.LTC128B.128 [R25+0xb400], desc[UR36][R2.64], !P0 ;  /* 0x0b40000002199fae */ /* 0x0005e2000c101d64 */
[----:B------:R-:W-:Y:S01]  /*104f0*/  ISETP.GE.AND P1, PT, R10, R5, PT ;  /* 0x000000050a00720c */ /* 0x000fe20003f26270 */
[----:B------:R-:W-:Y:S01]  /*10500*/  VIADD R10, R4, 0x90 ;  /* 0x00000090040a7836 */ /* 0x000fe20000000000 */
[----:B--2---:R-:W-:-:S11]  /*10510*/  @!P3 LEA R2, P2, R18, R7, 0x1 ;  /* 0x000000071202b211 */ /* 0x004fd600078408ff */
[----:B------:R-:W-:Y:S01]  /*10520*/  @!P1 LEA R25, R23, UR48, 0x1 ;  /* 0x0000003017199c11 */ /* 0x000fe2000f8e08ff */
[----:B------:R-:W-:Y:S01]  /*10530*/  SHFL.IDX PT, R7, R6, 0x2, 0x181f ;  /* 0x00581f0006077f89 */ /* 0x000fe200000e0000 */
[----:B----4-:R-:W-:-:S03]  /*10540*/  @!P3 IMAD.X R3, RZ, RZ, R8, P2 ;  /* 0x000000ffff03b224 */ /* 0x010fc600010e0608 */
[----:B------:R-:W-:Y:S04]  /*10550*/  SHFL.IDX PT, R8, R6, 0x1, 0x181f ;  /* 0x00381f0006087f89 */ /* 0x000fe800000e0000 */
[----:B------:R0:W-:Y:S01]  /*10560*/  @!P3 LDGSTS.E.BYPASS.LTC128B.128 [R21+0xbc00], desc[UR36][R2.64], !P0 ;  /* 0x0bc000000215bfae */ /* 0x0001e2000c101d64 */
[----:B------:R-:W-:Y:S01]  /*10570*/  ISETP.GE.AND P3, PT, R10, R5, PT ;  /* 0x000000050a00720c */ /* 0x000fe20003f66270 */
[----:B------:R-:W-:Y:S02]  /*10580*/  VIADD R10, R4, 0xa0 ;  /* 0x000000a0040a7836 */ /* 0x000fe40000000000 */
[----:B------:R-:W-:Y:S01]  /*10590*/  SHFL.IDX PT, R6, R6, 0x3, 0x181f ;  /* 0x00781f0006067f89 */ /* 0x000fe200000e0000 */
[----:B0-----:R-:W-:-:S03]  /*105a0*/  @!P1 LEA R2, P2, R18, R14, 0x1 ;  /* 0x0000000e12029211 */ /* 0x001fc600078408ff */
[----:B------:R-:W-:Y:S02]  /*105b0*/  SHFL.IDX PT, R14, R0, 0x2, 0x181f ;  /* 0x00581f00000e7f89 */ /* 0x000fe400000e0000 */
[----:B-1----:R-:W-:Y:S02]  /*105c0*/  @!P1 IMAD.X R3, RZ, RZ, R9, P2 ;  /* 0x000000ffff039224 */ /* 0x002fe400010e0609 */
[----:B------:R-:W0:Y:S04]  /*105d0*/  SHFL.IDX PT, R9, R0, 0x1, 0x181f ;  /* 0x00381f0000097f89 */ /* 0x000e2800000e0000 */
[----:B------:R0:W-:Y:S01]  /*105e0*/  @!P1 LDGSTS.E.BYPASS.LTC128B.128 [R25+0xc400], desc[UR36][R2.64], !P0 ;  /* 0x0c40000002199fae */ /* 0x0001e2000c101d64 */
[----:B------:R-:W-:Y:S02]  /*105f0*/  ISETP.GE.AND P1, PT, R10, R5, PT ;  /* 0x000000050a00720c */ /* 0x000fe40003f26270 */
[----:B0-----:R-:W-:-:S02]  /*10600*/  @!P3 LEA R2, P2, R18, R9, 0x1 ;  /* 0x000000091202b211 */ /* 0x001fc400078408ff */
[----:B------:R-:W-:-:S03]  /*10610*/  @!P3 LEA R9, R23, UR48, 0x1 ;  /* 0x000000301709bc11 */ /* 0x000fc6000f8e08ff */
[----:B------:R-:W-:-:S05]  /*10620*/  @!P3 IMAD.X R3, RZ, RZ, R8, P2 ;  /* 0x000000ffff03b224 */ /* 0x000fca00010e0608 */
[----:B------:R0:W-:Y:S02]  /*10630*/  @!P3 LDGSTS.E.BYPASS.LTC128B.128 [R9+0xcc00], desc[UR36][R2.64], !P0 ;  /* 0x0cc000000209bfae */ /* 0x0001e4000c101d64 */
[----:B0-----:R-:W-:Y:S02]  /*10640*/  @!P1 LEA R2, P2, R18, R14, 0x1 ;  /* 0x0000000e12029211 */ /* 0x001fe400078408ff */
[----:B------:R0:W1:Y:S03]  /*10650*/  SHFL.IDX PT, R14, R0, 0x3, 0x181f ;  /* 0x00781f00000e7f89 */ /* 0x00006600000e0000 */
[----:B------:R-:W-:Y:S01]  /*10660*/  @!P1 IMAD.X R3, RZ, RZ, R7, P2 ;  /* 0x000000ffff039224 */ /* 0x000fe200010e0607 */
[----:B------:R-:W-:-:S05]  /*10670*/  @!P1 LEA R7, R23, UR48, 0x1 ;  /* 0x0000003017079c11 */ /* 0x000fca000f8e08ff */
[----:B------:R0:W-:Y:S02]  /*10680*/  @!P1 LDGSTS.E.BYPASS.LTC128B.128 [R7+0xd400], desc[UR36][R2.64], !P0 ;  /* 0x0d40000002079fae */ /* 0x0001e4000c101d64 */
.L_x_1148:
[----:B------:R-:W-:Y:S02]  /*10690*/  VIADD R4, R4, 0xb0 ;  /* 0x000000b004047836 */ /* 0x000fe40000000000 */
[----:B0-----:R-:W-:-:S03]  /*106a0*/  IMAD.MOV.U32 R0, RZ, RZ, 0x1 ;  /* 0x00000001ff007424 */ /* 0x001fc600078e00ff */
        /* <DEDUP_REMOVED lines=14> */
[----:B------:R-:W-:-:S05]  /*10790*/  VIADD R22, R22, 0xfffffffe ;  /* 0xfffffffe16167836 */ /* 0x000fca0000000000 */
[----:B------:R-:W-:Y:S01]  /*107a0*/  ISETP.GE.AND P1, PT, R22, UR52, PT ;  /* 0x0000003416007c0c */ /* 0x000fe2000bf26270 */
[----:B------:R-:W1:Y:S02]  /*107b0*/  SYNCS.PHASECHK.TRANS64.TRYWAIT P0, [UR48+0x16820], R0 ;  /* 0x01682000ff0075a7 */ /* 0x000e640008000170 */
[----:B01----:R-:W-:Y:S10]  /*107c0*/  @!P0 BRA `(.L_x_1071) ;  /* 0x0000003400488947 */ /* 0x003ff40003800000 */
.L_x_1149:
[----:B------:R-:W-:Y:S02]  /*107d0*/  IMAD.MOV.U32 R25, RZ, RZ, 0x1 ;  /* 0x00000001ff197424 */ /* 0x000fe400078e00ff */
[----:B------:R-:W-:Y:S01]  /*107e0*/  IMAD.MOV.U32 R21, RZ, RZ, RZ ;  /* 0x000000ffff157224 */ /* 0x000fe200078e00ff */
[----:B------:R-:W-:Y:S06]  /*107f0*/  @!P1 BRA `(.L_x_1072) ;  /* 0x0000001000009947 */ /* 0x000fec0003800000 */
[----:B------:R-:W1:Y:S01]  /*10800*/  S2R R2, SR_TID.X ;  /* 0x0000000000027919 */ /* 0x000e620000002100 */
[----:B------:R-:W-:Y:S01]  /*10810*/  UIADD3 UR4, UR47, 0x1, URZ ;  /* 0x000000012f047890 */ /* 0x000fe2000fffe03f */
[----:B0-----:R-:W-:Y:S01]  /*10820*/  LOP3.LUT R3, RZ, UR45, RZ, 0x33, !PT ;  /* 0x0000002dff037c12 */ /* 0x001fe2000f8e33ff */
[----:B------:R-:W-:Y:S01]  /*10830*/  BSSY B0, `(.L_x_1072) ;  /* 0x00000fc000007945 */ /* 0x000fe20003800000 */
[----:B------:R-:W-:Y:S01]  /*10840*/  LOP3.LUT R5, RZ, UR44, RZ, 0x33, !PT ;  /* 0x0000002cff057c12 */ /* 0x000fe2000f8e33ff */
[----:B------:R-:W-:Y:S01]  /*10850*/  UIMAD UR4, UR4, UR39, URZ ;  /* 0x00000027040472a4 */ /* 0x000fe2000f8e023f */
[----:B------:R-:W-:Y:S02]  /*10860*/  IMAD.MOV.U32 R22, RZ, RZ, 0x1 ;  /* 0x00000001ff167424 */ /* 0x000fe400078e00ff */
[----:B------:R-:W-:-:S03]  /*10870*/  IMAD.MOV.U32 R8, RZ, RZ, RZ ;  /* 0x000000ffff087224 */ /* 0x000fc600078e00ff */
[----:B------:R-:W-:Y:S01]  /*10880*/  LOP3.LUT R0, RZ, UR4, RZ, 0x33, !PT ;  /* 0x00000004ff007c12 */ /* 0x000fe2000f8e33ff */
[----:B------:R-:W-:Y:S02]  /*10890*/  ULDC UR4, c[0x0][0x2f4] ;  /* 0x0000bd0000047ab9 */ /* 0x000fe40000000800 */
[----:B------:R-:W-:Y:S02]  /*108a0*/  ISETP.GE.AND P1, PT, R18, UR4, PT ;  /* 0x0000000412007c0c */ /* 0x000fe4000bf26270 */
[----:B------:R-:W-:-:S04]  /*108b0*/  VIADDMNMX R0, R0, -UR46, R3, !PT ;  /* 0x8000002e00007c46 */ /* 0x000fc8000f800103 */
[----:B------:R-:W-:-:S04]  /*108c0*/  VIMNMX R5, R0, R5, !PT ;  /* 0x0000000500057248 */ /* 0x000fc80007fe0100 */
[----:B------:R-:W-:Y:S02]  /*108d0*/  IADD3 R27, -R5, -0x2, RZ ;  /* 0xfffffffe051b7810 */ /* 0x000fe40007ffe1ff */
[----:B-1----:R-:W-:-:S04]  /*108e0*/  LOP3.LUT R2, R2, 0x7f, RZ, 0xc0, !PT ;  /* 0x0000007f02027812 */ /* 0x002fc800078ec0ff */
[----:B------:R-:W-:-:S04]  /*108f0*/  SHF.R.U32.HI R2, RZ, 0x3, R2 ;  /* 0x00000003ff027819 */ /* 0x000fc80000011602 */
[----:B------:R-:W-:Y:S02]  /*10900*/  IADD3 R24, R26, R24, R2 ;  /* 0x000000181a187210 */ /* 0x000fe40007ffe002 */
[----:B------:R-:W-:Y:S01]  /*10910*/  IADD3 R0, -R2, UR50, RZ ;  /* 0x0000003202007c10 */ /* 0x000fe2000fffe1ff */
[----:B------:R-:W-:Y:S02]  /*10920*/  IMAD.SHL.U32 R2, R18, 0x2, RZ ;  /* 0x0000000212027824 */ /* 0x000fe400078e00ff */
[----:B------:R-:W-:Y:S02]  /*10930*/  VIADD R24, R24, 0xfffffe80 ;  /* 0xfffffe8018187836 */ /* 0x000fe40000000000 */
[C---:B------:R-:W-:Y:S02]  /*10940*/  IMAD R4, R5.reuse, 0x80, R0 ;  /* 0x0000008005047824 */ /* 0x040fe400078e0200 */
[----:B------:R-:W-:Y:S02]  /*10950*/  IMAD R0, R5, -0x80, R24 ;  /* 0xffffff8005007824 */ /* 0x000fe400078e0218 */
[----:B------:R-:W-:-:S07]  /*10960*/  VIADD R4, R4, 0x100 ;  /* 0x0000010004047836 */ /* 0x000fce0000000000 */
.L_x_1085:
        /* <DEDUP_REMOVED lines=9> */
[----:B------:R-:W-:Y:S01]  /*10a00*/  SHF.R.S32.HI R3, RZ, 0x1f, R9 ;  /* 0x0000001fff037819 */ /* 0x000fe20000011409 */
[----:B--2---:R-:W-:-:S04]  /*10a10*/  IMAD R2, R6, UR4, RZ ;  /* 0x0000000406027c24 */ /* 0x004fc8000f8e02ff */
[----:B------:R-:W-:Y:S02]  /*10a20*/  IMAD R5, R29, UR5, R2 ;  /* 0x000000051d057c24 */ /* 0x000fe4000f8e0202 */
[----:B------:R-:W-:-:S04]  /*10a30*/  IMAD.MOV.U32 R2, RZ, RZ, R9 ;  /* 0x000000ffff027224 */ /* 0x000fc800078e0009 */
[----:B------:R-:W-:Y:S01]  /*10a40*/  IMAD.WIDE.U32 R2, R29, UR4, R2 ;  /* 0x000000041d027c25 */ /* 0x000fe2000f8e0002 */
[----:B------:R-:W-:-:S03]  /*10a50*/  ULDC.64 UR4, c[0x0][0x418] ;  /* 0x0001060000047ab9 */ /* 0x000fc60000000a00 */
[----:B------:R-:W-:Y:S01]  /*10a60*/  IMAD.IADD R3, R5, 0x1, R3 ;  /* 0x0000000105037824 */ /* 0x000fe200078e0203 */
[----:B------:R-:W-:-:S04]  /*10a70*/  LEA R6, P0, R2, UR4, 0x2 ;  /* 0x0000000402067c11 */ /* 0x000fc8000f8010ff */
[----:B------:R-:W-:-:S05]  /*10a80*/  LEA.HI.X R7, R2, UR5, R3, 0x2, P0 ;  /* 0x0000000502077c11 */ /* 0x000fca00080f1403 */
[----:B------:R-:W2:Y:S01]  /*10a90*/  LDG.E R5, desc[UR36][R6.64] ;  /* 0x0000002406057981 */ /* 0x000ea2000c1e1900 */
[----:B------:R-:W-:-:S06]  /*10aa0*/  ULOP3.LUT UR6, UR38, 0x2, URZ, 0xfc, !UPT ;  /* 0x0000000226067892 */ /* 0x000fcc000f8efc3f */
[----:B------:R-:W-:Y:S02]  /*10ab0*/  IMAD.U32 R10, RZ, RZ, UR6 ;  /* 0x00000006ff0a7e24 */ /* 0x000fe4000f8e00ff */
        /* <DEDUP_REMOVED lines=9> */
.L_x_1073:
[----:B------:R-:W-:Y:S01]  /*10b50*/  LEA R7, R21, UR48, 0x3 ;  /* 0x0000003015077c11 */ /* 0x000fe2000f8e18ff */
[----:B------:R-:W-:Y:S01]  /*10b60*/  BSSY B1, `(.L_x_1074) ;  /* 0x0000004000017945 */ /* 0x000fe20003800000 */
[----:B------:R-:W-:-:S04]  /*10b70*/  SHF.L.U32 R2, R25, 0x1f, RZ ;  /* 0x0000001f19027819 */ /* 0x000fc800000006ff */
[----:B------:R-:W0:Y:S02]  /*10b80*/  SYNCS.PHASECHK.TRANS64.TRYWAIT P0, [R7+URZ+0x16840], R2 ;  /* 0x01684002070075a7 */ /* 0x000e24000800017f */
[----:B0-----:R-:W-:Y:S05]  /*10b90*/  @!P0 BRA `(.L_x_1075) ;  /* 0x00000030006c8947 */ /* 0x001fea0003800000 */
.L_x_1150:
[----:B------:R-:W-:Y:S05]  /*10ba0*/  BSYNC B1 ;  /* 0x0000000000017941 */ /* 0x000fea0003800000 */
.L_x_1074:
        /* <DEDUP_REMOVED lines=15> */
[----:B------:R-:W-:Y:S01]  /*10ca0*/  ULDC.64 UR4, c[0x0][0x308] ;  /* 0x0000c20000047ab9 */ /* 0x000fe20000000a00 */
[----:B------:R-:W-:Y:S02]  /*10cb0*/  IMAD R10, R21, 0x2000, R23 ;  /* 0x00002000150a7824 */ /* 0x000fe400078e0217 */
[----:B------:R-:W-:Y:S02]  /*10cc0*/  IMAD.IADD R3, R3, 0x1, R9 ;  /* 0x0000000103037824 */ /* 0x000fe400078e0209 */
[----:B------:R-:W-:Y:S01]  /*10cd0*/  IMAD.U32 R9, RZ, RZ, UR4 ;  /* 0x00000004ff097e24 */ /* 0x000fe2000f8e00ff */
[----:B------:R-:W-:-:S03]  /*10ce0*/  UIMAD UR4, UR6, UR4, URZ ;  /* 0x00000004060472a4 */ /* 0x000fc6000f8e023f */
[----:B------:R-:W-:Y:S01]  /*10cf0*/  IMAD.WIDE.U32 R2, R9, UR42, R2 ;  /* 0x0000002a09027c25 */ /* 0x000fe2000f8e0002 */
[----:B------:R-:W-:Y:S01]  /*10d00*/  UIMAD UR4, UR42, UR5, UR4 ;  /* 0x000000052a0472a4 */ /* 0x000fe2000f8e0204 */
[----:B------:R-:W-:Y:S02]  /*10d10*/  ULDC.64 UR6, c[0x0][0x2e8] ;  /* 0x0000ba0000067ab9 */ /* 0x000fe40000000a00 */
[----:B------:R-:W-:-:S03]  /*10d20*/  LEA R9, P0, R2, UR6, 0x1 ;  /* 0x0000000602097c11 */ /* 0x000fc6000f8008ff */
[----:B------:R-:W-:Y:S01]  /*10d30*/  VIADD R3, R3, UR4 ;  /* 0x0000000403037c36 */ /* 0x000fe20008000000 */
[----:B------:R-:W-:-:S04]  /*10d40*/  UMOV UR4, 0xffffffff ;  /* 0xffffffff00047882 */ /* 0x000fc80000000000 */
        /* <DEDUP_REMOVED lines=41> */
.L_x_1168:
[----:B0-----:R-:W-:-:S05]  /*10fe0*/  IMAD.SHL.U32 R2, R18, 0x2, RZ ;  /* 0x0000000212027824 */ /* 0x001fca00078e00ff */
        /* <DEDUP_REMOVED lines=8> */
.L_x_1077:
        /* <DEDUP_REMOVED lines=12> */
.L_x_1078:
[----:B------:R0:W-:Y:S01]  /*11130*/  SYNCS.ARRIVE.TRANS64.A1T0 RZ, [R7+URZ+0x16830], RZ ;  /* 0x016830ff07ff79a7 */ /* 0x0001e2000810003f */
[----:B------:R-:W-:Y:S05]  /*11140*/  @!P3 BRA `(.L_x_1079) ;  /* 0x000000000004b947 */ /* 0x000fea0003800000 */
[----:B------:R-:W-:Y:S01]  /*11150*/  BPT.TRAP 0x1 ;  /* 0x000000040000795c */ /* 0x000fe20000300000 */
.L_x_1079:
[----:B------:R-:W-:Y:S01]  /*11160*/  SHF.L.U32 R2, R22, 0x1f, RZ ;  /* 0x0000001f16027819 */ /* 0x000fe200000006ff */
[----:B------:R-:W-:Y:S01]  /*11170*/  BSSY B1, `(.L_x_1080) ;  /* 0x0000004000017945 */ /* 0x000fe20003800000 */
[----:B0-----:R-:W-:-:S04]  /*11180*/  LEA R7, R8, UR48, 0x3 ;  /* 0x0000003008077c11 */ /* 0x001fc8000f8e18ff */
[----:B------:R-:W0:Y:S02]  /*11190*/  SYNCS.PHASECHK.TRANS64.TRYWAIT P0, [R7+URZ+0x16860], R2 ;  /* 0x01686002070075a7 */ /* 0x000e24000800017f */
[----:B0-----:R-:W-:Y:S05]  /*111a0*/  @!P0 BRA `(.L_x_1081) ;  /* 0x00000034005c8947 */ /* 0x001fea0003800000 */
.L_x_1169:
[----:B------:R-:W-:Y:S05]  /*111b0*/  BSYNC B1 ;  /* 0x0000000000017941 */ /* 0x000fea0003800000 */
.L_x_1080:
        /* <DEDUP_REMOVED lines=13> */
[----:B------:R-:W-:Y:S02]  /*11290*/  SHFL.IDX PT, R14, R17, 0x7, 0x181f ;  /* 0x00f81f00110e7f89 */ /* 0x000fe400000e0000 */
[----:B-1----:R-:W-:-:S05]  /*112a0*/  IMAD.X R3, RZ, RZ, R3, P2 ;  /* 0x000000ffff037224 */ /* 0x002fca00010e0603 */
        /* <DEDUP_REMOVED lines=27> */
[----:B0-----:R-:W-:-:S05]  /*11460*/  IADD3 R2, P2, R11, R20, RZ ;  /* 0x000000140b027210 */ /* 0x001fca0007f5e0ff */
[----:B-1----:R-:W-:-:S05]  /*11470*/  IMAD.X R3, RZ, RZ, R9, P2 ;  /* 0x000000ffff037224 */ /* 0x002fca00010e0609 */
[----:B------:R2:W-:Y:S01]  /*11480*/  LDGSTS.E.BYPASS.LTC128B.128 [R8+0x2c00], desc[UR36][R2.64], !P0 ;  /* 0x02c0000002087fae */ /* 0x0005e2000c101d64 */
[----:B------:R-:W-:Y:S02]  /*11490*/  ISETP.LT.OR P0, PT, R4, 0x61, P1 ;  /* 0x000000610400780c */ /* 0x000fe40000f01670 */
[----:B--2---:R-:W-:-:S05]  /*114a0*/  IADD3 R2, P2, R12, R20, RZ ;  /* 0x000000140c027210 */ /* 0x004fca0007f5e0ff */
[----:B---3--:R-:W-:-:S06]  /*114b0*/  IMAD.X R3, RZ, RZ, R10, P2 ;  /* 0x000000ffff037224 */ /* 0x008fcc00010e060a */
[----:B----4-:R0:W-:Y:S02]  /*114c0*/  LDGSTS.E.BYPASS.LTC128B.128 [R8+0x3400], desc[UR36][R2.64], !P0 ;  /* 0x0340000002087fae */ /* 0x0101e4000c101d64 */
.L_x_1187:
        /* <DEDUP_REMOVED lines=19> */
.L_x_1083:
        /* <DEDUP_REMOVED lines=8> */
[----:B------:R-:W-:-:S05]  /*11680*/  IMAD.U32 R5, RZ, RZ, UR5 ;  /* 0x00000005ff057e24 */ /* 0x000fca000f8e00ff */
[----:B------:R-:W-:-:S13]  /*11690*/  ISETP.NE.AND P3, PT, R5, 0x3, PT ;  /* 0x000000030500780c */ /* 0x000fda0003f65270 */
[----:B------:R-:W-:Y:S05]  /*116a0*/  @!P3 BRA `(.L_x_1084) ;  /* 0x000000000004b947 */ /* 0x000fea0003800000 */
[----:B------:R-:W-:Y:S01]  /*116b0*/  BPT.TRAP 0x1 ;  /* 0x000000040000795c */ /* 0x000fe20000300000 */
.L_x_1084:
[----:B------:R-:W-:Y:S01]  /*116c0*/  R2UR UR4, R28 ;  /* 0x000000001c0472ca */ /* 0x000fe200000e0000 */
[----:B------:R-:W-:Y:S01]  /*116d0*/  ULDC.64 UR6, c[0x0][0x330] ;  /* 0x0000cc0000067ab9 */ /* 0x000fe20000000a00 */
[----:B------:R-:W-:Y:S01]  /*116e0*/  VIADD R27, R27, 0xffffffff ;  /* 0xffffffff1b1b7836 */ /* 0x000fe20000000000 */
[----:B------:R0:W-:Y:S01]  /*116f0*/  SYNCS.ARRIVE.TRANS64.A1T0 RZ, [R7+URZ+0x16850], RZ ;  /* 0x016850ff07ff79a7 */ /* 0x0001e2000810003f */
[----:B------:R-:W-:Y:S02]  /*11700*/  IMAD.U32 R5, RZ, RZ, UR6 ;  /* 0x00000006ff057e24 */ /* 0x000fe4000f8e00ff */
[----:B------:R-:W-:Y:S01]  /*11710*/  IMAD.MOV.U32 R3, RZ, RZ, R9 ;  /* 0x000000ffff037224 */ /* 0x000fe200078e0009 */
[----:B------:R-:W-:Y:S01]  /*11720*/  ISETP.GT.AND P0, PT, R27, UR52, PT ;  /* 0x000000341b007c0c */ /* 0x000fe2000bf04270 */
[----:B------:R-:W-:Y:S02]  /*11730*/  VIADD R4, R4, 0x80 ;  /* 0x0000008004047836 */ /* 0x000fe40000000000 */
[----:B------:R-:W-:-:S03]  /*11740*/  IMAD.WIDE.U32 R2, R5, UR42, R2 ;  /* 0x0000002a05027c25 */ /* 0x000fc6000f8e0002 */
[----:B------:R-:W-:Y:S01]  /*11750*/  UIMAD UR4, UR4, UR6, URZ ;  /* 0x00000006040472a4 */ /* 0x000fe2000f8e023f */
[----:B------:R-:W-:Y:S02]  /*11760*/  VIADD R0, R0, 0xffffff80 ;  /* 0xffffff8000007836 */ /* 0x000fe40000000000 */
[----:B------:R-:W-:Y:S01]  /*11770*/  IMAD.MOV.U32 R8, RZ, RZ, R21 ;  /* 0x000000ffff087224 */ /* 0x000fe200078e0015 */
[----:B------:R-:W-:Y:S01]  /*11780*/  UIMAD UR4, UR42, UR7, UR4 ;  /* 0x000000072a0472a4 */ /* 0x000fe2000f8e0204 */
[----:B------:R-:W-:Y:S02]  /*11790*/  IMAD.MOV.U32 R22, RZ, RZ, R25 ;  /* 0x000000ffff167224 */ /* 0x000fe400078e0019 */
[----:B------:R-:W-:Y:S02]  /*117a0*/  ULDC.64 UR6, c[0x0][0x318] ;  /* 0x0000c60000067ab9 */ /* 0x000fe40000000a00 */
[----:B------:R-:W-:Y:S01]  /*117b0*/  LEA R17, P2, R2, UR6, 0x1 ;  /* 0x0000000602117c11 */ /* 0x000fe2000f8408ff */
[----:B------:R-:W-:-:S05]  /*117c0*/  VIADD R19, R3, UR4 ;  /* 0x0000000403137c36 */ /* 0x000fca0008000000 */
[----:B------:R-:W-:Y:S01]  /*117d0*/  LEA.HI.X R19, R2, UR7, R19, 0x1, P2 ;  /* 0x0000000702137c11 */ /* 0x000fe200090f0c13 */
[----:B0-----:R-:W-:Y:S06]  /*117e0*/  @P0 BRA `(.L_x_1085) ;  /* 0xfffffff000600947 */ /* 0x001fec000383ffff */
[----:B------:R-:W-:Y:S05]  /*117f0*/  BSYNC B0 ;  /* 0x0000000000007941 */ /* 0x000fea0003800000 */
.L_x_1072:
[----:B------:R-:W-:-:S06]  /*11800*/  ULOP3.LUT UR4, UR38, 0x2, URZ, 0xfc, !UPT ;  /* 0x0000000226047892 */ /* 0x000fcc000f8efc3f */
[----:B0-----:R-:W-:-:S05]  /*11810*/  IMAD.U32 R0, RZ, RZ, UR4 ;  /* 0x00000004ff007e24 */ /* 0x001fca000f8e00ff */
[----:B------:R-:W-:-:S13]  /*11820*/  ISETP.NE.AND P0, PT, R0, 0x3, PT ;  /* 0x000000030000780c */ /* 0x000fda0003f05270 */
[----:B------:R-:W-:Y:S05]  /*11830*/  @!P0 BRA `(.L_x_1086) ;  /* 0x0000000000048947 */ /* 0x000fea0003800000 */
[----:B------:R-:W-:Y:S01]  /*11840*/  BPT.TRAP 0x1 ;  /* 0x000000040000795c */ /* 0x000fe20000300000 */
.L_x_1086:
[----:B------:R-:W-:Y:S01]  /*11850*/  LEA R0, R21, UR48, 0x3 ;  /* 0x0000003015007c11 */ /* 0x000fe2000f8e18ff */
[----:B------:R-:W0:Y:S01]  /*11860*/  S2R R6, SR_TID.X ;  /* 0x0000000000067919 */ /* 0x000e220000002100 */
[----:B------:R-:W-:Y:S01]  /*11870*/  SHF.L.U32 R3, R25, 0x1f, RZ ;  /* 0x0000001f19037819 */ /* 0x000fe200000006ff */
[----:B------:R-:W-:Y:S01]  /*11880*/  IMAD.MOV.U32 R2, RZ, RZ, -0x80 ;  /* 0xffffff80ff027424 */ /* 0x000fe200078e00ff */
[----:B------:R-:W-:Y:S01]  /*11890*/  BSSY B0, `(.L_x_1087) ;  /* 0x0000008000007945 */ /* 0x000fe20003800000 */
[----:B------:R-:W-:Y:S01]  /*118a0*/  IMAD R4, R21, 0x2000, R23 ;  /* 0x0000200015047824 */ /* 0x000fe200078e0217 */
[----:B------:R-:W1:Y:S01]  /*118b0*/  SYNCS.PHASECHK.TRANS64.TRYWAIT P0, [R0+URZ+0x16860], R3 ;  /* 0x01686003000075a7 */ /* 0x000e62000800017f */
[----:B------:R-:W-:Y:S01]  /*118c0*/  IMAD R5, R27, R2, UR50 ;  /* 0x000000321b057e24 */ /* 0x000fe2000f8e0202 */
[----:B0-----:R-:W-:-:S04]  /*118d0*/  LOP3.LUT R6, R6, 0x7f, RZ, 0xc0, !PT ;  /* 0x0000007f06067812 */ /* 0x001fc800078ec0ff */
[----:B------:R-:W-:-:S05]  /*118e0*/  SHF.R.U32.HI R6, RZ, 0x3, R6 ;  /* 0x00000003ff067819 */ /* 0x000fca0000011606 */
[----:B------:R-:W-:Y:S01]  /*118f0*/  IMAD.IADD R5, R5, 0x1, -R6 ;  /* 0x0000000105057824 */ /* 0x000fe200078e0a06 */
[----:B-1----:R-:W-:Y:S06]  /*11900*/  @!P0 BRA `(.L_x_1088) ;  /* 0x0000003400e48947 */ /* 0x002fec0003800000 */
.L_x_1188:
[----:B------:R-:W-:Y:S05]  /*11910*/  BSYNC B0 ;  /* 0x0000000000007941 */ /* 0x000fea0003800000 */
.L_x_1087:
        /* <DEDUP_REMOVED lines=20> */
[----:B------:R-:W-:Y:S01]  /*11a60*/  SHFL.IDX PT, R27, R17, 0x5, 0x181f ;  /* 0x00b81f00111b7f89 */ /* 0x000fe200000e0000 */
[----:B---3--:R-:W-:-:S03]  /*11a70*/  IADD3 R2, P5, R23, R18, RZ ;  /* 0x0000001217027210 */ /* 0x008fc60007fbe0ff */
[----:B------:R-:W-:Y:S01]  /*11a80*/  SHFL.IDX PT, R22, R19, 0x4, 0x181f ;  /* 0x00981f0013167f89 */ /* 0x000fe200000e0000 */
[----:B----4-:R-:W-:-:S03]  /*11a90*/  IMAD.X R7, RZ, RZ, R7, P4 ;  /* 0x000000ffff077224 */ /* 0x010fc600020e0607 */
[----:B------:R-:W0:Y:S01]  /*11aa0*/  SHFL.IDX PT, R23, R17, 0x4, 0x181f ;  /* 0x00981f0011177f89 */ /* 0x000e2200000e0000 */
[----:B-----5:R-:W-:-:S03]  /*11ab0*/  IMAD.X R3, RZ, RZ, R16, P5 ;  /* 0x000000ffff037224 */ /* 0x020fc600028e0610 */
[----:B------:R-:W-:Y:S04]  /*11ac0*/  SHFL.IDX PT, R29, R17, 0x6, 0x181f ;  /* 0x00d81f00111d7f89 */ /* 0x000fe800000e0000 */
[----:B------:R0:W-:Y:S01]  /*11ad0*/  LDGSTS.E.BYPASS.LTC128B.128 [R4+0x400], desc[UR36][R8.64], !P3 ;  /* 0x0040000008047fae */ /* 0x0001e2000d901d64 */
[----:B------:R-:W-:-:S03]  /*11ae0*/  ISETP.LT.OR P3, PT, R5, 0x41, P0 ;  /* 0x000000410500780c */ /* 0x000fc60000761670 */
[----:B------:R-:W1:Y:S04]  /*11af0*/  SHFL.IDX PT, R16, R19, 0x5, 0x181f ;  /* 0x00b81f0013107f89 */ /* 0x000e6800000e0000 */
[----:B------:R2:W-:Y:S04]  /*11b00*/  LDGSTS.E.BYPASS.LTC128B.128 [R4+0xc00], desc[UR36][R6.64], !P2 ;  /* 0x00c0000006047fae */ /* 0x0005e8000d101d64 */
[----:B------:R-:W3:Y:S04]  /*11b10*/  SHFL.IDX PT, R20, R19, 0x6, 0x181f ;  /* 0x00d81f0013147f89 */ /* 0x000ee800000e0000 */
[----:B------:R4:W-:Y:S01]  /*11b20*/  LDGSTS.E.BYPASS.LTC128B.128 [R4+0x1400], desc[UR36][R2.64], !P1 ;  /* 0x0140000002047fae */ /* 0x0009e2000c901d64 */
[----:B------:R-:W-:-:S02]  /*11b30*/  ISETP.LT.OR P1, PT, R5, 0x31, P0 ;  /* 0x000000310500780c */ /* 0x000fc40000721670 */
[-C--:B0-----:R-:W-:Y:S01]  /*11b40*/  IADD3 R8, P5, R23, R18.reuse, RZ ;  /* 0x0000001217087210 */ /* 0x081fe20007fbe0ff */
[----:B------:R-:W0:Y:S01]  /*11b50*/  SHFL.IDX PT, R19, R19, 0x7, 0x181f ;  /* 0x00f81f0013137f89 */ /* 0x000e2200000e0000 */
[----:B--2---:R-:W-:-:S03]  /*11b60*/  IADD3 R6, P4, R27, R18, RZ ;  /* 0x000000121b067210 */ /* 0x004fc60007f9e0ff */
[----:B------:R-:W-:Y:S01]  /*11b70*/  IMAD.X R9, RZ, RZ, R22, P5 ;  /* 0x000000ffff097224 */ /* 0x000fe200028e0616 */
[----:B----4-:R-:W-:Y:S01]  /*11b80*/  IADD3 R2, P2, R14, R18, RZ ;  /* 0x000000120e027210 */ /* 0x010fe20007f5e0ff */
[----:B-1----:R-:W-:Y:S01]  /*11b90*/  IMAD.X R7, RZ, RZ, R16, P4 ;  /* 0x000000ffff077224 */ /* 0x002fe200020e0610 */
[----:B------:R1:W2:Y:S03]  /*11ba0*/  SHFL.IDX PT, R14, R17, 0x7, 0x181f ;  /* 0x00f81f00110e7f89 */ /* 0x0002a600000e0000 */
[----:B------:R-:W-:Y:S01]  /*11bb0*/  IMAD.X R3, RZ, RZ, R10, P2 ;  /* 0x000000ffff037224 */ /* 0x000fe200010e060a */
[----:B------:R-:W-:Y:S01]  /*11bc0*/  ISETP.LT.OR P2, PT, R5, 0x51, P0 ;  /* 0x000000510500780c */ /* 0x000fe20000741670 */
[----:B------:R-:W-:-:S03]  /*11bd0*/  IMAD.MOV.U32 R10, RZ, RZ, RZ ;  /* 0x000000ffff0a7224 */ /* 0x000fc600078e00ff */
[----:B------:R4:W-:Y:S01]  /*11be0*/  LDGSTS.E.BYPASS.LTC128B.128 [R4+0x1c00], desc[UR36][R2.64], !P1 ;  /* 0x01c0000002047fae */ /* 0x0009e2000c901d64 */
[----:B------:R-:W-:-:S03]  /*11bf0*/  ISETP.LT.OR P1, PT, R5, 0x61, P0 ;  /* 0x000000610500780c */ /* 0x000fc60000721670 */
[----:B------:R1:W-:Y:S05]  /*11c00*/  LDGSTS.E.BYPASS.LTC128B.128 [R4+0x2400], desc[UR36][R8.64], !P3 ;  /* 0x0240000008047fae */ /* 0x0003ea000d901d64 */
[----:B------:R1:W-:Y:S01]  /*11c10*/  LDGSTS.E.BYPASS.LTC128B.128 [R4+0x2c00], desc[UR36][R6.64], !P2 ;  /* 0x02c0000006047fae */ /* 0x0003e2000d101d64 */
[----:B----4-:R-:W-:-:S05]  /*11c20*/  IADD3 R2, P5, R29, R18, RZ ;  /* 0x000000121d027210 */ /* 0x010fca0007fbe0ff */
[----:B---3--:R-:W-:-:S05]  /*11c30*/  IMAD.X R3, RZ, RZ, R20, P5 ;  /* 0x000000ffff037224 */ /* 0x008fca00028e0614 */
[----:B0-2---:R1:W-:Y:S03]  /*11c40*/  LDGSTS.E.BYPASS.LTC128B.128 [R4+0x3400], desc[UR36][R2.64], !P1 ;  /* 0x0340000002047fae */ /* 0x0053e6000c901d64 */
.L_x_1206:
[----:B------:R-:W-:Y:S02]  /*11c50*/  ISETP.LT.OR P0, PT, R5, 0x71, P0 ;  /* 0x000000710500780c */ /* 0x000fe40000701670 */
[----:B-1----:R-:W-:-:S05]  /*11c60*/  IADD3 R2, P1, R14, R18, RZ ;  /* 0x000000120e027210 */ /* 0x002fca0007f3e0ff */
[----:B------:R-:W-:-:S06]  /*11c70*/  IMAD.X R3, RZ, RZ, R19, P1 ;  /* 0x000000ffff037224 */ /* 0x000fcc00008e0613 */
[----:B------:R-:W-:Y:S01]  /*11c80*/  @!PT LDS RZ, [RZ] ;  /* 0x00000000fffff984 */ /* 0x000fe20000000800 */
[----:B------:R-:W-:Y:S01]  /*11c90*/  @!PT LDS RZ, [RZ] ;  /* 0x00000000fffff984 */ /* 0x000fe20000000800 */
[----:B------:R-:W-:Y:S01]  /*11ca0*/  @!PT LDS RZ, [RZ] ;  /* 0x00000000fffff984 */ /* 0x000fe20000000800 */
[----:B------:R0:W-:Y:S01]  /*11cb0*/  LDGSTS.E.BYPASS.LTC128B.128 [R4+0x3c00], desc[UR36][R2.64], !P0 ;  /* 0x03c0000002047fae */ /* 0x0001e2000c101d64 */
[----:B------:R-:W-:Y:S01]  /*11cc0*/  PLOP3.LUT P0, PT, PT, PT, PT, 0x80, 0x0 ;  /* 0x000000000000781c */ /* 0x000fe20003f0f070 */
[----:B------:R-:W-:-:S12]  /*11cd0*/  NOP ;  /* 0x0000000000007918 */ /* 0x000fd80000000000 */
.L_x_1090:
        /* <DEDUP_REMOVED lines=12> */
.L_x_1091:
[----:B------:R-:W-:Y:S01]  /*11da0*/  VIADD R2, R21, 0x1 ;  /* 0x0000000115027836 */ /* 0x000fe20000000000 */
[----:B------:R0:W-:Y:S04]  /*11db0*/  SYNCS.ARRIVE.TRANS64.A1T0 RZ, [R0+URZ+0x16850], RZ ;  /* 0x016850ff00ff79a7 */ /* 0x0001e8000810003f */
[----:B------:R-:W-:-:S04]  /*11dc0*/  ISETP.NE.AND P0, PT, R2, 0x2, PT ;  /* 0x000000020200780c */ /* 0x000fc80003f05270 */
[----:B0-----:R-:W-:Y:S02]  /*11dd0*/  SEL R0, RZ, 0x1, P0 ;  /* 0x00000001ff007807 */ /* 0x001fe40000000000 */
[----:B------:R-:W-:Y:S02]  /*11de0*/  SEL R2, R2, RZ, P0 ;  /* 0x000000ff02027207 */ /* 0x000fe40000000000 */
[----:B------:R-:W-:-:S07]  /*11df0*/  LOP3.LUT R0, R25, R0, RZ, 0x3c, !PT ;  /* 0x0000000019007212 */ /* 0x000fce00078e3cff */
.L_x_1053:
[----:B------:R-:W0:Y:S01]  /*11e00*/  S2R R4, SR_CgaCtaId ;  /* 0x0000000000047919 */ /* 0x000e220000008800 */
[----:B------:R-:W-:Y:S02]  /*11e10*/  MOV R3, 0x400 ;  /* 0x0000040000037802 */ /* 0x000fe40000000f00 */
[----:B------:R-:W-:Y:S02]  /*11e20*/  SHF.L.U32 R10, R10, 0x1f, RZ ;  /* 0x0000001f0a0a7819 */ /* 0x000fe400000006ff */
[----:B0-----:R-:W-:-:S04]  /*11e30*/  LEA R7, R4, R3, 0x18 ;  /* 0x0000000304077211 */ /* 0x001fc800078ec0ff */
[----:B------:R-:W0:Y:S02]  /*11e40*/  SYNCS.PHASECHK.TRANS64.TRYWAIT P0, [R7+URZ+0x16820], R10 ;  /* 0x0168200a070075a7 */ /* 0x000e24000800017f */
[----:B0-----:R-:W-:Y:S05]  /*11e50*/  @!P0 BRA `(.L_x_1092) ;  /* 0x0000003800e88947 */ /* 0x001fea0003800000 */
.L_x_1207:
[----:B------:R-:W-:-:S03]  /*11e60*/  UMOV UR4, 0xffffffff ;  /* 0xffffffff00047882 */ /* 0x000fc60000000000 */
[----:B------:R-:W-:Y:S05]  /*11e70*/  BRA.DIV UR4, `(.L_x_1093) ;  /* 0x0000003a04f47947 */ /* 0x000fea000b800000 */
[----:B------:R-:W1:Y:S02]  /*11e80*/  S2R R3, SR_TID.X ;  /* 0x0000000000037919 */ /* 0x000e640000002100 */
[----:B-1----:R-:W-:-:S04]  /*11e90*/  SHF.R.U32.HI R3, RZ, 0x5, R3 ;  /* 0x00000005ff037819 */ /* 0x002fc80000011603 */
[----:B------:R-:W-:-:S05]  /*11ea0*/  LOP3.LUT R3, R3, 0x3, RZ, 0xc0, !PT ;  /* 0x0000000303037812 */ /* 0x000fca00078ec0ff */
[----:B------:R1:W2:Y:S02]  /*11eb0*/  SHFL.IDX PT, R14, R3, RZ, 0x1f ;  /* 0x00001fff030e7589 */ /* 0x0002a400000e0000 */
.L_x_1210:
[----:B--2---:R-:W-:-:S13]  /*11ec0*/  ISETP.NE.AND P0, PT, R14, RZ, PT ;  /* 0x000000ff0e00720c */ /* 0x004fda0003f05270 */
[----:B------:R-:W-:Y:S05]  /*11ed0*/  @P0 BRA `(.L_x_961) ;  /* 0x0000000000880947 */ /* 0x000fea0003800000 */
[----:B------:R-:W-:-:S03]  /*11ee0*/  UMOV UR4, 0xffffffff ;  /* 0xffffffff00047882 */ /* 0x000fc60000000000 */
[----:B------:R-:W-:Y:S05]  /*11ef0*/  BRA.DIV UR4, `(.L_x_1094) ;  /* 0x0000003e04087947 */ /* 0x000fea000b800000 */
[----:B------:R-:W-:-:S13]  /*11f00*/  ELECT P6, URZ, PT ;  /* 0x00000000003f782f */ /* 0x000fda00038c0000 */
.L_x_1213:
[----:B------:R-:W-:Y:S05]  /*11f10*/  @!P6 BRA `(.L_x_961) ;  /* 0x000000000078e947 */ /* 0x000fea0003800000 */
[----:B------:R-:W-:-:S06]  /*11f20*/  ULOP3.LUT UR4, UR38, 0x2, URZ, 0xfc, !UPT ;  /* 0x0000000226047892 */ /* 0x000fcc000f8efc3f */
[----:B-1----:R-:W-:-:S05]  /*11f30*/  IMAD.U32 R3, RZ, RZ, UR4 ;  /* 0x00000004ff037e24 */ /* 0x002fca000f8e00ff */
[----:B------:R-:W-:-:S13]  /*11f40*/  ISETP.NE.AND P0, PT, R3, 0x3, PT ;  /* 0x000000030300780c */ /* 0x000fda0003f05270 */
[----:B------:R-:W-:Y:S05]  /*11f50*/  @!P0 BRA `(.L_x_1095) ;  /* 0x0000000000048947 */ /* 0x000fea0003800000 */
[----:B------:R-:W-:Y:S01]  /*11f60*/  BPT.TRAP 0x1 ;  /* 0x000000040000795c */ /* 0x000fe20000300000 */
.L_x_1095:
[----:B------:R-:W-:Y:S01]  /*11f70*/  IMAD R5, R2, 0x8, R7 ;  /* 0x0000000802057824 */ /* 0x000fe200078e0207 */
[----:B------:R-:W-:Y:S01]  /*11f80*/  SHF.L.U32 R4, R0, 0x1f, RZ ;  /* 0x0000001f00047819 */ /* 0x000fe200000006ff */
[----:B------:R-:W-:-:S03]  /*11f90*/  VIADD R2, R2, 0x1 ;  /* 0x0000000102027836 */ /* 0x000fc60000000000 */
[----:B------:R-:W1:Y:S02]  /*11fa0*/  SYNCS.PHASECHK.TRANS64.TRYWAIT P1, [R5+URZ+0x16840], R4 ;  /* 0x01684004050075a7 */ /* 0x000e64000802017f */
[----:B------:R-:W-:-:S04]  /*11fb0*/  ISETP.NE.AND P2, PT, R2, 0x2, PT ;  /* 0x000000020200780c */ /* 0x000fc80003f45270 */
[----:B------:R-:W-:Y:S01]  /*11fc0*/  SEL R3, RZ, 0x1, P2 ;  /* 0x00000001ff037807 */ /* 0x000fe20001000000 */
[----:B-1----:R-:W-:Y:S08]  /*11fd0*/  @!P1 BRA `(.L_x_1096) ;  /* 0x0000003800f09947 */ /* 0x002ff00003800000 */
.L_x_1214:
[----:B------:R-:W-:Y:S02]  /*11fe0*/  SEL R2, R2, RZ, P2 ;  /* 0x000000ff02027207 */ /* 0x000fe40001000000 */
[----:B------:R-:W-:Y:S01]  /*11ff0*/  LOP3.LUT R0, R0, R3, RZ, 0x3c, !PT ;  /* 0x0000000300007212 */ /* 0x000fe200078e3cff */
[----:B------:R-:W-:Y:S06]  /*12000*/  @!P0 BRA `(.L_x_1097) ;  /* 0x0000000000048947 */ /* 0x000fec0003800000 */
[----:B------:R-:W-:Y:S01]  /*12010*/  BPT.TRAP 0x1 ;  /* 0x000000040000795c */ /* 0x000fe20000300000 */
.L_x_1097:
[----:B------:R-:W-:Y:S01]  /*12020*/  IMAD R3, R2, 0x8, R7 ;  /* 0x0000000802037824 */ /* 0x000fe200078e0207 */
[----:B------:R-:W-:-:S04]  /*12030*/  SHF.L.U32 R0, R0, 0x1f, RZ ;  /* 0x0000001f00007819 */ /* 0x000fc800000006ff */
[----:B------:R-:W2:Y:S02]  /*12040*/  SYNCS.PHASECHK.TRANS64.TRYWAIT P1, [R3+URZ+0x16840], R0 ;  /* 0x01684000030075a7 */ /* 0x000ea4000802017f */
[----:B--2---:R-:W-:Y:S05]  /*12050*/  @!P1 BRA `(.L_x_1098) ;  /* 0x0000003800e49947 */ /* 0x004fea0003800000 */
.L_x_1215:
[----:B------:R-:W-:Y:S05]  /*12060*/  @!P0 BRA `(.L_x_1099) ;  /* 0x0000000000048947 */ /* 0x000fea0003800000 */
[----:B------:R-:W-:Y:S01]  /*12070*/  BPT.TRAP 0x1 ;  /* 0x000000040000795c */ /* 0x000fe20000300000 */
.L_x_1099:
[----:B------:R-:W3:Y:S02]  /*12080*/  SYNCS.PHASECHK.TRANS64.TRYWAIT P1, [R5+URZ+0x16860], R4 ;  /* 0x01686004050075a7 */ /* 0x000ee4000802017f */
[----:B---3--:R-:W-:Y:S05]  /*12090*/  @!P1 BRA `(.L_x_1100) ;  /* 0x0000003800e89947 */ /* 0x008fea0003800000 */
.L_x_1216:
[----:B------:R-:W-:Y:S05]  /*120a0*/  @!P0 BRA `(.L_x_1101) ;  /* 0x0000000000048947 */ /* 0x000fea0003800000 */
[----:B------:R-:W-:Y:S01]  /*120b0*/  BPT.TRAP 0x1 ;  /* 0x000000040000795c */ /* 0x000fe20000300000 */
.L_x_1101:
[----:B----4-:R4:W0:Y:S02]  /*120c0*/  SYNCS.PHASECHK.TRANS64.TRYWAIT P0, [R3+URZ+0x16860], R0 ;  /* 0x01686000030075a7 */ /* 0x010824000800017f */
[----:B0-----:R-:W-:Y:S05]  /*120d0*/  @!P0 NANOSLEEP.SYNCS 0x989680 ;  /* 0x009896800000895d */ /* 0x001fea0003900000 */
[----:B------:R-:W0:Y:S02]  /*120e0*/  @!P0 SYNCS.PHASECHK.TRANS64 P0, [R3+URZ+0x16860], R0 ;  /* 0x01686000030085a7 */ /* 0x000e24000800007f */
[----:B0-----:R-:W-:Y:S05]  /*120f0*/  @!P0 BRA `(.L_x_1101) ;  /* 0xfffffffc00f08947 */ /* 0x001fea000383ffff */
.L_x_961:
[----:B------:R-:W-:Y:S05]  /*12100*/  BSYNC B6 ;  /* 0x0000000000067941 */ /* 0x000fea0003800000 */
.L_x_958:
[----:B------:R-:W-:Y:S05]  /*12110*/  EXIT ;  /* 0x000000000000794d */ /* 0x000fea0003800000 */
.L_x_971:
[----:B0-----:R-:W-:-:S04]  /*12120*/  IMAD.U32 R3, RZ, RZ, UR43 ;  /* 0x0000002bff037e24 */ /* 0x001fc8000f8e00ff */
[----:B------:R0:W1:Y:S03]  /*12130*/  SYNCS.PHASECHK.TRANS64.TRYWAIT P0, [R3+URZ+0x16800], R0 ;  /* 0x01680000030075a7 */ /* 0x000066000800017f */
[----:B-1----:R-:W-:Y:S05]  /*12140*/  @!P0 NANOSLEEP.SYNCS 0x989680 ;  /* 0x009896800000895d */ /* 0x002fea0003900000 */
[----:B------:R-:W1:Y:S02]  /*12150*/  @!P0 SYNCS.PHASECHK.TRANS64 P0, [R3+URZ+0x16800], R0 ;  /* 0x01680000030085a7 */ /* 0x000e64000800007f */
[----:B-1----:R-:W-:Y:S05]  /*12160*/  @!P0 BRA `(.L_x_971) ;  /* 0xfffffffc00ec8947 */ /* 0x002fea000383ffff */
[----:B------:R-:W-:Y:S05]  /*12170*/  BRA `(.L_x_1102) ;  /* 0xfffffef400287947 */ /* 0x000fea000383ffff */
.L_x_975:
[----:B0-----:R-:W-:-:S04]  /*12180*/  IMAD.U32 R3, RZ, RZ, UR43 ;  /* 0x0000002bff037e24 */ /* 0x001fc8000f8e00ff */
[----:B------:R0:W2:Y:S03]  /*12190*/  SYNCS.PHASECHK.TRANS64.TRYWAIT P1, [R3+URZ+0x16830], R0 ;  /* 0x01683000030075a7 */ /* 0x0000a6000802017f */
[----:B--2---:R-:W-:Y:S05]  /*121a0*/  @!P1 NANOSLEEP.SYNCS 0x989680 ;  /* 0x009896800000995d */ /* 0x004fea0003900000 */
[----:B------:R-:W2:Y:S02]  /*121b0*/  @!P1 SYNCS.PHASECHK.TRANS64 P1, [R3+URZ+0x16830], R0 ;  /* 0x01683000030095a7 */ /* 0x000ea4000802007f */
[----:B--2---:R-:W-:Y:S05]  /*121c0*/  @!P1 BRA `(.L_x_975) ;  /* 0xfffffffc00ec9947 */ /* 0x004fea000383ffff */
[----:B------:R-:W-:Y:S05]  /*121d0*/  BRA `(.L_x_974) ;  /* 0xfffffef400447947 */ /* 0x000fea000383ffff */
.L_x_992:
[----:B-1----:R-:W-:-:S04]  /*121e0*/  IMAD.U32 R5, RZ, RZ, UR7 ;  /* 0x00000007ff057e24 */ /* 0x002fc8000f8e00ff */
[----:B------:R1:W2:Y:S03]  /*121f0*/  SYNCS.PHASECHK.TRANS64.TRYWAIT P1, [R5+URZ+0x16830], R0 ;  /* 0x01683000050075a7 */ /* 0x0002a6000802017f */
[----:B--2---:R-:W-:Y:S05]  /*12200*/  @!P1 NANOSLEEP.SYNCS 0x989680 ;  /* 0x009896800000995d */ /* 0x004fea0003900000 */
[----:B------:R-:W2:Y:S02]  /*12210*/  @!P1 SYNCS.PHASECHK.TRANS64 P1, [R5+URZ+0x16830], R0 ;  /* 0x01683000050095a7 */ /* 0x000ea4000802007f */
[----:B--2---:R-:W-:Y:S05]  /*12220*/  @!P1 BRA `(.L_x_992) ;  /* 0xfffffffc00ec9947 */ /* 0x004fea000383ffff */
[----:B------:R-:W-:Y:S05]  /*12230*/  BRA `(.L_x_989) ;  /* 0xffffff2800507947 */ /* 0x000fea000383ffff */
.L_x_996:
[----:B-1----:R-:W-:-:S04]  /*12240*/  IMAD.U32 R5, RZ, RZ, UR10 ;  /* 0x0000000aff057e24 */ /* 0x002fc8000f8e00ff */
[----:B------:R1:W2:Y:S03]  /*12250*/  SYNCS.PHASECHK.TRANS64.TRYWAIT P1, [R5+URZ+0x16850], R0 ;  /* 0x01685000050075a7 */ /* 0x0002a6000802017f */
[----:B--2---:R-:W-:Y:S05]  /*12260*/  @!P1 NANOSLEEP.SYNCS 0x989680 ;  /* 0x009896800000995d */ /* 0x004fea0003900000 */
[----:B------:R-:W2:Y:S02]  /*12270*/  @!P1 SYNCS.PHASECHK.TRANS64 P1, [R5+URZ+0x16850], R0 ;  /* 0x01685000050095a7 */ /* 0x000ea4000802007f */
[----:B--2---:R-:W-:Y:S05]  /*12280*/  @!P1 BRA `(.L_x_996) ;  /* 0xfffffffc00ec9947 */ /* 0x004fea000383ffff */
[----:B------:R-:W-:Y:S05]  /*12290*/  BRA `(.L_x_993) ;  /* 0xffffff2800d47947 */ /* 0x000fea000383ffff */
.L_x_1015:
[----:B-1----:R-:W-:-:S04]  /*122a0*/  IMAD.U32 R11, RZ, RZ, UR7 ;  /* 0x00000007ff0b7e24 */ /* 0x002fc8000f8e00ff */
[----:B------:R1:W2:Y:S03]  /*122b0*/  SYNCS.PHASECHK.TRANS64.TRYWAIT P1, [R11+URZ+0x16830], R0 ;  /* 0x016830000b0075a7 */ /* 0x0002a6000802017f */
[----:B--2---:R-:W-:Y:S05]  /*122c0*/  @!P1 NANOSLEEP.SYNCS 0x989680 ;  /* 0x009896800000995d */ /* 0x004fea0003900000 */
[----:B------:R-:W2:Y:S02]  /*122d0*/  @!P1 SYNCS.PHASECHK.TRANS64 P1, [R11+URZ+0x16830], R0 ;  /* 0x016830000b0095a7 */ /* 0x000ea4000802007f */
[----:B--2---:R-:W-:Y:S05]  /*122e0*/  @!P1 BRA `(.L_x_1015) ;  /* 0xfffffffc00ec9947 */ /* 0x004fea000383ffff */
[----:B------:R-:W-:Y:S05]  /*122f0*/  BRA `(.L_x_1012) ;  /* 0xffffff58005c7947 */ /* 0x000fea000383ffff */
.L_x_1019:
[----:B-1----:R-:W-:-:S04]  /*12300*/  IMAD.U32 R11, RZ, RZ, UR10 ;  /* 0x0000000aff0b7e24 */ /* 0x002fc8000f8e00ff */
[----:B------:R1:W2:Y:S03]  /*12310*/  SYNCS.PHASECHK.TRANS64.TRYWAIT P1, [R11+URZ+0x16850], R0 ;  /* 0x016850000b0075a7 */ /* 0x0002a6000802017f */
[----:B--2---:R-:W-:Y:S05]  /*12320*/  @!P1 NANOSLEEP.SYNCS 0x989680 ;  /* 0x009896800000995d */ /* 0x004fea0003900000 */
[----:B------:R-:W2:Y:S02]  /*12330*/  @!P1 SYNCS.PHASECHK.TRANS64 P1, [R11+URZ+0x16850], R0 ;  /* 0x016850000b0095a7 */ /* 0x000ea4000802007f */
[----:B--2---:R-:W-:Y:S05]  /*12340*/  @!P1 BRA `(.L_x_1019) ;  /* 0xfffffffc00ec9947 */ /* 0x004fea000383ffff */
[----:B------:R-:W-:Y:S05]  /*12350*/  BRA `(.L_x_1016) ;  /* 0xffffff5800e07947 */ /* 0x000fea000383ffff */
.L_x_1027:
[----:B-1----:R-:W-:-:S04]  /*12360*/  IMAD.U32 R13, RZ, RZ, UR10 ;  /* 0x0000000aff0d7e24 */ /* 0x002fc8000f8e00ff */
[----:B------:R1:W2:Y:S03]  /*12370*/  SYNCS.PHASECHK.TRANS64.TRYWAIT P1, [R13+URZ+0x16830], R0 ;  /* 0x016830000d0075a7 */ /* 0x0002a6000802017f */
[----:B--2---:R-:W-:Y:S05]  /*12380*/  @!P1 NANOSLEEP.SYNCS 0x989680 ;  /* 0x009896800000995d */ /* 0x004fea0003900000 */
[----:B------:R-:W2:Y:S02]  /*12390*/  @!P1 SYNCS.PHASECHK.TRANS64 P1, [R13+URZ+0x16830], R0 ;  /* 0x016830000d0095a7 */ /* 0x000ea4000802007f */
[----:B--2---:R-:W-:Y:S05]  /*123a0*/  @!P1 BRA `(.L_x_1027) ;  /* 0xfffffffc00ec9947 */ /* 0x004fea000383ffff */
[----:B------:R-:W-:Y:S05]  /*123b0*/  BRA `(.L_x_1024) ;  /* 0xffffff7400987947 */ /* 0x000fea000383ffff */
.L_x_1031:
[----:B-1----:R-:W-:-:S04]  /*123c0*/  IMAD.U32 R13, RZ, RZ, UR10 ;  /* 0x0000000aff0d7e24 */ /* 0x002fc8000f8e00ff */
[----:B------:R1:W2:Y:S03]  /*123d0*/  SYNCS.PHASECHK.TRANS64.TRYWAIT P1, [R13+URZ+0x16850], R0 ;  /* 0x016850000d0075a7 */ /* 0x0002a6000802017f */
[----:B--2---:R-:W-:Y:S05]  /*123e0*/  @!P1 NANOSLEEP.SYNCS 0x989680 ;  /* 0x009896800000995d */ /* 0x004fea0003900000 */
[----:B------:R-:W2:Y:S02]  /*123f0*/  @!P1 SYNCS.PHASECHK.TRANS64 P1, [R13+URZ+0x16850], R0 ;  /* 0x016850000d0095a7 */ /* 0x000ea4000802007f */
[----:B--2---:R-:W-:Y:S05]  /*12400*/  @!P1 BRA `(.L_x_1031) ;  /* 0xfffffffc00ec9947 */ /* 0x004fea000383ffff */
[----:B------:R-:W-:Y:S05]  /*12410*/  BRA `(.L_x_1028) ;  /* 0xffffff78000c7947 */ /* 0x000fea000383ffff */
.L_x_1046:
[----:B-1----:R-:W-:-:S04]  /*12420*/  IMAD.U32 R6, RZ, RZ, UR8 ;  /* 0x00000008ff067e24 */ /* 0x002fc8000f8e00ff */
[----:B------:R1:W3:Y:S03]  /*12430*/  SYNCS.PHASECHK.TRANS64.TRYWAIT P1, [R6+URZ+0x16850], R5 ;  /* 0x01685005060075a7 */ /* 0x0002e6000802017f */
[----:B---3--:R-:W-:Y:S05]  /*12440*/  @!P1 NANOSLEEP.SYNCS 0x989680 ;  /* 0x009896800000995d */ /* 0x008fea0003900000 */
[----:B------:R-:W3:Y:S02]  /*12450*/  @!P1 SYNCS.PHASECHK.TRANS64 P1, [R6+URZ+0x16850], R5 ;  /* 0x01685005060095a7 */ /* 0x000ee4000802007f */
[----:B---3--:R-:W-:Y:S05]  /*12460*/  @!P1 BRA `(.L_x_1046) ;  /* 0xfffffffc00ec9947 */ /* 0x008fea000383ffff */
[----:B------:R-:W-:Y:S05]  /*12470*/  BRA `(.L_x_1045) ;  /* 0xffffffa000a87947 */ /* 0x000fea000383ffff */
.L_x_1064:
[----:B------:R-:W-:Y:S02]  /*12480*/  IMAD.MOV.U32 R13, RZ, RZ, R18 ;  /* 0x000000ffff0d7224 */ /* 0x000fe400078e0012 */
[----:B------:R-:W-:Y:S02]  /*12490*/  IMAD.MOV.U32 R12, RZ, RZ, RZ ;  /* 0x000000ffff0c7224 */ /* 0x000fe400078e00ff */
[----:B------:R-:W-:Y:S02]  /*124a0*/  IMAD.MOV.U32 R11, RZ, RZ, 0x1f ;  /* 0x0000001fff0b7424 */ /* 0x000fe400078e00ff */
[----:B------:R-:W-:-:S07]  /*124b0*/  IMAD.MOV.U32 R15, RZ, RZ, -0x1 ;  /* 0xffffffffff0f7424 */ /* 0x000fce00078e00ff */
[----:B0----5:R-:W-:Y:S05]  /*124c0*/  WARPSYNC.COLLECTIVE R15, `(.L_x_1103) ;  /* 0x000000000f087348 */ /* 0x021fea0003c00000 */
[----:B------:R1:W2:Y:S02]  /*124d0*/  SHFL.IDX P6, R14, R13, R12, R11 ;  /* 0x0000000c0d0e7389 */ /* 0x0002a400000c000b */
[----:B012--5:R-:W-:Y:S01]  /*124e0*/  ENDCOLLECTIVE ;  /* 0x000000000000791b */ /* 0x027fe20003800000 */
.L_x_1103:
[----:B------:R-:W-:Y:S05]  /*124f0*/  BRA `(.L_x_1104) ;  /* 0xffffffcc00207947 */ /* 0x000fea000383ffff */
.L_x_1066:
[----:B0-----:R-:W-:-:S04]  /*12500*/  IMAD.U32 R2, RZ, RZ, UR48 ;  /* 0x00000030ff027e24 */ /* 0x001fc8000f8e00ff */
[----:B------:R0:W1:Y:S03]  /*12510*/  SYNCS.PHASECHK.TRANS64.TRYWAIT P0, [R2+URZ+0x16840], R9 ;  /* 0x01684009020075a7 */ /* 0x000066000800017f */
[----:B-1----:R-:W-:Y:S05]  /*12520*/  @!P0 NANOSLEEP.SYNCS 0x989680 ;  /* 0x009896800000895d */ /* 0x002fea0003900000 */
[----:B------:R-:W1:Y:S02]  /*12530*/  @!P0 SYNCS.PHASECHK.TRANS64 P0, [R2+URZ+0x16840], R9 ;  /* 0x01684009020085a7 */ /* 0x000e64000800007f */
[----:B-1----:R-:W-:Y:S05]  /*12540*/  @!P0 BRA `(.L_x_1066) ;  /* 0xfffffffc00ec8947 */ /* 0x002fea000383ffff */
[----:B------:R-:W-:Y:S05]  /*12550*/  BRA `(.L_x_1105) ;  /* 0xffffffcc00a87947 */ /* 0x000fea000383ffff */
.L_x_1067:
        /* <DEDUP_REMOVED lines=8> */
.L_x_1107:
[----:B------:R-:W-:Y:S05]  /*125e0*/  BSYNC B0 ;  /* 0x0000000000007941 */ /* 0x000fea0003800000 */
.L_x_1106:
[----:B------:R-:W-:Y:S01]  /*125f0*/  IMAD.MOV.U32 R13, RZ, RZ, R0 ;  /* 0x000000ffff0d7224 */ /* 0x000fe200078e0000 */
[----:B------:R-:W-:Y:S01]  /*12600*/  @P0 LEA R9, R23, UR48, 0x1 ;  /* 0x0000003017090c11 */ /* 0x000fe2000f8e08ff */
[----:B------:R-:W-:Y:S02]  /*12610*/  IMAD.MOV.U32 R12, RZ, RZ, RZ ;  /* 0x000000ffff0c7224 */ /* 0x000fe400078e00ff */
[----:B------:R-:W-:Y:S02]  /*12620*/  IMAD.MOV.U32 R11, RZ, RZ, 0x181f ;  /* 0x0000181fff0b7424 */ /* 0x000fe400078e00ff */
[----:B------:R-:W-:Y:S02]  /*12630*/  IMAD.MOV.U32 R15, RZ, RZ, -0x1 ;  /* 0xffffffffff0f7424 */ /* 0x000fe400078e00ff */
[----:B------:R-:W-:-:S07]  /*12640*/  IMAD.MOV.U32 R2, RZ, RZ, R14 ;  /* 0x000000ffff027224 */ /* 0x000fce00078e000e */
[----:B------:R-:W-:Y:S05]  /*12650*/  WARPSYNC.COLLECTIVE R15, `(.L_x_1108) ;  /* 0x000000000f087348 */ /* 0x000fea0003c00000 */
[----:B------:R0:W1:Y:S02]  /*12660*/  SHFL.IDX P6, R14, R13, R12, R11 ;  /* 0x0000000c0d0e7389 */ /* 0x00006400000c000b */
[----:B01----:R-:W-:Y:S01]  /*12670*/  ENDCOLLECTIVE ;  /* 0x000000000000791b */ /* 0x003fe20003800000 */
.L_x_1108:
[----:B------:R-:W-:Y:S02]  /*12680*/  IMAD.MOV.U32 R13, RZ, RZ, R4 ;  /* 0x000000ffff0d7224 */ /* 0x000fe400078e0004 */
        /* <DEDUP_REMOVED lines=8> */
.L_x_1109:
        /* <DEDUP_REMOVED lines=11> */
.L_x_1110:
[----:B------:R-:W-:Y:S02]  /*127c0*/  IMAD.MOV.U32 R13, RZ, RZ, R4 ;  /* 0x000000ffff0d7224 */ /* 0x000fe400078e0004 */
[----:B------:R-:W-:Y:S01]  /*127d0*/  IMAD.MOV.U32 R12, RZ, RZ, 0x2 ;  /* 0x00000002ff0c7424 */ /* 0x000fe200078e00ff */
[----:B------:R-:W-:-:S13]  /*127e0*/  @P0 LEA R2, P2, R18, R14, 0x1 ;  /* 0x0000000e12020211 */ /* 0x000fda00078408ff */
[----:B------:R-:W-:Y:S05]  /*127f0*/  WARPSYNC.COLLECTIVE R15, `(.L_x_1111) ;  /* 0x000000000f087348 */ /* 0x000fea0003c00000 */
[----:B------:R0:W1:Y:S02]  /*12800*/  SHFL.IDX P6, R14, R13, R12, R11 ;  /* 0x0000000c0d0e7389 */ /* 0x00006400000c000b */
[----:B01----:R-:W-:Y:S01]  /*12810*/  ENDCOLLECTIVE ;  /* 0x000000000000791b */ /* 0x003fe20003800000 */
.L_x_1111:
        /* <DEDUP_REMOVED lines=10> */
.L_x_1112:
[----:B------:R-:W-:Y:S02]  /*128c0*/  IMAD.MOV.U32 R13, RZ, RZ, R4 ;  /* 0x000000ffff0d7224 */ /* 0x000fe400078e0004 */
[----:B------:R-:W-:Y:S02]  /*128d0*/  IMAD.MOV.U32 R12, RZ, RZ, 0x3 ;  /* 0x00000003ff0c7424 */ /* 0x000fe400078e00ff */
[----:B------:R-:W-:-:S07]  /*128e0*/  IMAD.MOV.U32 R21, RZ, RZ, R14 ;  /* 0x000000ffff157224 */ /* 0x000fce00078e000e */
[----:B------:R-:W-:Y:S05]  /*128f0*/  WARPSYNC.COLLECTIVE R15, `(.L_x_1113) ;  /* 0x000000000f087348 */ /* 0x000fea0003c00000 */
[----:B------:R0:W1:Y:S02]  /*12900*/  SHFL.IDX P6, R14, R13, R12, R11 ;  /* 0x0000000c0d0e7389 */ /* 0x00006400000c000b */
[----:B01----:R-:W-:Y:S01]  /*12910*/  ENDCOLLECTIVE ;  /* 0x000000000000791b */ /* 0x003fe20003800000 */
.L_x_1113:
[----:B------:R-:W-:Y:S02]  /*12920*/  @P1 LEA R2, P0, R18, R21, 0x1 ;  /* 0x0000001512021211 */ /* 0x000fe400078008ff */
[----:B------:R-:W-:-:S03]  /*12930*/  @P1 LEA R21, R23, UR48, 0x1 ;  /* 0x0000003017151c11 */ /* 0x000fc6000f8e08ff */
[----:B------:R-:W-:Y:S01]  /*12940*/  @P1 IMAD.X R3, RZ, RZ, R6, P0 ;  /* 0x000000ffff031224 */ /* 0x000fe200000e0606 */
[----:B------:R-:W-:-:S04]  /*12950*/  ISETP.GE.AND P0, PT, R5, 0x31, PT ;  /* 0x000000310500780c */ /* 0x000fc80003f06270 */
[----:B------:R-:W-:Y:S01]  /*12960*/  @!PT LDS RZ, [RZ] ;  /* 0x00000000fffff984 */ /* 0x000fe20000000800 */
[----:B------:R-:W-:Y:S01]  /*12970*/  @!PT LDS RZ, [RZ] ;  /* 0x00000000fffff984 */ /* 0x000fe20000000800 */
[----:B------:R-:W-:Y:S01]  /*12980*/  @!PT LDS RZ, [RZ] ;  /* 0x00000000fffff984 */ /* 0x000fe20000000800 */
[----:B------:R0:W-:Y:S01]  /*12990*/  @P1 LDGSTS.E.BYPASS.LTC128B.128 [R21+0xf400], desc[UR36][R2.64], !P3 ;  /* 0x0f40000002151fae */ /* 0x0001e2000d901d64 */
[----:B------:R-:W-:Y:S01]  /*129a0*/  IMAD.MOV.U32 R13, RZ, RZ, R0 ;  /* 0x000000ffff0d7224 */ /* 0x000fe200078e0000 */
[----:B------:R-:W-:-:S07]  /*129b0*/  ISETP.GE.AND P1, PT, R5, 0x41, PT ;  /* 0x000000410500780c */ /* 0x000fce0003f26270 */
[----:B------:R-:W-:Y:S01]  /*129c0*/  @P0 LEA R8, R23, UR48, 0x1 ;  /* 0x0000003017080c11 */ /* 0x000fe2000f8e08ff */
[----:B------:R-:W-:-:S07]  /*129d0*/  IMAD.MOV.U32 R7, RZ, RZ, R14 ;  /* 0x000000ffff077224 */ /* 0x000fce00078e000e */
[----:B0-----:R-:W-:Y:S05]  /*129e0*/  WARPSYNC.COLLECTIVE R15, `(.L_x_1114) ;  /* 0x000000000f087348 */ /* 0x001fea0003c00000 */
[----:B------:R1:W2:Y:S02]  /*129f0*/  SHFL.IDX P6, R14, R13, R12, R11 ;  /* 0x0000000c0d0e7389 */ /* 0x0002a400000c000b */
[----:B012---:R-:W-:Y:S01]  /*12a00*/  ENDCOLLECTIVE ;  /* 0x000000000000791b */ /* 0x007fe20003800000 */
.L_x_1114:
[----:B------:R-:W-:Y:S01]  /*12a10*/  @P1 LEA R21, R23, UR48, 0x1 ;  /* 0x0000003017151c11 */ /* 0x000fe2000f8e08ff */
[----:B------:R-:W-:Y:S02]  /*12a20*/  IMAD.MOV.U32 R13, RZ, RZ, R4 ;  /* 0x000000ffff0d7224 */ /* 0x000fe400078e0004 */
[----:B------:R-:W-:Y:S01]  /*12a30*/  IMAD.MOV.U32 R12, RZ, RZ, 0x4 ;  /* 0x00000004ff0c7424 */ /* 0x000fe200078e00ff */
[----:B------:R-:W-:-:S13]  /*12a40*/  @P0 LEA R2, P2, R18, R14, 0x1 ;  /* 0x0000000e12020211 */ /* 0x000fda00078408ff */
[----:B------:R-:W-:Y:S05]  /*12a50*/  WARPSYNC.COLLECTIVE R15, `(.L_x_1115) ;  /* 0x000000000f087348 */ /* 0x000fea0003c00000 */
[----:B------:R0:W1:Y:S02]  /*12a60*/  SHFL.IDX P6, R14, R13, R12, R11 ;  /* 0x0000000c0d0e7389 */ /* 0x00006400000c000b */
[----:B01----:R-:W-:Y:S01]  /*12a70*/  ENDCOLLECTIVE ;  /* 0x000000000000791b */ /* 0x003fe20003800000 */
.L_x_1115:
        /* <DEDUP_REMOVED lines=10> */
.L_x_1116:
[----:B------:R-:W-:Y:S02]  /*12b20*/  IMAD.MOV.U32 R13, RZ, RZ, R4 ;  /* 0x000000ffff0d7224 */ /* 0x000fe400078e0004 */
[----:B------:R-:W-:Y:S02]  /*12b30*/  IMAD.MOV.U32 R12, RZ, RZ, 0x5 ;  /* 0x00000005ff0c7424 */ /* 0x000fe400078e00ff */
[----:B------:R-:W-:-:S07]  /*12b40*/  IMAD.MOV.U32 R9, RZ, RZ, R14 ;  /* 0x000000ffff097224 */ /* 0x000fce00078e000e */
[----:B------:R-:W-:Y:S05]  /*12b50*/  WARPSYNC.COLLECTIVE R15, `(.L_x_1117) ;  /* 0x000000000f087348 */ /* 0x000fea0003c00000 */
[----:B------:R0:W1:Y:S02]  /*12b60*/  SHFL.IDX P6, R14, R13, R12, R11 ;  /* 0x0000000c0d0e7389 */ /* 0x00006400000c000b */
[----:B01----:R-:W-:Y:S01]  /*12b70*/  ENDCOLLECTIVE ;  /* 0x000000000000791b */ /* 0x003fe20003800000 */
.L_x_1117:
[----:B------:R-:W-:-:S05]  /*12b80*/  @P1 LEA R2, P0, R18, R9, 0x1 ;  /* 0x0000000912021211 */ /* 0x000fca00078008ff */
[----:B------:R-:W-:Y:S01]  /*12b90*/  @P1 IMAD.X R3, RZ, RZ, R6, P0 ;  /* 0x000000ffff031224 */ /* 0x000fe200000e0606 */
[----:B------:R-:W-:-:S04]  /*12ba0*/  ISETP.GE.AND P0, PT, R5, 0x51, PT ;  /* 0x000000510500780c */ /* 0x000fc80003f06270 */
[----:B------:R-:W-:Y:S01]  /*12bb0*/  @!PT LDS RZ, [RZ] ;  /* 0x00000000fffff984 */ /* 0x000fe20000000800 */
[----:B------:R-:W-:Y:S01]  /*12bc0*/  @!PT LDS RZ, [RZ] ;  /* 0x00000000fffff984 */ /* 0x000fe20000000800 */
[----:B------:R-:W-:Y:S01]  /*12bd0*/  @!PT LDS RZ, [RZ] ;  /* 0x00000000fffff984 */ /* 0x000fe20000000800 */
[----:B------:R0:W-:Y:S01]  /*12be0*/  @P1 LDGSTS.E.BYPASS.LTC128B.128 [R21+0x10400], desc[UR36][R2.64], !P3 ;  /* 0x1040000002151fae */ /* 0x0001e2000d901d64 */
[----:B------:R-:W-:Y:S01]  /*12bf0*/  IMAD.MOV.U32 R13, RZ, RZ, R0 ;  /* 0x000000ffff0d7224 */ /* 0x000fe200078e0000 */
[----:B------:R-:W-:Y:S01]  /*12c00*/  ISETP.GE.AND P1, PT, R5, 0x61, PT ;  /* 0x000000610500780c */ /* 0x000fe20003f26270 */
[----:B------:R-:W-:-:S12]  /*12c10*/  IMAD.MOV.U32 R7, RZ, RZ, R14 ;  /* 0x000000ffff077224 */ /* 0x000fd800078e000e */
[----:B0-----:R-:W-:Y:S05]  /*12c20*/  WARPSYNC.COLLECTIVE R15, `(.L_x_1118) ;  /* 0x000000000f087348 */ /* 0x001fea0003c00000 */
[----:B------:R1:W2:Y:S02]  /*12c30*/  SHFL.IDX P6, R14, R13, R12, R11 ;  /* 0x0000000c0d0e7389 */ /* 0x0002a400000c000b */
[----:B012---:R-:W-:Y:S01]  /*12c40*/  ENDCOLLECTIVE ;  /* 0x000000000000791b */ /* 0x007fe20003800000 */
.L_x_1118:
[----:B------:R-:W-:Y:S02]  /*12c50*/  IMAD.MOV.U32 R13, RZ, RZ, R4 ;  /* 0x000000ffff0d7224 */ /* 0x000fe400078e0004 */
[----:B------:R-:W-:Y:S01]  /*12c60*/  IMAD.MOV.U32 R12, RZ, RZ, 0x6 ;  /* 0x00000006ff0c7424 */ /* 0x000fe200078e00ff */
[----:B------:R-:W-:-:S13]  /*12c70*/  @P0 LEA R2, P2, R18, R14, 0x1 ;  /* 0x0000000e12020211 */ /* 0x000fda00078408ff */
[----:B------:R-:W-:Y:S05]  /*12c80*/  WARPSYNC.COLLECTIVE R15, `(.L_x_1119) ;  /* 0x000000000f087348 */ /* 0x000fea0003c00000 */
[----:B------:R0:W1:Y:S02]  /*12c90*/  SHFL.IDX P6, R14, R13, R12, R11 ;  /* 0x0000000c0d0e7389 */ /* 0x00006400000c000b */
[----:B01----:R-:W-:Y:S01]  /*12ca0*/  ENDCOLLECTIVE ;  /* 0x000000000000791b */ /* 0x003fe20003800000 */
.L_x_1119:
[----:B------:R-:W-:Y:S01]  /*12cb0*/  @P0 IMAD.X R3, RZ, RZ, R7, P2 ;  /* 0x000000ffff030224 */ /* 0x000fe200010e0607 */
[----:B------:R-:W-:-:S05]  /*12cc0*/  @P0 LEA R7, R23, UR48, 0x1 ;  /* 0x0000003017070c11 */ /* 0x000fca000f8e08ff */
        /* <DEDUP_REMOVED lines=9> */
.L_x_1120:
[----:B------:R-:W-:Y:S02]  /*12d60*/  IMAD.MOV.U32 R13, RZ, RZ, R4 ;  /* 0x000000ffff0d7224 */ /* 0x000fe400078e0004 */
[----:B------:R-:W-:Y:S02]  /*12d70*/  IMAD.MOV.U32 R12, RZ, RZ, 0x7 ;  /* 0x00000007ff0c7424 */ /* 0x000fe400078e00ff */
[----:B------:R-:W-:-:S07]  /*12d80*/  IMAD.MOV.U32 R9, RZ, RZ, R14 ;  /* 0x000000ffff097224 */ /* 0x000fce00078e000e */
[----:B------:R-:W-:Y:S05]  /*12d90*/  WARPSYNC.COLLECTIVE R15, `(.L_x_1121) ;  /* 0x000000000f087348 */ /* 0x000fea0003c00000 */
[----:B------:R0:W1:Y:S02]  /*12da0*/  SHFL.IDX P6, R14, R13, R12, R11 ;  /* 0x0000000c0d0e7389 */ /* 0x00006400000c000b */
[----:B01----:R-:W-:Y:S01]  /*12db0*/  ENDCOLLECTIVE ;  /* 0x000000000000791b */ /* 0x003fe20003800000 */
.L_x_1121:
[----:B------:R-:W-:Y:S02]  /*12dc0*/  @P1 LEA R2, P0, R18, R9, 0x1 ;  /* 0x0000000912021211 */ /* 0x000fe400078008ff */
[----:B------:R-:W-:-:S03]  /*12dd0*/  @P1 LEA R9, R23, UR48, 0x1 ;  /* 0x0000003017091c11 */ /* 0x000fc6000f8e08ff */
        /* <DEDUP_REMOVED lines=10> */
.L_x_1122:
[----:B------:R-:W-:Y:S05]  /*12e80*/  BRA `(.L_x_1123) ;  /* 0xffffffc800b87947 */ /* 0x000fea000383ffff */
.L_x_1070:
[----:B------:R-:W-:Y:S02]  /*12e90*/  IMAD.MOV.U32 R13, RZ, RZ, R8 ;  /* 0x000000ffff0d7224 */ /* 0x000fe400078e0008 */
[----:B------:R-:W-:Y:S02]  /*12ea0*/  IMAD.MOV.U32 R12, RZ, RZ, RZ ;  /* 0x000000ffff0c7224 */ /* 0x000fe400078e00ff */
[----:B------:R-:W-:Y:S02]  /*12eb0*/  IMAD.MOV.U32 R11, RZ, RZ, 0x181f ;  /* 0x0000181fff0b7424 */ /* 0x000fe400078e00ff */
[----:B------:R-:W-:Y:S02]  /*12ec0*/  IMAD.MOV.U32 R15, RZ, RZ, -0x1 ;  /* 0xffffffffff0f7424 */ /* 0x000fe400078e00ff */
[----:B------:R-:W-:-:S07]  /*12ed0*/  VIADD R4, R20, UR43 ;  /* 0x0000002b14047c36 */ /* 0x000fce0008000000 */
[----:B------:R-:W-:Y:S05]  /*12ee0*/  WARPSYNC.COLLECTIVE R15, `(.L_x_1124) ;  /* 0x000000000f087348 */ /* 0x000fea0003c00000 */
[----:B------:R0:W1:Y:S02]  /*12ef0*/  SHFL.IDX P6, R14, R13, R12, R11 ;  /* 0x0000000c0d0e7389 */ /* 0x00006400000c000b */
[----:B01----:R-:W-:Y:S01]  /*12f00*/  ENDCOLLECTIVE ;  /* 0x000000000000791b */ /* 0x003fe20003800000 */
.L_x_1124:
[----:B------:R-:W-:Y:S02]  /*12f10*/  VIADD R10, R4, 0x10 ;  /* 0x00000010040a7836 */ /* 0x000fe40000000000 */
[----:B------:R-:W-:Y:S02]  /*12f20*/  IMAD.MOV.U32 R13, RZ, RZ, R7 ;  /* 0x000000ffff0d7224 */ /* 0x000fe400078e0007 */
[----:B------:R-:W-:-:S07]  /*12f30*/  IMAD.MOV.U32 R2, RZ, RZ, R14 ;  /* 0x000000ffff027224 */ /* 0x000fce00078e000e */
[----:B------:R-:W-:Y:S05]  /*12f40*/  WARPSYNC.COLLECTIVE R15, `(.L_x_1125) ;  /* 0x000000000f087348 */ /* 0x000fea0003c00000 */
[----:B------:R0:W1:Y:S02]  /*12f50*/  SHFL.IDX P6, R14, R13, R12, R11 ;  /* 0x0000000c0d0e7389 */ /* 0x00006400000c000b */
[----:B01----:R-:W-:Y:S01]  /*12f60*/  ENDCOLLECTIVE ;  /* 0x000000000000791b */ /* 0x003fe20003800000 */
.L_x_1125:
[----:B------:R-:W-:Y:S02]  /*12f70*/  ULDC UR4, c[0x0][0x288] ;  /* 0x0000a20000047ab9 */ /* 0x000fe40000000800 */
[----:B------:R-:W-:-:S05]  /*12f80*/  IMAD R5, R9, UR4, RZ ;  /* 0x0000000409057c24 */ /* 0x000fca000f8e02ff */
        /* <DEDUP_REMOVED lines=10> */
.L_x_1126:
[----:B------:R-:W-:Y:S01]  /*13030*/  @!PT LDS RZ, [RZ] ;  /* 0x00000000fffff984 */ /* 0x000fe20000000800 */
[----:B------:R-:W-:Y:S01]  /*13040*/  @!PT LDS RZ, [RZ] ;  /* 0x00000000fffff984 */ /* 0x000fe20000000800 */
[----:B------:R-:W-:Y:S01]  /*13050*/  @!PT LDS RZ, [RZ] ;  /* 0x00000000fffff984 */ /* 0x000fe20000000800 */
[----:B------:R0:W-:Y:S01]  /*13060*/  @!P1 LDGSTS.E.BYPASS.LTC128B.128 [R25+0x8400], desc[UR36][R2.64], !P0 ;  /* 0x0840000002199fae */ /* 0x0001e2000c101d64 */
[----:B------:R-:W-:Y:S01]  /*13070*/  ISETP.GE.AND P1, PT, R10, R5, PT ;  /* 0x000000050a00720c */ /* 0x000fe20003f26270 */
[----:B------:R-:W-:-:S12]  /*13080*/  IMAD.MOV.U32 R13, RZ, RZ, R7 ;  /* 0x000000ffff0d7224 */ /* 0x000fd800078e0007 */
[----:B0-----:R-:W-:Y:S01]  /*13090*/  @!P1 LEA R25, R23, UR48, 0x1 ;  /* 0x0000003017199c11 */ /* 0x001fe2000f8e08ff */
[----:B------:R-:W-:-:S07]  /*130a0*/  IMAD.MOV.U32 R10, RZ, RZ, R14 ;  /* 0x000000ffff0a7224 */ /* 0x000fce00078e000e */
[----:B------:R-:W-:Y:S05]  /*130b0*/  WARPSYNC.COLLECTIVE R15, `(.L_x_1127) ;  /* 0x000000000f087348 */ /* 0x000fea0003c00000 */
[----:B------:R0:W1:Y:S02]  /*130c0*/  SHFL.IDX P6, R14, R13, R12, R11 ;  /* 0x0000000c0d0e7389 */ /* 0x00006400000c000b */
[----:B01----:R-:W-:Y:S01]  /*130d0*/  ENDCOLLECTIVE ;  /* 0x000000000000791b */ /* 0x003fe20003800000 */
.L_x_1127:
[----:B------:R-:W-:Y:S02]  /*130e0*/  IMAD.MOV.U32 R13, RZ, RZ, R8 ;  /* 0x000000ffff0d7224 */ /* 0x000fe400078e0008 */
[----:B------:R-:W-:Y:S02]  /*130f0*/  IMAD.MOV.U32 R12, RZ, RZ, 0x2 ;  /* 0x00000002ff0c7424 */ /* 0x000fe400078e00ff */
[----:B------:R-:W-:-:S07]  /*13100*/  IMAD.MOV.U32 R21, RZ, RZ, R14 ;  /* 0x000000ffff157224 */ /* 0x000fce00078e000e */
[----:B------:R-:W-:Y:S05]  /*13110*/  WARPSYNC.COLLECTIVE R15, `(.L_x_1128) ;  /* 0x000000000f087348 */ /* 0x000fea0003c00000 */
[----:B------:R0:W1:Y:S02]  /*13120*/  SHFL.IDX P6, R14, R13, R12, R11 ;  /* 0x0000000c0d0e7389 */ /* 0x00006400000c000b */
[----:B01----:R-:W-:Y:S01]  /*13130*/  ENDCOLLECTIVE ;  /* 0x000000000000791b */ /* 0x003fe20003800000 */
.L_x_1128:
[----:B------:R-:W-:-:S05]  /*13140*/  @!P1 LEA R2, P2, R18, R21, 0x1 ;  /* 0x0000001512029211 */ /* 0x000fca00078408ff */
[----:B------:R-:W-:Y:S02]  /*13150*/  @!P1 IMAD.X R3, RZ, RZ, R10, P2 ;  /* 0x000000ffff039224 */ /* 0x000fe400010e060a */
[----:B------:R-:W-:-:S03]  /*13160*/  VIADD R10, R4, 0x20 ;  /* 0x00000020040a7836 */ /* 0x000fc60000000000 */
[----:B------:R-:W-:Y:S01]  /*13170*/  @!PT LDS RZ, [RZ] ;  /* 0x00000000fffff984 */ /* 0x000fe20000000800 */
[----:B------:R-:W-:Y:S01]  /*13180*/  @!PT LDS RZ, [RZ] ;  /* 0x00000000fffff984 */ /* 0x000fe20000000800 */
[----:B------:R-:W-:Y:S01]  /*13190*/  @!PT LDS RZ, [RZ] ;  /* 0x00000000fffff984 */ /* 0x000fe20000000800 */
[----:B------:R0:W-:Y:S01]  /*131a0*/  @!P1 LDGSTS.E.BYPASS.LTC128B.128 [R25+0x8c00], desc[UR36][R2.64], !P0 ;  /* 0x08c0000002199fae */ /* 0x0001e2000c101d64 */
[----:B------:R-:W-:Y:S01]  /*131b0*/  IMAD.MOV.U32 R13, RZ, RZ, R7 ;  /* 0x000000ffff0d7224 */ /* 0x000fe200078e0007 */
[----:B------:R-:W-:Y:S01]  /*131c0*/  ISETP.GE.AND P1, PT, R10, R5, PT ;  /* 0x000000050a00720c */ /* 0x000fe20003f26270 */
[----:B------:R-:W-:Y:S02]  /*131d0*/  VIADD R10, R4, 0x30 ;  /* 0x00000030040a7836 */ /* 0x000fe40000000000 */
[----:B------:R-:W-:-:S10]  /*131e0*/  IMAD.MOV.U32 R9, RZ, RZ, R14 ;  /* 0x000000ffff097224 */ /* 0x000fd400078e000e */
[----:B0-----:R-:W-:Y:S05]  /*131f0*/  WARPSYNC.COLLECTIVE R15, `(.L_x_1129) ;  /* 0x000000000f087348 */ /* 0x001fea0003c00000 */
[----:B------:R1:W2:Y:S02]  /*13200*/  SHFL.IDX P6, R14, R13, R12, R11 ;  /* 0x0000000c0d0e7389 */ /* 0x0002a400000c000b */
[----:B012---:R-:W-:Y:S01]  /*13210*/  ENDCOLLECTIVE ;  /* 0x000000000000791b */ /* 0x007fe20003800000 */
.L_x_1129:
[----:B------:R-:W-:Y:S01]  /*13220*/  @!P1 LEA R20, R23, UR48, 0x1 ;  /* 0x0000003017149c11 */ /* 0x000fe2000f8e08ff */
[----:B------:R-:W-:Y:S02]  /*13230*/  IMAD.MOV.U32 R13, RZ, RZ, R8 ;  /* 0x000000ffff0d7224 */ /* 0x000fe400078e0008 */
[----:B------:R-:W-:Y:S01]  /*13240*/  IMAD.MOV.U32 R12, RZ, RZ, 0x3 ;  /* 0x00000003ff0c7424 */ /* 0x000fe200078e00ff */
[----:B------:R-:W-:-:S13]  /*13250*/  @!P1 LEA R2, P2, R18, R14, 0x1 ;  /* 0x0000000e12029211 */ /* 0x000fda00078408ff */
[----:B------:R-:W-:Y:S05]  /*13260*/  WARPSYNC.COLLECTIVE R15, `(.L_x_1130) ;  /* 0x000000000f087348 */ /* 0x000fea0003c00000 */
[----:B------:R0:W1:Y:S02]  /*13270*/  SHFL.IDX P6, R14, R13, R12, R11 ;  /* 0x0000000c0d0e7389 */ /* 0x00006400000c000b */
[----:B01----:R-:W-:Y:S01]  /*13280*/  ENDCOLLECTIVE ;  /* 0x000000000000791b */ /* 0x003fe20003800000 */
.L_x_1130:
[----:B------:R-:W-:-:S05]  /*13290*/  @!P1 IMAD.X R3, RZ, RZ, R9, P2 ;  /* 0x000000ffff039224 */ /* 0x000fca00010e0609 */
[----:B------:R-:W-:Y:S01]  /*132a0*/  @!PT LDS RZ, [RZ] ;  /* 0x00000000fffff984 */ /* 0x000fe20000000800 */
[----:B------:R-:W-:Y:S01]  /*132b0*/  @!PT LDS RZ, [RZ] ;  /* 0x00000000fffff984 */ /* 0x000fe20000000800 */
[----:B------:R-:W-:Y:S01]  /*132c0*/  @!PT LDS RZ, [RZ] ;  /* 0x00000000fffff984 */ /* 0x000fe20000000800 */
[----:B------:R0:W-:Y:S01]  /*132d0*/  @!P1 LDGSTS.E.BYPASS.LTC128B.128 [R20+0x9400], desc[UR36][R2.64], !P0 ;  /* 0x0940000002149fae */ /* 0x0001e2000c101d64 */
[----:B------:R-:W-:Y:S01]  /*132e0*/  ISETP.GE.AND P1, PT, R10, R5, PT ;  /* 0x000000050a00720c */ /* 0x000fe20003f26270 */
[----:B------:R-:W-:-:S12]  /*132f0*/  IMAD.MOV.U32 R13, RZ, RZ, R7 ;  /* 0x000000ffff0d7224 */ /* 0x000fd800078e0007 */
[----:B------:R-:W-:Y:S01]  /*13300*/  @!P1 LEA R25, R23, UR48, 0x1 ;  /* 0x0000003017199c11 */ /* 0x000fe2000f8e08ff */
[----:B0-----:R-:W-:-:S07]  /*13310*/  IMAD.MOV.U32 R10, RZ, RZ, R14 ;  /* 0x000000ffff0a7224 */ /* 0x001fce00078e000e */
[----:B------:R-:W-:Y:S05]  /*13320*/  WARPSYNC.COLLECTIVE R15, `(.L_x_1131) ;  /* 0x000000000f087348 */ /* 0x000fea0003c00000 */
[----:B------:R0:W1:Y:S02]  /*13330*/  SHFL.IDX P6, R14, R13, R12, R11 ;  /* 0x0000000c0d0e7389 */ /* 0x00006400000c000b */
[----:B01----:R-:W-:Y:S01]  /*13340*/  ENDCOLLECTIVE ;  /* 0x000000000000791b */ /* 0x003fe20003800000 */
.L_x_1131:
[----:B------:R-:W-:Y:S02]  /*13350*/  IMAD.MOV.U32 R13, RZ, RZ, R8 ;  /* 0x000000ffff0d7224 */ /* 0x000fe400078e0008 */
[----:B------:R-:W-:Y:S02]  /*13360*/  IMAD.MOV.U32 R12, RZ, RZ, 0x4 ;  /* 0x00000004ff0c7424 */ /* 0x000fe400078e00ff */
[----:B------:R-:W-:-:S07]  /*13370*/  IMAD.MOV.U32 R21, RZ, RZ, R14 ;  /* 0x000000ffff157224 */ /* 0x000fce00078e000e */
[----:B------:R-:W-:Y:S05]  /*13380*/  WARPSYNC.COLLECTIVE R15, `(.L_x_1132) ;  /* 0x000000000f087348 */ /* 0x000fea0003c00000 */
[----:B------:R0:W1:Y:S02]  /*13390*/  SHFL.IDX P6, R14, R13, R12, R11 ;  /* 0x0000000c0d0e7389 */ /* 0x00006400000c000b */
[----:B01----:R-:W-:Y:S01]  /*133a0*/  ENDCOLLECTIVE ;  /* 0x000000000000791b */ /* 0x003fe20003800000 */
.L_x_1132:
        /* <DEDUP_REMOVED lines=14> */
.L_x_1133:
[----:B------:R-:W-:Y:S01]  /*13490*/  @!P1 LEA R20, R23, UR48, 0x1 ;  /* 0x0000003017149c11 */ /* 0x000fe2000f8e08ff */
[----:B------:R-:W-:Y:S02]  /*134a0*/  IMAD.MOV.U32 R13, RZ, RZ, R8 ;  /* 0x000000ffff0d7224 */ /* 0x000fe400078e0008 */
[----:B------:R-:W-:Y:S01]  /*134b0*/  IMAD.MOV.U32 R12, RZ, RZ, 0x5 ;  /* 0x00000005ff0c7424 */ /* 0x000fe200078e00ff */
[----:B------:R-:W-:-:S13]  /*134c0*/  @!P1 LEA R2, P2, R18, R14, 0x1 ;  /* 0x0000000e12029211 */ /* 0x000fda00078408ff */
[----:B------:R-:W-:Y:S05]  /*134d0*/  WARPSYNC.COLLECTIVE R15, `(.L_x_1134) ;  /* 0x000000000f087348 */ /* 0x000fea0003c00000 */
[----:B------:R0:W1:Y:S02]  /*134e0*/  SHFL.IDX P6, R14, R13, R12, R11 ;  /* 0x0000000c0d0e7389 */ /* 0x00006400000c000b */
[----:B01----:R-:W-:Y:S01]  /*134f0*/  ENDCOLLECTIVE ;  /* 0x000000000000791b */ /* 0x003fe20003800000 */
.L_x_1134:
[----:B------:R-:W-:-:S05]  /*13500*/  @!P1 IMAD.X R3, RZ, RZ, R9, P2 ;  /* 0x000000ffff039224 */ /* 0x000fca00010e0609 */
[----:B------:R-:W-:Y:S01]  /*13510*/  @!PT LDS RZ, [RZ] ;  /* 0x00000000fffff984 */ /* 0x000fe20000000800 */
[----:B------:R-:W-:Y:S01]  /*13520*/  @!PT LDS RZ, [RZ] ;  /* 0x00000000fffff984 */ /* 0x000fe20000000800 */
[----:B------:R-:W-:Y:S01]  /*13530*/  @!PT LDS RZ, [RZ] ;  /* 0x00000000fffff984 */ /* 0x000fe20000000800 */
[----:B------:R0:W-:Y:S01]  /*13540*/  @!P1 LDGSTS.E.BYPASS.LTC128B.128 [R20+0xa400], desc[UR36][R2.64], !P0 ;  /* 0x0a40000002149fae */ /* 0x0001e2000c101d64 */
[----:B------:R-:W-:Y:S01]  /*13550*/  ISETP.GE.AND P1, PT, R10, R5, PT ;  /* 0x000000050a00720c */ /* 0x000fe20003f26270 */
[----:B------:R-:W-:Y:S02]  /*13560*/  IMAD.MOV.U32 R13, RZ, RZ, R7 ;  /* 0x000000ffff0d7224 */ /* 0x000fe400078e0007 */
[----:B------:R-:W-:-:S10]  /*13570*/  IMAD.MOV.U32 R10, RZ, RZ, R14 ;  /* 0x000000ffff0a7224 */ /* 0x000fd400078e000e */
[----:B0-----:R-:W-:Y:S05]  /*13580*/  WARPSYNC.COLLECTIVE R15, `(.L_x_1135) ;  /* 0x000000000f087348 */ /* 0x001fea0003c00000 */
[----:B------:R1:W2:Y:S02]  /*13590*/  SHFL.IDX P6, R14, R13, R12, R11 ;  /* 0x0000000c0d0e7389 */ /* 0x0002a400000c000b */
[----:B012---:R-:W-:Y:S01]  /*135a0*/  ENDCOLLECTIVE ;  /* 0x000000000000791b */ /* 0x007fe20003800000 */
.L_x_1135:
[----:B------:R-:W-:Y:S02]  /*135b0*/  IMAD.MOV.U32 R13, RZ, RZ, R8 ;  /* 0x000000ffff0d7224 */ /* 0x000fe400078e0008 */
[----:B------:R-:W-:Y:S02]  /*135c0*/  IMAD.MOV.U32 R12, RZ, RZ, 0x6 ;  /* 0x00000006ff0c7424 */ /* 0x000fe400078e00ff */
[----:B------:R-:W-:-:S07]  /*135d0*/  IMAD.MOV.U32 R21, RZ, RZ, R14 ;  /* 0x000000ffff157224 */ /* 0x000fce00078e000e */
[----:B------:R-:W-:Y:S05]  /*135e0*/  WARPSYNC.COLLECTIVE R15, `(.L_x_1136) ;  /* 0x000000000f087348 */ /* 0x000fea0003c00000 */
[----:B------:R0:W1:Y:S02]  /*135f0*/  SHFL.IDX P6, R14, R13, R12, R11 ;  /* 0x0000000c0d0e7389 */ /* 0x00006400000c000b */
[----:B01----:R-:W-:Y:S01]  /*13600*/  ENDCOLLECTIVE ;  /* 0x000000000000791b */ /* 0x003fe20003800000 */
.L_x_1136:
[----:B------:R-:W-:Y:S02]  /*13610*/  @!P1 LEA R2, P2, R18, R21, 0x1 ;  /* 0x0000001512029211 */ /* 0x000fe400078408ff */
[----:B------:R-:W-:-:S03]  /*13620*/  @!P1 LEA R21, R23, UR48, 0x1 ;  /* 0x0000003017159c11 */ /* 0x000fc6000f8e08ff */
        /* <DEDUP_REMOVED lines=12> */
.L_x_1137:
[----:B------:R-:W-:Y:S01]  /*136f0*/  @!P1 LEA R25, R23, UR48, 0x1 ;  /* 0x0000003017199c11 */ /* 0x000fe2000f8e08ff */
[----:B------:R-:W-:Y:S02]  /*13700*/  IMAD.MOV.U32 R13, RZ, RZ, R8 ;  /* 0x000000ffff0d7224 */ /* 0x000fe400078e0008 */
[----:B------:R-:W-:Y:S01]  /*13710*/  IMAD.MOV.U32 R12, RZ, RZ, 0x7 ;  /* 0x00000007ff0c7424 */ /* 0x000fe200078e00ff */
[----:B------:R-:W-:-:S13]  /*13720*/  @!P1 LEA R2, P2, R18, R14, 0x1 ;  /* 0x0000000e12029211 */ /* 0x000fda00078408ff */
[----:B------:R-:W-:Y:S05]  /*13730*/  WARPSYNC.COLLECTIVE R15, `(.L_x_1138) ;  /* 0x000000000f087348 */ /* 0x000fea0003c00000 */
[----:B------:R0:W1:Y:S02]  /*13740*/  SHFL.IDX P6, R14, R13, R12, R11 ;  /* 0x0000000c0d0e7389 */ /* 0x00006400000c000b */
[----:B01----:R-:W-:Y:S01]  /*13750*/  ENDCOLLECTIVE ;  /* 0x000000000000791b */ /* 0x003fe20003800000 */
.L_x_1138:
[----:B------:R-:W-:-:S05]  /*13760*/  @!P1 IMAD.X R3, RZ, RZ, R9, P2 ;  /* 0x000000ffff039224 */ /* 0x000fca00010e0609 */
[----:B------:R-:W-:Y:S01]  /*13770*/  @!PT LDS RZ, [RZ] ;  /* 0x00000000fffff984 */ /* 0x000fe20000000800 */
[----:B------:R-:W-:Y:S01]  /*13780*/  @!PT LDS RZ, [RZ] ;  /* 0x00000000fffff984 */ /* 0x000fe20000000800 */
[----:B------:R-:W-:Y:S01]  /*13790*/  @!PT LDS RZ, [RZ] ;  /* 0x00000000fffff984 */ /* 0x000fe20000000800 */
[----:B------:R0:W-:Y:S01]  /*137a0*/  @!P1 LDGSTS.E.BYPASS.LTC128B.128 [R25+0xb400], desc[UR36][R2.64], !P0 ;  /* 0x0b40000002199fae */ /* 0x0001e2000c101d64 */
[----:B------:R-:W-:Y:S02]  /*137b0*/  IMAD.MOV.U32 R13, RZ, RZ, R7 ;  /* 0x000000ffff0d7224 */ /* 0x000fe400078e0007 */
[----:B0-----:R-:W-:Y:S02]  /*137c0*/  VIADD R2, R4, 0x70 ;  /* 0x0000007004027836 */ /* 0x001fe40000000000 */
[----:B------:R-:W-:-:S03]  /*137d0*/  IMAD.MOV.U32 R8, RZ, RZ, R14 ;  /* 0x000000ffff087224 */ /* 0x000fc600078e000e */
[----:B------:R-:W-:-:S13]  /*137e0*/  ISETP.GE.AND P1, PT, R2, R5, PT ;  /* 0x000000050200720c */ /* 0x000fda0003f26270 */
[----:B------:R-:W-:Y:S05]  /*137f0*/  WARPSYNC.COLLECTIVE R15, `(.L_x_1139) ;  /* 0x000000000f087348 */ /* 0x000fea0003c00000 */
[----:B------:R0:W1:Y:S02]  /*13800*/  SHFL.IDX P6, R14, R13, R12, R11 ;  /* 0x0000000c0d0e7389 */ /* 0x00006400000c000b */
[----:B01----:R-:W-:Y:S01]  /*13810*/  ENDCOLLECTIVE ;  /* 0x000000000000791b */ /* 0x003fe20003800000 */
.L_x_1139:
[----:B------:R-:W-:Y:S01]  /*13820*/  @!P1 LEA R21, R23, UR48, 0x1 ;  /* 0x0000003017159c11 */ /* 0x000fe2000f8e08ff */
[----:B------:R-:W-:Y:S02]  /*13830*/  IMAD.MOV.U32 R13, RZ, RZ, R6 ;  /* 0x000000ffff0d7224 */ /* 0x000fe400078e0006 */
[----:B------:R-:W-:Y:S02]  /*13840*/  IMAD.MOV.U32 R12, RZ, RZ, RZ ;  /* 0x000000ffff0c7224 */ /* 0x000fe400078e00ff */
[----:B------:R-:W-:-:S07]  /*13850*/  IMAD.MOV.U32 R7, RZ, RZ, R14 ;  /* 0x000000ffff077224 */ /* 0x000fce00078e000e */
[----:B------:R-:W-:Y:S05]  /*13860*/  WARPSYNC.COLLECTIVE R15, `(.L_x_1140) ;  /* 0x000000000f087348 */ /* 0x000fea0003c00000 */
[----:B------:R0:W1:Y:S02]  /*13870*/  SHFL.IDX P6, R14, R13, R12, R11 ;  /* 0x0000000c0d0e7389 */ /* 0x00006400000c000b */
[----:B01----:R-:W-:Y:S01]  /*13880*/  ENDCOLLECTIVE ;  /* 0x000000000000791b */ /* 0x003fe20003800000 */
.L_x_1140:
        /* <DEDUP_REMOVED lines=14> */
.L_x_1141:
[----:B------:R-:W-:Y:S01]  /*13970*/  @!P1 LEA R25, R23, UR48, 0x1 ;  /* 0x0000003017199c11 */ /* 0x000fe2000f8e08ff */
[----:B------:R-:W-:Y:S02]  /*13980*/  IMAD.MOV.U32 R13, RZ, RZ, R6 ;  /* 0x000000ffff0d7224 */ /* 0x000fe400078e0006 */
[----:B------:R-:W-:Y:S01]  /*13990*/  IMAD.MOV.U32 R12, RZ, RZ, 0x1 ;  /* 0x00000001ff0c7424 */ /* 0x000fe200078e00ff */
[----:B------:R-:W-:-:S13]  /*139a0*/  @!P1 LEA R2, P2, R18, R14, 0x1 ;  /* 0x0000000e12029211 */ /* 0x000fda00078408ff */
[----:B------:R-:W-:Y:S05]  /*139b0*/  WARPSYNC.COLLECTIVE R15, `(.L_x_1142) ;  /* 0x000000000f087348 */ /* 0x000fea0003c00000 */
[----:B------:R0:W1:Y:S02]  /*139c0*/  SHFL.IDX P6, R14, R13, R12, R11 ;  /* 0x0000000c0d0e7389 */ /* 0x00006400000c000b */
[----:B01----:R-:W-:Y:S01]  /*139d0*/  ENDCOLLECTIVE ;  /* 0x000000000000791b */ /* 0x003fe20003800000 */
.L_x_1142:
        /* <DEDUP_REMOVED lines=11> */
.L_x_1143:
[----:B------:R-:W-:Y:S02]  /*13a90*/  IMAD.MOV.U32 R13, RZ, RZ, R6 ;  /* 0x000000ffff0d7224 */ /* 0x000fe400078e0006 */
[----:B------:R-:W-:Y:S02]  /*13aa0*/  IMAD.MOV.U32 R12, RZ, RZ, 0x2 ;  /* 0x00000002ff0c7424 */ /* 0x000fe400078e00ff */
[----:B------:R-:W-:-:S07]  /*13ab0*/  IMAD.MOV.U32 R9, RZ, RZ, R14 ;  /* 0x000000ffff097224 */ /* 0x000fce00078e000e */
[----:B------:R-:W-:Y:S05]  /*13ac0*/  WARPSYNC.COLLECTIVE R15, `(.L_x_1144) ;  /* 0x000000000f087348 */ /* 0x000fea0003c00000 */
[----:B------:R0:W1:Y:S02]  /*13ad0*/  SHFL.IDX P6, R14, R13, R12, R11 ;  /* 0x0000000c0d0e7389 */ /* 0x00006400000c000b */
[----:B01----:R-:W-:Y:S01]  /*13ae0*/  ENDCOLLECTIVE ;  /* 0x000000000000791b */ /* 0x003fe20003800000 */
.L_x_1144:
        /* <DEDUP_REMOVED lines=12> */
.L_x_1145:
[----:B------:R-:W-:-:S05]  /*13bb0*/  VIADD R2, R4, 0xa0 ;  /* 0x000000a004027836 */ /* 0x000fca0000000000 */
[----:B------:R-:W-:Y:S01]  /*13bc0*/  ISETP.GE.AND P1, PT, R2, R5, PT ;  /* 0x000000050200720c */ /* 0x000fe20003f26270 */
[----:B------:R-:W-:Y:S02]  /*13bd0*/  IMAD.MOV.U32 R13, RZ, RZ, R6 ;  /* 0x000000ffff0d7224 */ /* 0x000fe400078e0006 */
[----:B------:R-:W-:-:S10]  /*13be0*/  IMAD.MOV.U32 R12, RZ, RZ, 0x3 ;  /* 0x00000003ff0c7424 */ /* 0x000fd400078e00ff */
[----:B------:R-:W-:-:S13]  /*13bf0*/  @!P1 LEA R2, P2, R18, R14, 0x1 ;  /* 0x0000000e12029211 */ /* 0x000fda00078408ff */
[----:B------:R-:W-:Y:S05]  /*13c00*/  WARPSYNC.COLLECTIVE R15, `(.L_x_1146) ;  /* 0x000000000f087348 */ /* 0x000fea0003c00000 */
[----:B------:R0:W1:Y:S02]  /*13c10*/  SHFL.IDX P6, R14, R13, R12, R11 ;  /* 0x0000000c0d0e7389 */ /* 0x00006400000c000b */
[----:B01----:R-:W-:Y:S01]  /*13c20*/  ENDCOLLECTIVE ;  /* 0x000000000000791b */ /* 0x003fe20003800000 */
.L_x_1146:
        /* <DEDUP_REMOVED lines=11> */
.L_x_1147:
[----:B------:R-:W-:Y:S05]  /*13ce0*/  BRA `(.L_x_1148) ;  /* 0xffffffc800687947 */ /* 0x000fea000383ffff */
.L_x_1071:
[----:B0-----:R-:W-:-:S04]  /*13cf0*/  IMAD.U32 R3, RZ, RZ, UR48 ;  /* 0x00000030ff037e24 */ /* 0x001fc8000f8e00ff */
[----:B------:R0:W1:Y:S03]  /*13d00*/  SYNCS.PHASECHK.TRANS64.TRYWAIT P0, [R3+URZ+0x16820], R0 ;  /* 0x01682000030075a7 */ /* 0x000066000800017f */
[----:B-1----:R-:W-:Y:S05]  /*13d10*/  @!P0 NANOSLEEP.SYNCS 0x989680 ;  /* 0x009896800000895d */ /* 0x002fea0003900000 */
[----:B------:R-:W1:Y:S02]  /*13d20*/  @!P0 SYNCS.PHASECHK.TRANS64 P0, [R3+URZ+0x16820], R0 ;  /* 0x01682000030085a7 */ /* 0x000e64000800007f */
[----:B-1----:R-:W-:Y:S05]  /*13d30*/  @!P0 BRA `(.L_x_1071) ;  /* 0xfffffffc00ec8947 */ /* 0x002fea000383ffff */
[----:B------:R-:W-:Y:S05]  /*13d40*/  BRA `(.L_x_1149) ;  /* 0xffffffc800a07947 */ /* 0x000fea000383ffff */
.L_x_1075:
[----:B0-----:R0:W1:Y:S02]  /*13d50*/  SYNCS.PHASECHK.TRANS64.TRYWAIT P0, [R7+URZ+0x16840], R2 ;  /* 0x01684002070075a7 */ /* 0x001064000800017f */
[----:B-1----:R-:W-:Y:S05]  /*13d60*/  @!P0 NANOSLEEP.SYNCS 0x989680 ;  /* 0x009896800000895d */ /* 0x002fea0003900000 */
[----:B------:R-:W1:Y:S02]  /*13d70*/  @!P0 SYNCS.PHASECHK.TRANS64 P0, [R7+URZ+0x16840], R2 ;  /* 0x01684002070085a7 */ /* 0x000e64000800007f */
[----:B-1----:R-:W-:Y:S05]  /*13d80*/  @!P0 BRA `(.L_x_1075) ;  /* 0xfffffffc00f08947 */ /* 0x002fea000383ffff */
[----:B------:R-:W-:Y:S05]  /*13d90*/  BRA `(.L_x_1150) ;  /* 0xffffffcc00807947 */ /* 0x000fea000383ffff */
.L_x_1076:
        /* <DEDUP_REMOVED lines=8> */
.L_x_1152:
[----:B------:R-:W-:Y:S05]  /*13e20*/  BSYNC B1 ;  /* 0x0000000000017941 */ /* 0x000fea0003800000 */
.L_x_1151:
[----:B------:R-:W-:Y:S01]  /*13e30*/  IMAD.MOV.U32 R13, RZ, RZ, R9 ;  /* 0x000000ffff0d7224 */ /* 0x000fe200078e0009 */
[----:B------:R-:W-:Y:S01]  /*13e40*/  LEA R10, R10, UR48, 0x1 ;  /* 0x000000300a0a7c11 */ /* 0x000fe2000f8e08ff */
[----:B------:R-:W-:Y:S02]  /*13e50*/  IMAD.MOV.U32 R12, RZ, RZ, RZ ;  /* 0x000000ffff0c7224 */ /* 0x000fe400078e00ff */
[----:B------:R-:W-:Y:S02]  /*13e60*/  IMAD.MOV.U32 R11, RZ, RZ, 0x181f ;  /* 0x0000181fff0b7424 */ /* 0x000fe400078e00ff */
[----:B------:R-:W-:Y:S02]  /*13e70*/  IMAD.MOV.U32 R15, RZ, RZ, -0x1 ;  /* 0xffffffffff0f7424 */ /* 0x000fe400078e00ff */
[----:B------:R-:W-:-:S07]  /*13e80*/  IMAD.MOV.U32 R3, RZ, RZ, R14 ;  /* 0x000000ffff037224 */ /* 0x000fce00078e000e */
[----:B------:R-:W-:Y:S05]  /*13e90*/  WARPSYNC.COLLECTIVE R15, `(.L_x_1153) ;  /* 0x000000000f087348 */ /* 0x000fea0003c00000 */
[----:B------:R0:W1:Y:S02]  /*13ea0*/  SHFL.IDX P6, R14, R13, R12, R11 ;  /* 0x0000000c0d0e7389 */ /* 0x00006400000c000b */
[----:B01----:R-:W-:Y:S01]  /*13eb0*/  ENDCOLLECTIVE ;  /* 0x000000000000791b */ /* 0x003fe20003800000 */
.L_x_1153:
[----:B------:R-:W-:Y:S02]  /*13ec0*/  IMAD.SHL.U32 R15, R18, 0x2, RZ ;  /* 0x00000002120f7824 */ /* 0x000fe400078e00ff */
[----:B------:R-:W-:Y:S02]  /*13ed0*/  IMAD.MOV.U32 R13, RZ, RZ, R20 ;  /* 0x000000ffff0d7224 */ /* 0x000fe400078e0014 */
        /* <DEDUP_REMOVED lines=8> */
.L_x_1154:
        /* <DEDUP_REMOVED lines=9> */
.L_x_1155:
        /* <DEDUP_REMOVED lines=10> */
.L_x_1156:
        /* <DEDUP_REMOVED lines=9> */
.L_x_1157:
        /* <DEDUP_REMOVED lines=10> */
.L_x_1158:
        /* <DEDUP_REMOVED lines=9> */
.L_x_1159:
        /* <DEDUP_REMOVED lines=10> */
.L_x_1160:
        /* <DEDUP_REMOVED lines=9> */
.L_x_1161:
        /* <DEDUP_REMOVED lines=10> */
.L_x_1162:
        /* <DEDUP_REMOVED lines=9> */
.L_x_1163:
        /* <DEDUP_REMOVED lines=10> */
.L_x_1164:
        /* <DEDUP_REMOVED lines=9> */
.L_x_1165:
        /* <DEDUP_REMOVED lines=10> */
.L_x_1166:
        /* <DEDUP_REMOVED lines=9> */
.L_x_1167:
[----:B------:R-:W-:Y:S05]  /*14710*/  BRA `(.L_x_1168) ;  /* 0xffffffc800307947 */ /* 0x000fea000383ffff */
.L_x_1081:
[----:B0-----:R0:W1:Y:S02]  /*14720*/  SYNCS.PHASECHK.TRANS64.TRYWAIT P0, [R7+URZ+0x16860], R2 ;  /* 0x01686002070075a7 */ /* 0x001064000800017f */
[----:B-1----:R-:W-:Y:S05]  /*14730*/  @!P0 NANOSLEEP.SYNCS 0x989680 ;  /* 0x009896800000895d */ /* 0x002fea0003900000 */
[----:B------:R-:W1:Y:S02]  /*14740*/  @!P0 SYNCS.PHASECHK.TRANS64 P0, [R7+URZ+0x16860], R2 ;  /* 0x01686002070085a7 */ /* 0x000e64000800007f */
[----:B-1----:R-:W-:Y:S05]  /*14750*/  @!P0 BRA `(.L_x_1081) ;  /* 0xfffffffc00f08947 */ /* 0x002fea000383ffff */
[----:B------:R-:W-:Y:S05]  /*14760*/  BRA `(.L_x_1169) ;  /* 0xffffffc800907947 */ /* 0x000fea000383ffff */
.L_x_1082:
        /* <DEDUP_REMOVED lines=8> */
.L_x_1171:
[----:B------:R-:W-:Y:S05]  /*147f0*/  BSYNC B1 ;  /* 0x0000000000017941 */ /* 0x000fea0003800000 */
.L_x_1170:
[----:B------:R-:W-:Y:S01]  /*14800*/  IMAD.MOV.U32 R13, RZ, RZ, R17 ;  /* 0x000000ffff0d7224 */ /* 0x000fe200078e0011 */
[----:B------:R-:W-:Y:S01]  /*14810*/  ISETP.LT.OR P2, PT, R4, 0x1, P1 ;  /* 0x000000010400780c */ /* 0x000fe20000f41670 */
        /* <DEDUP_REMOVED lines=8> */
.L_x_1172:
[----:B------:R-:W-:Y:S02]  /*148a0*/  IMAD.MOV.U32 R13, RZ, RZ, R19 ;  /* 0x000000ffff0d7224 */ /* 0x000fe400078e0013 */
[----:B------:R-:W-:Y:S01]  /*148b0*/  IMAD.MOV.U32 R12, RZ, RZ, 0x1 ;  /* 0x00000001ff0c7424 */ /* 0x000fe200078e00ff */
[----:B------:R-:W-:-:S13]  /*148c0*/  IADD3 R2, P0, R14, R20, RZ ;  /* 0x000000140e027210 */ /* 0x000fda0007f1e0ff */
[----:B------:R-:W-:Y:S05]  /*148d0*/  WARPSYNC.COLLECTIVE R15, `(.L_x_1173) ;  /* 0x000000000f087348 */ /* 0x000fea0003c00000 */
[----:B------:R0:W1:Y:S02]  /*148e0*/  SHFL.IDX P6, R14, R13, R12, R11 ;  /* 0x0000000c0d0e7389 */ /* 0x00006400000c000b */
[----:B01----:R-:W-:Y:S01]  /*148f0*/  ENDCOLLECTIVE ;  /* 0x000000000000791b */ /* 0x003fe20003800000 */
.L_x_1173:
        /* <DEDUP_REMOVED lines=11> */
.L_x_1174:
[----:B------:R-:W-:Y:S02]  /*149b0*/  IMAD.MOV.U32 R13, RZ, RZ, R19 ;  /* 0x000000ffff0d7224 */ /* 0x000fe400078e0013 */
[----:B------:R-:W-:Y:S02]  /*149c0*/  IMAD.MOV.U32 R12, RZ, RZ, 0x2 ;  /* 0x00000002ff0c7424 */ /* 0x000fe400078e00ff */
[----:B------:R-:W-:-:S05]  /*149d0*/  IMAD.MOV.U32 R11, RZ, RZ, R14 ;  /* 0x000000ffff0b7224 */ /* 0x000fca00078e000e */
[----:B------:R-:W-:Y:S01]  /*149e0*/  IADD3 R2, P0, R11, R20, RZ ;  /* 0x000000140b027210 */ /* 0x000fe20007f1e0ff */
[----:B------:R-:W-:-:S04]  /*149f0*/  IMAD.MOV.U32 R11, RZ, RZ, 0x181f ;  /* 0x0000181fff0b7424 */ /* 0x000fc800078e00ff */
[----:B------:R-:W-:-:S08]  /*14a00*/  IMAD.X R3, RZ, RZ, R9, P0 ;  /* 0x000000ffff037224 */ /* 0x000fd000000e0609 */
[----:B------:R-:W-:Y:S05]  /*14a10*/  WARPSYNC.COLLECTIVE R15, `(.L_x_1175) ;  /* 0x000000000f087348 */ /* 0x000fea0003c00000 */
[----:B------:R0:W1:Y:S02]  /*14a20*/  SHFL.IDX P6, R14, R13, R12, R11 ;  /* 0x0000000c0d0e7389 */ /* 0x00006400000c000b */
[----:B01----:R-:W-:Y:S01]  /*14a30*/  ENDCOLLECTIVE ;  /* 0x000000000000791b */ /* 0x003fe20003800000 */
.L_x_1175:
        /* <DEDUP_REMOVED lines=10> */
.L_x_1176:
        /* <DEDUP_REMOVED lines=8> */
.L_x_1177:
        /* <DEDUP_REMOVED lines=10> */
.L_x_1178:
        /* <DEDUP_REMOVED lines=9> */
.L_x_1179:
        /* <DEDUP_REMOVED lines=10> */
.L_x_1180:
        /* <DEDUP_REMOVED lines=8> */
.L_x_1181:
        /* <DEDUP_REMOVED lines=10> */
.L_x_1182:
        /* <DEDUP_REMOVED lines=9> */
.L_x_1183:
        /* <DEDUP_REMOVED lines=10> */
.L_x_1184:
        /* <DEDUP_REMOVED lines=8> */
.L_x_1185:
        /* <DEDUP_REMOVED lines=9> */
.L_x_1186:
[----:B------:R-:W-:Y:S05]  /*15090*/  BRA `(.L_x_1187) ;  /* 0xffffffc4000c7947 */ /* 0x000fea000383ffff */
.L_x_1088:
[----:B0-----:R0:W1:Y:S02]  /*150a0*/  SYNCS.PHASECHK.TRANS64.TRYWAIT P0, [R0+URZ+0x16860], R3 ;  /* 0x01686003000075a7 */ /* 0x001064000800017f */
[----:B-1----:R-:W-:Y:S05]  /*150b0*/  @!P0 NANOSLEEP.SYNCS 0x989680 ;  /* 0x009896800000895d */ /* 0x002fea0003900000 */
[----:B------:R-:W1:Y:S02]  /*150c0*/  @!P0 SYNCS.PHASECHK.TRANS64 P0, [R0+URZ+0x16860], R3 ;  /* 0x01686003000085a7 */ /* 0x000e64000800007f */
[----:B-1----:R-:W-:Y:S05]  /*150d0*/  @!P0 BRA `(.L_x_1088) ;  /* 0xfffffffc00f08947 */ /* 0x002fea000383ffff */
[----:B------:R-:W-:Y:S05]  /*150e0*/  BRA `(.L_x_1188) ;  /* 0xffffffc800087947 */ /* 0x000fea000383ffff */
.L_x_1089:
        /* <DEDUP_REMOVED lines=8> */
.L_x_1190:
[----:B------:R-:W-:Y:S05]  /*15170*/  BSYNC B0 ;  /* 0x0000000000007941 */ /* 0x000fea0003800000 */
.L_x_1189:
[----:B------:R-:W-:Y:S01]  /*15180*/  IMAD.MOV.U32 R13, RZ, RZ, R17 ;  /* 0x000000ffff0d7224 */ /* 0x000fe200078e0011 */
[----:B------:R-:W-:Y:S01]  /*15190*/  ISETP.LT.OR P2, PT, R5, 0x1, P0 ;  /* 0x000000010500780c */ /* 0x000fe20000741670 */
[----:B------:R-:W-:Y:S01]  /*151a0*/  IMAD.MOV.U32 R12, RZ, RZ, RZ ;  /* 0x000000ffff0c7224 */ /* 0x000fe200078e00ff */
[----:B------:R-:W-:Y:S01]  /*151b0*/  LEA R4, R4, UR48, 0x1 ;  /* 0x0000003004047c11 */ /* 0x000fe2000f8e08ff */
[----:B------:R-:W-:Y:S02]  /*151c0*/  IMAD.MOV.U32 R11, RZ, RZ, 0x181f ;  /* 0x0000181fff0b7424 */ /* 0x000fe400078e00ff */
[----:B------:R-:W-:Y:S02]  /*151d0*/  IMAD.MOV.U32 R15, RZ, RZ, -0x1 ;  /* 0xffffffffff0f7424 */ /* 0x000fe400078e00ff */
[----:B------:R-:W-:Y:S02]  /*151e0*/  IMAD.MOV.U32 R3, RZ, RZ, R14 ;  /* 0x000000ffff037224 */ /* 0x000fe400078e000e */
[----:B------:R-:W-:-:S07]  /*151f0*/  IMAD.SHL.U32 R18, R18, 0x2, RZ ;  /* 0x0000000212127824 */ /* 0x000fce00078e00ff */
[----:B------:R-:W-:Y:S05]  /*15200*/  WARPSYNC.COLLECTIVE R15, `(.L_x_1191) ;  /* 0x000000000f087348 */ /* 0x000fea0003c00000 */
[----:B------:R0:W1:Y:S02]  /*15210*/  SHFL.IDX P6, R14, R13, R12, R11 ;  /* 0x0000000c0d0e7389 */ /* 0x00006400000c000b */
[----:B01----:R-:W-:Y:S01]  /*15220*/  ENDCOLLECTIVE ;  /* 0x000000000000791b */ /* 0x003fe20003800000 */
.L_x_1191:
[----:B------:R-:W-:Y:S02]  /*15230*/  IMAD.MOV.U32 R13, RZ, RZ, R19 ;  /* 0x000000ffff0d7224 */ /* 0x000fe400078e0013 */
[----:B------:R-:W-:Y:S01]  /*15240*/  IMAD.MOV.U32 R12, RZ, RZ, 0x1 ;  /* 0x00000001ff0c7424 */ /* 0x000fe200078e00ff */
[----:B------:R-:W-:-:S13]  /*15250*/  IADD3 R2, P1, R14, R18, RZ ;  /* 0x000000120e027210 */ /* 0x000fda0007f3e0ff */
[----:B------:R-:W-:Y:S05]  /*15260*/  WARPSYNC.COLLECTIVE R15, `(.L_x_1192) ;  /* 0x000000000f087348 */ /* 0x000fea0003c00000 */
[----:B------:R0:W1:Y:S02]  /*15270*/  SHFL.IDX P6, R14, R13, R12, R11 ;  /* 0x0000000c0d0e7389 */ /* 0x00006400000c000b */
[----:B01----:R-:W-:Y:S01]  /*15280*/  ENDCOLLECTIVE ;  /* 0x000000000000791b */ /* 0x003fe20003800000 */
.L_x_1192:
        /* <DEDUP_REMOVED lines=11> */
.L_x_1193:
[----:B------:R-:W-:Y:S02]  /*15340*/  IMAD.MOV.U32 R13, RZ, RZ, R19 ;  /* 0x000000ffff0d7224 */ /* 0x000fe400078e0013 */
[----:B------:R-:W-:Y:S02]  /*15350*/  IMAD.MOV.U32 R12, RZ, RZ, 0x2 ;  /* 0x00000002ff0c7424 */ /* 0x000fe400078e00ff */
[----:B------:R-:W-:-:S07]  /*15360*/  IMAD.MOV.U32 R9, RZ, RZ, R14 ;  /* 0x000000ffff097224 */ /* 0x000fce00078e000e */
[----:B------:R-:W-:Y:S05]  /*15370*/  WARPSYNC.COLLECTIVE R15, `(.L_x_1194) ;  /* 0x000000000f087348 */ /* 0x000fea0003c00000 */
[----:B------:R0:W1:Y:S02]  /*15380*/  SHFL.IDX P6, R14, R13, R12, R11 ;  /* 0x0000000c0d0e7389 */ /* 0x00006400000c000b */
[----:B01----:R-:W-:Y:S01]  /*15390*/  ENDCOLLECTIVE ;  /* 0x000000000000791b */ /* 0x003fe20003800000 */
.L_x_1194:
        /* <DEDUP_REMOVED lines=12> */
.L_x_1195:
[----:B------:R-:W-:Y:S02]  /*15460*/  IMAD.MOV.U32 R13, RZ, RZ, R19 ;  /* 0x000000ffff0d7224 */ /* 0x000fe400078e0013 */
[----:B------:R-:W-:Y:S02]  /*15470*/  IMAD.MOV.U32 R12, RZ, RZ, 0x3 ;  /* 0x00000003ff0c7424 */ /* 0x000fe400078e00ff */
[----:B------:R-:W-:-:S07]  /*15480*/  IMAD.MOV.U32 R23, RZ, RZ, R14 ;  /* 0x000000ffff177224 */ /* 0x000fce00078e000e */
[----:B------:R-:W-:Y:S05]  /*15490*/  WARPSYNC.COLLECTIVE R15, `(.L_x_1196) ;  /* 0x000000000f087348 */ /* 0x000fea0003c00000 */
[----:B------:R0:W1:Y:S02]  /*154a0*/  SHFL.IDX P6, R14, R13, R12, R11 ;  /* 0x0000000c0d0e7389 */ /* 0x00006400000c000b */
[----:B01----:R-:W-:Y:S01]  /*154b0*/  ENDCOLLECTIVE ;  /* 0x000000000000791b */ /* 0x003fe20003800000 */
.L_x_1196:
        /* <DEDUP_REMOVED lines=12> */
.L_x_1197:
[----:B------:R-:W-:Y:S02]  /*15580*/  IMAD.MOV.U32 R13, RZ, RZ, R19 ;  /* 0x000000ffff0d7224 */ /* 0x000fe400078e0013 */
[----:B------:R-:W-:Y:S01]  /*15590*/  IMAD.MOV.U32 R12, RZ, RZ, 0x4 ;  /* 0x00000004ff0c7424 */ /* 0x000fe200078e00ff */
[----:B------:R-:W-:-:S13]  /*155a0*/  IADD3 R2, P1, R14, R18, RZ ;  /* 0x000000120e027210 */ /* 0x000fda0007f3e0ff */
[----:B------:R-:W-:Y:S05]  /*155b0*/  WARPSYNC.COLLECTIVE R15, `(.L_x_1198) ;  /* 0x000000000f087348 */ /* 0x000fea0003c00000 */
[----:B------:R0:W1:Y:S02]  /*155c0*/  SHFL.IDX P6, R14, R13, R12, R11 ;  /* 0x0000000c0d0e7389 */ /* 0x00006400000c000b */
[----:B01----:R-:W-:Y:S01]  /*155d0*/  ENDCOLLECTIVE ;  /* 0x000000000000791b */ /* 0x003fe20003800000 */
.L_x_1198:
[----:B------:R-:W-:Y:S02]  /*155e0*/  IMAD.X R3, RZ, RZ, R10, P1 ;  /* 0x000000ffff037224 */ /* 0x000fe400008e060a */
[----:B------:R-:W-:-:S03]  /*155f0*/  IMAD.MOV.U32 R10, RZ, RZ, RZ ;  /* 0x000000ffff0a7224 */ /* 0x000fc600078e00ff */
        /* <DEDUP_REMOVED lines=10> */
.L_x_1199:
[----:B------:R-:W-:Y:S02]  /*156a0*/  IMAD.MOV.U32 R13, RZ, RZ, R19 ;  /* 0x000000ffff0d7224 */ /* 0x000fe400078e0013 */
[----:B------:R-:W-:Y:S02]  /*156b0*/  IMAD.MOV.U32 R12, RZ, RZ, 0x5 ;  /* 0x00000005ff0c7424 */ /* 0x000fe400078e00ff */
[----:B------:R-:W-:-:S07]  /*156c0*/  IMAD.MOV.U32 R23, RZ, RZ, R14 ;  /* 0x000000ffff177224 */ /* 0x000fce00078e000e */
[----:B------:R-:W-:Y:S05]  /*156d0*/  WARPSYNC.COLLECTIVE R15, `(.L_x_1200) ;  /* 0x000000000f087348 */ /* 0x000fea0003c00000 */
[----:B------:R0:W1:Y:S02]  /*156e0*/  SHFL.IDX P6, R14, R13, R12, R11 ;  /* 0x0000000c0d0e7389 */ /* 0x00006400000c000b */
[----:B01----:R-:W-:Y:S01]  /*156f0*/  ENDCOLLECTIVE ;  /* 0x000000000000791b */ /* 0x003fe20003800000 */
.L_x_1200:
        /* <DEDUP_REMOVED lines=12> */
.L_x_1201:
[----:B------:R-:W-:Y:S02]  /*157c0*/  IMAD.MOV.U32 R13, RZ, RZ, R19 ;  /* 0x000000ffff0d7224 */ /* 0x000fe400078e0013 */
[----:B------:R-:W-:Y:S02]  /*157d0*/  IMAD.MOV.U32 R12, RZ, RZ, 0x6 ;  /* 0x00000006ff0c7424 */ /* 0x000fe400078e00ff */
[----:B------:R-:W-:-:S07]  /*157e0*/  IMAD.MOV.U32 R27, RZ, RZ, R14 ;  /* 0x000000ffff1b7224 */ /* 0x000fce00078e000e */
[----:B------:R-:W-:Y:S05]  /*157f0*/  WARPSYNC.COLLECTIVE R15, `(.L_x_1202) ;  /* 0x000000000f087348 */ /* 0x000fea0003c00000 */
[----:B------:R0:W1:Y:S02]  /*15800*/  SHFL.IDX P6, R14, R13, R12, R11 ;  /* 0x0000000c0d0e7389 */ /* 0x00006400000c000b */
[----:B01----:R-:W-:Y:S01]  /*15810*/  ENDCOLLECTIVE ;  /* 0x000000000000791b */ /* 0x003fe20003800000 */
.L_x_1202:
        /* <DEDUP_REMOVED lines=12> */
.L_x_1203:
[----:B------:R-:W-:Y:S02]  /*158e0*/  IMAD.MOV.U32 R13, RZ, RZ, R19 ;  /* 0x000000ffff0d7224 */ /* 0x000fe400078e0013 */
[----:B------:R-:W-:Y:S02]  /*158f0*/  IMAD.MOV.U32 R12, RZ, RZ, 0x7 ;  /* 0x00000007ff0c7424 */ /* 0x000fe400078e00ff */
[----:B------:R-:W-:-:S07]  /*15900*/  IMAD.MOV.U32 R29, RZ, RZ, R14 ;  /* 0x000000ffff1d7224 */ /* 0x000fce00078e000e */
[----:B------:R-:W-:Y:S05]  /*15910*/  WARPSYNC.COLLECTIVE R15, `(.L_x_1204) ;  /* 0x000000000f087348 */ /* 0x000fea0003c00000 */
[----:B------:R0:W1:Y:S02]  /*15920*/  SHFL.IDX P6, R14, R13, R12, R11 ;  /* 0x0000000c0d0e7389 */ /* 0x00006400000c000b */
[----:B01----:R-:W-:Y:S01]  /*15930*/  ENDCOLLECTIVE ;  /* 0x000000000000791b */ /* 0x003fe20003800000 */
.L_x_1204:
        /* <DEDUP_REMOVED lines=11> */
.L_x_1205:
[----:B------:R-:W-:Y:S05]  /*159f0*/  BRA `(.L_x_1206) ;  /* 0xffffffc000947947 */ /* 0x000fea000383ffff */
.L_x_1092:
[----:B0-----:R0:W1:Y:S02]  /*15a00*/  SYNCS.PHASECHK.TRANS64.TRYWAIT P0, [R7+URZ+0x16820], R10 ;  /* 0x0168200a070075a7 */ /* 0x001064000800017f */
[----:B-1----:R-:W-:Y:S05]  /*15a10*/  @!P0 NANOSLEEP.SYNCS 0x989680 ;  /* 0x009896800000895d */ /* 0x002fea0003900000 */
[----:B------:R-:W1:Y:S02]  /*15a20*/  @!P0 SYNCS.PHASECHK.TRANS64 P0, [R7+URZ+0x16820], R10 ;  /* 0x0168200a070085a7 */ /* 0x000e64000800007f */
[----:B-1----:R-:W-:Y:S05]  /*15a30*/  @!P0 BRA `(.L_x_1092) ;  /* 0xfffffffc00f08947 */ /* 0x002fea000383ffff */
[----:B------:R-:W-:Y:S05]  /*15a40*/  BRA `(.L_x_1207) ;  /* 0xffffffc400047947 */ /* 0x000fea000383ffff */
.L_x_1093:
        /* <DEDUP_REMOVED lines=11> */
.L_x_1209:
[----:B------:R-:W-:Y:S05]  /*15b00*/  BSYNC B0 ;  /* 0x0000000000007941 */ /* 0x000fea0003800000 */
.L_x_1208:
[----:B------:R-:W-:Y:S05]  /*15b10*/  BRA `(.L_x_1210) ;  /* 0xffffffc000e87947 */ /* 0x000fea000383ffff */
.L_x_1094:
[----:B------:R-:W-:Y:S01]  /*15b20*/  BSSY B0, `(.L_x_1211) ;  /* 0x0000006000007945 */ /* 0x000fe20003800000 */
[----:B------:R-:W-:-:S07]  /*15b30*/  IMAD.MOV.U32 R15, RZ, RZ, -0x1 ;  /* 0xffffffffff0f7424 */ /* 0x000fce00078e00ff */
[----:B01---5:R-:W-:Y:S05]  /*15b40*/  WARPSYNC.COLLECTIVE R15, `(.L_x_1212) ;  /* 0x000000000f0c7348 */ /* 0x023fea0003c00000 */
[----:B------:R-:W-:Y:S02]  /*15b50*/  ELECT P6, UR62, PT ;  /* 0x00000000003e782f */ /* 0x000fe400038c0000 */
[----:B------:R-:W-:Y:S01]  /*15b60*/  MOV R14, UR62 ;  /* 0x0000003e000e7c02 */ /* 0x000fe20008000f00 */
[----:B01---5:R-:W-:Y:S10]  /*15b70*/  ENDCOLLECTIVE ;  /* 0x000000000000791b */ /* 0x023ff40003800000 */
.L_x_1212:
[----:B------:R-:W-:Y:S05]  /*15b80*/  BSYNC B0 ;  /* 0x0000000000007941 */ /* 0x000fea0003800000 */
.L_x_1211:
[----:B------:R-:W-:Y:S05]  /*15b90*/  BRA `(.L_x_1213) ;  /* 0xffffffc000dc7947 */ /* 0x000fea000383ffff */
.L_x_1096:
[----:B-1----:R1:W2:Y:S02]  /*15ba0*/  SYNCS.PHASECHK.TRANS64.TRYWAIT P1, [R5+URZ+0x16840], R4 ;  /* 0x01684004050075a7 */ /* 0x0022a4000802017f */
[----:B--2---:R-:W-:Y:S05]  /*15bb0*/  @!P1 NANOSLEEP.SYNCS 0x989680 ;  /* 0x009896800000995d */ /* 0x004fea0003900000 */
[----:B------:R-:W2:Y:S02]  /*15bc0*/  @!P1 SYNCS.PHASECHK.TRANS64 P1, [R5+URZ+0x16840], R4 ;  /* 0x01684004050095a7 */ /* 0x000ea4000802007f */
[----:B--2---:R-:W-:Y:S05]  /*15bd0*/  @!P1 BRA `(.L_x_1096) ;  /* 0xfffffffc00f09947 */ /* 0x004fea000383ffff */
[----:B------:R-:W-:Y:S05]  /*15be0*/  BRA `(.L_x_1214) ;  /* 0xffffffc000fc7947 */ /* 0x000fea000383ffff */
.L_x_1098:
[----:B--2---:R2:W3:Y:S02]  /*15bf0*/  SYNCS.PHASECHK.TRANS64.TRYWAIT P1, [R3+URZ+0x16840], R0 ;  /* 0x01684000030075a7 */ /* 0x0044e4000802017f */
[----:B---3--:R-:W-:Y:S05]  /*15c00*/  @!P1 NANOSLEEP.SYNCS 0x989680 ;  /* 0x009896800000995d */ /* 0x008fea0003900000 */
[----:B------:R-:W3:Y:S02]  /*15c10*/  @!P1 SYNCS.PHASECHK.TRANS64 P1, [R3+URZ+0x16840], R0 ;  /* 0x01684000030095a7 */ /* 0x000ee4000802007f */
[----:B---3--:R-:W-:Y:S05]  /*15c20*/  @!P1 BRA `(.L_x_1098) ;  /* 0xfffffffc00f09947 */ /* 0x008fea000383ffff */
[----:B------:R-:W-:Y:S05]  /*15c30*/  BRA `(.L_x_1215) ;  /* 0xffffffc400087947 */ /* 0x000fea000383ffff */
.L_x_1100:
[----:B---3--:R3:W4:Y:S02]  /*15c40*/  SYNCS.PHASECHK.TRANS64.TRYWAIT P1, [R5+URZ+0x16860], R4 ;  /* 0x01686004050075a7 */ /* 0x008724000802017f */
[----:B----4-:R-:W-:Y:S05]  /*15c50*/  @!P1 NANOSLEEP.SYNCS 0x989680 ;  /* 0x009896800000995d */ /* 0x010fea0003900000 */
[----:B------:R-:W4:Y:S02]  /*15c60*/  @!P1 SYNCS.PHASECHK.TRANS64 P1, [R5+URZ+0x16860], R4 ;  /* 0x01686004050095a7 */ /* 0x000f24000802007f */
[----:B----4-:R-:W-:Y:S05]  /*15c70*/  @!P1 BRA `(.L_x_1100) ;  /* 0xfffffffc00f09947 */ /* 0x010fea000383ffff */
[----:B------:R-:W-:Y:S05]  /*15c80*/  BRA `(.L_x_1216) ;  /* 0xffffffc400047947 */ /* 0x000fea000383ffff */
.L_x_1217:
        /* <DEDUP_REMOVED lines=15> */
.L_x_3169:


//--------------------- .text._ZN7cutlass13device_kernelIN5flash11enable_sm90INS1_16FlashAttnFwdSm90INS1_25CollectiveMainloopFwdSm90ILi2EN4cute5tupleIJNS5_1CILi1EEES8_S8_EEENS6_IJNS7_ILi192EEENS7_ILi128EEENS7_ILi64EEEEEELi64ENS_10bfloat16_tEfNS_4arch4Sm90ELb0ELb1ELb0ELb1ELb1ELb0ELb0ELb1ELb1ELb1ELb1ELb0EEENS1_21CollectiveEpilogueFwdINS6_IJSA_SC_SB_EEES9_SE_SG_Li384ELb1ELb1ELb1ELb0EEENS1_36VarlenDynamicPersistentTileSchedulerILi192ELi128ELi384ELi128ELb1ELb1ELb1ELb1ELb0ELb1EEEEEEEEEvNT_6ParamsE --------------------------
	.section	.text._ZN7cutlass13device_kernelIN5flash11enable_sm90INS1_16FlashAttnFwdSm90INS1_25CollectiveMainloopFwdSm90ILi2EN4cute5tupleIJNS5_1CILi1EEES8_S8_EEENS6_IJNS7_ILi192EEENS7_ILi128EEENS7_ILi64EEEEEELi64ENS_10bfloat16_tEfNS_4arch4Sm90ELb0ELb1ELb0ELb1ELb1ELb0ELb0ELb1ELb1ELb1ELb1ELb0EEENS1_21CollectiveEpilogueFwdINS6_IJSA_SC_SB_EEES9_SE_SG_Li384ELb1ELb1ELb1ELb0EEENS1_36VarlenDynamicPersistentTileSchedulerILi192ELi128ELi384ELi128ELb1ELb1ELb1ELb1ELb0ELb1EEEEEEEEEvNT_6ParamsE,"ax",@progbits
	.align	128
.text._ZN7cutlass13device_kernelIN5flash11enable_sm90INS1_16FlashAttnFwdSm90INS1_25CollectiveMainloopFwdSm90ILi2EN4cute5tupleIJNS5_1CILi1EEES8_S8_EEENS6_IJNS7_ILi192EEENS7_ILi128EEENS7_ILi64EEEEEELi64ENS_10bfloat16_tEfNS_4arch4Sm90ELb0ELb1ELb0ELb1ELb1ELb0ELb0ELb1ELb1ELb1ELb1ELb0EEENS1_21CollectiveEpilogueFwdINS6_IJSA_SC_SB_EEES9_SE_SG_Li384ELb1ELb1ELb1ELb0EEENS1_36VarlenDynamicPersistentTileSchedulerILi192ELi128ELi384ELi128ELb1ELb1ELb1ELb1ELb0ELb1EEEEEEEEEvNT_6ParamsE:
        .type           _ZN7cutlass13device_kernelIN5flash11enable_sm90INS1_16FlashAttnFwdSm90INS1_25CollectiveMainloopFwdSm90ILi2EN4cute5tupleIJNS5_1CILi1EEES8_S8_EEENS6_IJNS7_ILi192EEENS7_ILi128EEENS7_ILi64EEEEEELi64ENS_10bfloat16_tEfNS_4arch4Sm90ELb0ELb1ELb0ELb1ELb1ELb0ELb0ELb1ELb1ELb1ELb1ELb0EEENS1_21CollectiveEpilogueFwdINS6_IJSA_SC_SB_EEES9_SE_SG_Li384ELb1ELb1ELb1ELb0EEENS1_36VarlenDynamicPersistentTileSchedulerILi192ELi128ELi384ELi128ELb1ELb1ELb1ELb1ELb0ELb1EEEEEEEEEvNT_6ParamsE,@function
        .size           _ZN7cutlass13device_kernelIN5flash11enable_sm90INS1_16FlashAttnFwdSm90INS1_25CollectiveMainloopFwdSm90ILi2EN4cute5tupleIJNS5_1CILi1EEES8_S8_EEENS6_IJNS7_ILi192EEENS7_ILi128EEENS7_ILi64EEEEEELi64ENS_10bfloat16_tEfNS_4arch4Sm90ELb0ELb1ELb0ELb1ELb1ELb0ELb0ELb1ELb1ELb1ELb1ELb0EEENS1_21CollectiveEpilogueFwdINS6_IJSA_SC_SB_EEES9_SE_SG_Li384ELb1ELb1ELb1ELb0EEENS1_36VarlenDynamicPersistentTileSchedulerILi192ELi128ELi384ELi128ELb1ELb1ELb1ELb1ELb0ELb1EEEEEEEEEvNT_6ParamsE,(.L_x_3170 - _ZN7cutlass13device_kernelIN5flash11enable_sm90INS1_16FlashAttnFwdSm90INS1_25CollectiveMainloopFwdSm90ILi2EN4cute5tupleIJNS5_1CILi1EEES8_S8_EEENS6_IJNS7_ILi192EEENS7_ILi128EEENS7_ILi64EEEEEELi64ENS_10bfloat16_tEfNS_4arch4Sm90ELb0ELb1ELb0ELb1ELb1ELb0ELb0ELb1ELb1ELb1ELb1ELb0EEENS1_21CollectiveEpilogueFwdINS6_IJSA_SC_SB_EEES9_SE_SG_Li384ELb1ELb1ELb1ELb0EEENS1_36VarlenDynamicPersistentTileSchedulerILi192ELi128ELi384ELi128ELb1ELb1ELb1ELb1ELb0ELb1EEEEEEEEEvNT_6ParamsE)
        .other          _ZN7cutlass13device_kernelIN5flash11enable_sm90INS1_16FlashAttnFwdSm90INS1_25CollectiveMainloopFwdSm90ILi2EN4cute5tupleIJNS5_1CILi1EEES8_S8_EEENS6_IJNS7_ILi192EEENS7_ILi128EEENS7_ILi64EEEEEELi64ENS_10bfloat16_tEfNS_4arch4Sm90ELb0ELb1ELb0ELb1ELb1ELb0ELb0ELb1ELb1ELb1ELb1ELb0EEENS1_21CollectiveEpilogueFwdINS6_IJSA_SC_SB_EEES9_SE_SG_Li384ELb1ELb1ELb1ELb0EEENS1_36VarlenDynamicPersistentTileSchedulerILi192ELi128ELi384ELi128ELb1ELb1ELb1ELb1ELb0ELb1EEEEEEEEEvNT_6ParamsE,@"STO_CUDA_ENTRY STV_DEFAULT"
_ZN7cutlass13device_kernelIN5flash11enable_sm90INS1_16FlashAttnFwdSm90INS1_25CollectiveMainloopFwdSm90ILi2EN4cute5tupleIJNS5_1CILi1EEES8_S8_EEENS6_IJNS7_ILi192EEENS7_ILi128EEENS7_ILi64EEEEEELi64ENS_10bfloat16_tEfNS_4arch4Sm90ELb0ELb1ELb0ELb1ELb1ELb0ELb0ELb1ELb1ELb1ELb1ELb0EEENS1_21CollectiveEpilogueFwdINS6_IJSA_SC_SB_EEES9_SE_SG_Li384ELb1ELb1ELb1ELb0EEENS1_36VarlenDynamicPersistentTileSchedulerILi192ELi128ELi384ELi128ELb1ELb1ELb1ELb1ELb0ELb1EEEEEEEEEvNT_6ParamsE:
        /* <DEDUP_REMOVED lines=9> */
[----:B------:R-:W1:Y:S01]  /*0090*/  SHFL.IDX PT, R3, R3, RZ, 0x1f ;  /* 0x00001fff03037589 */ /* 0x000e6200000e0000 */
        /* <DEDUP_REMOVED lines=35> */
.L_x_1218:
        /* <DEDUP_REMOVED lines=22> */
.L_x_1219:
        /* <DEDUP_REMOVED lines=18> */
.L_x_1220:
        /* <DEDUP_REMOVED lines=22> */
.L_x_1221:
[----:B------:R-:W5:Y:S01]  /*06b0*/  SHFL.IDX PT, R2, R0, RZ, 0x1f ;  /* 0x00001fff00027589 */ /* 0x000f6200000e0000 */
[----:B------:R-:W-:Y:S01]  /*06c0*/  R2UR UR9, R3 ;  /* 0x00000000030972ca */ /* 0x000fe200000e0000 */
        /* <DEDUP_REMOVED lines=21> */
.L_x_1222:
[----:B------:R-:W-:Y:S01]  /*0820*/  UISETP.NE.AND UP0, UPT, UR9, URZ, UPT ;  /* 0x0000003f0900728c */ /* 0x000fe2000bf05270 */
[----:B------:R-:W-:Y:S01]  /*0830*/  NOP ;  /* 0x0000000000007918 */ /* 0x000fe20000000000 */
[----:B------:R-:W-:Y:S01]  /*0840*/  UMOV UR36, 0x1 ;  /* 0x0000000100247882 */ /* 0x000fe20000000000 */
[----:B------:R-:W-:Y:S01]  /*0850*/  ULDC.64 UR54, c[0x0][0x208] ;  /* 0x0000820000367ab9 */ /* 0x000fe20000000a00 */
[----:B------:R-:W-:Y:S01]  /*0860*/  USEL UR36, UR36, 0x2, !UP0 ;  /* 0x0000000224247887 */ /* 0x000fe2000c000000 */
[----:B01234-:R-:W-:Y:S01]  /*0870*/  BAR.SYNC.DEFER_BLOCKING 0x0 ;  /* 0x0000000000007b1d */ /* 0x01ffe20000010000 */
[----:B------:R-:W-:-:S13]  /*0880*/  PLOP3.LUT P0, PT, PT, PT, UP0, 0x80, 0x0 ;  /* 0x000000000000781c */ /* 0x000fda0003f0f008 */
[----:B------:R-:W-:Y:S05]  /*0890*/  @!P0 BRA `(.L_x_1223) ;  /* 0x000000f000248947 */ /* 0x000fea0003800000 */
.L_x_1224:
        /* <DEDUP_REMOVED lines=18> */
[----:B------:R-:W-:Y:S01]  /*09c0*/  VIADD R13, R2, 0xffffff80 ;  /* 0xffffff80020d7836 */ /* 0x000fe20000000000 */
[----:B------:R-:W-:Y:S01]  /*09d0*/  R2UR UR6, R9 ;  /* 0x00000000090672ca */ /* 0x000fe200000e0000 */
[----:B------:R-:W-:Y:S01]  /*09e0*/  ULOP3.LUT UR51, UR36, 0x1, URZ, 0xfc, !UPT ;  /* 0x0000000124337892 */ /* 0x000fe2000f8efc3f */
[----:B------:R-:W-:Y:S01]  /*09f0*/  R2UR UR5, R10 ;  /* 0x000000000a0572ca */ /* 0x000fe200000e0000 */
[----:B------:R-:W-:Y:S01]  /*0a00*/  UMOV UR50, URZ ;  /* 0x0000003f00327c82 */ /* 0x000fe20008000000 */
[----:B------:R-:W-:Y:S01]  /*0a10*/  SHF.R.S32.HI R0, RZ, 0x1f, R13 ;  /* 0x0000001fff007819 */ /* 0x000fe2000001140d */
[----:B------:R-:W-:Y:S01]  /*0a20*/  UMOV UR49, URZ ;  /* 0x0000003f00317c82 */ /* 0x000fe20008000000 */
[----:B------:R-:W-:Y:S01]  /*0a30*/  R2UR UR7, R11 ;  /* 0x000000000b0772ca */ /* 0x000fe200000e0000 */
[----:B------:R-:W-:Y:S01]  /*0a40*/  UMOV UR48, URZ ;  /* 0x0000003f00307c82 */ /* 0x000fe20008000000 */
[CC--:B------:R-:W-:Y:S02]  /*0a50*/  LEA.HI R2, R0.reuse, R13.reuse, RZ, 0x7 ;  /* 0x0000000d00027211 */ /* 0x0c0fe400078f38ff */
[----:B------:R-:W-:-:S02]  /*0a60*/  LEA.HI R4, R0, R13, RZ, 0x5 ;  /* 0x0000000d00047211 */ /* 0x000fc400078f28ff */
[----:B------:R-:W-:Y:S02]  /*0a70*/  LEA.HI R3, R0, R13, RZ, 0x4 ;  /* 0x0000000d00037211 */ /* 0x000fe400078f20ff */
[----:B------:R-:W-:Y:S01]  /*0a80*/  LOP3.LUT R6, R2, 0xffffff80, RZ, 0xc0, !PT ;  /* 0xffffff8002067812 */ /* 0x000fe200078ec0ff */
[----:B------:R-:W-:Y:S01]  /*0a90*/  IMAD.SHL.U32 R5, R4, 0x20, RZ ;  /* 0x0000002004057824 */ /* 0x000fe200078e00ff */
[----:B------:R-:W-:Y:S02]  /*0aa0*/  LOP3.LUT R4, R3, 0x3fffff0, RZ, 0xc0, !PT ;  /* 0x03fffff003047812 */ /* 0x000fe400078ec0ff */
[----:B------:R-:W-:Y:S01]  /*0ab0*/  SHF.R.S32.HI R14, RZ, 0x7, R2 ;  /* 0x00000007ff0e7819 */ /* 0x000fe20000011402 */
[----:B------:R-:W-:Y:S01]  /*0ac0*/  IMAD.IADD R12, R13, 0x1, -R6 ;  /* 0x000000010d0c7824 */ /* 0x000fe200078e0a06 */
[----:B------:R-:W-:Y:S01]  /*0ad0*/  LOP3.LUT R5, R5, 0xfffffc00, RZ, 0xc0, !PT ;  /* 0xfffffc0005057812 */ /* 0x000fe200078ec0ff */
[----:B------:R-:W-:Y:S01]  /*0ae0*/  IMAD.IADD R4, R13, 0x1, -R4 ;  /* 0x000000010d047824 */ /* 0x000fe200078e0a04 */
[----:B------:R-:W-:Y:S01]  /*0af0*/  SHF.R.S32.HI R6, RZ, 0x4, R3 ;  /* 0x00000004ff067819 */ /* 0x000fe20000011403 */
[----:B------:R-:W-:Y:S01]  /*0b00*/  IMAD.HI R2, R14, 0x55555556, RZ ;  /* 0x555555560e027827 */ /* 0x000fe200078e02ff */
[----:B------:R-:W-:-:S02]  /*0b10*/  SHF.R.S32.HI R7, RZ, 0x1f, R12 ;  /* 0x0000001fff077819 */ /* 0x000fc4000001140c */
[----:B------:R-:W-:Y:S01]  /*0b20*/  LEA.HI R3, R3, R6, RZ, 0x1 ;  /* 0x0000000603037211 */ /* 0x000fe200078f08ff */
[----:B------:R-:W-:Y:S01]  /*0b30*/  IMAD R4, R4, 0x40, R5 ;  /* 0x0000004004047824 */ /* 0x000fe200078e0205 */
[CC--:B------:R-:W-:Y:S02]  /*0b40*/  LEA.HI R5, R7.reuse, R12.reuse, RZ, 0x2 ;  /* 0x0000000c07057211 */ /* 0x0c0fe400078f10ff */
[----:B------:R-:W-:Y:S02]  /*0b50*/  LEA.HI R7, R7, R12, RZ, 0x5 ;  /* 0x0000000c07077211 */ /* 0x000fe400078f28ff */
[--C-:B------:R-:W-:Y:S02]  /*0b60*/  SHF.R.S32.HI R8, RZ, 0x2, R5.reuse ;  /* 0x00000002ff087819 */ /* 0x100fe40000011405 */
[----:B------:R-:W-:Y:S02]  /*0b70*/  SHF.R.S32.HI R9, RZ, 0x1f, R5 ;  /* 0x0000001fff097819 */ /* 0x000fe40000011405 */
[----:B------:R-:W-:-:S02]  /*0b80*/  LOP3.LUT R3, R3, 0x1ffffffe, RZ, 0xc0, !PT ;  /* 0x1ffffffe03037812 */ /* 0x000fc400078ec0ff */
[----:B------:R-:W-:Y:S02]  /*0b90*/  LEA.HI R9, R9, R8, RZ, 0x3 ;  /* 0x0000000809097211 */ /* 0x000fe400078f18ff */
[----:B------:R-:W-:Y:S01]  /*0ba0*/  LEA.HI R2, R2, R2, RZ, 0x1 ;  /* 0x0000000202027211 */ /* 0x000fe200078f08ff */
[----:B------:R-:W-:Y:S01]  /*0bb0*/  IMAD.IADD R3, R6, 0x1, -R3 ;  /* 0x0000000106037824 */ /* 0x000fe200078e0a03 */
[----:B------:R-:W-:Y:S02]  /*0bc0*/  LOP3.LUT R9, R9, 0xfffffff8, RZ, 0xc0, !PT ;  /* 0xfffffff809097812 */ /* 0x000fe400078ec0ff */
[----:B------:R-:W-:Y:S01]  /*0bd0*/  SHF.R.S32.HI R7, RZ, 0x5, R7 ;  /* 0x00000005ff077819 */ /* 0x000fe20000011407 */
[----:B------:R-:W-:Y:S01]  /*0be0*/  IMAD R2, R2, -0x3, R14 ;  /* 0xfffffffd02027824 */ /* 0x000fe200078e020e */
[-C--:B------:R-:W-:Y:S01]  /*0bf0*/  LEA.HI R10, R0, R13.reuse, RZ, 0x2 ;  /* 0x0000000d000a7211 */ /* 0x080fe200078f10ff */
[----:B------:R-:W-:Y:S01]  /*0c00*/  IMAD.IADD R8, R8, 0x1, -R9 ;  /* 0x0000000108087824 */ /* 0x000fe200078e0a09 */
[----:B------:R-:W-:Y:S01]  /*0c10*/  LEA.HI R0, R0, R13, RZ, 0x3 ;  /* 0x0000000d00007211 */ /* 0x000fe200078f18ff */
[----:B------:R-:W-:Y:S01]  /*0c20*/  IMAD R3, R3, 0x8, R4 ;  /* 0x0000000803037824 */ /* 0x000fe200078e0204 */
[----:B------:R-:W-:Y:S01]  /*0c30*/  LOP3.LUT R10, R10, 0xfffffffc, RZ, 0xc0, !PT ;  /* 0xfffffffc0a0a7812 */ /* 0x000fe200078ec0ff */
[----:B------:R-:W-:Y:S01]  /*0c40*/  IMAD R7, R7, 0x10, R8 ;  /* 0x0000001007077824 */ /* 0x000fe200078e0208 */
[----:B------:R-:W-:-:S02]  /*0c50*/  LOP3.LUT R5, R5, 0x7ffffffc, RZ, 0xc0, !PT ;  /* 0x7ffffffc05057812 */ /* 0x000fc400078ec0ff */
[----:B------:R0:W-:Y:S01]  /*0c60*/  STL [R1+0x38], R3 ;  /* 0x0000380301007387 */ /* 0x0001e20000100800 */
[----:B------:R-:W-:Y:S01]  /*0c70*/  IMAD R2, R2, 0x40, R7 ;  /* 0x0000004002027824 */ /* 0x000fe200078e0207 */
[----:B------:R-:W-:Y:S01]  /*0c80*/  LOP3.LUT R18, R0, 0xfffffff8, RZ, 0xc0, !PT ;  /* 0xfffffff800127812 */ /* 0x000fe200078ec0ff */
[C---:B------:R-:W-:Y:S02]  /*0c90*/  IMAD.IADD R10, R13.reuse, 0x1, -R10 ;  /* 0x000000010d0a7824 */ /* 0x040fe400078e0a0a */
[----:B------:R-:W-:Y:S01]  /*0ca0*/  IMAD.IADD R5, R12, 0x1, -R5 ;  /* 0x000000010c057824 */ /* 0x000fe200078e0a05 */
[----:B------:R1:W-:Y:S01]  /*0cb0*/  STL [R1+0x34], R2 ;  /* 0x0000340201007387 */ /* 0x0003e20000100800 */
[----:B------:R-:W-:Y:S02]  /*0cc0*/  IMAD.IADD R18, R13, 0x1, -R18 ;  /* 0x000000010d127824 */ /* 0x000fe400078e0a12 */
[----:B------:R-:W-:Y:S01]  /*0cd0*/  IMAD.SHL.U32 R16, R5, 0x2, RZ ;  /* 0x0000000205107824 */ /* 0x000fe200078e00ff */
[----:B0-----:R-:W-:Y:S01]  /*0ce0*/  LEA.HI R3, R10, R10, RZ, 0x1 ;  /* 0x0000000a0a037211 */ /* 0x001fe200078f08ff */
[----:B------:R-:W-:Y:S01]  /*0cf0*/  IMAD.SHL.U32 R19, R18, 0x8, RZ ;  /* 0x0000000812137824 */ /* 0x000fe200078e00ff */
[----:B------:R-:W-:Y:S01]  /*0d00*/  SHF.R.S32.HI R5, RZ, 0x3, R0 ;  /* 0x00000003ff057819 */ /* 0x000fe20000011400 */
[C---:B------:R-:W-:Y:S01]  /*0d10*/  VIADD R157, R16.reuse, 0x8 ;  /* 0x00000008109d7836 */ /* 0x040fe20000000000 */
[----:B------:R-:W-:Y:S01]  /*0d20*/  LOP3.LUT R3, R3, 0x1ffffffe, RZ, 0xc0, !PT ;  /* 0x1ffffffe03037812 */ /* 0x000fe200078ec0ff */
[C---:B------:R-:W-:Y:S01]  /*0d30*/  VIADD R156, R16.reuse, 0x10 ;  /* 0x00000010109c7836 */ /* 0x040fe20000000000 */
[----:B------:R-:W-:Y:S01]  /*0d40*/  SHF.R.S32.HI R0, RZ, 0x1f, R16 ;  /* 0x0000001fff007819 */ /* 0x000fe20000011410 */
        /* <DEDUP_REMOVED lines=8> */
[----:B------:R-:W-:Y:S01]  /*0dd0*/  VIADD R22, R16, 0x38 ;  /* 0x0000003810167836 */ /* 0x000fe20000000000 */
[----:B------:R-:W-:Y:S01]  /*0de0*/  SHF.R.S32.HI R0, RZ, 0x1f, R154 ;  /* 0x0000001fff007819 */ /* 0x000fe2000001149a */
[----:B------:R-:W-:Y:S01]  /*0df0*/  IMAD.IADD R3, R10, 0x1, -R3 ;  /* 0x000000010a037824 */ /* 0x000fe200078e0a03 */
[----:B------:R-:W-:-:S02]  /*0e00*/  SHF.R.S32.HI R5, RZ, 0x1f, R153 ;  /* 0x0000001fff057819 */ /* 0x000fc40000011499 */
[----:B------:R-:W-:Y:S01]  /*0e10*/  SHF.R.S32.HI R4, RZ, 0x1f, R152 ;  /* 0x0000001fff047819 */ /* 0x000fe20000011498 */
[----:B------:R-:W-:Y:S01]  /*0e20*/  IMAD R17, R3, 0x8, R2 ;  /* 0x0000000803117824 */ /* 0x000fe200078e0202 */
[----:B-1----:R-:W-:-:S07]  /*0e30*/  SHF.R.S32.HI R0, RZ, 0x1f, R22 ;  /* 0x0000001fff007819 */ /* 0x002fce0000011416 */
.L_x_1324:
[----:B------:R-:W-:Y:S01]  /*0e40*/  ULDC.64 UR8, c[0x0][0xa28] ;  /* 0x00028a0000087ab9 */ /* 0x000fe20000000a00 */
[----:B------:R-:W-:Y:S01]  /*0e50*/  ULDC UR4, c[0x0][0x424] ;  /* 0x0001090000047ab9 */ /* 0x000fe20000000800 */
[----:B------:R-:W-:-:S04]  /*0e60*/  UISETP.NE.U32.AND UP0, UPT, UR8, URZ, UPT ;  /* 0x0000003f0800728c */ /* 0x000fc8000bf05070 */
[----:B------:R-:W-:-:S03]  /*0e70*/  UISETP.NE.AND.EX UP0, UPT, UR9, URZ, UPT, UP0 ;  /* 0x0000003f0900728c */ /* 0x000fc6000bf05300 */
[----:B------:R-:W-:Y:S02]  /*0e80*/  ULDC.64 UR8, c[0x0][0xa18] ;  /* 0x0002860000087ab9 */ /* 0x000fe40000000a00 */
[----:B------:R-:W-:Y:S01]  /*0e90*/  UISETP.NE.U32.AND UP1, UPT, UR8, URZ, UPT ;  /* 0x0000003f0800728c */ /* 0x000fe2000bf25070 */
[----:B------:R-:W-:-:S03]  /*0ea0*/  PLOP3.LUT P0, PT, PT, PT, UP0, 0x80, 0x0 ;  /* 0x000000000000781c */ /* 0x000fc60003f0f008 */
[----:B------:R-:W-:-:S03]  /*0eb0*/  UISETP.NE.AND.EX UP1, UPT, UR9, URZ, UPT, UP1 ;  /* 0x0000003f0900728c */ /* 0x000fc6000bf25310 */
[----:B------:R-:W-:Y:S02]  /*0ec0*/  @UP0 ULDC.64 UR8, c[0x0][0xa28] ;  /* 0x00028a0000080ab9 */ /* 0x000fe40000000a00 */
[----:B------:R-:W-:Y:S01]  /*0ed0*/  @UP0 UIMAD.WIDE UR8, UR7, 0x4, UR8 ;  /* 0x00000004070808a5 */ /* 0x000fe2000f8e0208 */
[----:B------:R-:W-:-:S05]  /*0ee0*/  PLOP3.LUT P2, PT, PT, PT, UP1, 0x80, 0x0 ;  /* 0x000000000000781c */ /* 0x000fca0003f4f018 */
[----:B0123--:R-:W-:Y:S02]  /*0ef0*/  IMAD.U32 R2, RZ, RZ, UR8 ;  /* 0x00000008ff027e24 */ /* 0x00ffe4000f8e00ff */
[----:B------:R-:W-:Y:S01]  /*0f00*/  IMAD.U32 R3, RZ, RZ, UR9 ;  /* 0x00000009ff037e24 */ /* 0x000fe2000f8e00ff */
[----:B------:R-:W-:Y:S02]  /*0f10*/  @UP1 ULDC.64 UR8, c[0x0][0xa18] ;  /* 0x0002860000081ab9 */ /* 0x000fe40000000a00 */
[----:B------:R-:W-:Y:S02]  /*0f20*/  @UP1 UIMAD.WIDE UR8, UR7, 0x4, UR8 ;  /* 0x00000004070818a5 */ /* 0x000fe4000f8e0208 */
[----:B------:R-:W2:Y:S04]  /*0f30*/  @P0 LDG.E R2, desc[UR54][R2.64] ;  /* 0x0000003602020981 */ /* 0x000ea8000c1e1900 */
[----:B------:R-:W-:-:S02]  /*0f40*/  IMAD.U32 R4, RZ, RZ, UR8 ;  /* 0x00000008ff047e24 */ /* 0x000fc4000f8e00ff */
[----:B------:R-:W-:Y:S01]  /*0f50*/  IMAD.U32 R5, RZ, RZ, UR9 ;  /* 0x00000009ff057e24 */ /* 0x000fe2000f8e00ff */
[----:B------:R-:W-:-:S04]  /*0f60*/  ULDC.64 UR8, c[0x0][0x418] ;  /* 0x0001060000087ab9 */ /* 0x000fc80000000a00 */
[----:B------:R-:W3:Y:S01]  /*0f70*/  @P2 LDG.E R4, desc[UR54][R4.64] ;  /* 0x0000003604042981 */ /* 0x000ee2000c1e1900 */
[----:B------:R-:W-:Y:S01]  /*0f80*/  UISETP.NE.U32.AND UP0, UPT, UR8, URZ, UPT ;  /* 0x0000003f0800728c */ /* 0x000fe2000bf05070 */
[----:B------:R-:W-:Y:S01]  /*0f90*/  UMOV UR40, URZ ;  /* 0x0000003f00287c82 */ /* 0x000fe20008000000 */
[----:B------:R-:W-:Y:S02]  /*0fa0*/  ULOP3.LUT UR37, UR5, 0xffff, URZ, 0xc0, !UPT ;  /* 0x0000ffff05257892 */ /* 0x000fe4000f8ec03f */
[----:B------:R-:W-:-:S03]  /*0fb0*/  UISETP.NE.AND.EX UP0, UPT, UR9, URZ, UPT, UP0 ;  /* 0x0000003f0900728c */ /* 0x000fc6000bf05300 */
[----:B------:R-:W-:Y:S01]  /*0fc0*/  ULDC.64 UR8, c[0x0][0xa20] ;  /* 0x0002880000087ab9 */ /* 0x000fe20000000a00 */
[----:B------:R-:W-:Y:S01]  /*0fd0*/  USEL UR4, UR4, 0x1, UP0 ;  /* 0x0000000104047887 */ /* 0x000fe20008000000 */
[----:B------:R-:W-:Y:S01]  /*0fe0*/  ISETP.NE.U32.AND P1, PT, RZ, UR8, PT ;  /* 0x00000008ff007c0c */ /* 0x000fe2000bf25070 */
[----:B------:R-:W-:Y:S02]  /*0ff0*/  ULDC UR8, c[0x0][0x2f0] ;  /* 0x0000bc0000087ab9 */ /* 0x000fe40000000800 */
[----:B------:R-:W-:Y:S01]  /*1000*/  UIMAD UR4, UR4, UR8, URZ ;  /* 0x00000008040472a4 */ /* 0x000fe2000f8e023f */
[----:B------:R-:W-:Y:S02]  /*1010*/  ISETP.NE.AND.EX P1, PT, RZ, UR9, PT, P1 ;  /* 0x00000009ff007c0c */ /* 0x000fe4000bf25310 */
[----:B--2---:R-:W-:Y:S02]  /*1020*/  @P0 R2UR UR40, R2 ;  /* 0x00000000022802ca */ /* 0x004fe400000e0000 */
[----:B---3--:R-:W-:Y:S01]  /*1030*/  @P2 R2UR UR47, R4 ;  /* 0x00000000042f22ca */ /* 0x008fe200000e0000 */
[----:B----45:R-:W-:-:S14]  /*1040*/  @P2 BRA `(.L_x_1225) ;  /* 0x0000000000382947 */ /* 0x030fdc0003800000 */
[----:B------:R-:W-:Y:S01]  /*1050*/  ULDC.64 UR8, c[0x0][0xa00] ;  /* 0x0002800000087ab9 */ /* 0x000fe20000000a00 */
[----:B------:R-:W-:Y:S01]  /*1060*/  ULDC UR47, c[0x0][0x288] ;  /* 0x0000a200002f7ab9 */ /* 0x000fe20000000800 */
[----:B------:R-:W-:-:S04]  /*1070*/  ISETP.NE.U32.AND P0, PT, RZ, UR8, PT ;  /* 0x00000008ff007c0c */ /* 0x000fc8000bf05070 */
[----:B------:R-:W-:-:S13]  /*1080*/  ISETP.NE.AND.EX P0, PT, RZ, UR9, PT, P0 ;  /* 0x00000009ff007c0c */ /* 0x000fda000bf05300 */
[----:B------:R-:W-:Y:S05]  /*1090*/  @!P0 BRA `(.L_x_1225) ;  /* 0x0000000000248947 */ /* 0x000fea0003800000 */
[----:B------:R-:W-:Y:S02]  /*10a0*/  ULDC.64 UR8, c[0x0][0xa00] ;  /* 0x0002800000087ab9 */ /* 0x000fe40000000a00 */
[----:B------:R-:W-:-:S06]  /*10b0*/  UIMAD.WIDE UR8, UR7, 0x4, UR8 ;  /* 0x00000004070878a5 */ /* 0x000fcc000f8e0208 */
[----:B------:R-:W-:Y:S02]  /*10c0*/  IMAD.U32 R2, RZ, RZ, UR8 ;  /* 0x00000008ff027e24 */ /* 0x000fe4000f8e00ff */
[----:B------:R-:W-:-:S05]  /*10d0*/  IMAD.U32 R3, RZ, RZ, UR9 ;  /* 0x00000009ff037e24 */ /* 0x000fca000f8e00ff */
[----:B------:R-:W2:Y:S04]  /*10e0*/  LDG.E R4, desc[UR54][R2.64] ;  /* 0x0000003602047981 */ /* 0x000ea8000c1e1900 */
[----:B------:R-:W3:Y:S01]  /*10f0*/  LDG.E R0, desc[UR54][R2.64+0x4] ;  /* 0x0000043602007981 */ /* 0x000ee2000c1e1900 */
[----:B--2---:R-:W-:Y:S02]  /*1100*/  R2UR UR47, R4 ;  /* 0x00000000042f72ca */ /* 0x004fe400000e0000 */
[----:B---3--:R-:W-:-:S13]  /*1110*/  R2UR UR8, R0 ;  /* 0x00000000000872ca */ /* 0x008fda00000e0000 */
[----:B------:R-:W-:-:S12]  /*1120*/  UIADD3 UR47, -UR47, UR8, URZ ;  /* 0x000000082f2f7290 */ /* 0x000fd8000fffe13f */
.L_x_1225:
[----:B------:R-:W-:Y:S01]  /*1130*/  UMOV UR38, UR7 ;  /* 0x0000000700267c82 */ /* 0x000fe20008000000 */
[----:B------:R-:W-:Y:S05]  /*1140*/  @!P1 BRA `(.L_x_1226) ;  /* 0x00000000001c9947 */ /* 0x000fea0003800000 */
[----:B------:R-:W-:Y:S02]  /*1150*/  ULDC.64 UR8, c[0x0][0xa20] ;  /* 0x0002880000087ab9 */ /* 0x000fe40000000a00 */
[----:B------:R-:W-:-:S06]  /*1160*/  UIMAD.WIDE UR8, UR7, 0x4, UR8 ;  /* 0x00000004070878a5 */ /* 0x000fcc000f8e0208 */
[----:B------:R-:W-:Y:S02]  /*1170*/  IMAD.U32 R2, RZ, RZ, UR8 ;  /* 0x00000008ff027e24 */ /* 0x000fe4000f8e00ff */
[----:B------:R-:W-:-:S05]  /*1180*/  IMAD.U32 R3, RZ, RZ, UR9 ;  /* 0x00000009ff037e24 */ /* 0x000fca000f8e00ff */
[----:B------:R-:W2:Y:S02]  /*1190*/  LDG.E R2, desc[UR54][R2.64] ;  /* 0x0000003602027981 */ /* 0x000ea4000c1e1900 */
[----:B--2---:R-:W-:Y:S01]  /*11a0*/  R2UR UR4, R2 ;  /* 0x00000000020472ca */ /* 0x004fe200000e0000 */
[----:B------:R-:W-:-:S14]  /*11b0*/  BRA `(.L_x_1227) ;  /* 0x0000000000347947 */ /* 0x000fdc0003800000 */
.L_x_1226:
[----:B------:R-:W-:Y:S02]  /*11c0*/  ULDC.64 UR8, c[0x0][0xa08] ;  /* 0x0002820000087ab9 */ /* 0x000fe40000000a00 */
        /* <DEDUP_REMOVED lines=12> */
.L_x_1227:
[----:B------:R-:W-:Y:S01]  /*1290*/  ULDC UR7, c[0x0][0x448] ;  /* 0x0001120000077ab9 */ /* 0x000fe20000000800 */
[----:B------:R-:W-:Y:S02]  /*12a0*/  UIMAD UR39, UR6, 0xc0, URZ ;  /* 0x000000c0062778a4 */ /* 0x000fe4000f8e023f */
[----:B------:R-:W-:Y:S02]  /*12b0*/  UISETP.NE.AND UP0, UPT, UR7, 0x1, UPT ;  /* 0x000000010700788c */ /* 0x000fe4000bf05270 */
[----:B------:R-:W-:Y:S01]  /*12c0*/  UIADD3 UR10, UR39, 0xbf, URZ ;  /* 0x000000bf270a7890 */ /* 0x000fe2000fffe03f */
[----:B------:R-:W-:Y:S01]  /*12d0*/  ULDC.64 UR6, c[0x0][0x9e0] ;  /* 0x0002780000067ab9 */ /* 0x000fe20000000a00 */
[----:B------:R-:W-:Y:S02]  /*12e0*/  UP2UR UR53, UPR, URZ, 0x1 ;  /* 0x000000013f357883 */ /* 0x000fe40008000000 */
[----:B------:R-:W-:-:S05]  /*12f0*/  UIADD3 UR40, -UR40, UR4, URZ ;  /* 0x0000000428287290 */ /* 0x000fca000fffe13f */
[----:B------:R-:W-:Y:S01]  /*1300*/  @UP0 ULDC UR8, c[0x0][0x44c] ;  /* 0x0001130000080ab9 */ /* 0x000fe20000000800 */
[----:B------:R-:W-:Y:S01]  /*1310*/  @UP0 ULDC UR11, c[0x0][0x450] ;  /* 0x00011400000b0ab9 */ /* 0x000fe20000000800 */
[----:B------:R-:W-:Y:S02]  /*1320*/  UIMAD.WIDE.U32 UR8, UR10, UR8, URZ ;  /* 0x000000080a0872a5 */ /* 0x000fe4000f8e003f */
[----:B------:R-:W-:Y:S02]  /*1330*/  UIADD3 UR4, UR40, 0x1, -UR47 ;  /* 0x0000000128047890 */ /* 0x000fe4000fffe82f */
[----:B------:R-:W-:Y:S02]  /*1340*/  @UP0 USHF.R.U32.HI UR10, URZ, UR11, UR9 ;  /* 0x0000000b3f0a0299 */ /* 0x000fe40008011609 */
[----:B------:R-:W-:Y:S02]  /*1350*/  UISETP.GE.AND UP0, UPT, UR7, 0x1, UPT ;  /* 0x000000010700788c */ /* 0x000fe4000bf06270 */
[----:B------:R-:W-:-:S02]  /*1360*/  UIADD3 UR10, UR4, UR10, URZ ;  /* 0x0000000a040a7290 */ /* 0x000fc4000fffe03f */
[----:B------:R-:W-:Y:S02]  /*1370*/  UP2UR UR52, UPR, URZ, 0x1 ;  /* 0x000000013f347883 */ /* 0x000fe40008000000 */
[----:B------:R-:W-:Y:S01]  /*1380*/  PLOP3.LUT P0, PT, PT, PT, UP0, 0x40, 0x0 ;  /* 0x000000000000781c */ /* 0x000fe20003f0e808 */
[----:B------:R-:W-:-:S12]  /*1390*/  UIADD3 UR6, UR10, UR6, URZ ;  /* 0x000000060a067290 */ /* 0x000fd8000fffe03f */
[----:B------:R-:W-:Y:S05]  /*13a0*/  @P0 BRA `(.L_x_1228) ;  /* 0x0000000000440947 */ /* 0x000fea0003800000 */
        /* <DEDUP_REMOVED lines=10> */
.L_x_1229:
[----:B------:R-:W-:-:S11]  /*1450*/  UISETP.NE.AND UP0, UPT, UR7, 0x1, UPT ;  /* 0x000000010700788c */ /* 0x000fd6000bf05270 */
[----:B------:R-:W-:Y:S02]  /*1460*/  @UP0 ULDC.64 UR10, c[0x0][0x9e8] ;  /* 0x00027a00000a0ab9 */ /* 0x000fe40000000a00 */
[----:B------:R-:W-:-:S04]  /*1470*/  UIMAD.WIDE.U32 UR8, UR4, UR10, URZ ;  /* 0x0000000a040872a5 */ /* 0x000fc8000f8e003f */
[----:B------:R-:W-:-:S12]  /*1480*/  @UP0 USHF.R.U32.HI UR4, URZ, UR11, UR9 ;  /* 0x0000000b3f040299 */ /* 0x000fd80008011609 */
.L_x_1230:
[----:B------:R-:W-:-:S04]  /*1490*/  UIMAD UR4, UR4, UR7, UR7 ;  /* 0x00000007040472a4 */ /* 0x000fc8000f8e0207 */
[----:B------:R-:W-:-:S04]  /*14a0*/  UISETP.LT.AND UP0, UPT, UR6, UR4, UPT ;  /* 0x000000040600728c */ /* 0x000fc8000bf01270 */
[----:B------:R-:W-:-:S12]  /*14b0*/  USEL UR6, UR6, UR4, UP0 ;  /* 0x0000000406067287 */ /* 0x000fd80008000000 */
.L_x_1228:
[----:B------:R-:W-:Y:S02]  /*14c0*/  UISETP.NE.AND UP0, UPT, UR53, URZ, UPT ;  /* 0x0000003f3500728c */ /* 0x000fe4000bf05270 */
[----:B------:R-:W-:Y:S02]  /*14d0*/  UIADD3 UR4, UR40, 0x7f, URZ ;  /* 0x0000007f28047890 */ /* 0x000fe4000fffe03f */
[----:B------:R-:W-:Y:S02]  /*14e0*/  UIADD3 UR10, UR6, 0x7f, URZ ;  /* 0x0000007f060a7890 */ /* 0x000fe4000fffe03f */
[----:B------:R-:W-:Y:S02]  /*14f0*/  UISETP.GE.AND UP1, UPT, UR7, 0x1, UPT ;  /* 0x000000010700788c */ /* 0x000fe4000bf26270 */
[----:B------:R-:W-:Y:S02]  /*1500*/  USHF.R.S32.HI UR6, URZ, 0x1f, UR4 ;  /* 0x0000001f3f067899 */ /* 0x000fe40008011404 */
[----:B------:R-:W-:Y:S01]  /*1510*/  USHF.R.S32.HI UR11, URZ, 0x1f, UR10 ;  /* 0x0000001f3f0b7899 */ /* 0x000fe2000801140a */
[----:B------:R-:W-:Y:S01]  /*1520*/  @UP0 ULDC UR8, c[0x0][0x44c] ;  /* 0x0001130000080ab9 */ /* 0x000fe20000000800 */
[----:B------:R-:W-:Y:S01]  /*1530*/  ULEA.HI UR6, UR6, UR4, URZ, 0x7 ;  /* 0x0000000406067291 */ /* 0x000fe2000f8f383f */
[----:B------:R-:W-:Y:S01]  /*1540*/  PLOP3.LUT P0, PT, PT, PT, UP1, 0x40, 0x0 ;  /* 0x000000000000781c */ /* 0x000fe20003f0e818 */
[----:B------:R-:W-:-:S02]  /*1550*/  UIMAD.WIDE.U32 UR8, UR39, UR8, URZ ;  /* 0x00000008270872a5 */ /* 0x000fc4000f8e003f */
[----:B------:R-:W-:Y:S01]  /*1560*/  ULEA.HI UR11, UR11, UR10, URZ, 0x7 ;  /* 0x0000000a0b0b7291 */ /* 0x000fe2000f8f383f */
[----:B------:R-:W-:Y:S01]  /*1570*/  @UP0 ULDC UR13, c[0x0][0x450] ;  /* 0x00011400000d0ab9 */ /* 0x000fe20000000800 */
[----:B------:R-:W-:Y:S01]  /*1580*/  UMOV UR12, UR39 ;  /* 0x00000027000c7c82 */ /* 0x000fe20008000000 */
[----:B------:R-:W-:Y:S02]  /*1590*/  UIADD3 UR56, UR40, -UR47, URZ ;  /* 0x8000002f28387290 */ /* 0x000fe4000fffe03f */
[----:B------:R-:W-:Y:S02]  /*15a0*/  USHF.R.S32.HI UR6, URZ, 0x7, UR6 ;  /* 0x000000073f067899 */ /* 0x000fe40008011406 */
[----:B------:R-:W-:Y:S02]  /*15b0*/  USHF.R.S32.HI UR11, URZ, 0x7, UR11 ;  /* 0x000000073f0b7899 */ /* 0x000fe4000801140b */
[----:B------:R-:W-:Y:S02]  /*15c0*/  @UP0 USHF.R.U32.HI UR12, URZ, UR13, UR9 ;  /* 0x0000000d3f0c0299 */ /* 0x000fe40008011609 */
[----:B------:R-:W-:-:S02]  /*15d0*/  UISETP.LT.AND UP0, UPT, UR6, UR11, UPT ;  /* 0x0000000b0600728c */ /* 0x000fc4000bf01270 */
[----:B------:R-:W-:Y:S01]  /*15e0*/  UIADD3 UR4, UR56, UR12, URZ ;  /* 0x0000000c38047290 */ /* 0x000fe2000fffe03f */
[----:B------:R-:W-:Y:S01]  /*15f0*/  ULDC UR10, c[0x0][0x9dc] ;  /* 0x00027700000a7ab9 */ /* 0x000fe20000000800 */
[----:B------:R-:W-:Y:S02]  /*1600*/  USEL UR6, UR6, UR11, UP0 ;  /* 0x0000000b06067287 */ /* 0x000fe40008000000 */
[----:B------:R-:W-:Y:S01]  /*1610*/  UIADD3 UR10, UR4, -UR10, URZ ;  /* 0x8000000a040a7290 */ /* 0x000fe2000fffe03f */
[----:B------:R-:W-:Y:S11]  /*1620*/  @P0 BRA `(.L_x_1231) ;  /* 0x0000000000440947 */ /* 0x000ff60003800000 */
        /* <DEDUP_REMOVED lines=10> */
.L_x_1232:
[----:B------:R-:W-:-:S11]  /*16d0*/  UISETP.NE.AND UP0, UPT, UR7, 0x1, UPT ;  /* 0x000000010700788c */ /* 0x000fd6000bf05270 */
[----:B------:R-:W-:Y:S02]  /*16e0*/  @UP0 ULDC.64 UR12, c[0x0][0x9e8] ;  /* 0x00027a00000c0ab9 */ /* 0x000fe40000000a00 */
[----:B------:R-:W-:-:S04]  /*16f0*/  UIMAD.WIDE.U32 UR8, UR4, UR12, URZ ;  /* 0x0000000c040872a5 */ /* 0x000fc8000f8e003f */
[----:B------:R-:W-:-:S12]  /*1700*/  @UP0 USHF.R.U32.HI UR4, URZ, UR13, UR9 ;  /* 0x0000000d3f040299 */ /* 0x000fd80008011609 */
.L_x_1233:
[----:B------:R-:W-:-:S04]  /*1710*/  UIMAD UR4, UR4, UR7, URZ ;  /* 0x00000007040472a4 */ /* 0x000fc8000f8e023f */
[----:B------:R-:W-:-:S04]  /*1720*/  UISETP.LT.AND UP0, UPT, UR10, UR4, UPT ;  /* 0x000000040a00728c */ /* 0x000fc8000bf01270 */
[----:B------:R-:W-:-:S12]  /*1730*/  USEL UR10, UR10, UR4, !UP0 ;  /* 0x000000040a0a7287 */ /* 0x000fd8000c000000 */
.L_x_1231:
[----:B------:R-:W-:-:S04]  /*1740*/  USHF.R.S32.HI UR4, URZ, 0x1f, UR10 ;  /* 0x0000001f3f047899 */ /* 0x000fc8000801140a */
[----:B------:R-:W-:-:S04]  /*1750*/  ULEA.HI UR4, UR4, UR10, URZ, 0x7 ;  /* 0x0000000a04047291 */ /* 0x000fc8000f8f383f */
[----:B------:R-:W-:Y:S02]  /*1760*/  USHF.R.S32.HI UR7, URZ, 0x7, UR4 ;  /* 0x000000073f077899 */ /* 0x000fe40008011404 */
[----:B------:R-:W-:Y:S02]  /*1770*/  ULOP3.LUT UR4, UR5, 0xff000000, URZ, 0xc0, !UPT ;  /* 0xff00000005047892 */ /* 0x000fe4000f8ec03f */
[----:B------:R-:W-:Y:S02]  /*1780*/  UISETP.LT.AND UP0, UPT, URZ, UR7, UPT ;  /* 0x000000073f00728c */ /* 0x000fe4000bf01270 */
[----:B------:R-:W-:Y:S02]  /*1790*/  ULOP3.LUT UR5, UR5, 0xff0000, URZ, 0xc0, !UPT ;  /* 0x00ff000005057892 */ /* 0x000fe4000f8ec03f */
[----:B------:R-:W-:Y:S02]  /*17a0*/  USEL UR42, URZ, UR7, !UP0 ;  /* 0x000000073f2a7287 */ /* 0x000fe4000c000000 */
[----:B------:R-:W-:-:S02]  /*17b0*/  USHF.R.U32.HI UR4, URZ, 0x8, UR4 ;  /* 0x000000083f047899 */ /* 0x000fc40008011604 */
[----:B------:R-:W-:Y:S02]  /*17c0*/  UISETP.GT.AND UP0, UPT, UR6, UR42, UPT ;  /* 0x0000002a0600728c */ /* 0x000fe4000bf04270 */
[----:B------:R-:W-:-:S03]  /*17d0*/  ULEA.HI UR5, UR5, UR4, URZ, 0x10 ;  /* 0x0000000405057291 */ /* 0x000fc6000f8f803f */
[----:B------:R-:W-:Y:S01]  /*17e0*/  UMOV UR4, URZ ;  /* 0x0000003f00047c82 */ /* 0x000fe20008000000 */
[----:B------:R-:W-:Y:S01]  /*17f0*/  PLOP3.LUT P0, PT, PT, PT, UP0, 0x80, 0x0 ;  /* 0x000000000000781c */ /* 0x000fe20003f0f008 */
[----:B------:R-:W-:Y:S02]  /*1800*/  ULOP3.LUT UR41, UR5, 0xff, URZ, 0xc0, !UPT ;  /* 0x000000ff05297892 */ /* 0x000fe4000f8ec03f */
[----:B------:R-:W-:-:S10]  /*1810*/  USHF.R.U32.HI UR46, URZ, 0x10, UR5 ;  /* 0x000000103f2e7899 */ /* 0x000fd40008011605 */
[----:B------:R-:W-:Y:S05]  /*1820*/  @!P0 BRA `(.L_x_1234) ;  /* 0x0000000000948947 */ /* 0x000fea0003800000 */
[----:B------:R-:W-:Y:S01]  /*1830*/  UISETP.NE.AND UP0, UPT, UR46, URZ, UPT ;  /* 0x0000003f2e00728c */ /* 0x000fe2000bf05270 */
[----:B------:R-:W-:-:S03]  /*1840*/  ULDC UR4, c[0x0][0x9f0] ;  /* 0x00027c0000047ab9 */ /* 0x000fc60000000800 */
[----:B------:R-:W-:-:S04]  /*1850*/  USEL UR10, UR46, UR4, UP0 ;  /* 0x000000042e0a7287 */ /* 0x000fc80008000000 */
[----:B------:R-:W-:Y:S02]  /*1860*/  UIADD3 UR4, UR10, -0x1, UR6 ;  /* 0xffffffff0a047890 */ /* 0x000fe4000fffe006 */
[----:B------:R-:W-:Y:S02]  /*1870*/  IMAD.U32 R3, RZ, RZ, UR10 ;  /* 0x0000000aff037e24 */ /* 0x000fe4000f8e00ff */
[----:B------:R-:W-:-:S03]  /*1880*/  UIADD3 UR7, -UR42, UR4, URZ ;  /* 0x000000042a077290 */ /* 0x000fc6000fffe13f */
[-C--:B------:R-:W-:Y:S01]  /*1890*/  IABS R0, R3.reuse ;  /* 0x0000000300007213 */ /* 0x080fe20000000000 */
[----:B------:R-:W-:Y:S01]  /*18a0*/  UMOV UR4, URZ ;  /* 0x0000003f00047c82 */ /* 0x000fe20008000000 */
[----:B------:R-:W-:Y:S01]  /*18b0*/  IABS R5, R3 ;  /* 0x0000000300057213 */ /* 0x000fe20000000000 */
[----:B------:R-:W-:Y:S01]  /*18c0*/  IMAD.U32 R4, RZ, RZ, UR7 ;  /* 0x00000007ff047e24 */ /* 0x000fe2000f8e00ff */
[----:B------:R-:W-:Y:S01]  /*18d0*/  R2UR UR11, R0 ;  /* 0x00000000000b72ca */ /* 0x000fe200000e0000 */
[----:B------:R-:W-:-:S03]  /*18e0*/  ULOP3.LUT UR7, UR7, UR10, URZ, 0x3c, !UPT ;  /* 0x0000000a07077292 */ /* 0x000fc6000f8e3c3f */
[----:B------:R-:W-:-:S05]  /*18f0*/  IABS R4, R4 ;  /* 0x0000000400047213 */ /* 0x000fca0000000000 */
[----:B------:R-:W-:-:S04]  /*1900*/  IMAD.MOV.U32 R3, RZ, RZ, R4 ;  /* 0x000000ffff037224 */ /* 0x000fc800078e0004 */
[----:B------:R-:W0:Y:S01]  /*1910*/  I2F.RP R0, UR11 ;  /* 0x0000000b00007d06 */ /* 0x000e220008209400 */
[----:B------:R-:W-:-:S07]  /*1920*/  R2UR UR9, R3 ;  /* 0x00000000030972ca */ /* 0x000fce00000e0000 */
[----:B0-----:R-:W0:Y:S02]  /*1930*/  MUFU.RCP R0, R0 ;  /* 0x0000000000007308 */ /* 0x001e240000001000 */
[----:B0-----:R-:W-:Y:S02]  /*1940*/  VIADD R2, R0, 0xffffffe ;  /* 0x0ffffffe00027836 */ /* 0x001fe40000000000 */
        /* <DEDUP_REMOVED lines=19> */
.L_x_1234:
[----:B------:R-:W-:Y:S01]  /*1a80*/  UIMAD UR42, UR41, UR4, UR42 ;  /* 0x00000004292a72a4 */ /* 0x000fe2000f8e022a */
[----:B------:R-:W-:Y:S01]  /*1a90*/  IMAD.U32 R88, RZ, RZ, UR6 ;  /* 0x00000006ff587e24 */ /* 0x000fe2000f8e00ff */
[----:B------:R-:W-:Y:S01]  /*1aa0*/  PLOP3.LUT P0, PT, PT, PT, PT, 0x80, 0x0 ;  /* 0x000000000000781c */ /* 0x000fe20003f0f070 */
[----:B------:R-:W-:Y:S01]  /*1ab0*/  IMAD.U32 R3, RZ, RZ, UR4 ;  /* 0x00000004ff037e24 */ /* 0x000fe2000f8e00ff */
[----:B------:R-:W-:Y:S02]  /*1ac0*/  CS2R R20, SRZ ;  /* 0x0000000000147805 */ /* 0x000fe4000001ff00 */
[----:B------:R-:W-:Y:S02]  /*1ad0*/  CS2R R118, SRZ ;  /* 0x0000000000767805 */ /* 0x000fe4000001ff00 */
[----:B------:R-:W-:Y:S02]  /*1ae0*/  CS2R R116, SRZ ;  /* 0x0000000000747805 */ /* 0x000fe4000001ff00 */
[----:B------:R-:W-:-:S02]  /*1af0*/  CS2R R114, SRZ ;  /* 0x0000000000727805 */ /* 0x000fc4000001ff00 */
[----:B------:R-:W-:Y:S02]  /*1b00*/  VIADDMNMX R88, R3, UR42, R88, PT ;  /* 0x0000002a03587c46 */ /* 0x000fe4000b800158 */
[----:B------:R-:W-:Y:S02]  /*1b10*/  CS2R R112, SRZ ;  /* 0x0000000000707805 */ /* 0x000fe4000001ff00 */
[----:B------:R-:W-:Y:S02]  /*1b20*/  CS2R R110, SRZ ;  /* 0x00000000006e7805 */ /* 0x000fe4000001ff00 */
[----:B------:R-:W-:Y:S02]  /*1b30*/  CS2R R108, SRZ ;  /* 0x00000000006c7805 */ /* 0x000fe4000001ff00 */
[----:B------:R-:W-:Y:S02]  /*1b40*/  ISETP.GT.AND P1, PT, R88, UR42, PT ;  /* 0x0000002a58007c0c */ /* 0x000fe4000bf24270 */
        /* <DEDUP_REMOVED lines=10> */
[----:B------:R-:W-:Y:S06]  /*1bf0*/  @!P1 BRA `(.L_x_1235) ;  /* 0x000000b800309947 */ /* 0x000fec0003800000 */
[----:B------:R-:W0:Y:S01]  /*1c00*/  S2R R0, SR_TID.X ;  /* 0x0000000000007919 */ /* 0x000e220000002100 */
[----:B------:R-:W1:Y:S01]  /*1c10*/  S2UR UR43, SR_CgaCtaId ;  /* 0x00000000002b79c3 */ /* 0x000e620000008800 */
[----:B------:R-:W-:Y:S02]  /*1c20*/  UMOV UR45, 0x400 ;  /* 0x00000400002d7882 */ /* 0x000fe40000000000 */
[----:B-1----:R-:W-:Y:S01]  /*1c30*/  ULEA UR45, UR43, UR45, 0x18 ;  /* 0x0000002d2b2d7291 */ /* 0x002fe2000f8ec03f */
[----:B0-----:R-:W-:-:S05]  /*1c40*/  VIADD R4, R0, 0xffffff80 ;  /* 0xffffff8000047836 */ /* 0x001fca0000000000 */
[----:B------:R-:W-:-:S04]  /*1c50*/  SHF.R.S32.HI R0, RZ, 0x1f, R4 ;  /* 0x0000001fff007819 */ /* 0x000fc80000011404 */
[----:B------:R-:W-:-:S04]  /*1c60*/  LEA.HI R0, R0, R4, RZ, 0x7 ;  /* 0x0000000400007211 */ /* 0x000fc800078f38ff */
[----:B------:R-:W-:-:S06]  /*1c70*/  SHF.R.S32.HI R0, RZ, 0x7, R0 ;  /* 0x00000007ff007819 */ /* 0x000fcc0000011400 */
[----:B------:R-:W0:Y:S02]  /*1c80*/  SHFL.IDX PT, R0, R0, RZ, 0x1f ;  /* 0x00001fff00007589 */ /* 0x000e2400000e0000 */
[----:B0-----:R-:W-:-:S13]  /*1c90*/  R2UR UR44, R0 ;  /* 0x00000000002c72ca */ /* 0x001fda00000e0000 */
        /* <DEDUP_REMOVED lines=26> */
.L_x_1236:
[----:B------:R-:W-:Y:S01]  /*1e40*/  ULEA.HI UR4, UR50, UR50, URZ, 0x1 ;  /* 0x0000003232047291 */ /* 0x000fe2000f8f083f */
[----:B------:R-:W-:-:S03]  /*1e50*/  IMAD.U32 R2, RZ, RZ, UR51 ;  /* 0x00000033ff027e24 */ /* 0x000fc6000f8e00ff */
[----:B------:R-:W-:Y:S02]  /*1e60*/  ULOP3.LUT UR4, UR4, 0xfffffffe, URZ, 0xc0, !UPT ;  /* 0xfffffffe04047892 */ /* 0x000fe4000f8ec03f */
[----:B------:R-:W-:Y:S02]  /*1e70*/  ISETP.NE.AND P0, PT, R2, 0x3, PT ;  /* 0x000000030200780c */ /* 0x000fe40003f05270 */
[----:B------:R-:W-:-:S06]  /*1e80*/  UIADD3 UR4, UR50, -UR4, URZ ;  /* 0x8000000432047290 */ /* 0x000fcc000fffe03f */
[----:B------:R-:W-:-:S05]  /*1e90*/  IMAD.U32 R0, RZ, RZ, UR4 ;  /* 0x00000004ff007e24 */ /* 0x000fca000f8e00ff */
[----:B------:R-:W-:-:S04]  /*1ea0*/  SHF.L.U32 R0, R0, 0x1f, RZ ;  /* 0x0000001f00007819 */ /* 0x000fc800000006ff */
[----:B------:R-:W0:Y:S02]  /*1eb0*/  SYNCS.PHASECHK.TRANS64.TRYWAIT P1, [UR45+0x16800], R0 ;  /* 0x01680000ff0075a7 */ /* 0x000e24000802016d */
[----:B0-----:R-:W-:Y:S05]  /*1ec0*/  @!P1 BRA `(.L_x_1237) ;  /* 0x0000014000c89947 */ /* 0x001fea0003800000 */
.L_x_1419:
[----:B------:R-:W-:Y:S05]  /*1ed0*/  @!P0 BRA `(.L_x_1238) ;  /* 0x0000000000048947 */ /* 0x000fea0003800000 */
[----:B------:R-:W-:Y:S01]  /*1ee0*/  BPT.TRAP 0x1 ;  /* 0x000000040000795c */ /* 0x000fe20000300000 */
.L_x_1238:
[----:B0-----:R-:W-:Y:S02]  /*1ef0*/  IMAD.U32 R3, RZ, RZ, UR48 ;  /* 0x00000030ff037e24 */ /* 0x001fe4000f8e00ff */
[----:B------:R-:W-:-:S03]  /*1f00*/  IMAD.U32 R0, RZ, RZ, UR49 ;  /* 0x00000031ff007e24 */ /* 0x000fc6000f8e00ff */
[----:B------:R-:W-:Y:S02]  /*1f10*/  LEA R3, R3, UR45, 0x3 ;  /* 0x0000002d03037c11 */ /* 0x000fe4000f8e18ff */
[----:B------:R-:W-:-:S04]  /*1f20*/  SHF.L.U32 R0, R0, 0x1f, RZ ;  /* 0x0000001f00007819 */ /* 0x000fc800000006ff */
[----:B------:R0:W1:Y:S01]  /*1f30*/  SYNCS.PHASECHK.TRANS64.TRYWAIT P1, [R3+URZ+0x16830], R0 ;  /* 0x01683000030075a7 */ /* 0x000062000802017f */
[----:B------:R-:W-:Y:S05]  /*1f40*/  @!P0 BRA `(.L_x_1239) ;  /* 0x0000000000048947 */ /* 0x000fea0003800000 */
[----:B------:R-:W-:Y:S01]  /*1f50*/  BPT.TRAP 0x1 ;  /* 0x000000040000795c */ /* 0x000fe20000300000 */
.L_x_1239:
[----:B-1----:R-:W-:Y:S05]  /*1f60*/  @P1 BRA `(.L_x_1240) ;  /* 0x0000000000081947 */ /* 0x002fea0003800000 */
[----:B------:R-:W1:Y:S02]  /*1f70*/  SYNCS.PHASECHK.TRANS64.TRYWAIT P1, [R3+URZ+0x16830], R0 ;  /* 0x01683000030075a7 */ /* 0x000e64000802017f */
[----:B-1----:R-:W-:Y:S05]  /*1f80*/  @!P1 BRA `(.L_x_1241) ;  /* 0x0000014000b09947 */ /* 0x002fea0003800000 */
.L_x_1240:
[----:B------:R-:W-:Y:S05]  /*1f90*/  WARPSYNC.ALL ;  /* 0x0000000000007948 */ /* 0x000fea0003800000 */
[----:B------:R-:W-:Y:S01]  /*1fa0*/  UIADD3 UR4, UR45, 0xe400, URZ ;  /* 0x0000e4002d047890 */ /* 0x000fe2000fffe03f */
[----:B------:R-:W-:Y:S01]  /*1fb0*/  WARPGROUP.ARRIVE ;  /* 0x00000000000079c5 */ /* 0x000fe20000000000 */
[----:B------:R-:W-:Y:S02]  /*1fc0*/  ULOP3.LUT UR16, UR57, 0x10000, URZ, 0xfc, !UPT ;  /* 0x0001000039107892 */ /* 0x000fe4000f8efc3f */
[----:B------:R-:W-:Y:S01]  /*1fd0*/  USHF.R.U32.HI UR4, URZ, 0x4, UR4 ;  /* 0x000000043f047899 */ /* 0x000fe20008011604 */
[----:B------:R-:W-:Y:S01]  /*1fe0*/  UMOV UR17, 0x40000040 ;  /* 0x4000004000117882 */ /* 0x000fe20000000000 */
[----:B------:R-:W-:-:S02]  /*1ff0*/  UMOV UR19, 0x40000040 ;  /* 0x4000004000137882 */ /* 0x000fc40000000000 */
[----:B------:R-:W-:Y:S01]  /*2000*/  ULOP3.LUT UR4, UR4, 0x3fff, URZ, 0xc0, !UPT ;  /* 0x00003fff04047892 */ /* 0x000fe2000f8ec03f */
[----:B------:R-:W-:Y:S01]  /*2010*/  UMOV UR5, 0x40000040 ;  /* 0x4000004000057882 */ /* 0x000fe20000000000 */
[----:B------:R-:W-:Y:S02]  /*2020*/  UMOV UR7, 0x40000040 ;  /* 0x4000004000077882 */ /* 0x000fe40000000000 */
[----:B------:R-:W-:Y:S02]  /*2030*/  ULOP3.LUT UR20, UR4, 0x10000, URZ, 0xfc, !UPT ;  /* 0x0001000004147892 */ /* 0x000fe4000f8efc3f */
[----:B------:R-:W-:Y:S02]  /*2040*/  UIADD3 UR4, UR16, 0x2, URZ ;  /* 0x0000000210047890 */ /* 0x000fe4000fffe03f */
[----:B------:R-:W-:Y:S02]  /*2050*/  ULEA UR18, UR48, UR20, 0xa ;  /* 0x0000001430127291 */ /* 0x000fe4000f8e503f */
[----:B------:R-:W-:-:S02]  /*2060*/  UIADD3 UR8, UR16, 0x4, URZ ;  /* 0x0000000410087890 */ /* 0x000fc4000fffe03f */
[----:B------:R-:W-:Y:S02]  /*2070*/  UIADD3 UR6, UR18, 0x2, URZ ;  /* 0x0000000212067890 */ /* 0x000fe4000fffe03f */
[----:B------:R-:W-:Y:S01]  /*2080*/  UIADD3 UR10, UR18, 0x4, URZ ;  /* 0x00000004120a7890 */ /* 0x000fe2000fffe03f */
[----:B------:R-:W-:Y:S02]  /*2090*/  UMOV UR9, 0x40000040 ;  /* 0x4000004000097882 */ /* 0x000fe40000000000 */
[----:B------:R-:W-:Y:S01]  /*20a0*/  HGMMA.64x128x16.F32.BF16 R24, gdesc[UR16], RZ, !UPT, gsb0 ;  /* 0x01e00000101879f0 */ /* 0x000fe2000c0018ff */
[----:B------:R-:W-:Y:S01]  /*20b0*/  UMOV UR11, 0x40000040 ;  /* 0x40000040000b7882 */ /* 0x000fe20000000000 */
        /* <DEDUP_REMOVED lines=16> */
.L_x_1242:
[----:B------:R-:W-:Y:S01]  /*21c0*/  UISETP.NE.AND UP1, UPT, UR53, URZ, UPT ;  /* 0x0000003f3500728c */ /* 0x000fe2000bf25270 */
[----:B------:R-:W-:Y:S01]  /*21d0*/  VIADD R2, R17, UR39 ;  /* 0x0000002711027c36 */ /* 0x000fe20008000000 */
[----:B------:R-:W-:Y:S01]  /*21e0*/  R2UR UR6, R3 ;  /* 0x00000000030672ca */ /* 0x000fe200000e0000 */
[----:B01----:R-:W-:Y:S01]  /*21f0*/  IMAD.MOV.U32 R3, RZ, RZ, -0x80 ;  /* 0xffffff80ff037424 */ /* 0x003fe200078e00ff */
[----:B------:R-:W-:Y:S02]  /*2200*/  UISETP.NE.AND UP0, UPT, UR52, URZ, UPT ;  /* 0x0000003f3400728c */ /* 0x000fe4000bf05270 */
[----:B------:R-:W-:Y:S01]  /*2210*/  PLOP3.LUT P1, PT, PT, PT, UP1, 0x80, 0x0 ;  /* 0x000000000000781c */ /* 0x000fe20003f2f018 */
[----:B------:R-:W-:Y:S01]  /*2220*/  IMAD R7, R88, R3, 0x80 ;  /* 0x0000008058077424 */ /* 0x000fe200078e0203 */
[----:B------:R-:W-:Y:S01]  /*2230*/  PLOP3.LUT P2, PT, PT, PT, UP1, 0x80, 0x0 ;  /* 0x000000000000781c */ /* 0x000fe20003f4f018 */
[----:B------:R-:W-:Y:S01]  /*2240*/  IMAD.U32 R3, RZ, RZ, UR47 ;  /* 0x0000002fff037e24 */ /* 0x000fe2000f8e00ff */
[----:B------:R-:W-:Y:S01]  /*2250*/  ULDC UR23, c[0x0][0x9dc] ;  /* 0x0002770000177ab9 */ /* 0x000fe20000000800 */
[----:B------:R-:W-:Y:S01]  /*2260*/  @UP1 ULDC UR7, c[0x0][0x44c] ;  /* 0x0001130000071ab9 */ /* 0x000fe20000000800 */
[----:B------:R-:W-:Y:S01]  /*2270*/  ULDC UR14, c[0x0][0x9e0] ;  /* 0x00027800000e7ab9 */ /* 0x000fe20000000800 */
[----:B------:R-:W-:-:S02]  /*2280*/  IADD3 R8, -R16, UR40, R7 ;  /* 0x0000002810087c10 */ /* 0x000fc4000fffe107 */
[----:B------:R-:W-:-:S04]  /*2290*/  UIADD3 UR6, UR6, 0x16840, URZ ;  /* 0x0001684006067890 */ /* 0x000fc8000fffe03f */
[----:B------:R-:W-:Y:S01]  /*22a0*/  @P1 IMAD.HI.U32 R0, R2, UR7, RZ ;  /* 0x0000000702001c27 */ /* 0x000fe2000f8e00ff */
[----:B------:R-:W-:Y:S01]  /*22b0*/  @UP1 ULDC UR7, c[0x0][0x450] ;  /* 0x0001140000071ab9 */ /* 0x000fe20000000800 */
[----:B------:R-:W-:Y:S01]  /*22c0*/  UPRMT UR6, UR43, 0x654, UR6 ;  /* 0x000006542b067896 */ /* 0x000fe20008000006 */
[----:B------:R-:W-:Y:S02]  /*22d0*/  PLOP3.LUT P1, PT, PT, PT, UP0, 0x40, 0x0 ;  /* 0x000000000000781c */ /* 0x000fe40003f2e808 */
[----:B------:R-:W-:Y:S02]  /*22e0*/  @P2 SHF.R.U32.HI R2, RZ, UR7, R0 ;  /* 0x00000007ff022c19 */ /* 0x000fe40008011600 */
[----:B------:R-:W-:-:S03]  /*22f0*/  IADD3 R0, -R16, 0x1, R7 ;  /* 0x0000000110007810 */ /* 0x000fc60007ffe107 */
[----:B------:R-:W0:Y:S01]  /*2300*/  SHFL.IDX PT, R5, R2, RZ, 0x1c1f ;  /* 0x001c1fff02057589 */ /* 0x000e2200000e0000 */
[----:B------:R-:W-:Y:S01]  /*2310*/  SYNCS.ARRIVE.TRANS64.RED.A1T0 RZ, [UR6], RZ ;  /* 0x000000ffffff79a7 */ /* 0x000fe20008100406 */
[----:B------:R-:W-:Y:S01]  /*2320*/  ULOP3.LUT UR6, URZ, UR23, URZ, 0x33, !UPT ;  /* 0x000000173f067292 */ /* 0x000fe2000f8e333f */
[----:B------:R-:W-:-:S05]  /*2330*/  IADD3 R0, -R3, UR40, R0 ;  /* 0x0000002803007c10 */ /* 0x000fca000fffe100 */
[C---:B------:R-:W-:Y:S02]  /*2340*/  VIADD R9, R0.reuse, UR14 ;  /* 0x0000000e00097c36 */ /* 0x040fe40008000000 */
[----:B------:R-:W-:Y:S01]  /*2350*/  VIADD R10, R0, UR6 ;  /* 0x00000006000a7c36 */ /* 0x000fe20008000000 */
[----:B------:R-:W-:Y:S02]  /*2360*/  LEA R0, R88, 0xffffff80, 0x7 ;  /* 0xffffff8058007811 */ /* 0x000fe400078e38ff */
[----:B0-----:R-:W-:Y:S01]  /*2370*/  VIADDMNMX R3, R5, R9, R8, PT ;  /* 0x0000000905037246 */ /* 0x001fe20003800108 */
[----:B------:R-:W-:Y:S01]  /*2380*/  IMAD.IADD R4, R10, 0x1, R5 ;  /* 0x000000010a047824 */ /* 0x000fe200078e0205 */
[----:B------:R-:W-:Y:S06]  /*2390*/  @P1 BRA `(.L_x_1243) ;  /* 0x0000000000641947 */ /* 0x000fec0003800000 */
[----:B------:R-:W-:Y:S01]  /*23a0*/  IMAD.U32 R6, RZ, RZ, UR47 ;  /* 0x0000002fff067e24 */ /* 0x000fe2000f8e00ff */
[----:B------:R-:W-:Y:S04]  /*23b0*/  BSSY B0, `(.L_x_1244) ;  /* 0x0000013000007945 */ /* 0x000fe80003800000 */
[----:B------:R-:W-:-:S04]  /*23c0*/  IADD3 R5, -R6, UR40, R5 ;  /* 0x0000002806057c10 */ /* 0x000fc8000fffe105 */
        /* <DEDUP_REMOVED lines=11> */
.L_x_1245:
[----:B------:R-:W-:Y:S02]  /*2480*/  ULDC UR6, c[0x0][0x9e4] ;  /* 0x0002790000067ab9 */ /* 0x000fe40000000800 */
[----:B------:R-:W-:-:S05]  /*2490*/  IMAD.U32 R12, RZ, RZ, UR6 ;  /* 0x00000006ff0c7e24 */ /* 0x000fca000f8e00ff */
[----:B------:R-:W-:-:S13]  /*24a0*/  ISETP.NE.AND P1, PT, R12, 0x1, PT ;  /* 0x000000010c00780c */ /* 0x000fda0003f25270 */
[----:B------:R-:W0:Y:S02]  /*24b0*/  @P1 LDC.64 R14, c[0x0][0x9e8] ;  /* 0x00027a00ff0e1b82 */ /* 0x000e240000000a00 */
[----:B0-----:R-:W-:-:S05]  /*24c0*/  @P1 IMAD.HI.U32 R6, R5, R14, RZ ;  /* 0x0000000e05061227 */ /* 0x001fca00078e00ff */
[----:B------:R-:W-:-:S07]  /*24d0*/  @P1 SHF.R.U32.HI R5, RZ, R15, R6 ;  /* 0x0000000fff051219 */ /* 0x000fce0000011606 */
.L_x_1246:
[----:B------:R-:W-:Y:S05]  /*24e0*/  BSYNC B0 ;  /* 0x0000000000007941 */ /* 0x000fea0003800000 */
.L_x_1244:
[----:B------:R-:W-:-:S04]  /*24f0*/  IMAD R5, R5, R12, -R0 ;  /* 0x0000000c05057224 */ /* 0x000fc800078e0a00 */
[----:B------:R-:W-:-:S05]  /*2500*/  IMAD.IADD R5, R5, 0x1, -R16 ;  /* 0x0000000105057824 */ /* 0x000fca00078e0a10 */
[----:B------:R-:W-:Y:S02]  /*2510*/  VIADDMNMX R3, R5, R12, R3, PT ;  /* 0x0000000c05037246 */ /* 0x000fe40003800103 */
[----:B------:R-:W-:-:S07]  /*2520*/  VIMNMX R4, R4, R5, !PT ;  /* 0x0000000504047248 */ /* 0x000fce0007fe0100 */
.L_x_1243:
[C---:B------:R-:W-:Y:S01]  /*2530*/  ISETP.GE.AND P6, PT, R7.reuse, 0xa, PT ;  /* 0x0000000a0700780c */ /* 0x040fe20003fc6270 */
[----:B------:R-:W-:Y:S01]  /*2540*/  UISETP.NE.AND UP0, UPT, UR52, URZ, UPT ;  /* 0x0000003f3400728c */ /* 0x000fe2000bf05270 */
[C---:B------:R-:W-:Y:S02]  /*2550*/  ISETP.GE.AND P1, PT, R7.reuse, 0x2, PT ;  /* 0x000000020700780c */ /* 0x040fe40003f26270 */
        /* <DEDUP_REMOVED lines=10> */
[----:B------:R-:W-:Y:S02]  /*2600*/  FSEL R28, R28, -INF , !P3 ;  /* 0xff8000001c1c7808 */ /* 0x000fe40005800000 */
[C---:B------:R-:W-:Y:S02]  /*2610*/  ISETP.GT.AND P4, PT, R4.reuse, 0x9, !P6 ;  /* 0x000000090400780c */ /* 0x040fe40007784270 */
        /* <DEDUP_REMOVED lines=163> */
[----:B------:R-:W-:Y:S02]  /*3050*/  ISETP.GE.AND P6, PT, R7, 0x7a, PT ;  /* 0x0000007a0700780c */ /* 0x000fe40003fc6270 */
[----:B------:R-:W0:Y:S11]  /*3060*/  SHFL.IDX PT, R7, R2, 0x1, 0x1c1f ;  /* 0x003c1f0002077f89 */ /* 0x000e3600000e0000 */
[----:B------:R-:W-:-:S02]  /*3070*/  @P6 LOP3.LUT R23, R23, 0x1, RZ, 0xfc, !PT ;  /* 0x0000000117176812 */ /* 0x000fc400078efcff */
[----:B------:R-:W-:-:S04]  /*3080*/  ISETP.GT.AND P6, PT, R4, 0x79, !P6 ;  /* 0x000000790400780c */ /* 0x000fc800077c4270 */
[----:B------:R-:W-:-:S04]  /*3090*/  ISETP.LT.OR P6, PT, R3, 0x7a, P6 ;  /* 0x0000007a0300780c */ /* 0x000fc800037c1670 */
[----:B------:R-:W-:Y:S02]  /*30a0*/  FSEL R85, R85, -INF , !P6 ;  /* 0xff80000055557808 */ /* 0x000fe40007000000 */
[----:B------:R-:W-:Y:S01]  /*30b0*/  PLOP3.LUT P6, PT, PT, PT, UP0, 0x40, 0x0 ;  /* 0x000000000000781c */ /* 0x000fe20003fce808 */
[----:B0-----:R-:W-:Y:S01]  /*30c0*/  IMAD.IADD R5, R10, 0x1, R7 ;  /* 0x000000010a057824 */ /* 0x001fe200078e0207 */
[----:B------:R-:W-:-:S11]  /*30d0*/  VIADDMNMX R4, R7, R9, R8, PT ;  /* 0x0000000907047246 */ /* 0x000fd60003800108 */
[----:B------:R-:W-:Y:S05]  /*30e0*/  @P6 BRA `(.L_x_1247) ;  /* 0x0000000000646947 */ /* 0x000fea0003800000 */
        /* <DEDUP_REMOVED lines=14> */
.L_x_1249:
[----:B------:R-:W-:Y:S02]  /*31d0*/  ULDC UR6, c[0x0][0x9e4] ;  /* 0x0002790000067ab9 */ /* 0x000fe40000000800 */
[----:B------:R-:W-:-:S05]  /*31e0*/  IMAD.U32 R6, RZ, RZ, UR6 ;  /* 0x00000006ff067e24 */ /* 0x000fca000f8e00ff */
[----:B------:R-:W-:-:S13]  /*31f0*/  ISETP.NE.AND P6, PT, R6, 0x1, PT ;  /* 0x000000010600780c */ /* 0x000fda0003fc5270 */
[----:B------:R-:W0:Y:S02]  /*3200*/  @P6 LDC.64 R2, c[0x0][0x9e8] ;  /* 0x00027a00ff026b82 */ /* 0x000e240000000a00 */
[----:B0-----:R-:W-:-:S05]  /*3210*/  @P6 IMAD.HI.U32 R2, R7, R2, RZ ;  /* 0x0000000207026227 */ /* 0x001fca00078e00ff */
[----:B------:R-:W-:-:S07]  /*3220*/  @P6 SHF.R.U32.HI R7, RZ, R3, R2 ;  /* 0x00000003ff076219 */ /* 0x000fce0000011602 */
.L_x_1250:
[----:B------:R-:W-:Y:S05]  /*3230*/  BSYNC B0 ;  /* 0x0000000000007941 */ /* 0x000fea0003800000 */
.L_x_1248:
[----:B------:R-:W-:-:S04]  /*3240*/  IMAD R7, R7, R6, -R0 ;  /* 0x0000000607077224 */ /* 0x000fc800078e0a00 */
[----:B------:R-:W-:-:S05]  /*3250*/  IMAD.IADD R7, R7, 0x1, -R16 ;  /* 0x0000000107077824 */ /* 0x000fca00078e0a10 */
[----:B------:R-:W-:Y:S02]  /*3260*/  VIADDMNMX R4, R7, R6, R4, PT ;  /* 0x0000000607047246 */ /* 0x000fe40003800104 */
[----:B------:R-:W-:-:S07]  /*3270*/  VIMNMX R5, R5, R7, !PT ;  /* 0x0000000705057248 */ /* 0x000fce0007fe0100 */
.L_x_1247:
[----:B------:R-:W-:Y:S01]  /*3280*/  ISETP.GT.AND P1, PT, R5, 0x1, !P1 ;  /* 0x000000010500780c */ /* 0x000fe20004f24270 */
[----:B------:R-:W-:Y:S01]  /*3290*/  ULDC UR21, c[0x0][0x988] ;  /* 0x0002620000157ab9 */ /* 0x000fe20000000800 */
[----:B------:R-:W-:Y:S01]  /*32a0*/  LOP3.LUT P6, RZ, R23, 0x4, RZ, 0xc0, !PT ;  /* 0x0000000417ff7812 */ /* 0x000fe200078cc0ff */
[----:B------:R-:W-:Y:S01]  /*32b0*/  UISETP.NE.AND UP1, UPT, UR53, URZ, UPT ;  /* 0x0000003f3500728c */ /* 0x000fe2000bf25270 */
[----:B------:R-:W-:Y:S01]  /*32c0*/  ISETP.LT.OR P1, PT, R4, 0x2, P1 ;  /* 0x000000020400780c */ /* 0x000fe20000f21670 */
[----:B------:R-:W-:Y:S01]  /*32d0*/  UISETP.NE.AND UP0, UPT, UR52, URZ, UPT ;  /* 0x0000003f3400728c */ /* 0x000fe2000bf05270 */
[----:B------:R-:W-:Y:S01]  /*32e0*/  FMNMX.FTZ R3, R24, R25, !PT ;  /* 0x0000001918037209 */ /* 0x000fe20007810000 */
[----:B------:R-:W-:Y:S01]  /*32f0*/  UMOV UR10, UR39 ;  /* 0x00000027000a7c82 */ /* 0x000fe20008000000 */
        /* <DEDUP_REMOVED lines=12> */
[----:B------:R-:W-:Y:S01]  /*33c0*/  ISETP.GT.AND P1, PT, R5, 0x10, !P1 ;  /* 0x000000100500780c */ /* 0x000fe20004f24270 */
[----:B------:R-:W-:Y:S01]  /*33d0*/  UIADD3 UR56, UR56, UR10, URZ ;  /* 0x0000000a38387290 */ /* 0x000fe2000fffe03f */
[----:B------:R-:W-:Y:S02]  /*33e0*/  FMNMX.FTZ R3, R33, R0, !PT ;  /* 0x0000000021037209 */ /* 0x000fe40007810000 */
[----:B------:R-:W-:Y:S01]  /*33f0*/  ISETP.LT.OR P1, PT, R4, 0x11, P1 ;  /* 0x000000110400780c */ /* 0x000fe20000f21670 */
[----:B------:R-:W-:Y:S01]  /*3400*/  UIADD3 UR14, UR56, UR14, URZ ;  /* 0x0000000e380e7290 */ /* 0x000fe2000fffe03f */
        /* <DEDUP_REMOVED lines=73> */
[----:B------:R-:W-:Y:S01]  /*38a0*/  LOP3.LUT P2, RZ, R23, 0x80, RZ, 0xc0, !PT ;  /* 0x0000008017ff7812 */ /* 0x000fe2000784c0ff */
[----:B------:R-:W0:Y:S01]  /*38b0*/  SHFL.BFLY PT, R0, R3, 0x2, 0x1f ;  /* 0x0c401f0003007f89 */ /* 0x000e2200000e0000 */
[----:B------:R-:W-:-:S02]  /*38c0*/  FSEL R55, R55, -INF , !P1 ;  /* 0xff80000037377808 */ /* 0x000fc40004800000 */
[C---:B------:R-:W-:Y:S02]  /*38d0*/  LOP3.LUT P1, RZ, R23.reuse, 0x8000, RZ, 0xc0, !PT ;  /* 0x0000800017ff7812 */ /* 0x040fe4000782c0ff */
[----:B------:R-:W-:Y:S02]  /*38e0*/  LOP3.LUT P6, RZ, R23, 0x40, RZ, 0xc0, !PT ;  /* 0x0000004017ff7812 */ /* 0x000fe400078cc0ff */
[C---:B------:R-:W-:Y:S02]  /*38f0*/  ISETP.GT.AND P1, PT, R5.reuse, 0x40, !P1 ;  /* 0x000000400500780c */ /* 0x040fe40004f24270 */
[C---:B------:R-:W-:Y:S02]  /*3900*/  ISETP.GT.AND P3, PT, R5.reuse, 0x70, !P3 ;  /* 0x000000700500780c */ /* 0x040fe40005f64270 */
[----:B------:R-:W-:Y:S02]  /*3910*/  ISETP.LT.OR P1, PT, R4, 0x41, P1 ;  /* 0x000000410400780c */ /* 0x000fe40000f21670 */
[----:B------:R-:W-:-:S02]  /*3920*/  ISETP.GT.AND P4, PT, R5, 0x71, !P4 ;  /* 0x000000710500780c */ /* 0x000fc40006784270 */
[----:B------:R-:W-:Y:S02]  /*3930*/  FSEL R58, R58, -INF , !P1 ;  /* 0xff8000003a3a7808 */ /* 0x000fe40004800000 */
[----:B------:R-:W-:Y:S02]  /*3940*/  LOP3.LUT P1, RZ, R23, 0x4000, RZ, 0xc0, !PT ;  /* 0x0000400017ff7812 */ /* 0x000fe4000782c0ff */
[C---:B------:R-:W-:Y:S02]  /*3950*/  ISETP.GT.AND P5, PT, R5.reuse, 0x78, !P5 ;  /* 0x000000780500780c */ /* 0x040fe40006fa4270 */
[----:B------:R-:W-:Y:S02]  /*3960*/  ISETP.GT.AND P1, PT, R5, 0x41, !P1 ;  /* 0x000000410500780c */ /* 0x000fe40004f24270 */
[C---:B------:R-:W-:Y:S02]  /*3970*/  ISETP.LT.OR P3, PT, R4.reuse, 0x71, P3 ;  /* 0x000000710400780c */ /* 0x040fe40001f61670 */
[----:B------:R-:W-:-:S02]  /*3980*/  ISETP.LT.OR P1, PT, R4, 0x42, P1 ;  /* 0x000000420400780c */ /* 0x000fc40000f21670 */
[----:B0-----:R-:W-:Y:S02]  /*3990*/  FMNMX.FTZ R6, R3, R0, !PT ;  /* 0x0000000003067209 */ /* 0x001fe40007810000 */
[----:B------:R-:W-:Y:S02]  /*39a0*/  FSEL R59, R59, -INF , !P1 ;  /* 0xff8000003b3b7808 */ /* 0x000fe40004800000 */
[----:B------:R-:W-:Y:S01]  /*39b0*/  LOP3.LUT P1, RZ, R23, 0x2000, RZ, 0xc0, !PT ;  /* 0x0000200017ff7812 */ /* 0x000fe2000782c0ff */
[----:B------:R-:W0:Y:S01]  /*39c0*/  SHFL.BFLY PT, R7, R6, 0x1, 0x1f ;  /* 0x0c201f0006077f89 */ /* 0x000e2200000e0000 */
[----:B------:R-:W-:Y:S02]  /*39d0*/  ISETP.LT.OR P4, PT, R4, 0x72, P4 ;  /* 0x000000720400780c */ /* 0x000fe40002781670 */
[----:B------:R-:W-:Y:S02]  /*39e0*/  ISETP.GT.AND P1, PT, R5, 0x48, !P1 ;  /* 0x000000480500780c */ /* 0x000fe40004f24270 */
[----:B------:R-:W-:-:S02]  /*39f0*/  FSEL R82, R82, -INF , !P3 ;  /* 0xff80000052527808 */ /* 0x000fc40005800000 */
[C---:B------:R-:W-:Y:S02]  /*3a00*/  ISETP.LT.OR P1, PT, R4.reuse, 0x49, P1 ;  /* 0x000000490400780c */ /* 0x040fe40000f21670 */
[----:B------:R-:W-:Y:S02]  /*3a10*/  ISETP.LT.OR P5, PT, R4, 0x79, P5 ;  /* 0x000000790400780c */ /* 0x000fe40002fa1670 */
[----:B------:R-:W-:Y:S02]  /*3a20*/  FSEL R62, R62, -INF , !P1 ;  /* 0xff8000003e3e7808 */ /* 0x000fe40004800000 */
[----:B------:R-:W-:Y:S02]  /*3a30*/  LOP3.LUT P1, RZ, R23, 0x1000, RZ, 0xc0, !PT ;  /* 0x0000100017ff7812 */ /* 0x000fe4000782c0ff */
[----:B------:R-:W-:Y:S02]  /*3a40*/  FSEL R83, R83, -INF , !P4 ;  /* 0xff80000053537808 */ /* 0x000fe40006000000 */
[----:B------:R-:W-:-:S02]  /*3a50*/  ISETP.GT.AND P1, PT, R5, 0x49, !P1 ;  /* 0x000000490500780c */ /* 0x000fc40004f24270 */
[----:B------:R-:W-:Y:S02]  /*3a60*/  FSEL R86, R86, -INF , !P5 ;  /* 0xff80000056567808 */ /* 0x000fe40006800000 */
[----:B------:R-:W-:Y:S02]  /*3a70*/  ISETP.LT.OR P1, PT, R4, 0x4a, P1 ;  /* 0x0000004a0400780c */ /* 0x000fe40000f21670 */
[----:B0-----:R-:W-:Y:S02]  /*3a80*/  FMNMX.FTZ R0, R6, R7, !PT ;  /* 0x0000000706007209 */ /* 0x001fe40007810000 */
[----:B------:R-:W-:Y:S02]  /*3a90*/  FSEL R63, R63, -INF , !P1 ;  /* 0xff8000003f3f7808 */ /* 0x000fe40004800000 */
[----:B------:R-:W-:Y:S01]  /*3aa0*/  LOP3.LUT P1, RZ, R23, 0x800, RZ, 0xc0, !PT ;  /* 0x0000080017ff7812 */ /* 0x000fe2000782c0ff */
[----:B------:R-:W-:-:S03]  /*3ab0*/  FMUL.FTZ R2, R0, UR21 ;  /* 0x0000001500027c20 */ /* 0x000fc60008410000 */
        /* <DEDUP_REMOVED lines=30> */
[--C-:B------:R-:W-:Y:S01]  /*3ca0*/  FFMA.FTZ R3, R25, UR21, -R2.reuse ;  /* 0x0000001519037c23 */ /* 0x100fe20008010802 */
[----:B------:R-:W-:Y:S01]  /*3cb0*/  ISETP.LT.OR P1, PT, R4, 0x1, P1 ;  /* 0x000000010400780c */ /* 0x000fe20000f21670 */
[--C-:B------:R-:W-:Y:S01]  /*3cc0*/  FFMA.FTZ R148, R24, UR21, -R2.reuse ;  /* 0x0000001518947c23 */ /* 0x100fe20008010802 */
[----:B------:R-:W-:Y:S01]  /*3cd0*/  ISETP.GT.AND P6, PT, R5, 0x79, !P6 ;  /* 0x000000790500780c */ /* 0x000fe200077c4270 */
[--C-:B------:R-:W-:Y:S01]  /*3ce0*/  FFMA.FTZ R150, R28, UR21, -R2.reuse ;  /* 0x000000151c967c23 */ /* 0x100fe20008010802 */
[----:B------:R-:W-:Y:S01]  /*3cf0*/  FSEL R26, R26, -INF , !P1 ;  /* 0xff8000001a1a7808 */ /* 0x000fe20004800000 */
[----:B------:R-:W-:Y:S01]  /*3d00*/  MUFU.EX2 R3, R3 ;  /* 0x0000000300037308 */ /* 0x000fe20000000800 */
[----:B------:R-:W-:Y:S01]  /*3d10*/  LOP3.LUT P1, RZ, R23, 0x4000000, RZ, 0xc0, !PT ;  /* 0x0400000017ff7812 */ /* 0x000fe2000782c0ff */
[--C-:B------:R-:W-:Y:S01]  /*3d20*/  FFMA.FTZ R7, R29, UR21, -R2.reuse ;  /* 0x000000151d077c23 */ /* 0x100fe20008010802 */
[----:B------:R-:W-:Y:S01]  /*3d30*/  FMNMX.FTZ R9, R26, R27, !PT ;  /* 0x0000001b1a097209 */ /* 0x000fe20007810000 */
[--C-:B------:R-:W-:Y:S01]  /*3d40*/  FFMA.FTZ R144, R32, UR21, -R2.reuse ;  /* 0x0000001520907c23 */ /* 0x100fe20008010802 */
[----:B------:R-:W-:Y:S01]  /*3d50*/  ISETP.GT.AND P1, PT, R5, 0x68, !P1 ;  /* 0x000000680500780c */ /* 0x000fe20004f24270 */
[--C-:B------:R-:W-:Y:S01]  /*3d60*/  FFMA.FTZ R33, R33, UR21, -R2.reuse ;  /* 0x0000001521217c23 */ /* 0x100fe20008010802 */
[----:B------:R-:W-:Y:S01]  /*3d70*/  FMNMX.FTZ R6, R30, R9, !PT ;  /* 0x000000091e067209 */ /* 0x000fe20007810000 */
[----:B------:R-:W0:Y:S01]  /*3d80*/  MUFU.EX2 R148, R148 ;  /* 0x0000009400947308 */ /* 0x000e220000000800 */
[----:B------:R-:W-:Y:S01]  /*3d90*/  ISETP.LT.OR P1, PT, R4, 0x69, P1 ;  /* 0x000000690400780c */ /* 0x000fe20000f21670 */
[--C-:B------:R-:W-:Y:S01]  /*3da0*/  FFMA.FTZ R37, R37, UR21, -R2.reuse ;  /* 0x0000001525257c23 */ /* 0x100fe20008010802 */
[----:B------:R-:W-:Y:S01]  /*3db0*/  FMNMX.FTZ R9, R31, R6, !PT ;  /* 0x000000061f097209 */ /* 0x000fe20007810000 */
[--C-:B------:R-:W-:Y:S01]  /*3dc0*/  FFMA.FTZ R41, R41, UR21, -R2.reuse ;  /* 0x0000001529297c23 */ /* 0x100fe20008010802 */
[----:B------:R-:W-:Y:S01]  /*3dd0*/  FSEL R78, R78, -INF , !P1 ;  /* 0xff8000004e4e7808 */ /* 0x000fe20004800000 */
[--C-:B------:R-:W-:Y:S01]  /*3de0*/  FFMA.FTZ R45, R45, UR21, -R2.reuse ;  /* 0x000000152d2d7c23 */ /* 0x100fe20008010802 */
[----:B------:R-:W-:Y:S01]  /*3df0*/  FMNMX.FTZ R6, R34, R9, !PT ;  /* 0x0000000922067209 */ /* 0x000fe20007810000 */
[----:B------:R-:W1:Y:S01]  /*3e00*/  MUFU.EX2 R150, R150 ;  /* 0x0000009600967308 */ /* 0x000e620000000800 */
[----:B------:R-:W-:Y:S01]  /*3e10*/  ISETP.LT.OR P6, PT, R4, 0x7a, P6 ;  /* 0x0000007a0400780c */ /* 0x000fe200037c1670 */
[--C-:B------:R-:W-:Y:S01]  /*3e20*/  FFMA.FTZ R49, R49, UR21, -R2.reuse ;  /* 0x0000001531317c23 */ /* 0x100fe20008010802 */
[----:B------:R-:W-:Y:S01]  /*3e30*/  FMNMX.FTZ R11, R35, R6, !PT ;  /* 0x00000006230b7209 */ /* 0x000fe20007810000 */
[--C-:B------:R-:W-:Y:S01]  /*3e40*/  FFMA.FTZ R53, R53, UR21, -R2.reuse ;  /* 0x0000001535357c23 */ /* 0x100fe20008010802 */
[----:B------:R-:W-:Y:S01]  /*3e50*/  FSEL R87, R87, -INF , !P6 ;  /* 0xff80000057577808 */ /* 0x000fe20007000000 */
[--C-:B------:R-:W-:Y:S01]  /*3e60*/  FFMA.FTZ R146, R36, UR21, -R2.reuse ;  /* 0x0000001524927c23 */ /* 0x100fe20008010802 */
[----:B------:R-:W-:Y:S01]  /*3e70*/  FMNMX.FTZ R6, R38, R11, !PT ;  /* 0x0000000b26067209 */ /* 0x000fe20007810000 */
[----:B------:R-:W2:Y:S01]  /*3e80*/  MUFU.EX2 R7, R7 ;  /* 0x0000000700077308 */ /* 0x000ea20000000800 */
[--C-:B------:R-:W-:Y:S01]  /*3e90*/  FFMA.FTZ R29, R57, UR21, -R2.reuse ;  /* 0x00000015391d7c23 */ /* 0x100fe20008010802 */
[--C-:B------:R-:W-:Y:S01]  /*3ea0*/  FFMA.FTZ R140, R40, UR21, -R2.reuse ;  /* 0x00000015288c7c23 */ /* 0x100fe20008010802 */
[----:B------:R-:W-:Y:S01]  /*3eb0*/  FMNMX.FTZ R11, R39, R6, !PT ;  /* 0x00000006270b7209 */ /* 0x000fe20007810000 */
[--C-:B------:R-:W-:Y:S01]  /*3ec0*/  FFMA.FTZ R142, R44, UR21, -R2.reuse ;  /* 0x000000152c8e7c23 */ /* 0x100fe20008010802 */
[--C-:B------:R-:W-:Y:S01]  /*3ed0*/  FFMA.FTZ R136, R48, UR21, -R2.reuse ;  /* 0x0000001530887c23 */ /* 0x100fe20008010802 */
[--C-:B------:R-:W-:Y:S01]  /*3ee0*/  FFMA.FTZ R138, R52, UR21, -R2.reuse ;  /* 0x00000015348a7c23 */ /* 0x100fe20008010802 */
[----:B------:R-:W-:Y:S01]  /*3ef0*/  FMNMX.FTZ R6, R42, R11, !PT ;  /* 0x0000000b2a067209 */ /* 0x000fe20007810000 */
[----:B------:R-:W3:Y:S01]  /*3f00*/  MUFU.EX2 R144, R144 ;  /* 0x0000009000907308 */ /* 0x000ee20000000800 */
[--C-:B------:R-:W-:Y:S01]  /*3f10*/  FFMA.FTZ R132, R56, UR21, -R2.reuse ;  /* 0x0000001538847c23 */ /* 0x100fe20008010802 */
[--C-:B------:R-:W-:Y:S01]  /*3f20*/  FFMA.FTZ R134, R60, UR21, -R2.reuse ;  /* 0x000000153c867c23 */ /* 0x100fe20008010802 */
[----:B------:R-:W-:Y:S01]  /*3f30*/  FMNMX.FTZ R13, R43, R6, !PT ;  /* 0x000000062b0d7209 */ /* 0x000fe20007810000 */
[--C-:B------:R-:W-:Y:S01]  /*3f40*/  FFMA.FTZ R128, R64, UR21, -R2.reuse ;  /* 0x0000001540807c23 */ /* 0x100fe20008010802 */
[--C-:B------:R-:W-:Y:S01]  /*3f50*/  FFMA.FTZ R130, R68, UR21, -R2.reuse ;  /* 0x0000001544827c23 */ /* 0x100fe20008010802 */
[--C-:B------:R-:W-:Y:S01]  /*3f60*/  FFMA.FTZ R124, R72, UR21, -R2.reuse ;  /* 0x00000015487c7c23 */ /* 0x100fe20008010802 */
[----:B------:R-:W-:Y:S01]  /*3f70*/  FMNMX.FTZ R6, R46, R13, !PT ;  /* 0x0000000d2e067209 */ /* 0x000fe20007810000 */
[----:B------:R4:W5:Y:S01]  /*3f80*/  MUFU.EX2 R9, R33 ;  /* 0x0000002100097308 */ /* 0x0009620000000800 */
[--C-:B------:R-:W-:Y:S01]  /*3f90*/  FFMA.FTZ R126, R76, UR21, -R2.reuse ;  /* 0x000000154c7e7c23 */ /* 0x100fe20008010802 */
[--C-:B------:R-:W-:Y:S01]  /*3fa0*/  FFMA.FTZ R120, R80, UR21, -R2.reuse ;  /* 0x0000001550787c23 */ /* 0x100fe20008010802 */
[----:B------:R-:W-:Y:S01]  /*3fb0*/  FMNMX.FTZ R13, R47, R6, !PT ;  /* 0x000000062f0d7209 */ /* 0x000fe20007810000 */
[--C-:B------:R-:W-:Y:S01]  /*3fc0*/  FFMA.FTZ R122, R84, UR21, -R2.reuse ;  /* 0x00000015547a7c23 */ /* 0x100fe20008010802 */
[----:B------:R-:W-:-:S02]  /*3fd0*/  FFMA.FTZ R57, R85, UR21, -R2 ;  /* 0x0000001555397c23 */ /* 0x000fc40008010802 */
[----:B------:R-:W-:Y:S01]  /*3fe0*/  FMNMX.FTZ R6, R50, R13, !PT ;  /* 0x0000000d32067209 */ /* 0x000fe20007810000 */
[----:B------:R0:W-:Y:S01]  /*3ff0*/  MUFU.EX2 R11, R37 ;  /* 0x00000025000b7308 */ /* 0x0001e20000000800 */
[----:B----4-:R-:W-:Y:S02]  /*4000*/  FFMA.FTZ R33, R61, UR21, -R2 ;  /* 0x000000153d217c23 */ /* 0x010fe40008010802 */
[----:B------:R-:W-:-:S04]  /*4010*/  FMNMX.FTZ R15, R51, R6, !PT ;  /* 0x00000006330f7209 */ /* 0x000fc80007810000 */
[----:B------:R-:W-:Y:S01]  /*4020*/  FMNMX.FTZ R6, R54, R15, !PT ;  /* 0x0000000f36067209 */ /* 0x000fe20007810000 */
[----:B------:R4:W-:Y:S01]  /*4030*/  MUFU.EX2 R13, R41 ;  /* 0x00000029000d7308 */ /* 0x0009e20000000800 */
[----:B0-----:R-:W-:Y:S02]  /*4040*/  FFMA.FTZ R37, R65, UR21, -R2 ;  /* 0x0000001541257c23 */ /* 0x001fe40008010802 */
[----:B------:R-:W-:-:S04]  /*4050*/  FMNMX.FTZ R15, R55, R6, !PT ;  /* 0x00000006370f7209 */ /* 0x000fc80007810000 */
[----:B------:R-:W-:Y:S01]  /*4060*/  FMNMX.FTZ R6, R58, R15, !PT ;  /* 0x0000000f3a067209 */ /* 0x000fe20007810000 */
[----:B------:R-:W0:Y:S01]  /*4070*/  MUFU.EX2 R146, R146 ;  /* 0x0000009200927308 */ /* 0x000e220000000800 */
[----:B----4-:R-:W-:Y:S02]  /*4080*/  FFMA.FTZ R41, R69, UR21, -R2 ;  /* 0x0000001545297c23 */ /* 0x010fe40008010802 */
[----:B------:R-:W-:-:S04]  /*4090*/  FMNMX.FTZ R21, R59, R6, !PT ;  /* 0x000000063b157209 */ /* 0x000fc80007810000 */
[----:B------:R-:W-:Y:S01]  /*40a0*/  FMNMX.FTZ R6, R62, R21, !PT ;  /* 0x000000153e067209 */ /* 0x000fe20007810000 */
[----:B------:R4:W-:Y:S03]  /*40b0*/  MUFU.EX2 R15, R45 ;  /* 0x0000002d000f7308 */ /* 0x0009e60000000800 */
        /* <DEDUP_REMOVED lines=9> */
[----:B------:R-:W-:Y:S01]  /*4150*/  MUFU.EX2 R142, R142 ;  /* 0x0000008e008e7308 */ /* 0x000fe20000000800 */
        /* <DEDUP_REMOVED lines=10> */
[----:B------:R-:W-:Y:S03]  /*4200*/  MUFU.EX2 R138, R138 ;  /* 0x0000008a008a7308 */ /* 0x000fe60000000800 */
[----:B------:R-:W-:-:S05]  /*4210*/  FMNMX.FTZ R4, R87, R4, !PT ;  /* 0x0000000457047209 */ /* 0x000fca0007810000 */
[----:B------:R-:W4:Y:S01]  /*4220*/  SHFL.BFLY PT, R5, R4, 0x2, 0x1f ;  /* 0x0c401f0004057f89 */ /* 0x000f2200000e0000 */
[----:B------:R-:W-:Y:S08]  /*4230*/  MUFU.EX2 R132, R132 ;  /* 0x0000008400847308 */ /* 0x000ff00000000800 */
[----:B------:R-:W-:Y:S08]  /*4240*/  MUFU.EX2 R29, R29 ;  /* 0x0000001d001d7308 */ /* 0x000ff00000000800 */
[----:B------:R-:W-:Y:S01]  /*4250*/  MUFU.EX2 R134, R134 ;  /* 0x0000008600867308 */ /* 0x000fe20000000800 */
[----:B----4-:R-:W-:-:S07]  /*4260*/  FMNMX.FTZ R6, R4, R5, !PT ;  /* 0x0000000504067209 */ /* 0x010fce0007810000 */
[----:B------:R-:W-:Y:S01]  /*4270*/  MUFU.EX2 R33, R33 ;  /* 0x0000002100217308 */ /* 0x000fe20000000800 */
[----:B------:R-:W4:Y:S07]  /*4280*/  SHFL.BFLY PT, R5, R6, 0x1, 0x1f ;  /* 0x0c201f0006057f89 */ /* 0x000f2e00000e0000 */
[----:B------:R-:W-:Y:S08]  /*4290*/  MUFU.EX2 R128, R128 ;  /* 0x0000008000807308 */ /* 0x000ff00000000800 */
[----:B------:R-:W-:Y:S08]  /*42a0*/  MUFU.EX2 R37, R37 ;  /* 0x0000002500257308 */ /* 0x000ff00000000800 */
[----:B------:R-:W-:Y:S01]  /*42b0*/  MUFU.EX2 R130, R130 ;  /* 0x0000008200827308 */ /* 0x000fe20000000800 */
[----:B----4-:R-:W-:-:S04]  /*42c0*/  FMNMX.FTZ R5, R6, R5, !PT ;  /* 0x0000000506057209 */ /* 0x010fc80007810000 */
[C---:B------:R-:W-:Y:S01]  /*42d0*/  FSETP.NEU.FTZ.AND P1, PT, R5.reuse, -INF , PT ;  /* 0xff8000000500780b */ /* 0x040fe20003f3d000 */
[----:B------:R-:W-:Y:S02]  /*42e0*/  FMUL.FTZ R20, R5, UR21 ;  /* 0x0000001505147c20 */ /* 0x000fe40008410000 */
[----:B------:R-:W-:Y:S03]  /*42f0*/  MUFU.EX2 R41, R41 ;  /* 0x0000002900297308 */ /* 0x000fe60000000800 */
[----:B------:R-:W-:Y:S02]  /*4300*/  FSEL R20, R20, RZ, P1 ;  /* 0x000000ff14147208 */ /* 0x000fe40000800000 */
[----:B------:R-:W-:-:S03]  /*4310*/  PLOP3.LUT P1, PT, PT, PT, UP0, 0x40, 0x0 ;  /* 0x000000000000781c */ /* 0x000fc60003f2e808 */
[----:B------:R-:W-:Y:S01]  /*4320*/  MUFU.EX2 R124, R124 ;  /* 0x0000007c007c7308 */ /* 0x000fe20000000800 */
[--C-:B------:R-:W-:Y:S01]  /*4330*/  FFMA.FTZ R2, R27, UR21, -R20.reuse ;  /* 0x000000151b027c23 */ /* 0x100fe20008010814 */
[----:B------:R-:W-:Y:S01]  /*4340*/  FADD.FTZ R27, R148, R3 ;  /* 0x00000003941b7221 */ /* 0x000fe20000010000 */
[--C-:B------:R-:W-:Y:S01]  /*4350*/  FFMA.FTZ R149, R26, UR21, -R20.reuse ;  /* 0x000000151a957c23 */ /* 0x100fe20008010814 */
[--C-:B------:R-:W-:Y:S01]  /*4360*/  FFMA.FTZ R151, R30, UR21, -R20.reuse ;  /* 0x000000151e977c23 */ /* 0x100fe20008010814 */
[--C-:B------:R-:W-:Y:S01]  /*4370*/  FFMA.FTZ R4, R31, UR21, -R20.reuse ;  /* 0x000000151f047c23 */ /* 0x100fe20008010814 */
[----:B-1----:R-:W-:Y:S01]  /*4380*/  FADD.FTZ R24, R150, R27 ;  /* 0x0000001b96187221 */ /* 0x002fe20000010000 */
[--C-:B------:R-:W-:Y:S01]  /*4390*/  FFMA.FTZ R145, R34, UR21, -R20.reuse ;  /* 0x0000001522917c23 */ /* 0x100fe20008010814 */
[----:B------:R-:W-:Y:S01]  /*43a0*/  MUFU.EX2 R2, R2 ;  /* 0x0000000200027308 */ /* 0x000fe20000000800 */
[----:B------:R-:W-:Y:S01]  /*43b0*/  FFMA.FTZ R6, R35, UR21, -R20 ;  /* 0x0000001523067c23 */ /* 0x000fe20008010814 */
[----:B--2---:R-:W-:Y:S01]  /*43c0*/  FADD.FTZ R27, R7, R24 ;  /* 0x00000018071b7221 */ /* 0x004fe20000010000 */
[--C-:B------:R-:W-:Y:S01]  /*43d0*/  FFMA.FTZ R147, R38, UR21, -R20.reuse ;  /* 0x0000001526937c23 */ /* 0x100fe20008010814 */
[--C-:B------:R-:W-:Y:S01]  /*43e0*/  FFMA.FTZ R8, R39, UR21, -R20.reuse ;  /* 0x0000001527087c23 */ /* 0x100fe20008010814 */
[--C-:B------:R-:W-:Y:S01]  /*43f0*/  FFMA.FTZ R141, R42, UR21, -R20.reuse ;  /* 0x000000152a8d7c23 */ /* 0x100fe20008010814 */
[----:B---3--:R-:W-:Y:S01]  /*4400*/  FADD.FTZ R26, R144, R27 ;  /* 0x0000001b901a7221 */ /* 0x008fe20000010000 */
[--C-:B------:R-:W-:Y:S01]  /*4410*/  FFMA.FTZ R10, R43, UR21, -R20.reuse ;  /* 0x000000152b0a7c23 */ /* 0x100fe20008010814 */
[----:B------:R-:W1:Y:S01]  /*4420*/  MUFU.EX2 R149, R149 ;  /* 0x0000009500957308 */ /* 0x000e620000000800 */
[----:B------:R-:W-:Y:S01]  /*4430*/  FFMA.FTZ R143, R46, UR21, -R20 ;  /* 0x000000152e8f7c23 */ /* 0x000fe20008010814 */
[----:B-----5:R-:W-:Y:S01]  /*4440*/  FADD.FTZ R27, R9, R26 ;  /* 0x0000001a091b7221 */ /* 0x020fe20000010000 */
[--C-:B------:R-:W-:Y:S01]  /*4450*/  FFMA.FTZ R12, R47, UR21, -R20.reuse ;  /* 0x000000152f0c7c23 */ /* 0x100fe20008010814 */
[--C-:B------:R-:W-:Y:S01]  /*4460*/  FFMA.FTZ R137, R50, UR21, -R20.reuse ;  /* 0x0000001532897c23 */ /* 0x100fe20008010814 */
[--C-:B------:R-:W-:Y:S01]  /*4470*/  FFMA.FTZ R14, R51, UR21, -R20.reuse ;  /* 0x00000015330e7c23 */ /* 0x100fe20008010814 */
[----:B0-----:R-:W-:Y:S01]  /*4480*/  FADD.FTZ R26, R146, R27 ;  /* 0x0000001b921a7221 */ /* 0x001fe20000010000 */
[--C-:B------:R-:W-:Y:S01]  /*4490*/  FFMA.FTZ R139, R54, UR21, -R20.reuse ;  /* 0x00000015368b7c23 */ /* 0x100fe20008010814 */
[----:B------:R-:W0:Y:S01]  /*44a0*/  MUFU.EX2 R151, R151 ;  /* 0x0000009700977308 */ /* 0x000e220000000800 */
[----:B------:R-:W-:Y:S01]  /*44b0*/  FFMA.FTZ R24, R55, UR21, -R20 ;  /* 0x0000001537187c23 */ /* 0x000fe20008010814 */
[----:B------:R-:W-:Y:S01]  /*44c0*/  FADD.FTZ R27, R11, R26 ;  /* 0x0000001a0b1b7221 */ /* 0x000fe20000010000 */
[--C-:B------:R-:W-:Y:S01]  /*44d0*/  FFMA.FTZ R133, R58, UR21, -R20.reuse ;  /* 0x000000153a857c23 */ /* 0x100fe20008010814 */
[--C-:B------:R-:W-:Y:S01]  /*44e0*/  FFMA.FTZ R26, R59, UR21, -R20.reuse ;  /* 0x000000153b1a7c23 */ /* 0x100fe20008010814 */
[----:B------:R-:W-:Y:S01]  /*44f0*/  F2FP.BF16.F32.PACK_AB R148, R3, R148 ;  /* 0x000000940394723e */ /* 0x000fe200000010ff */
[----:B------:R-:W-:Y:S01]  /*4500*/  FADD.FTZ R28, R140, R27 ;  /* 0x0000001b8c1c7221 */ /* 0x000fe20000010000 */
[----:B------:R-:W-:Y:S01]  /*4510*/  FFMA.FTZ R135, R62, UR21, -R20 ;  /* 0x000000153e877c23 */ /* 0x000fe20008010814 */
[----:B------:R-:W2:Y:S01]  /*4520*/  MUFU.EX2 R4, R4 ;  /* 0x0000000400047308 */ /* 0x000ea20000000800 */
[----:B-1----:R-:W-:Y:S01]  /*4530*/  FADD.FTZ R30, R149, R2 ;  /* 0x00000002951e7221 */ /* 0x002fe20000010000 */
[----:B------:R-:W-:Y:S01]  /*4540*/  FADD.FTZ R27, R13, R28 ;  /* 0x0000001c0d1b7221 */ /* 0x000fe20000010000 */
[--C-:B------:R-:W-:Y:S01]  /*4550*/  FFMA.FTZ R129, R66, UR21, -R20.reuse ;  /* 0x0000001542817c23 */ /* 0x100fe20008010814 */
[----:B------:R-:W-:Y:S01]  /*4560*/  F2FP.BF16.F32.PACK_AB R150, R7, R150 ;  /* 0x000000960796723e */ /* 0x000fe200000010ff */
[--C-:B------:R-:W-:Y:S01]  /*4570*/  FFMA.FTZ R131, R70, UR21, -R20.reuse ;  /* 0x0000001546837c23 */ /* 0x100fe20008010814 */
[----:B------:R-:W-:Y:S01]  /*4580*/  FADD.FTZ R28, R142, R27 ;  /* 0x0000001b8e1c7221 */ /* 0x000fe20000010000 */
[----:B------:R-:W-:Y:S01]  /*4590*/  FFMA.FTZ R74, R74, UR21, -R20 ;  /* 0x000000154a4a7c23 */ /* 0x000fe20008010814 */
[----:B------:R-:W1:Y:S01]  /*45a0*/  MUFU.EX2 R145, R145 ;  /* 0x0000009100917308 */ /* 0x000e620000000800 */
[----:B0-----:R-:W-:Y:S01]  /*45b0*/  FADD.FTZ R27, R151, R30 ;  /* 0x0000001e971b7221 */ /* 0x001fe20000010000 */
[----:B------:R-:W-:Y:S01]  /*45c0*/  FADD.FTZ R31, R15, R28 ;  /* 0x0000001c0f1f7221 */ /* 0x000fe20000010000 */
[--C-:B------:R-:W-:Y:S01]  /*45d0*/  FFMA.FTZ R28, R63, UR21, -R20.reuse ;  /* 0x000000153f1c7c23 */ /* 0x100fe20008010814 */
[--C-:B------:R-:W-:Y:S01]  /*45e0*/  FFMA.FTZ R75, R75, UR21, -R20.reuse ;  /* 0x000000154b4b7c23 */ /* 0x100fe20008010814 */
[--C-:B------:R-:W-:Y:S01]  /*45f0*/  FFMA.FTZ R78, R78, UR21, -R20.reuse ;  /* 0x000000154e4e7c23 */ /* 0x100fe20008010814 */
[----:B------:R-:W-:Y:S01]  /*4600*/  FADD.FTZ R32, R136, R31 ;  /* 0x0000001f88207221 */ /* 0x000fe20000010000 */
[----:B------:R-:W-:Y:S01]  /*4610*/  FFMA.FTZ R79, R79, UR21, -R20 ;  /* 0x000000154f4f7c23 */ /* 0x000fe20008010814 */
[----:B------:R-:W0:Y:S01]  /*4620*/  MUFU.EX2 R6, R6 ;  /* 0x0000000600067308 */ /* 0x000e220000000800 */
[----:B--2---:R-:W-:Y:S01]  /*4630*/  FADD.FTZ R30, R4, R27 ;  /* 0x0000001b041e7221 */ /* 0x004fe20000010000 */
        /* <DEDUP_REMOVED lines=10> */
[--C-:B------:R-:W-:Y:S01]  /*46e0*/  FFMA.FTZ R32, R71, UR21, -R20.reuse ;  /* 0x0000001547207c23 */ /* 0x100fe20008010814 */
[----:B------:R-:W-:Y:S01]  /*46f0*/  FFMA.FTZ R20, R87, UR21, -R20 ;  /* 0x0000001557147c23 */ /* 0x000fe20008010814 */
[----:B------:R-:W-:Y:S01]  /*4700*/  FADD.FTZ R36, R132, R31 ;  /* 0x0000001f84247221 */ /* 0x000fe20000010000 */
[----:B------:R-:W-:Y:S01]  /*4710*/  F2FP.BF16.F32.PACK_AB R151, R4, R151 ;  /* 0x000000970497723e */ /* 0x000fe200000010ff */
[----:B------:R-:W1:Y:S01]  /*4720*/  MUFU.EX2 R8, R8 ;  /* 0x0000000800087308 */ /* 0x000e620000000800 */
[----:B0-----:R-:W-:Y:S01]  /*4730*/  FADD.FTZ R34, R6, R27 ;  /* 0x0000001b06227221 */ /* 0x001fe20000010000 */
[----:B------:R-:W-:Y:S01]  /*4740*/  FADD.FTZ R31, R29, R36 ;  /* 0x000000241d1f7221 */ /* 0x000fe20000010000 */
[----:B------:R-:W-:Y:S01]  /*4750*/  F2FP.BF16.F32.PACK_AB R144, R9, R144 ;  /* 0x000000900990723e */ /* 0x000fe200000010ff */
[----:B------:R-:W-:Y:S01]  /*4760*/  VIADD R4, R88, 0xfffffffe ;  /* 0xfffffffe58047836 */ /* 0x000fe20000000000 */
[----:B------:R-:W-:Y:S01]  /*4770*/  F2FP.BF16.F32.PACK_AB R146, R11, R146 ;  /* 0x000000920b92723e */ /* 0x000fe200000010ff */
[----:B------:R-:W-:Y:S01]  /*4780*/  FADD.FTZ R36, R134, R31 ;  /* 0x0000001f86247221 */ /* 0x000fe20000010000 */
[----:B------:R-:W-:Y:S01]  /*4790*/  F2FP.BF16.F32.PACK_AB R140, R13, R140 ;  /* 0x0000008c0d8c723e */ /* 0x000fe200000010ff */
[----:B------:R-:W0:Y:S01]  /*47a0*/  MUFU.EX2 R141, R141 ;  /* 0x0000008d008d7308 */ /* 0x000e220000000800 */
[----:B--2---:R-:W-:Y:S01]  /*47b0*/  FADD.FTZ R27, R147, R34 ;  /* 0x00000022931b7221 */ /* 0x004fe20000010000 */
[----:B------:R-:W-:Y:S01]  /*47c0*/  FADD.FTZ R31, R33, R36 ;  /* 0x00000024211f7221 */ /* 0x000fe20000010000 */
[----:B------:R-:W-:-:S02]  /*47d0*/  F2FP.BF16.F32.PACK_AB R142, R15, R142 ;  /* 0x0000008e0f8e723e */ /* 0x000fc400000010ff */
[----:B------:R-:W-:Y:S01]  /*47e0*/  F2FP.BF16.F32.PACK_AB R136, R21, R136 ;  /* 0x000000881588723e */ /* 0x000fe200000010ff */
[----:B------:R-:W-:Y:S01]  /*47f0*/  FADD.FTZ R36, R128, R31 ;  /* 0x0000001f80247221 */ /* 0x000fe20000010000 */
[----:B------:R-:W-:Y:S01]  /*4800*/  F2FP.BF16.F32.PACK_AB R138, R25, R138 ;  /* 0x0000008a198a723e */ /* 0x000fe200000010ff */
[----:B------:R-:W2:Y:S01]  /*4810*/  MUFU.EX2 R10, R10 ;  /* 0x0000000a000a7308 */ /* 0x000ea20000000800 */
[----:B-1----:R-:W-:Y:S01]  /*4820*/  FADD.FTZ R34, R8, R27 ;  /* 0x0000001b08227221 */ /* 0x002fe20000010000 */
[----:B------:R-:W-:Y:S02]  /*4830*/  F2FP.BF16.F32.PACK_AB R132, R29, R132 ;  /* 0x000000841d84723e */ /* 0x000fe400000010ff */
[----:B------:R-:W-:Y:S02]  /*4840*/  F2FP.BF16.F32.PACK_AB R134, R33, R134 ;  /* 0x000000862186723e */ /* 0x000fe400000010ff */
[----:B------:R-:W-:Y:S02]  /*4850*/  F2FP.BF16.F32.PACK_AB R128, R37, R128 ;  /* 0x000000802580723e */ /* 0x000fe400000010ff */
[----:B------:R-:W1:Y:S01]  /*4860*/  MUFU.EX2 R143, R143 ;  /* 0x0000008f008f7308 */ /* 0x000e620000000800 */
[----:B0-----:R-:W-:Y:S01]  /*4870*/  FADD.FTZ R27, R141, R34 ;  /* 0x000000228d1b7221 */ /* 0x001fe20000010000 */
[----:B------:R-:W-:-:S02]  /*4880*/  F2FP.BF16.F32.PACK_AB R145, R6, R145 ;  /* 0x000000910691723e */ /* 0x000fc400000010ff */
[----:B------:R-:W-:-:S04]  /*4890*/  F2FP.BF16.F32.PACK_AB R147, R8, R147 ;  /* 0x000000930893723e */ /* 0x000fc800000010ff */
[----:B------:R-:W0:Y:S01]  /*48a0*/  MUFU.EX2 R12, R12 ;  /* 0x0000000c000c7308 */ /* 0x000e220000000800 */
[C---:B--2---:R-:W-:Y:S01]  /*48b0*/  FADD.FTZ R34, R10.reuse, R27 ;  /* 0x0000001b0a227221 */ /* 0x044fe20000010000 */
[----:B------:R-:W-:-:S06]  /*48c0*/  F2FP.BF16.F32.PACK_AB R141, R10, R141 ;  /* 0x0000008d0a8d723e */ /* 0x000fcc00000010ff */
[----:B------:R-:W2:Y:S01]  /*48d0*/  MUFU.EX2 R137, R137 ;  /* 0x0000008900897308 */ /* 0x000ea20000000800 */
[----:B-1----:R-:W-:-:S07]  /*48e0*/  FADD.FTZ R27, R143, R34 ;  /* 0x000000228f1b7221 */ /* 0x002fce0000010000 */
[----:B------:R-:W1:Y:S01]  /*48f0*/  MUFU.EX2 R14, R14 ;  /* 0x0000000e000e7308 */ /* 0x000e620000000800 */
[C---:B0-----:R-:W-:Y:S01]  /*4900*/  FADD.FTZ R34, R12.reuse, R27 ;  /* 0x0000001b0c227221 */ /* 0x041fe20000010000 */
[----:B------:R-:W-:Y:S01]  /*4910*/  FADD.FTZ R27, R37, R36 ;  /* 0x00000024251b7221 */ /* 0x000fe20000010000 */
[----:B------:R-:W-:-:S03]  /*4920*/  F2FP.BF16.F32.PACK_AB R143, R12, R143 ;  /* 0x0000008f0c8f723e */ /* 0x000fc600000010ff */
[----:B------:R-:W-:Y:S01]  /*4930*/  FADD.FTZ R36, R130, R27 ;  /* 0x0000001b82247221 */ /* 0x000fe20000010000 */
[----:B------:R-:W-:Y:S01]  /*4940*/  F2FP.BF16.F32.PACK_AB R130, R41, R130 ;  /* 0x000000822982723e */ /* 0x000fe200000010ff */
[----:B------:R-:W0:Y:S01]  /*4950*/  MUFU.EX2 R139, R139 ;  /* 0x0000008b008b7308 */ /* 0x000e220000000800 */
[----:B--2---:R-:W-:Y:S01]  /*4960*/  FADD.FTZ R3, R137, R34 ;  /* 0x0000002289037221 */ /* 0x004fe20000010000 */
[----:B------:R-:W-:-:S04]  /*4970*/  FADD.FTZ R7, R41, R36 ;  /* 0x0000002429077221 */ /* 0x000fc80000010000 */
[----:B------:R-:W-:Y:S02]  /*4980*/  FADD.FTZ R36, R124, R7 ;  /* 0x000000077c247221 */ /* 0x000fe40000010000 */
[----:B------:R-:W2:Y:S01]  /*4990*/  MUFU.EX2 R24, R24 ;  /* 0x0000001800187308 */ /* 0x000ea20000000800 */
[C---:B-1----:R-:W-:Y:S01]  /*49a0*/  FADD.FTZ R34, R14.reuse, R3 ;  /* 0x000000030e227221 */ /* 0x042fe20000010000 */
[----:B------:R-:W-:-:S06]  /*49b0*/  F2FP.BF16.F32.PACK_AB R137, R14, R137 ;  /* 0x000000890e89723e */ /* 0x000fcc00000010ff */
[----:B------:R-:W1:Y:S01]  /*49c0*/  MUFU.EX2 R133, R133 ;  /* 0x0000008500857308 */ /* 0x000e620000000800 */
[----:B0-----:R-:W-:-:S07]  /*49d0*/  FADD.FTZ R3, R139, R34 ;  /* 0x000000228b037221 */ /* 0x001fce0000010000 */
[----:B------:R-:W0:Y:S01]  /*49e0*/  MUFU.EX2 R45, R45 ;  /* 0x0000002d002d7308 */ /* 0x000e220000000800 */
[C---:B--2---:R-:W-:Y:S01]  /*49f0*/  FADD.FTZ R34, R24.reuse, R3 ;  /* 0x0000000318227221 */ /* 0x044fe20000010000 */
[----:B------:R-:W-:-:S06]  /*4a00*/  F2FP.BF16.F32.PACK_AB R139, R24, R139 ;  /* 0x0000008b188b723e */ /* 0x000fcc00000010ff */
[----:B------:R-:W2:Y:S01]  /*4a10*/  MUFU.EX2 R26, R26 ;  /* 0x0000001a001a7308 */ /* 0x000ea20000000800 */
[----:B-1----:R-:W-:-:S07]  /*4a20*/  FADD.FTZ R3, R133, R34 ;  /* 0x0000002285037221 */ /* 0x002fce0000010000 */
[----:B------:R-:W1:Y:S01]  /*4a30*/  MUFU.EX2 R126, R126 ;  /* 0x0000007e007e7308 */ /* 0x000e620000000800 */
[C---:B0-----:R-:W-:Y:S01]  /*4a40*/  FADD.FTZ R7, R45.reuse, R36 ;  /* 0x000000242d077221 */ /* 0x041fe20000010000 */
[----:B------:R-:W-:-:S06]  /*4a50*/  F2FP.BF16.F32.PACK_AB R124, R45, R124 ;  /* 0x0000007c2d7c723e */ /* 0x000fcc00000010ff */
[----:B------:R-:W0:Y:S01]  /*4a60*/  MUFU.EX2 R135, R135 ;  /* 0x0000008700877308 */ /* 0x000e220000000800 */
[C---:B--2---:R-:W-:Y:S01]  /*4a70*/  FADD.FTZ R34, R26.reuse, R3 ;  /* 0x000000031a227221 */ /* 0x044fe20000010000 */
[----:B------:R-:W-:-:S06]  /*4a80*/  F2FP.BF16.F32.PACK_AB R133, R26, R133 ;  /* 0x000000851a85723e */ /* 0x000fcc00000010ff */
[----:B------:R-:W2:Y:S01]  /*4a90*/  MUFU.EX2 R49, R49 ;  /* 0x0000003100317308 */ /* 0x000ea20000000800 */
[----:B-1----:R-:W-:-:S07]  /*4aa0*/  FADD.FTZ R36, R126, R7 ;  /* 0x000000077e247221 */ /* 0x002fce0000010000 */
[----:B------:R-:W1:Y:S01]  /*4ab0*/  MUFU.EX2 R28, R28 ;  /* 0x0000001c001c7308 */ /* 0x000e620000000800 */
[----:B0-----:R-:W-:-:S07]  /*4ac0*/  FADD.FTZ R3, R135, R34 ;  /* 0x0000002287037221 */ /* 0x001fce0000010000 */
[----:B------:R-:W0:Y:S01]  /*4ad0*/  MUFU.EX2 R120, R120 ;  /* 0x0000007800787308 */ /* 0x000e220000000800 */
[C---:B--2---:R-:W-:Y:S01]  /*4ae0*/  FADD.FTZ R7, R49.reuse, R36 ;  /* 0x0000002431077221 */ /* 0x044fe20000010000 */
[----:B------:R-:W-:-:S06]  /*4af0*/  F2FP.BF16.F32.PACK_AB R126, R49, R126 ;  /* 0x0000007e317e723e */ /* 0x000fcc00000010ff */
[----:B------:R-:W2:Y:S01]  /*4b00*/  MUFU.EX2 R129, R129 ;  /* 0x0000008100817308 */ /* 0x000ea20000000800 */
[C---:B-1----:R-:W-:Y:S01]  /*4b10*/  FADD.FTZ R34, R28.reuse, R3 ;  /* 0x000000031c227221 */ /* 0x042fe20000010000 */
[----:B------:R-:W-:-:S06]  /*4b20*/  F2FP.BF16.F32.PACK_AB R135, R28, R135 ;  /* 0x000000871c87723e */ /* 0x000fcc00000010ff */
[----:B------:R-:W1:Y:S01]  /*4b30*/  MUFU.EX2 R53, R53 ;  /* 0x0000003500357308 */ /* 0x000e620000000800 */
[----:B0-----:R-:W-:-:S07]  /*4b40*/  FADD.FTZ R36, R120, R7 ;  /* 0x0000000778247221 */ /* 0x001fce0000010000 */
[----:B------:R-:W0:Y:S01]  /*4b50*/  MUFU.EX2 R30, R30 ;  /* 0x0000001e001e7308 */ /* 0x000e220000000800 */
[----:B--2---:R-:W-:-:S07]  /*4b60*/  FADD.FTZ R3, R129, R34 ;  /* 0x0000002281037221 */ /* 0x004fce0000010000 */
[----:B------:R-:W2:Y:S01]  /*4b70*/  MUFU.EX2 R122, R122 ;  /* 0x0000007a007a7308 */ /* 0x000ea20000000800 */
[C---:B-1----:R-:W-:Y:S01]  /*4b80*/  FADD.FTZ R7, R53.reuse, R36 ;  /* 0x0000002435077221 */ /* 0x042fe20000010000 */
[----:B------:R-:W-:-:S06]  /*4b90*/  F2FP.BF16.F32.PACK_AB R120, R53, R120 ;  /* 0x000000783578723e */ /* 0x000fcc00000010ff */
[----:B------:R-:W1:Y:S01]  /*4ba0*/  MUFU.EX2 R131, R131 ;  /* 0x0000008300837308 */ /* 0x000e620000000800 */
[C---:B0-----:R-:W-:Y:S01]  /*4bb0*/  FADD.FTZ R34, R30.reuse, R3 ;  /* 0x000000031e227221 */ /* 0x041fe20000010000 */
[----:B------:R-:W-:-:S06]  /*4bc0*/  F2FP.BF16.F32.PACK_AB R129, R30, R129 ;  /* 0x000000811e81723e */ /* 0x000fcc00000010ff */
[----:B------:R-:W0:Y:S01]  /*4bd0*/  MUFU.EX2 R32, R32 ;  /* 0x0000002000207308 */ /* 0x000e220000000800 */
[----:B--2---:R-:W-:-:S07]  /*4be0*/  FADD.FTZ R36, R122, R7 ;  /* 0x000000077a247221 */ /* 0x004fce0000010000 */
[----:B------:R-:W2:Y:S01]  /*4bf0*/  MUFU.EX2 R74, R74 ;  /* 0x0000004a004a7308 */ /* 0x000ea20000000800 */
[----:B-1----:R-:W-:-:S07]  /*4c00*/  FADD.FTZ R7, R131, R34 ;  /* 0x0000002283077221 */ /* 0x002fce0000010000 */
[----:B------:R-:W1:Y:S01]  /*4c10*/  MUFU.EX2 R75, R75 ;  /* 0x0000004b004b7308 */ /* 0x000e620000000800 */
[C---:B0-----:R-:W-:Y:S01]  /*4c20*/  FADD.FTZ R7, R32.reuse, R7 ;  /* 0x0000000720077221 */ /* 0x041fe20000010000 */
[----:B------:R-:W-:-:S06]  /*4c30*/  F2FP.BF16.F32.PACK_AB R131, R32, R131 ;  /* 0x000000832083723e */ /* 0x000fcc00000010ff */
[----:B------:R-:W0:Y:S01]  /*4c40*/  MUFU.EX2 R78, R78 ;  /* 0x0000004e004e7308 */ /* 0x000e220000000800 */
[----:B--2---:R-:W-:-:S07]  /*4c50*/  FADD.FTZ R2, R74, R7 ;  /* 0x000000074a027221 */ /* 0x004fce0000010000 */
        /* <DEDUP_REMOVED lines=14> */
[----:B--2---:R-:W-:-:S04]  /*4d40*/  FADD.FTZ R2, R86, R7 ;  /* 0x0000000756027221 */ /* 0x004fc80000010000 */
[C---:B-1----:R-:W-:Y:S01]  /*4d50*/  FADD.FTZ R2, R123.reuse, R2 ;  /* 0x000000027b027221 */ /* 0x042fe20000010000 */
[----:B------:R-:W-:Y:S01]  /*4d60*/  F2FP.BF16.F32.PACK_AB R123, R123, R86 ;  /* 0x000000567b7b723e */ /* 0x000fe200000010ff */
[C---:B0-----:R-:W-:Y:S01]  /*4d70*/  FADD.FTZ R3, R57.reuse, R36 ;  /* 0x0000002439037221 */ /* 0x041fe20000010000 */
[----:B------:R-:W-:Y:S01]  /*4d80*/  F2FP.BF16.F32.PACK_AB R122, R57, R122 ;  /* 0x0000007a397a723e */ /* 0x000fe200000010ff */
        /* <DEDUP_REMOVED lines=12> */
.L_x_1252:
[----:B------:R-:W-:Y:S02]  /*4e50*/  ULDC UR18, c[0x0][0x9e4] ;  /* 0x0002790000127ab9 */ /* 0x000fe40000000800 */
[----:B------:R-:W-:-:S11]  /*4e60*/  UISETP.NE.AND UP0, UPT, UR18, 0x1, UPT ;  /* 0x000000011200788c */ /* 0x000fd6000bf05270 */
[----:B------:R-:W-:Y:S02]  /*4e70*/  @UP0 ULDC.64 UR6, c[0x0][0x9e8] ;  /* 0x00027a0000060ab9 */ /* 0x000fe40000000a00 */
[----:B------:R-:W-:-:S04]  /*4e80*/  UIMAD.WIDE.U32 UR10, UR15, UR6, URZ ;  /* 0x000000060f0a72a5 */ /* 0x000fc8000f8e003f */
[----:B------:R-:W-:-:S12]  /*4e90*/  @UP0 USHF.R.U32.HI UR15, URZ, UR7, UR11 ;  /* 0x000000073f0f0299 */ /* 0x000fd8000801160b */
.L_x_1253:
[----:B------:R-:W-:-:S04]  /*4ea0*/  UIMAD UR15, UR15, UR18, UR18 ;  /* 0x000000120f0f72a4 */ /* 0x000fc8000f8e0212 */
[----:B------:R-:W-:-:S04]  /*4eb0*/  UISETP.LT.AND UP0, UPT, UR14, UR15, UPT ;  /* 0x0000000f0e00728c */ /* 0x000fc8000bf01270 */
[----:B------:R-:W-:-:S12]  /*4ec0*/  USEL UR14, UR14, UR15, UP0 ;  /* 0x0000000f0e0e7287 */ /* 0x000fd80008000000 */
.L_x_1251:
[----:B------:R-:W-:Y:S01]  /*4ed0*/  USHF.R.S32.HI UR6, URZ, 0x1f, UR14 ;  /* 0x0000001f3f067899 */ /* 0x000fe2000801140e */
[----:B------:R-:W-:Y:S02]  /*4ee0*/  CS2R R118, SRZ ;  /* 0x0000000000767805 */ /* 0x000fe4000001ff00 */
[----:B------:R-:W-:Y:S02]  /*4ef0*/  CS2R R116, SRZ ;  /* 0x0000000000747805 */ /* 0x000fe4000001ff00 */
[----:B------:R-:W-:Y:S01]  /*4f00*/  CS2R R114, SRZ ;  /* 0x0000000000727805 */ /* 0x000fe2000001ff00 */
[----:B------:R-:W-:Y:S01]  /*4f10*/  ULEA.HI UR6, UR6, UR14, URZ, 0x7 ;  /* 0x0000000e06067291 */ /* 0x000fe2000f8f383f */
[----:B------:R-:W-:Y:S02]  /*4f20*/  CS2R R112, SRZ ;  /* 0x0000000000707805 */ /* 0x000fe4000001ff00 */
[----:B------:R-:W-:Y:S02]  /*4f30*/  CS2R R110, SRZ ;  /* 0x00000000006e7805 */ /* 0x000fe4000001ff00 */
[----:B------:R-:W-:Y:S01]  /*4f40*/  CS2R R108, SRZ ;  /* 0x00000000006c7805 */ /* 0x000fe2000001ff00 */
        /* <DEDUP_REMOVED lines=10> */
[----:B------:R-:W-:Y:S02]  /*4ff0*/  CS2R R92, SRZ ;  /* 0x00000000005c7805 */ /* 0x000fe4000001ff00 */
[----:B------:R-:W-:Y:S02]  /*5000*/  CS2R R90, SRZ ;  /* 0x00000000005a7805 */ /* 0x000fe4000001ff00 */
[----:B------:R-:W-:Y:S02]  /*5010*/  CS2R R88, SRZ ;  /* 0x0000000000587805 */ /* 0x000fe4000001ff00 */
[----:B------:R-:W-:-:S13]  /*5020*/  ISETP.GE.AND P1, PT, R4, UR25, PT ;  /* 0x0000001904007c0c */ /* 0x000fda000bf26270 */
[----:B------:R-:W-:Y:S05]  /*5030*/  @!P1 BRA `(.L_x_1254) ;  /* 0x0000002c00a09947 */ /* 0x000fea0003800000 */
[----:B------:R-:W-:Y:S01]  /*5040*/  IMAD.MOV.U32 R7, RZ, RZ, R5 ;  /* 0x000000ffff077224 */ /* 0x000fe200078e0005 */
[----:B------:R-:W-:Y:S01]  /*5050*/  UMOV UR27, UR49 ;  /* 0x00000031001b7c82 */ /* 0x000fe20008000000 */
[----:B------:R-:W-:Y:S01]  /*5060*/  IMAD.MOV.U32 R6, RZ, RZ, R0 ;  /* 0x000000ffff067224 */ /* 0x000fe200078e0000 */
[----:B------:R-:W-:Y:S01]  /*5070*/  UMOV UR26, UR48 ;  /* 0x00000030001a7c82 */ /* 0x000fe20008000000 */
[----:B------:R-:W-:Y:S01]  /*5080*/  IMAD.MOV.U32 R119, RZ, RZ, RZ ;  /* 0x000000ffff777224 */ /* 0x000fe200078e00ff */
[----:B------:R-:W-:Y:S01]  /*5090*/  ULDC UR22, c[0x0][0x9e4] ;  /* 0x0002790000167ab9 */ /* 0x000fe20000000800 */
[----:B------:R-:W-:Y:S01]  /*50a0*/  ULDC UR23, c[0x0][0x9dc] ;  /* 0x0002770000177ab9 */ /* 0x000fe20000000800 */
[----:B------:R-:W-:Y:S01]  /*50b0*/  ULDC UR21, c[0x0][0x988] ;  /* 0x0002620000157ab9 */ /* 0x000fe20000000800 */
[----:B------:R-:W-:-:S05]  /*50c0*/  ULDC UR24, c[0x0][0x9e0] ;  /* 0x0002780000187ab9 */ /* 0x000fca0000000800 */
.L_x_1273:
[----:B------:R-:W-:Y:S01]  /*50d0*/  ISETP.NE.AND P2, PT, RZ, UR44, PT ;  /* 0x0000002cff007c0c */ /* 0x000fe2000bf45270 */
[----:B------:R-:W-:-:S04]  /*50e0*/  UISETP.NE.AND UP0, UPT, UR26, 0x1, UPT ;  /* 0x000000011a00788c */ /* 0x000fc8000bf05270 */
[----:B------:R-:W-:-:S04]  /*50f0*/  USEL UR49, URZ, 0x1, UP0 ;  /* 0x000000013f317887 */ /* 0x000fc80008000000 */
[----:B------:R-:W-:-:S04]  /*5100*/  ULOP3.LUT UR49, UR27, UR49, URZ, 0x3c, !UPT ;  /* 0x000000311b317292 */ /* 0x000fc8000f8e3c3f */
[----:B------:R-:W-:Y:S08]  /*5110*/  @P2 BRA `(.L_x_1255) ;  /* 0x0000000000382947 */ /* 0x000ff00003800000 */
[----:B------:R-:W-:Y:S05]  /*5120*/  @!P0 BRA `(.L_x_1256) ;  /* 0x0000000000048947 */ /* 0x000fea0003800000 */
[----:B------:R-:W-:Y:S01]  /*5130*/  BPT.TRAP 0x1 ;  /* 0x000000040000795c */ /* 0x000fe20000300000 */
.L_x_1256:
        /* <DEDUP_REMOVED lines=9> */
.L_x_1257:
[----:B-1----:R-:W-:Y:S05]  /*51d0*/  @P1 BRA `(.L_x_1255) ;  /* 0x0000000000081947 */ /* 0x002fea0003800000 */
[----:B------:R-:W1:Y:S02]  /*51e0*/  SYNCS.PHASECHK.TRANS64.TRYWAIT P1, [UR6+0x16830], R0 ;  /* 0x01683000ff0075a7 */ /* 0x000e640008020146 */
[----:B-1----:R-:W-:Y:S05]  /*51f0*/  @!P1 BRA `(.L_x_1258) ;  /* 0x0000011000289947 */ /* 0x002fea0003800000 */
.L_x_1255:
[----:B-1----:R-:W1:Y:S01]  /*5200*/  S2R R5, SR_TID.X ;  /* 0x0000000000057919 */ /* 0x002e620000002100 */
[----:B------:R-:W-:Y:S01]  /*5210*/  UIADD3 UR48, UR26, 0x1, URZ ;  /* 0x000000011a307890 */ /* 0x000fe2000fffe03f */
[----:B------:R-:W-:Y:S01]  /*5220*/  UMOV UR19, 0x40000040 ;  /* 0x4000004000137882 */ /* 0x000fe20000000000 */
[----:B------:R-:W-:Y:S02]  /*5230*/  UMOV UR7, 0x40000040 ;  /* 0x4000004000077882 */ /* 0x000fe40000000000 */
[----:B------:R-:W-:Y:S01]  /*5240*/  UISETP.NE.AND UP0, UPT, UR48, 0x2, UPT ;  /* 0x000000023000788c */ /* 0x000fe2000bf05270 */
[----:B------:R-:W-:Y:S01]  /*5250*/  UMOV UR11, 0x40000040 ;  /* 0x40000040000b7882 */ /* 0x000fe20000000000 */
[----:B------:R-:W-:Y:S02]  /*5260*/  UMOV UR15, 0x40000040 ;  /* 0x40000040000f7882 */ /* 0x000fe40000000000 */
[----:B------:R-:W-:-:S04]  /*5270*/  USEL UR48, UR48, URZ, UP0 ;  /* 0x0000003f30307287 */ /* 0x000fc80008000000 */
        /* <DEDUP_REMOVED lines=22> */
.L_x_1260:
[----:B------:R-:W-:Y:S01]  /*53e0*/  ULEA UR6, UR26, UR45, 0x3 ;  /* 0x0000002d1a067291 */ /* 0x000fe2000f8e183f */
[----:B------:R-:W-:-:S05]  /*53f0*/  IMAD.U32 R0, RZ, RZ, UR27 ;  /* 0x0000001bff007e24 */ /* 0x000fca000f8e00ff */
[----:B------:R-:W-:-:S04]  /*5400*/  SHF.L.U32 R0, R0, 0x1f, RZ ;  /* 0x0000001f00007819 */ /* 0x000fc800000006ff */
[----:B------:R0:W1:Y:S01]  /*5410*/  SYNCS.PHASECHK.TRANS64.TRYWAIT P1, [UR6+0x16850], R0 ;  /* 0x01685000ff0075a7 */ /* 0x0000620008020146 */
[----:B------:R-:W-:Y:S05]  /*5420*/  @!P0 BRA `(.L_x_1261) ;  /* 0x0000000000048947 */ /* 0x000fea0003800000 */
[----:B------:R-:W-:Y:S01]  /*5430*/  BPT.TRAP 0x1 ;  /* 0x000000040000795c */ /* 0x000fe20000300000 */
.L_x_1261:
[----:B-1----:R-:W-:Y:S05]  /*5440*/  @P1 BRA `(.L_x_1259) ;  /* 0x0000000000081947 */ /* 0x002fea0003800000 */
[----:B------:R-:W1:Y:S02]  /*5450*/  SYNCS.PHASECHK.TRANS64.TRYWAIT P1, [UR6+0x16850], R0 ;  /* 0x01685000ff0075a7 */ /* 0x000e640008020146 */
[----:B-1----:R-:W-:Y:S05]  /*5460*/  @!P1 BRA `(.L_x_1262) ;  /* 0x0000010c00a49947 */ /* 0x002fea0003800000 */
.L_x_1259:
[----:B------:R-:W-:Y:S01]  /*5470*/  UIADD3 UR6, UR45, 0x400, URZ ;  /* 0x000004002d067890 */ /* 0x000fe2000fffe03f */
[----:B------:R-:W-:Y:S01]  /*5480*/  WARPGROUP.ARRIVE ;  /* 0x00000000000079c5 */ /* 0x000fe20000000000 */
[----:B------:R-:W-:-:S05]  /*5490*/  UMOV UR7, 0x40000040 ;  /* 0x4000004000077882 */ /* 0x000fca0000000000 */
[----:B------:R-:W1:Y:S01]  /*54a0*/  S2R R8, SR_TID.X ;  /* 0x0000000000087919 */ /* 0x000e620000002100 */
[----:B------:R-:W-:-:S04]  /*54b0*/  USHF.R.U32.HI UR6, URZ, 0x4, UR6 ;  /* 0x000000043f067899 */ /* 0x000fc80008011606 */
[----:B------:R-:W-:-:S04]  /*54c0*/  ULOP3.LUT UR6, UR6, 0x3fff, URZ, 0xc0, !UPT ;  /* 0x00003fff06067892 */ /* 0x000fc8000f8ec03f */
[----:B------:R-:W-:-:S07]  /*54d0*/  ULEA UR10, UR26, UR6, 0xa ;  /* 0x000000061a0a7291 */ /* 0x000fce000f8e503f */
[----:B------:R-:W-:Y:S02]  /*54e0*/  UMOV UR6, UR10 ;  /* 0x0000000a00067c82 */ /* 0x000fe40008000000 */
[----:B------:R-:W-:Y:S01]  /*54f0*/  HGMMA.64x64x16.F32.BF16 R88, R148, gdesc[UR4].tnspB, R88, gsb0 ;  /* 0x40e0000494587df0 */ /* 0x000fe20008001858 */
[----:B------:R-:W-:Y:S01]  /*5500*/  UIADD3 UR6, UR10, 0x80, URZ ;  /* 0x000000800a067890 */ /* 0x000fe2000fffe03f */
[----:B------:R-:W-:Y:S01]  /*5510*/  UMOV UR7, 0x40000040 ;  /* 0x4000004000077882 */ /* 0x000fe20000000000 */
[----:B-1----:R-:W-:Y:S02]  /*5520*/  SHF.R.U32.HI R5, RZ, 0x7, R8 ;  /* 0x00000007ff057819 */ /* 0x002fe40000011608 */
[----:B------:R-:W-:-:S03]  /*5530*/  ISETP.GE.U32.AND P1, PT, R8, 0x180, PT ;  /* 0x000001800800780c */ /* 0x000fc60003f26070 */
[----:B0-----:R-:W-:-:S05]  /*5540*/  VIADD R0, R5, 0x9 ;  /* 0x0000000905007836 */ /* 0x001fca0000000000 */
[----:B------:R-:W-:Y:S01]  /*5550*/  SEL R0, R0, 0x9, !P1 ;  /* 0x0000000900007807 */ /* 0x000fe20004800000 */
        /* <DEDUP_REMOVED lines=37> */
.L_x_1263:
[----:B------:R-:W-:Y:S01]  /*57b0*/  UISETP.NE.AND UP1, UPT, UR53, URZ, UPT ;  /* 0x0000003f3500728c */ /* 0x000fe2000bf25270 */
[----:B------:R-:W-:Y:S01]  /*57c0*/  VIADD R13, R17, UR39 ;  /* 0x00000027110d7c36 */ /* 0x000fe20008000000 */
[----:B------:R-:W-:Y:S01]  /*57d0*/  ULEA UR6, UR48, UR45, 0x3 ;  /* 0x0000002d30067291 */ /* 0x000fe2000f8e183f */
[----:B------:R-:W-:Y:S01]  /*57e0*/  IMAD.U32 R8, RZ, RZ, UR47 ;  /* 0x0000002fff087e24 */ /* 0x000fe2000f8e00ff */
[----:B------:R-:W-:Y:S02]  /*57f0*/  UISETP.NE.AND UP0, UPT, UR52, URZ, UPT ;  /* 0x0000003f3400728c */ /* 0x000fe4000bf05270 */
[----:B------:R-:W-:Y:S01]  /*5800*/  PLOP3.LUT P1, PT, PT, PT, UP1, 0x80, 0x0 ;  /* 0x000000000000781c */ /* 0x000fe20003f2f018 */
[----:B------:R-:W-:Y:S01]  /*5810*/  UIADD3 UR6, UR6, 0x16840, URZ ;  /* 0x0001684006067890 */ /* 0x000fe2000fffe03f */
[----:B------:R-:W-:-:S03]  /*5820*/  PLOP3.LUT P2, PT, PT, PT, UP1, 0x80, 0x0 ;  /* 0x000000000000781c */ /* 0x000fc60003f4f018 */
[----:B------:R-:W-:Y:S01]  /*5830*/  @UP1 ULDC UR7, c[0x0][0x44c] ;  /* 0x0001130000071ab9 */ /* 0x000fe20000000800 */
[----:B------:R-:W-:-:S07]  /*5840*/  UPRMT UR6, UR43, 0x654, UR6 ;  /* 0x000006542b067896 */ /* 0x000fce0008000006 */
[----:B0-----:R-:W-:Y:S01]  /*5850*/  @P1 IMAD.HI.U32 R0, R13, UR7, RZ ;  /* 0x000000070d001c27 */ /* 0x001fe2000f8e00ff */
[----:B------:R-:W-:Y:S01]  /*5860*/  @UP1 ULDC UR7, c[0x0][0x450] ;  /* 0x0001140000071ab9 */ /* 0x000fe20000000800 */
[----:B------:R-:W-:Y:S01]  /*5870*/  PLOP3.LUT P1, PT, PT, PT, UP0, 0x40, 0x0 ;  /* 0x000000000000781c */ /* 0x000fe20003f2e808 */
[----:B------:R-:W-:Y:S01]  /*5880*/  SYNCS.ARRIVE.TRANS64.RED.A1T0 RZ, [UR6], RZ ;  /* 0x000000ffffff79a7 */ /* 0x000fe20008100406 */
[----:B------:R-:W-:Y:S01]  /*5890*/  ULOP3.LUT UR6, URZ, UR23, URZ, 0x33, !UPT ;  /* 0x000000173f067292 */ /* 0x000fe2000f8e333f */
[----:B------:R-:W-:Y:S01]  /*58a0*/  @P2 SHF.R.U32.HI R13, RZ, UR7, R0 ;  /* 0x00000007ff0d2c19 */ /* 0x000fe20008011600 */
[----:B------:R-:W-:-:S04]  /*58b0*/  IMAD.SHL.U32 R0, R4, 0x80, RZ ;  /* 0x0000008004007824 */ /* 0x000fc800078e00ff */
[----:B------:R-:W0:Y:S01]  /*58c0*/  SHFL.IDX PT, R15, R13, RZ, 0x1c1f ;  /* 0x001c1fff0d0f7589 */ /* 0x000e2200000e0000 */
[----:B------:R-:W-:-:S04]  /*58d0*/  IADD3 R5, -R16, 0x1, -R0 ;  /* 0x0000000110057810 */ /* 0x000fc80007ffe900 */
[----:B------:R-:W-:-:S05]  /*58e0*/  IADD3 R5, -R8, UR40, R5 ;  /* 0x0000002808057c10 */ /* 0x000fca000fffe105 */
[C---:B------:R-:W-:Y:S02]  /*58f0*/  VIADD R12, R5.reuse, UR24 ;  /* 0x00000018050c7c36 */ /* 0x040fe40008000000 */
[----:B------:R-:W-:Y:S02]  /*5900*/  VIADD R11, R5, UR6 ;  /* 0x00000006050b7c36 */ /* 0x000fe40008000000 */
[--C-:B0-----:R-:W-:Y:S02]  /*5910*/  IMAD.IADD R10, R12, 0x1, R15.reuse ;  /* 0x000000010c0a7824 */ /* 0x101fe400078e020f */
[----:B------:R-:W-:Y:S01]  /*5920*/  IMAD.IADD R5, R11, 0x1, R15 ;  /* 0x000000010b057824 */ /* 0x000fe200078e020f */
[----:B------:R-:W-:Y:S06]  /*5930*/  @P1 BRA `(.L_x_1264) ;  /* 0x00000000005c1947 */ /* 0x000fec0003800000 */
[----:B------:R-:W-:Y:S01]  /*5940*/  IMAD.U32 R8, RZ, RZ, UR47 ;  /* 0x0000002fff087e24 */ /* 0x000fe2000f8e00ff */
[----:B------:R-:W-:Y:S04]  /*5950*/  BSSY B0, `(.L_x_1265) ;  /* 0x0000011000007945 */ /* 0x000fe80003800000 */
[----:B------:R-:W-:-:S04]  /*5960*/  IADD3 R15, -R8, UR40, R15 ;  /* 0x00000028080f7c10 */ /* 0x000fc8000fffe10f */
        /* <DEDUP_REMOVED lines=10> */
.L_x_1266:
[----:B------:R-:W-:-:S05]  /*5a10*/  IMAD.U32 R14, RZ, RZ, UR22 ;  /* 0x00000016ff0e7e24 */ /* 0x000fca000f8e00ff */
[----:B------:R-:W-:-:S13]  /*5a20*/  ISETP.NE.AND P1, PT, R14, 0x1, PT ;  /* 0x000000010e00780c */ /* 0x000fda0003f25270 */
[----:B------:R-:W0:Y:S02]  /*5a30*/  @P1 LDC.64 R8, c[0x0][0x9e8] ;  /* 0x00027a00ff081b82 */ /* 0x000e240000000a00 */
[----:B0-----:R-:W-:-:S05]  /*5a40*/  @P1 IMAD.HI.U32 R8, R15, R8, RZ ;  /* 0x000000080f081227 */ /* 0x001fca00078e00ff */
[----:B------:R-:W-:-:S07]  /*5a50*/  @P1 SHF.R.U32.HI R15, RZ, R9, R8 ;  /* 0x00000009ff0f1219 */ /* 0x000fce0000011608 */
.L_x_1267:
[----:B------:R-:W-:Y:S05]  /*5a60*/  BSYNC B0 ;  /* 0x0000000000007941 */ /* 0x000fea0003800000 */
.L_x_1265:
[----:B------:R-:W-:-:S04]  /*5a70*/  IMAD R15, R15, R14, -R0 ;  /* 0x0000000e0f0f7224 */ /* 0x000fc800078e0a00 */
[----:B------:R-:W-:-:S05]  /*5a80*/  IMAD.IADD R15, R15, 0x1, -R16 ;  /* 0x000000010f0f7824 */ /* 0x000fca00078e0a10 */
[----:B------:R-:W-:Y:S02]  /*5a90*/  VIADDMNMX R10, R15, R14, R10, PT ;  /* 0x0000000e0f0a7246 */ /* 0x000fe4000380010a */
[----:B------:R-:W-:-:S07]  /*5aa0*/  VIMNMX R5, R5, R15, !PT ;  /* 0x0000000f05057248 */ /* 0x000fce0007fe0100 */
.L_x_1264:
[----:B------:R-:W-:Y:S01]  /*5ab0*/  ISETP.GT.AND P1, PT, R4, -0x1, PT ;  /* 0xffffffff0400780c */ /* 0x000fe20003f24270 */
[----:B------:R-:W0:Y:S01]  /*5ac0*/  SHFL.IDX PT, R8, R13, 0x1, 0x1c1f ;  /* 0x003c1f000d087f89 */ /* 0x000e2200000e0000 */
[----:B------:R-:W-:Y:S02]  /*5ad0*/  UISETP.NE.AND UP0, UPT, UR52, URZ, UPT ;  /* 0x0000003f3400728c */ /* 0x000fe4000bf05270 */
[C---:B------:R-:W-:Y:S02]  /*5ae0*/  ISETP.GT.AND P3, PT, R5.reuse, 0x8, P1 ;  /* 0x000000080500780c */ /* 0x040fe40000f64270 */
[C---:B------:R-:W-:Y:S02]  /*5af0*/  ISETP.GT.AND P6, PT, R5.reuse, RZ, P1 ;  /* 0x000000ff0500720c */ /* 0x040fe40000fc4270 */
[----:B------:R-:W-:Y:S02]  /*5b00*/  ISETP.LT.OR P3, PT, R10, 0x9, P3 ;  /* 0x000000090a00780c */ /* 0x000fe40001f61670 */
[----:B------:R-:W-:-:S02]  /*5b10*/  ISETP.GT.AND P2, PT, R5, 0x1, P1 ;  /* 0x000000010500780c */ /* 0x000fc40000f44270 */
[----:B------:R-:W-:Y:S02]  /*5b20*/  FSEL R28, R28, -INF , !P3 ;  /* 0xff8000001c1c7808 */ /* 0x000fe40005800000 */
[----:B------:R-:W-:Y:S02]  /*5b30*/  ISETP.GT.AND P3, PT, R5, 0x19, P1 ;  /* 0x000000190500780c */ /* 0x000fe40000f64270 */
[C---:B------:R-:W-:Y:S02]  /*5b40*/  ISETP.LT.OR P6, PT, R10.reuse, 0x1, P6 ;  /* 0x000000010a00780c */ /* 0x040fe400037c1670 */
[C---:B------:R-:W-:Y:S02]  /*5b50*/  ISETP.LT.OR P2, PT, R10.reuse, 0x2, P2 ;  /* 0x000000020a00780c */ /* 0x040fe40001741670 */
[----:B------:R-:W-:Y:S02]  /*5b60*/  ISETP.LT.OR P3, PT, R10, 0x1a, P3 ;  /* 0x0000001a0a00780c */ /* 0x000fe40001f61670 */
[----:B------:R-:W-:-:S02]  /*5b70*/  FSEL R24, R24, -INF , !P6 ;  /* 0xff80000018187808 */ /* 0x000fc40007000000 */
[----:B------:R-:W-:Y:S01]  /*5b80*/  FSEL R25, R25, -INF , !P2 ;  /* 0xff80000019197808 */ /* 0x000fe20005000000 */
[--C-:B0-----:R-:W-:Y:S01]  /*5b90*/  IMAD.IADD R12, R12, 0x1, R8.reuse ;  /* 0x000000010c0c7824 */ /* 0x101fe200078e0208 */
[----:B------:R-:W-:Y:S01]  /*5ba0*/  ISETP.GT.AND P5, PT, R5, 0x9, P1 ;  /* 0x000000090500780c */ /* 0x000fe20000fa4270 */
        /* <DEDUP_REMOVED lines=18> */
[C---:B------:R-:W-:Y:S02]  /*5cd0*/  ISETP.GT.AND P2, PT, R5.reuse, 0x29, P1 ;  /* 0x000000290500780c */ /* 0x040fe40000f44270 */
        /* <DEDUP_REMOVED lines=81> */
.L_x_1270:
[----:B------:R-:W-:-:S05]  /*61f0*/  IMAD.U32 R10, RZ, RZ, UR22 ;  /* 0x00000016ff0a7e24 */ /* 0x000fca000f8e00ff */
[----:B------:R-:W-:-:S13]  /*6200*/  ISETP.NE.AND P2, PT, R10, 0x1, PT ;  /* 0x000000010a00780c */ /* 0x000fda0003f45270 */
[----:B------:R-:W0:Y:S02]  /*6210*/  @P2 LDC.64 R8, c[0x0][0x9e8] ;  /* 0x00027a00ff082b82 */ /* 0x000e240000000a00 */
[----:B0-----:R-:W-:-:S05]  /*6220*/  @P2 IMAD.HI.U32 R8, R5, R8, RZ ;  /* 0x0000000805082227 */ /* 0x001fca00078e00ff */
[----:B------:R-:W-:-:S07]  /*6230*/  @P2 SHF.R.U32.HI R5, RZ, R9, R8 ;  /* 0x00000009ff052219 */ /* 0x000fce0000011608 */
.L_x_1271:
[----:B------:R-:W-:Y:S05]  /*6240*/  BSYNC B0 ;  /* 0x0000000000007941 */ /* 0x000fea0003800000 */
.L_x_1269:
[----:B------:R-:W-:-:S04]  /*6250*/  IMAD R5, R5, R10, -R0 ;  /* 0x0000000a05057224 */ /* 0x000fc800078e0a00 */
[----:B------:R-:W-:-:S05]  /*6260*/  IMAD.IADD R5, R5, 0x1, -R16 ;  /* 0x0000000105057824 */ /* 0x000fca00078e0a10 */
[----:B------:R-:W-:Y:S02]  /*6270*/  VIADDMNMX R12, R5, R10, R12, PT ;  /* 0x0000000a050c7246 */ /* 0x000fe4000380010c */
[----:B------:R-:W-:-:S07]  /*6280*/  VIMNMX R11, R11, R5, !PT ;  /* 0x000000050b0b7248 */ /* 0x000fce0007fe0100 */
.L_x_1268:
        /* <DEDUP_REMOVED lines=13> */
[----:B------:R-:W-:Y:S02]  /*6360*/  ISETP.GT.AND P5, PT, R11, RZ, P1 ;  /* 0x000000ff0b00720c */ /* 0x000fe40000fa4270 */
[----:B------:R-:W-:Y:S02]  /*6370*/  FMNMX.FTZ R5, R37, R0, !PT ;  /* 0x0000000025057209 */ /* 0x000fe40007810000 */
[----:B------:R-:W-:Y:S02]  /*6380*/  ISETP.GT.AND P2, PT, R11, 0x1, P1 ;  /* 0x000000010b00780c */ /* 0x000fe40000f44270 */
[----:B------:R-:W-:Y:S02]  /*6390*/  FMNMX.FTZ R0, R40, R5, !PT ;  /* 0x0000000528007209 */ /* 0x000fe40007810000 */
[----:B------:R-:W-:-:S02]  /*63a0*/  ISETP.LT.OR P5, PT, R12, 0x1, P5 ;  /* 0x000000010c00780c */ /* 0x000fc40002fa1670 */
        /* <DEDUP_REMOVED lines=13> */
[----:B------:R-:W-:Y:S02]  /*6480*/  FMNMX.FTZ R10, R26, R7, !PT ;  /* 0x000000071a0a7209 */ /* 0x000fe40007810000 */
[----:B------:R-:W-:Y:S02]  /*6490*/  FMNMX.FTZ R0, R56, R5, !PT ;  /* 0x0000000538007209 */ /* 0x000fe40007810000 */
[----:B------:R-:W-:Y:S02]  /*64a0*/  ISETP.LT.OR P4, PT, R12, 0xa, P4 ;  /* 0x0000000a0c00780c */ /* 0x000fe40002781670 */
[----:B------:R-:W-:Y:S02]  /*64b0*/  FMNMX.FTZ R5, R57, R0, !PT ;  /* 0x0000000039057209 */ /* 0x000fe40007810000 */
[----:B------:R-:W-:-:S02]  /*64c0*/  FSEL R30, R30, -INF , !P3 ;  /* 0xff8000001e1e7808 */ /* 0x000fc40005800000 */
[----:B------:R-:W-:Y:S02]  /*64d0*/  FMNMX.FTZ R0, R60, R5, !PT ;  /* 0x000000053c007209 */ /* 0x000fe40007810000 */
[----:B------:R-:W-:Y:S02]  /*64e0*/  FMNMX.FTZ R13, R27, R10, !PT ;  /* 0x0000000a1b0d7209 */ /* 0x000fe40007810000 */
[----:B------:R-:W-:Y:S02]  /*64f0*/  FMNMX.FTZ R5, R61, R0, !PT ;  /* 0x000000003d057209 */ /* 0x000fe40007810000 */
[----:B------:R-:W-:Y:S02]  /*6500*/  ISETP.GT.AND P2, PT, R11, 0x11, P1 ;  /* 0x000000110b00780c */ /* 0x000fe40000f44270 */
[----:B------:R-:W-:Y:S02]  /*6510*/  FMNMX.FTZ R0, R64, R5, !PT ;  /* 0x0000000540007209 */ /* 0x000fe40007810000 */
[----:B------:R-:W-:-:S02]  /*6520*/  FSEL R31, R31, -INF , !P4 ;  /* 0xff8000001f1f7808 */ /* 0x000fc40006000000 */
[----:B------:R-:W-:Y:S02]  /*6530*/  FMNMX.FTZ R5, R65, R0, !PT ;  /* 0x0000000041057209 */ /* 0x000fe40007810000 */
[----:B------:R-:W-:Y:S02]  /*6540*/  FMNMX.FTZ R14, R30, R13, !PT ;  /* 0x0000000d1e0e7209 */ /* 0x000fe40007810000 */
[----:B------:R-:W-:Y:S02]  /*6550*/  FMNMX.FTZ R0, R68, R5, !PT ;  /* 0x0000000544007209 */ /* 0x000fe40007810000 */
[----:B------:R-:W-:Y:S02]  /*6560*/  ISETP.GT.AND P3, PT, R11, 0x18, P1 ;  /* 0x000000180b00780c */ /* 0x000fe40000f64270 */
[----:B------:R-:W-:Y:S02]  /*6570*/  FMNMX.FTZ R5, R69, R0, !PT ;  /* 0x0000000045057209 */ /* 0x000fe40007810000 */
[----:B------:R-:W-:-:S02]  /*6580*/  ISETP.LT.OR P2, PT, R12, 0x12, P2 ;  /* 0x000000120c00780c */ /* 0x000fc40001741670 */
[----:B------:R-:W-:Y:S02]  /*6590*/  FMNMX.FTZ R0, R72, R5, !PT ;  /* 0x0000000548007209 */ /* 0x000fe40007810000 */
[----:B------:R-:W-:Y:S02]  /*65a0*/  FMNMX.FTZ R13, R31, R14, !PT ;  /* 0x0000000e1f0d7209 */ /* 0x000fe40007810000 */
[----:B------:R-:W-:Y:S02]  /*65b0*/  FMNMX.FTZ R5, R73, R0, !PT ;  /* 0x0000000049057209 */ /* 0x000fe40007810000 */
[----:B------:R-:W-:Y:S02]  /*65c0*/  ISETP.GT.AND P4, PT, R11, 0x19, P1 ;  /* 0x000000190b00780c */ /* 0x000fe40000f84270 */
[----:B------:R-:W-:Y:S02]  /*65d0*/  FMNMX.FTZ R0, R76, R5, !PT ;  /* 0x000000054c007209 */ /* 0x000fe40007810000 */
[----:B------:R-:W-:-:S02]  /*65e0*/  ISETP.LT.OR P3, PT, R12, 0x19, P3 ;  /* 0x000000190c00780c */ /* 0x000fc40001f61670 */
[----:B------:R-:W-:Y:S02]  /*65f0*/  FMNMX.FTZ R5, R77, R0, !PT ;  /* 0x000000004d057209 */ /* 0x000fe40007810000 */
[----:B------:R-:W-:Y:S02]  /*6600*/  FSEL R35, R35, -INF , !P2 ;  /* 0xff80000023237808 */ /* 0x000fe40005000000 */
[----:B------:R-:W-:Y:S02]  /*6610*/  FMNMX.FTZ R0, R80, R5, !PT ;  /* 0x0000000550007209 */ /* 0x000fe40007810000 */
[----:B------:R-:W-:Y:S02]  /*6620*/  FMNMX.FTZ R14, R34, R13, !PT ;  /* 0x0000000d220e7209 */ /* 0x000fe40007810000 */
[----:B------:R-:W-:Y:S02]  /*6630*/  FMNMX.FTZ R5, R81, R0, !PT ;  /* 0x0000000051057209 */ /* 0x000fe40007810000 */
[----:B------:R-:W-:-:S02]  /*6640*/  ISETP.LT.OR P4, PT, R12, 0x1a, P4 ;  /* 0x0000001a0c00780c */ /* 0x000fc40002781670 */
[----:B------:R-:W-:Y:S02]  /*6650*/  FMNMX.FTZ R0, R84, R5, !PT ;  /* 0x0000000554007209 */ /* 0x000fe40007810000 */
[----:B------:R-:W-:Y:S02]  /*6660*/  FSEL R38, R38, -INF , !P3 ;  /* 0xff80000026267808 */ /* 0x000fe40005800000 */
[----:B------:R-:W-:Y:S02]  /*6670*/  FMNMX.FTZ R5, R85, R0, !PT ;  /* 0x0000000055057209 */ /* 0x000fe40007810000 */
[----:B------:R-:W-:Y:S02]  /*6680*/  FMNMX.FTZ R15, R35, R14, !PT ;  /* 0x0000000e230f7209 */ /* 0x000fe40007810000 */
[----:B------:R-:W-:Y:S01]  /*6690*/  ISETP.GT.AND P2, PT, R11, 0x21, P1 ;  /* 0x000000210b00780c */ /* 0x000fe20000f44270 */
[----:B------:R-:W0:Y:S01]  /*66a0*/  SHFL.BFLY PT, R0, R5, 0x2, 0x1f ;  /* 0x0c401f0005007f89 */ /* 0x000e2200000e0000 */
[----:B------:R-:W-:-:S02]  /*66b0*/  FSEL R39, R39, -INF , !P4 ;  /* 0xff80000027277808 */ /* 0x000fc40006000000 */
[----:B------:R-:W-:Y:S02]  /*66c0*/  FMNMX.FTZ R14, R38, R15, !PT ;  /* 0x0000000f260e7209 */ /* 0x000fe40007810000 */
[----:B------:R-:W-:Y:S02]  /*66d0*/  ISETP.GT.AND P3, PT, R11, 0x28, P1 ;  /* 0x000000280b00780c */ /* 0x000fe40000f64270 */
[C---:B------:R-:W-:Y:S02]  /*66e0*/  ISETP.LT.OR P2, PT, R12.reuse, 0x22, P2 ;  /* 0x000000220c00780c */ /* 0x040fe40001741670 */
[----:B------:R-:W-:Y:S02]  /*66f0*/  FMNMX.FTZ R15, R39, R14, !PT ;  /* 0x0000000e270f7209 */ /* 0x000fe40007810000 */
[----:B------:R-:W-:Y:S02]  /*6700*/  ISETP.GT.AND P4, PT, R11, 0x29, P1 ;  /* 0x000000290b00780c */ /* 0x000fe40000f84270 */
[----:B------:R-:W-:-:S02]  /*6710*/  ISETP.LT.OR P3, PT, R12, 0x29, P3 ;  /* 0x000000290c00780c */ /* 0x000fc40001f61670 */
[----:B------:R-:W-:Y:S02]  /*6720*/  FSEL R43, R43, -INF , !P2 ;  /* 0xff8000002b2b7808 */ /* 0x000fe40005000000 */
[----:B------:R-:W-:Y:S02]  /*6730*/  FMNMX.FTZ R14, R42, R15, !PT ;  /* 0x0000000f2a0e7209 */ /* 0x000fe40007810000 */
[----:B------:R-:W-:Y:S02]  /*6740*/  ISETP.GT.AND P2, PT, R11, 0x30, P1 ;  /* 0x000000300b00780c */ /* 0x000fe40000f44270 */
[----:B------:R-:W-:Y:S02]  /*6750*/  FSEL R46, R46, -INF , !P3 ;  /* 0xff8000002e2e7808 */ /* 0x000fe40005800000 */
[----:B------:R-:W-:Y:S02]  /*6760*/  ISETP.LT.OR P4, PT, R12, 0x2a, P4 ;  /* 0x0000002a0c00780c */ /* 0x000fe40002781670 */
[----:B0-----:R-:W-:-:S02]  /*6770*/  FMNMX.FTZ R8, R5, R0, !PT ;  /* 0x0000000005087209 */ /* 0x001fc40007810000 */
[----:B------:R-:W-:Y:S02]  /*6780*/  FMNMX.FTZ R15, R43, R14, !PT ;  /* 0x0000000e2b0f7209 */ /* 0x000fe40007810000 */
[----:B------:R-:W-:Y:S01]  /*6790*/  ISETP.GT.AND P3, PT, R11, 0x31, P1 ;  /* 0x000000310b00780c */ /* 0x000fe20000f64270 */
[----:B------:R-:W0:Y:S01]  /*67a0*/  SHFL.BFLY PT, R9, R8, 0x1, 0x1f ;  /* 0x0c201f0008097f89 */ /* 0x000e2200000e0000 */
[----:B------:R-:W-:Y:S02]  /*67b0*/  ISETP.LT.OR P2, PT, R12, 0x31, P2 ;  /* 0x000000310c00780c */ /* 0x000fe40001741670 */
[----:B------:R-:W-:Y:S02]  /*67c0*/  FSEL R47, R47, -INF , !P4 ;  /* 0xff8000002f2f7808 */ /* 0x000fe40006000000 */
[----:B------:R-:W-:Y:S02]  /*67d0*/  FMNMX.FTZ R20, R46, R15, !PT ;  /* 0x0000000f2e147209 */ /* 0x000fe40007810000 */
[----:B------:R-:W-:-:S02]  /*67e0*/  ISETP.GT.AND P5, PT, R11, 0x38, P1 ;  /* 0x000000380b00780c */ /* 0x000fc40000fa4270 */
[----:B------:R-:W-:Y:S02]  /*67f0*/  FSEL R50, R50, -INF , !P2 ;  /* 0xff80000032327808 */ /* 0x000fe40005000000 */
[C---:B------:R-:W-:Y:S02]  /*6800*/  ISETP.LT.OR P3, PT, R12.reuse, 0x32, P3 ;  /* 0x000000320c00780c */ /* 0x040fe40001f61670 */
[----:B------:R-:W-:Y:S02]  /*6810*/  FMNMX.FTZ R15, R47, R20, !PT ;  /* 0x000000142f0f7209 */ /* 0x000fe40007810000 */
[----:B------:R-:W-:Y:S02]  /*6820*/  ISETP.GT.AND P4, PT, R11, 0x39, P1 ;  /* 0x000000390b00780c */ /* 0x000fe40000f84270 */
[----:B------:R-:W-:Y:S02]  /*6830*/  ISETP.LT.OR P5, PT, R12, 0x39, P5 ;  /* 0x000000390c00780c */ /* 0x000fe40002fa1670 */
[----:B------:R-:W-:-:S02]  /*6840*/  FSEL R51, R51, -INF , !P3 ;  /* 0xff80000033337808 */ /* 0x000fc40005800000 */
[----:B------:R-:W-:Y:S02]  /*6850*/  FMNMX.FTZ R20, R50, R15, !PT ;  /* 0x0000000f32147209 */ /* 0x000fe40007810000 */
[----:B------:R-:W-:Y:S02]  /*6860*/  ISETP.GT.AND P2, PT, R11, 0x40, P1 ;  /* 0x000000400b00780c */ /* 0x000fe40000f44270 */
[----:B------:R-:W-:Y:S02]  /*6870*/  FSEL R54, R54, -INF , !P5 ;  /* 0xff80000036367808 */ /* 0x000fe40006800000 */
[----:B------:R-:W-:Y:S02]  /*6880*/  ISETP.LT.OR P4, PT, R12, 0x3a, P4 ;  /* 0x0000003a0c00780c */ /* 0x000fe40002781670 */
[----:B------:R-:W-:Y:S02]  /*6890*/  FMNMX.FTZ R21, R51, R20, !PT ;  /* 0x0000001433157209 */ /* 0x000fe40007810000 */
[----:B0-----:R-:W-:-:S02]  /*68a0*/  FMNMX.FTZ R0, R8, R9, !PT ;  /* 0x0000000908007209 */ /* 0x001fc40007810000 */
[----:B------:R-:W-:Y:S02]  /*68b0*/  ISETP.GT.AND P3, PT, R11, 0x41, P1 ;  /* 0x000000410b00780c */ /* 0x000fe40000f64270 */
[----:B------:R-:W-:Y:S01]  /*68c0*/  ISETP.LT.OR P2, PT, R12, 0x41, P2 ;  /* 0x000000410c00780c */ /* 0x000fe20001741670 */
[----:B------:R-:W-:Y:S01]  /*68d0*/  FMUL.FTZ R9, R0, UR21 ;  /* 0x0000001500097c20 */ /* 0x000fe20008410000 */
[----:B------:R-:W-:Y:S02]  /*68e0*/  FSEL R55, R55, -INF , !P4 ;  /* 0xff80000037377808 */ /* 0x000fe40006000000 */
[----:B------:R-:W-:Y:S02]  /*68f0*/  FMNMX.FTZ R20, R54, R21, !PT ;  /* 0x0000001536147209 */ /* 0x000fe40007810000 */
[----:B------:R-:W-:Y:S02]  /*6900*/  ISETP.GT.AND P5, PT, R11, 0x48, P1 ;  /* 0x000000480b00780c */ /* 0x000fe40000fa4270 */
[----:B------:R-:W-:-:S02]  /*6910*/  FSEL R58, R58, -INF , !P2 ;  /* 0xff8000003a3a7808 */ /* 0x000fc40005000000 */
[----:B------:R-:W-:Y:S02]  /*6920*/  ISETP.LT.OR P3, PT, R12, 0x42, P3 ;  /* 0x000000420c00780c */ /* 0x000fe40001f61670 */
[----:B------:R-:W-:Y:S02]  /*6930*/  FMNMX.FTZ R21, R55, R20, !PT ;  /* 0x0000001437157209 */ /* 0x000fe40007810000 */
[----:B------:R-:W-:Y:S02]  /*6940*/  FSETP.NEU.FTZ.AND P6, PT, R0, -INF , PT ;  /* 0xff8000000000780b */ /* 0x000fe40003fdd000 */
[----:B------:R-:W-:Y:S02]  /*6950*/  ISETP.GT.AND P4, PT, R11, 0x49, P1 ;  /* 0x000000490b00780c */ /* 0x000fe40000f84270 */
[----:B------:R-:W-:Y:S02]  /*6960*/  ISETP.LT.OR P5, PT, R12, 0x49, P5 ;  /* 0x000000490c00780c */ /* 0x000fe40002fa1670 */
[----:B------:R-:W-:-:S02]  /*6970*/  FSEL R59, R59, -INF , !P3 ;  /* 0xff8000003b3b7808 */ /* 0x000fc40005800000 */
[----:B------:R-:W-:Y:S02]  /*6980*/  FMNMX.FTZ R20, R58, R21, !PT ;  /* 0x000000153a147209 */ /* 0x000fe40007810000 */
[----:B------:R-:W-:Y:S02]  /*6990*/  FSEL R5, R9, RZ, P6 ;  /* 0x000000ff09057208 */ /* 0x000fe40003000000 */
[----:B------:R-:W-:Y:S02]  /*69a0*/  ISETP.GT.AND P2, PT, R11, 0x50, P1 ;  /* 0x000000500b00780c */ /* 0x000fe40000f44270 */
[----:B------:R-:W-:Y:S01]  /*69b0*/  FSEL R62, R62, -INF , !P5 ;  /* 0xff8000003e3e7808 */ /* 0x000fe20006800000 */
[--C-:B------:R-:W-:Y:S01]  /*69c0*/  FFMA.FTZ R148, R24, UR21, -R5.reuse ;  /* 0x0000001518947c23 */ /* 0x100fe20008010805 */
[----:B------:R-:W-:Y:S01]  /*69d0*/  ISETP.LT.OR P4, PT, R12, 0x4a, P4 ;  /* 0x0000004a0c00780c */ /* 0x000fe20002781670 */
[--C-:B------:R-:W-:Y:S01]  /*69e0*/  FFMA.FTZ R8, R25, UR21, -R5.reuse ;  /* 0x0000001519087c23 */ /* 0x100fe20008010805 */
[----:B------:R-:W-:Y:S01]  /*69f0*/  FMNMX.FTZ R21, R59, R20, !PT ;  /* 0x000000143b157209 */ /* 0x000fe20007810000 */
[--C-:B------:R-:W-:Y:S01]  /*6a00*/  FFMA.FTZ R33, R33, UR21, -R5.reuse ;  /* 0x0000001521217c23 */ /* 0x100fe20008010805 */
[----:B------:R-:W-:Y:S01]  /*6a10*/  ISETP.GT.AND P3, PT, R11, 0x51, P1 ;  /* 0x000000510b00780c */ /* 0x000fe20000f64270 */
[--C-:B------:R-:W-:Y:S01]  /*6a20*/  FFMA.FTZ R146, R36, UR21, -R5.reuse ;  /* 0x0000001524927c23 */ /* 0x100fe20008010805 */
[----:B------:R-:W-:Y:S01]  /*6a30*/  ISETP.LT.OR P2, PT, R12, 0x51, P2 ;  /* 0x000000510c00780c */ /* 0x000fe20001741670 */
[----:B------:R0:W-:Y:S01]  /*6a40*/  MUFU.EX2 R10, R33 ;  /* 0x00000021000a7308 */ /* 0x0001e20000000800 */
[----:B------:R-:W-:Y:S01]  /*6a50*/  FSEL R63, R63, -INF , !P4 ;  /* 0xff8000003f3f7808 */ /* 0x000fe20006000000 */
[--C-:B------:R-:W-:Y:S01]  /*6a60*/  FFMA.FTZ R150, R28, UR21, -R5.reuse ;  /* 0x000000151c967c23 */ /* 0x100fe20008010805 */
[----:B------:R-:W-:Y:S01]  /*6a70*/  FMNMX.FTZ R24, R62, R21, !PT ;  /* 0x000000153e187209 */ /* 0x000fe20007810000 */
[--C-:B------:R-:W-:Y:S01]  /*6a80*/  FFMA.FTZ R9, R29, UR21, -R5.reuse ;  /* 0x000000151d097c23 */ /* 0x100fe20008010805 */
[----:B------:R-:W-:Y:S01]  /*6a90*/  ISETP.GT.AND P5, PT, R11, 0x58, P1 ;  /* 0x000000580b00780c */ /* 0x000fe20000fa4270 */
[--C-:B------:R-:W-:Y:S01]  /*6aa0*/  FFMA.FTZ R144, R32, UR21, -R5.reuse ;  /* 0x0000001520907c23 */ /* 0x100fe20008010805 */
        /* <DEDUP_REMOVED lines=9> */
[--C-:B------:R-:W-:Y:S01]  /*6b40*/  FFMA.FTZ R15, R45, UR21, -R5.reuse ;  /* 0x000000152d0f7c23 */ /* 0x100fe20008010805 */
        /* <DEDUP_REMOVED lines=31> */
[----:B------:R-:W-:Y:S01]  /*6d40*/  FFMA.FTZ R85, R85, UR21, -R5 ;  /* 0x0000001555557c23 */ /* 0x000fe20008010805 */
[----:B------:R-:W-:Y:S01]  /*6d50*/  FSEL R75, R75, -INF , !P3 ;  /* 0xff8000004b4b7808 */ /* 0x000fe20005800000 */
[----:B------:R-:W-:Y:S01]  /*6d60*/  MUFU.EX2 R148, R148 ;  /* 0x0000009400947308 */ /* 0x000fe20000000800 */
[----:B------:R-:W-:-:S02]  /*6d70*/  FMNMX.FTZ R24, R74, R25, !PT ;  /* 0x000000194a187209 */ /* 0x000fc40007810000 */
[----:B------:R-:W-:Y:S02]  /*6d80*/  ISETP.GT.AND P2, PT, R11, 0x70, P1 ;  /* 0x000000700b00780c */ /* 0x000fe40000f44270 */
[----:B------:R-:W-:Y:S02]  /*6d90*/  FSEL R78, R78, -INF , !P5 ;  /* 0xff8000004e4e7808 */ /* 0x000fe40006800000 */
[C---:B------:R-:W-:Y:S01]  /*6da0*/  ISETP.LT.OR P4, PT, R12.reuse, 0x6a, P4 ;  /* 0x0000006a0c00780c */ /* 0x040fe20002781670 */
[----:B------:R-:W-:Y:S01]  /*6db0*/  MUFU.EX2 R8, R8 ;  /* 0x0000000800087308 */ /* 0x000fe20000000800 */
[----:B------:R-:W-:Y:S02]  /*6dc0*/  FMNMX.FTZ R25, R75, R24, !PT ;  /* 0x000000184b197209 */ /* 0x000fe40007810000 */
[----:B------:R-:W-:Y:S02]  /*6dd0*/  ISETP.GT.AND P3, PT, R11, 0x71, P1 ;  /* 0x000000710b00780c */ /* 0x000fe40000f64270 */
[----:B------:R-:W-:-:S02]  /*6de0*/  ISETP.LT.OR P2, PT, R12, 0x71, P2 ;  /* 0x000000710c00780c */ /* 0x000fc40001741670 */
[----:B------:R-:W-:Y:S01]  /*6df0*/  FSEL R79, R79, -INF , !P4 ;  /* 0xff8000004f4f7808 */ /* 0x000fe20006000000 */
[----:B------:R-:W-:Y:S01]  /*6e00*/  MUFU.EX2 R150, R150 ;  /* 0x0000009600967308 */ /* 0x000fe20000000800 */
[----:B------:R-:W-:Y:S02]  /*6e10*/  FMNMX.FTZ R24, R78, R25, !PT ;  /* 0x000000194e187209 */ /* 0x000fe40007810000 */
[----:B------:R-:W-:Y:S02]  /*6e20*/  ISETP.GT.AND P5, PT, R11, 0x78, P1 ;  /* 0x000000780b00780c */ /* 0x000fe40000fa4270 */
[----:B------:R-:W-:Y:S02]  /*6e30*/  ISETP.LT.OR P3, PT, R12, 0x72, P3 ;  /* 0x000000720c00780c */ /* 0x000fe40001f61670 */
[----:B------:R-:W-:Y:S01]  /*6e40*/  FSEL R82, R82, -INF , !P2 ;  /* 0xff80000052527808 */ /* 0x000fe20005000000 */
[----:B------:R-:W-:Y:S01]  /*6e50*/  MUFU.EX2 R9, R9 ;  /* 0x0000000900097308 */ /* 0x000fe20000000800 */
[----:B------:R-:W-:-:S02]  /*6e60*/  FMNMX.FTZ R25, R79, R24, !PT ;  /* 0x000000184f197209 */ /* 0x000fc40007810000 */
[----:B------:R-:W-:Y:S01]  /*6e70*/  ISETP.GT.AND P1, PT, R11, 0x79, P1 ;  /* 0x000000790b00780c */ /* 0x000fe20000f24270 */
[----:B------:R-:W-:Y:S01]  /*6e80*/  FFMA.FTZ R11, R57, UR21, -R5 ;  /* 0x00000015390b7c23 */ /* 0x000fe20008010805 */
[----:B------:R-:W-:Y:S02]  /*6e90*/  ISETP.LT.OR P5, PT, R12, 0x79, P5 ;  /* 0x000000790c00780c */ /* 0x000fe40002fa1670 */
[----:B------:R-:W-:Y:S01]  /*6ea0*/  FSEL R83, R83, -INF , !P3 ;  /* 0xff80000053537808 */ /* 0x000fe20005800000 */
[----:B------:R-:W-:Y:S01]  /*6eb0*/  MUFU.EX2 R144, R144 ;  /* 0x0000009000907308 */ /* 0x000fe20000000800 */
[----:B------:R-:W-:Y:S02]  /*6ec0*/  FMNMX.FTZ R24, R82, R25, !PT ;  /* 0x0000001952187209 */ /* 0x000fe40007810000 */
[----:B------:R-:W-:Y:S02]  /*6ed0*/  ISETP.LT.OR P1, PT, R12, 0x7a, P1 ;  /* 0x0000007a0c00780c */ /* 0x000fe40000f21670 */
[----:B------:R-:W-:-:S02]  /*6ee0*/  FSEL R86, R86, -INF , !P5 ;  /* 0xff80000056567808 */ /* 0x000fc40006800000 */
[----:B------:R-:W-:Y:S01]  /*6ef0*/  FMNMX.FTZ R25, R83, R24, !PT ;  /* 0x0000001853197209 */ /* 0x000fe20007810000 */
[--C-:B------:R-:W-:Y:S01]  /*6f00*/  FFMA.FTZ R24, R77, UR21, -R5.reuse ;  /* 0x000000154d187c23 */ /* 0x100fe20008010805 */
[----:B------:R-:W-:Y:S01]  /*6f10*/  FSEL R87, R87, -INF , !P1 ;  /* 0xff80000057577808 */ /* 0x000fe20004800000 */
[----:B------:R-:W-:Y:S01]  /*6f20*/  MUFU.EX2 R146, R146 ;  /* 0x0000009200927308 */ /* 0x000fe20000000800 */
[----:B------:R-:W-:Y:S01]  /*6f30*/  FMNMX.FTZ R12, R86, R25, !PT ;  /* 0x00000019560c7209 */ /* 0x000fe20007810000 */
[----:B------:R-:W-:Y:S01]  /*6f40*/  FFMA.FTZ R25, R73, UR21, -R5 ;  /* 0x0000001549197c23 */ /* 0x000fe20008010805 */
[----:B------:R-:W-:Y:S02]  /*6f50*/  FSEL R37, R0, RZ, P6 ;  /* 0x000000ff00257208 */ /* 0x000fe40003000000 */
[----:B------:R-:W-:-:S03]  /*6f60*/  FMNMX.FTZ R12, R87, R12, !PT ;  /* 0x0000000c570c7209 */ /* 0x000fc60007810000 */
[----:B------:R-:W-:Y:S01]  /*6f70*/  FADD.FTZ R37, -R37, R6 ;  /* 0x0000000625257221 */ /* 0x000fe20000010100 */
[----:B------:R-:W-:Y:S01]  /*6f80*/  MUFU.EX2 R13, R13 ;  /* 0x0000000d000d7308 */ /* 0x000fe20000000800 */
[----:B0-----:R-:W0:Y:S02]  /*6f90*/  SHFL.BFLY PT, R33, R12, 0x2, 0x1f ;  /* 0x0c401f000c217f89 */ /* 0x001e2400000e0000 */
[----:B------:R-:W-:-:S05]  /*6fa0*/  FMUL.FTZ R6, R37, UR21 ;  /* 0x0000001525067c20 */ /* 0x000fca0008410000 */
[----:B------:R-:W-:Y:S08]  /*6fb0*/  MUFU.EX2 R140, R140 ;  /* 0x0000008c008c7308 */ /* 0x000ff00000000800 */
[----:B------:R-:W1:Y:S08]  /*6fc0*/  MUFU.EX2 R6, R6 ;  /* 0x0000000600067308 */ /* 0x000e700000000800 */
[----:B------:R-:W-:Y:S01]  /*6fd0*/  MUFU.EX2 R14, R41 ;  /* 0x00000029000e7308 */ /* 0x000fe20000000800 */
[----:B0-----:R-:W-:Y:S01]  /*6fe0*/  FMNMX.FTZ R33, R12, R33, !PT ;  /* 0x000000210c217209 */ /* 0x001fe20007810000 */
[----:B------:R-:W-:-:S04]  /*6ff0*/  FFMA.FTZ R12, R81, UR21, -R5 ;  /* 0x00000015510c7c23 */ /* 0x000fc80008010805 */
[----:B------:R-:W0:Y:S02]  /*7000*/  SHFL.BFLY PT, R36, R33, 0x1, 0x1f ;  /* 0x0c201f0021247f89 */ /* 0x000e2400000e0000 */
[----:B------:R-:W-:Y:S01]  /*7010*/  MUFU.EX2 R142, R142 ;  /* 0x0000008e008e7308 */ /* 0x000fe20000000800 */
[----:B-1----:R-:W-:-:S04]  /*7020*/  FFMA.FTZ R3, R6, R3, R148 ;  /* 0x0000000306037223 */ /* 0x002fc80000010094 */
[----:B------:R-:W-:-:S03]  /*7030*/  FADD.FTZ R3, R8, R3 ;  /* 0x0000000308037221 */ /* 0x000fc60000010000 */
[----:B------:R-:W-:Y:S08]  /*7040*/  MUFU.EX2 R15, R15 ;  /* 0x0000000f000f7308 */ /* 0x000ff00000000800 */
[----:B------:R-:W-:Y:S01]  /*7050*/  MUFU.EX2 R136, R136 ;  /* 0x0000008800887308 */ /* 0x000fe20000000800 */
[----:B0-----:R-:W-:-:S07]  /*7060*/  FMNMX.FTZ R5, R33, R36, !PT ;  /* 0x0000002421057209 */ /* 0x001fce0007810000 */
[----:B------:R-:W-:Y:S01]  /*7070*/  MUFU.EX2 R20, R49 ;  /* 0x0000003100147308 */ /* 0x000fe20000000800 */
[C---:B------:R-:W-:Y:S01]  /*7080*/  FSETP.NEU.FTZ.AND P1, PT, R5.reuse, -INF , PT ;  /* 0xff8000000500780b */ /* 0x040fe20003f3d000 */
[----:B------:R-:W-:-:S05]  /*7090*/  FMUL.FTZ R36, R5, UR21 ;  /* 0x0000001505247c20 */ /* 0x000fca0008410000 */
[----:B------:R-:W-:Y:S01]  /*70a0*/  FSEL R36, R36, RZ, P1 ;  /* 0x000000ff24247208 */ /* 0x000fe20000800000 */
[----:B------:R-:W-:Y:S04]  /*70b0*/  MUFU.EX2 R138, R138 ;  /* 0x0000008a008a7308 */ /* 0x000fe80000000800 */
[--C-:B------:R-:W-:Y:S01]  /*70c0*/  FFMA.FTZ R147, R38, UR21, -R36.reuse ;  /* 0x0000001526937c23 */ /* 0x100fe20008010824 */
[----:B------:R-:W-:Y:S01]  /*70d0*/  FSEL R38, R5, RZ, P1 ;  /* 0x000000ff05267208 */ /* 0x000fe20000800000 */
[--C-:B------:R-:W-:Y:S01]  /*70e0*/  FFMA.FTZ R149, R26, UR21, -R36.reuse ;  /* 0x000000151a957c23 */ /* 0x100fe20008010824 */
[--C-:B------:R-:W-:Y:S01]  /*70f0*/  FFMA.FTZ R40, R27, UR21, -R36.reuse ;  /* 0x000000151b287c23 */ /* 0x100fe20008010824 */
[--C-:B------:R-:W-:Y:S01]  /*7100*/  FFMA.FTZ R151, R30, UR21, -R36.reuse ;  /* 0x000000151e977c23 */ /* 0x100fe20008010824 */
[--C-:B------:R-:W-:Y:S01]  /*7110*/  FFMA.FTZ R37, R31, UR21, -R36.reuse ;  /* 0x000000151f257c23 */ /* 0x100fe20008010824 */
[----:B------:R-:W-:Y:S01]  /*7120*/  FADD.FTZ R38, -R38, R7 ;  /* 0x0000000726267221 */ /* 0x000fe20000010100 */
[--C-:B------:R-:W-:Y:S01]  /*7130*/  FFMA.FTZ R145, R34, UR21, -R36.reuse ;  /* 0x0000001522917c23 */ /* 0x100fe20008010824 */
[----:B------:R-:W-:Y:S01]  /*7140*/  MUFU.EX2 R149, R149 ;  /* 0x0000009500957308 */ /* 0x000fe20000000800 */
[--C-:B------:R-:W-:Y:S01]  /*7150*/  FFMA.FTZ R34, R35, UR21, -R36.reuse ;  /* 0x0000001523227c23 */ /* 0x100fe20008010824 */
[----:B------:R-:W-:Y:S01]  /*7160*/  FMUL.FTZ R7, R38, UR21 ;  /* 0x0000001526077c20 */ /* 0x000fe20008410000 */
[--C-:B------:R-:W-:Y:S01]  /*7170*/  FFMA.FTZ R31, R39, UR21, -R36.reuse ;  /* 0x00000015271f7c23 */ /* 0x100fe20008010824 */
[----:B------:R-:W-:Y:S01]  /*7180*/  FADD.FTZ R38, R150, R3 ;  /* 0x0000000396267221 */ /* 0x000fe20000010000 */
[--C-:B------:R-:W-:Y:S01]  /*7190*/  FFMA.FTZ R141, R42, UR21, -R36.reuse ;  /* 0x000000152a8d7c23 */ /* 0x100fe20008010824 */
[--C-:B------:R-:W-:Y:S01]  /*71a0*/  FFMA.FTZ R30, R43, UR21, -R36.reuse ;  /* 0x000000152b1e7c23 */ /* 0x100fe20008010824 */
[----:B------:R-:W-:Y:S01]  /*71b0*/  FFMA.FTZ R143, R46, UR21, -R36 ;  /* 0x000000152e8f7c23 */ /* 0x000fe20008010824 */
[----:B------:R-:W0:Y:S01]  /*71c0*/  MUFU.EX2 R7, R7 ;  /* 0x0000000700077308 */ /* 0x000e220000000800 */
[----:B------:R-:W-:Y:S01]  /*71d0*/  FADD.FTZ R3, R9, R38 ;  /* 0x0000002609037221 */ /* 0x000fe20000010000 */
[--C-:B------:R-:W-:Y:S01]  /*71e0*/  FFMA.FTZ R27, R47, UR21, -R36.reuse ;  /* 0x000000152f1b7c23 */ /* 0x100fe20008010824 */
[--C-:B------:R-:W-:Y:S01]  /*71f0*/  FFMA.FTZ R137, R50, UR21, -R36.reuse ;  /* 0x0000001532897c23 */ /* 0x100fe20008010824 */
[--C-:B------:R-:W-:Y:S01]  /*7200*/  FFMA.FTZ R26, R51, UR21, -R36.reuse ;  /* 0x00000015331a7c23 */ /* 0x100fe20008010824 */
[----:B------:R-:W-:Y:S01]  /*7210*/  FADD.FTZ R3, R144, R3 ;  /* 0x0000000390037221 */ /* 0x000fe20000010000 */
[--C-:B------:R-:W-:Y:S01]  /*7220*/  FFMA.FTZ R139, R54, UR21, -R36.reuse ;  /* 0x00000015368b7c23 */ /* 0x100fe20008010824 */
[--C-:B------:R-:W-:Y:S01]  /*7230*/  FFMA.FTZ R45, R55, UR21, -R36.reuse ;  /* 0x00000015372d7c23 */ /* 0x100fe20008010824 */
[----:B------:R-:W1:Y:S01]  /*7240*/  MUFU.EX2 R40, R40 ;  /* 0x0000002800287308 */ /* 0x000e620000000800 */
        /* <DEDUP_REMOVED lines=8> */
[----:B0-----:R-:W-:Y:S01]  /*72d0*/  FFMA.FTZ R35, R7, R2, R149 ;  /* 0x0000000207237223 */ /* 0x001fe20000010095 */
[----:B------:R-:W-:Y:S01]  /*72e0*/  FADD.FTZ R3, R13, R38 ;  /* 0x000000260d037221 */ /* 0x000fe20000010000 */
[--C-:B------:R-:W-:Y:S01]  /*72f0*/  FFMA.FTZ R42, R67, UR21, -R36.reuse ;  /* 0x00000015432a7c23 */ /* 0x100fe20008010824 */
[--C-:B------:R-:W-:Y:S01]  /*7300*/  FFMA.FTZ R131, R70, UR21, -R36.reuse ;  /* 0x0000001546837c23 */ /* 0x100fe20008010824 */
[--C-:B------:R-:W-:Y:S01]  /*7310*/  FFMA.FTZ R41, R71, UR21, -R36.reuse ;  /* 0x0000001547297c23 */ /* 0x100fe20008010824 */
[----:B------:R-:W-:Y:S01]  /*7320*/  FADD.FTZ R3, R140, R3 ;  /* 0x000000038c037221 */ /* 0x000fe20000010000 */
[--C-:B------:R-:W-:Y:S01]  /*7330*/  FFMA.FTZ R125, R74, UR21, -R36.reuse ;  /* 0x000000154a7d7c23 */ /* 0x100fe20008010824 */
[----:B------:R-:W0:Y:S01]  /*7340*/  MUFU.EX2 R37, R37 ;  /* 0x0000002500257308 */ /* 0x000e220000000800 */
[----:B-1----:R-:W-:Y:S01]  /*7350*/  FADD.FTZ R2, R40, R35 ;  /* 0x0000002328027221 */ /* 0x002fe20000010000 */
[----:B------:R-:W-:Y:S01]  /*7360*/  FADD.FTZ R3, R14, R3 ;  /* 0x000000030e037221 */ /* 0x000fe20000010000 */
[--C-:B------:R-:W-:Y:S01]  /*7370*/  FFMA.FTZ R39, R75, UR21, -R36.reuse ;  /* 0x000000154b277c23 */ /* 0x100fe20008010824 */
[--C-:B------:R-:W-:Y:S01]  /*7380*/  FFMA.FTZ R127, R78, UR21, -R36.reuse ;  /* 0x000000154e7f7c23 */ /* 0x100fe20008010824 */
[--C-:B------:R-:W-:Y:S01]  /*7390*/  FFMA.FTZ R121, R82, UR21, -R36.reuse ;  /* 0x0000001552797c23 */ /* 0x100fe20008010824 */
[----:B------:R-:W-:Y:S01]  /*73a0*/  FADD.FTZ R38, R142, R3 ;  /* 0x000000038e267221 */ /* 0x000fe20000010000 */
[----:B------:R-:W-:Y:S01]  /*73b0*/  FFMA.FTZ R123, R86, UR21, -R36 ;  /* 0x00000015567b7c23 */ /* 0x000fe20008010824 */
        /* <DEDUP_REMOVED lines=39> */
[----:B-1----:R-:W-:Y:S01]  /*7630*/  FADD.FTZ R35, R11, R38 ;  /* 0x000000260b237221 */ /* 0x002fe20000010000 */
[----:B------:R-:W-:-:S06]  /*7640*/  FFMA.FTZ R38, R79, UR21, -R36 ;  /* 0x000000154f267c23 */ /* 0x000fcc0008010824 */
        /* <DEDUP_REMOVED lines=12> */
[--C-:B------:R-:W-:Y:S01]  /*7710*/  FFMA.FTZ R35, R83, UR21, -R36.reuse ;  /* 0x0000001553237c23 */ /* 0x100fe20008010824 */
[----:B------:R-:W-:-:S05]  /*7720*/  FFMA.FTZ R36, R87, UR21, -R36 ;  /* 0x0000001557247c23 */ /* 0x000fca0008010824 */
        /* <DEDUP_REMOVED lines=42> */
[----:B--2---:R-:W-:-:S03]  /*79d0*/  FADD.FTZ R3, R33, R46 ;  /* 0x0000002e21037221 */ /* 0x004fc60000010000 */
[----:B0-----:R-:W-:Y:S01]  /*79e0*/  FADD.FTZ R2, R36, R47 ;  /* 0x0000002f24027221 */ /* 0x001fe20000010000 */
[----:B------:R-:W-:Y:S06]  /*79f0*/  @!P0 BRA `(.L_x_1272) ;  /* 0x0000000000048947 */ /* 0x000fec0003800000 */
[----:B------:R-:W-:Y:S01]  /*7a00*/  BPT.TRAP 0x1 ;  /* 0x000000040000795c */ /* 0x000fe20000300000 */
.L_x_1272:
[----:B------:R-:W-:Y:S01]  /*7a10*/  ULEA UR6, UR26, UR45, 0x3 ;  /* 0x0000002d1a067291 */ /* 0x000fe2000f8e183f */
[----:B------:R-:W-:Y:S01]  /*7a20*/  ISETP.GT.AND P1, PT, R4, UR25, PT ;  /* 0x0000001904007c0c */ /* 0x000fe2000bf24270 */
[----:B------:R-:W-:Y:S01]  /*7a30*/  UMOV UR27, UR49 ;  /* 0x00000031001b7c82 */ /* 0x000fe20008000000 */
[----:B------:R-:W-:Y:S01]  /*7a40*/  UMOV UR26, UR48 ;  /* 0x00000030001a7c82 */ /* 0x000fe20008000000 */
        /* <DEDUP_REMOVED lines=71> */
.L_x_1254:
[----:B------:R-:W-:Y:S02]  /*7ec0*/  UISETP.NE.AND UP1, UPT, UR53, URZ, UPT ;  /* 0x0000003f3500728c */ /* 0x000fe4000bf25270 */
[----:B------:R-:W-:Y:S02]  /*7ed0*/  UISETP.NE.AND UP0, UPT, UR52, URZ, UPT ;  /* 0x0000003f3400728c */ /* 0x000fe4000bf05270 */
[----:B------:R-:W-:Y:S02]  /*7ee0*/  UIADD3 UR10, UR39, 0xbf, URZ ;  /* 0x000000bf270a7890 */ /* 0x000fe4000fffe03f */
[----:B------:R-:W-:Y:S02]  /*7ef0*/  UIADD3 UR11, UR40, 0x1, -UR47 ;  /* 0x00000001280b7890 */ /* 0x000fe4000fffe82f */
[----:B------:R-:W-:-:S03]  /*7f00*/  PLOP3.LUT P1, PT, PT, PT, UP0, 0x40, 0x0 ;  /* 0x000000000000781c */ /* 0x000fc60003f2e808 */
[----:B------:R-:W-:Y:S01]  /*7f10*/  @UP1 ULDC UR6, c[0x0][0x44c] ;  /* 0x0001130000061ab9 */ /* 0x000fe20000000800 */
[----:B------:R-:W-:Y:S01]  /*7f20*/  @UP1 ULDC UR14, c[0x0][0x450] ;  /* 0x00011400000e1ab9 */ /* 0x000fe20000000800 */
[----:B------:R-:W-:-:S04]  /*7f30*/  UIMAD.WIDE.U32 UR6, UR10, UR6, URZ ;  /* 0x000000060a0672a5 */ /* 0x000fc8000f8e003f */
[----:B------:R-:W-:-:S04]  /*7f40*/  @UP1 USHF.R.U32.HI UR10, URZ, UR14, UR7 ;  /* 0x0000000e3f0a1299 */ /* 0x000fc80008011607 */
[----:B------:R-:W-:-:S04]  /*7f50*/  UIADD3 UR10, UR11, UR10, URZ ;  /* 0x0000000a0b0a7290 */ /* 0x000fc8000fffe03f */
[----:B------:R-:W-:Y:S01]  /*7f60*/  UIADD3 UR23, UR10, -UR23, URZ ;  /* 0x800000170a177290 */ /* 0x000fe2000fffe03f */
[----:B------:R-:W-:Y:S11]  /*7f70*/  @P1 BRA `(.L_x_1274) ;  /* 0x0000000000501947 */ /* 0x000ff60003800000 */
[----:B------:R-:W-:Y:S02]  /*7f80*/  UMOV UR14, UR10 ;  /* 0x0000000a000e7c82 */ /* 0x000fe40008000000 */
        /* <DEDUP_REMOVED lines=11> */
.L_x_1275:
[----:B------:R-:W-:Y:S02]  /*8040*/  ULDC UR15, c[0x0][0x9e4] ;  /* 0x00027900000f7ab9 */ /* 0x000fe40000000800 */
[----:B------:R-:W-:-:S11]  /*8050*/  UISETP.NE.AND UP0, UPT, UR15, 0x1, UPT ;  /* 0x000000010f00788c */ /* 0x000fd6000bf05270 */
[----:B------:R-:W-:Y:S02]  /*8060*/  @UP0 ULDC.64 UR6, c[0x0][0x9e8] ;  /* 0x00027a0000060ab9 */ /* 0x000fe40000000a00 */
[----:B------:R-:W-:-:S04]  /*8070*/  UIMAD.WIDE.U32 UR10, UR14, UR6, URZ ;  /* 0x000000060e0a72a5 */ /* 0x000fc8000f8e003f */
[----:B------:R-:W-:-:S12]  /*8080*/  @UP0 USHF.R.U32.HI UR14, URZ, UR7, UR11 ;  /* 0x000000073f0e0299 */ /* 0x000fd8000801160b */
.L_x_1276:
[----:B------:R-:W-:-:S04]  /*8090*/  UIMAD UR14, UR14, UR15, URZ ;  /* 0x0000000f0e0e72a4 */ /* 0x000fc8000f8e023f */
[----:B------:R-:W-:-:S04]  /*80a0*/  UISETP.LT.AND UP0, UPT, UR23, UR14, UPT ;  /* 0x0000000e1700728c */ /* 0x000fc8000bf01270 */
[----:B------:R-:W-:-:S12]  /*80b0*/  USEL UR23, UR23, UR14, !UP0 ;  /* 0x0000000e17177287 */ /* 0x000fd8000c000000 */
.L_x_1274:
        /* <DEDUP_REMOVED lines=11> */
[----:B------:R-:W-:Y:S01]  /*8170*/  UMOV UR23, UR48 ;  /* 0x0000003000177c82 */ /* 0x000fe20008000000 */
[----:B------:R-:W-:-:S05]  /*8180*/  ULDC UR21, c[0x0][0x988] ;  /* 0x0002620000157ab9 */ /* 0x000fca0000000800 */
.L_x_1288:
[----:B------:R-:W-:Y:S01]  /*8190*/  ISETP.NE.AND P2, PT, RZ, UR44, PT ;  /* 0x0000002cff007c0c */ /* 0x000fe2000bf45270 */
[----:B------:R-:W-:-:S04]  /*81a0*/  UISETP.NE.AND UP0, UPT, UR23, 0x1, UPT ;  /* 0x000000011700788c */ /* 0x000fc8000bf05270 */
[----:B------:R-:W-:-:S04]  /*81b0*/  USEL UR49, URZ, 0x1, UP0 ;  /* 0x000000013f317887 */ /* 0x000fc80008000000 */
[----:B------:R-:W-:-:S04]  /*81c0*/  ULOP3.LUT UR49, UR24, UR49, URZ, 0x3c, !UPT ;  /* 0x0000003118317292 */ /* 0x000fc8000f8e3c3f */
[----:B------:R-:W-:Y:S08]  /*81d0*/  @P2 BRA `(.L_x_1278) ;  /* 0x0000000000382947 */ /* 0x000ff00003800000 */
[----:B------:R-:W-:Y:S05]  /*81e0*/  @!P0 BRA `(.L_x_1279) ;  /* 0x0000000000048947 */ /* 0x000fea0003800000 */
[----:B------:R-:W-:Y:S01]  /*81f0*/  BPT.TRAP 0x1 ;  /* 0x000000040000795c */ /* 0x000fe20000300000 */
.L_x_1279:
        /* <DEDUP_REMOVED lines=9> */
.L_x_1280:
[----:B-1----:R-:W-:Y:S05]  /*8290*/  @P1 BRA `(.L_x_1278) ;  /* 0x0000000000081947 */ /* 0x002fea0003800000 */
[----:B------:R-:W1:Y:S02]  /*82a0*/  SYNCS.PHASECHK.TRANS64.TRYWAIT P1, [UR6+0x16830], R0 ;  /* 0x01683000ff0075a7 */ /* 0x000e640008020146 */
[----:B-1----:R-:W-:Y:S05]  /*82b0*/  @!P1 BRA `(.L_x_1281) ;  /* 0x000000e000289947 */ /* 0x002fea0003800000 */
.L_x_1278:
        /* <DEDUP_REMOVED lines=30> */
.L_x_1283:
[----:B------:R-:W-:Y:S01]  /*84a0*/  ULEA UR6, UR23, UR45, 0x3 ;  /* 0x0000002d17067291 */ /* 0x000fe2000f8e183f */
[----:B------:R-:W-:-:S05]  /*84b0*/  IMAD.U32 R0, RZ, RZ, UR24 ;  /* 0x00000018ff007e24 */ /* 0x000fca000f8e00ff */
[----:B------:R-:W-:-:S04]  /*84c0*/  SHF.L.U32 R0, R0, 0x1f, RZ ;  /* 0x0000001f00007819 */ /* 0x000fc800000006ff */
[----:B------:R0:W1:Y:S01]  /*84d0*/  SYNCS.PHASECHK.TRANS64.TRYWAIT P1, [UR6+0x16850], R0 ;  /* 0x01685000ff0075a7 */ /* 0x0000620008020146 */
[----:B------:R-:W-:Y:S05]  /*84e0*/  @!P0 BRA `(.L_x_1284) ;  /* 0x0000000000048947 */ /* 0x000fea0003800000 */
[----:B------:R-:W-:Y:S01]  /*84f0*/  BPT.TRAP 0x1 ;  /* 0x000000040000795c */ /* 0x000fe20000300000 */
.L_x_1284:
[----:B-1----:R-:W-:Y:S05]  /*8500*/  @P1 BRA `(.L_x_1282) ;  /* 0x0000000000081947 */ /* 0x002fea0003800000 */
[----:B------:R-:W1:Y:S02]  /*8510*/  SYNCS.PHASECHK.TRANS64.TRYWAIT P1, [UR6+0x16850], R0 ;  /* 0x01685000ff0075a7 */ /* 0x000e640008020146 */
[----:B-1----:R-:W-:Y:S05]  /*8520*/  @!P1 BRA `(.L_x_1285) ;  /* 0x000000dc00a49947 */ /* 0x002fea0003800000 */
.L_x_1282:
        /* <DEDUP_REMOVED lines=52> */
.L_x_1286:
        /* <DEDUP_REMOVED lines=72> */
[----:B------:R-:W0:Y:S04]  /*8cf0*/  SHFL.BFLY PT, R5, R10, 0x1, 0x1f ;  /* 0x0c201f000a057f89 */ /* 0x000e2800000e0000 */
[----:B------:R-:W1:Y:S01]  /*8d00*/  SHFL.BFLY PT, R12, R11, 0x1, 0x1f ;  /* 0x0c201f000b0c7f89 */ /* 0x000e6200000e0000 */
[----:B0-----:R-:W-:Y:S02]  /*8d10*/  FMNMX.FTZ R0, R10, R5, !PT ;  /* 0x000000050a007209 */ /* 0x001fe40007810000 */
[----:B-1----:R-:W-:-:S03]  /*8d20*/  FMNMX.FTZ R5, R11, R12, !PT ;  /* 0x0000000c0b057209 */ /* 0x002fc60007810000 */
[C---:B------:R-:W-:Y:S01]  /*8d30*/  FMUL.FTZ R8, R0.reuse, UR21 ;  /* 0x0000001500087c20 */ /* 0x040fe20008410000 */
[----:B------:R-:W-:-:S03]  /*8d40*/  FADD.FTZ R6, -R0, R6 ;  /* 0x0000000600067221 */ /* 0x000fc60000010100 */
[--C-:B------:R-:W-:Y:S01]  /*8d50*/  FFMA.FTZ R144, R32, UR21, -R8.reuse ;  /* 0x0000001520907c23 */ /* 0x100fe20008010808 */
[C---:B------:R-:W-:Y:S01]  /*8d60*/  FADD.FTZ R7, -R5.reuse, R7 ;  /* 0x0000000705077221 */ /* 0x040fe20000010100 */
[----:B------:R-:W-:Y:S01]  /*8d70*/  FMUL.FTZ R32, R5, UR21 ;  /* 0x0000001505207c20 */ /* 0x000fe20008410000 */
[----:B------:R-:W-:Y:S01]  /*8d80*/  FMUL.FTZ R6, R6, UR21 ;  /* 0x0000001506067c20 */ /* 0x000fe20008410000 */
[----:B------:R-:W-:Y:S01]  /*8d90*/  FFMA.FTZ R148, R24, UR21, -R8 ;  /* 0x0000001518947c23 */ /* 0x000fe20008010808 */
[----:B------:R-:W-:Y:S01]  /*8da0*/  FMUL.FTZ R7, R7, UR21 ;  /* 0x0000001507077c20 */ /* 0x000fe20008410000 */
[----:B------:R-:W-:Y:S01]  /*8db0*/  FFMA.FTZ R149, R26, UR21, -R32 ;  /* 0x000000151a957c23 */ /* 0x000fe20008010820 */
[--C-:B------:R-:W-:Y:S01]  /*8dc0*/  FFMA.FTZ R123, R25, UR21, -R8.reuse ;  /* 0x00000015197b7c23 */ /* 0x100fe20008010808 */
[----:B------:R-:W-:Y:S01]  /*8dd0*/  FFMA.FTZ R21, R49, UR21, -R8 ;  /* 0x0000001531157c23 */ /* 0x000fe20008010808 */
[----:B------:R-:W-:Y:S01]  /*8de0*/  FFMA.FTZ R49, R27, UR21, -R32 ;  /* 0x000000151b317c23 */ /* 0x000fe20008010820 */
[----:B------:R-:W-:Y:S01]  /*8df0*/  MUFU.EX2 R6, R6 ;  /* 0x0000000600067308 */ /* 0x000fe20000000800 */
[----:B------:R-:W-:Y:S01]  /*8e00*/  FFMA.FTZ R150, R28, UR21, -R8 ;  /* 0x000000151c967c23 */ /* 0x000fe20008010808 */
[----:B------:R-:W-:Y:S01]  /*8e10*/  FFMA.FTZ R151, R30, UR21, -R32 ;  /* 0x000000151e977c23 */ /* 0x000fe20008010820 */
[--C-:B------:R-:W-:Y:S01]  /*8e20*/  FFMA.FTZ R121, R29, UR21, -R8.reuse ;  /* 0x000000151d797c23 */ /* 0x100fe20008010808 */
[----:B------:R-:W-:Y:S01]  /*8e30*/  FFMA.FTZ R136, R48, UR21, -R8 ;  /* 0x0000001530887c23 */ /* 0x000fe20008010808 */
[--C-:B------:R-:W-:Y:S01]  /*8e40*/  FFMA.FTZ R48, R31, UR21, -R32.reuse ;  /* 0x000000151f307c23 */ /* 0x100fe20008010820 */
[----:B------:R-:W-:Y:S01]  /*8e50*/  FFMA.FTZ R145, R34, UR21, -R32 ;  /* 0x0000001522917c23 */ /* 0x000fe20008010820 */
[--C-:B------:R-:W-:Y:S01]  /*8e60*/  FFMA.FTZ R29, R33, UR21, -R8.reuse ;  /* 0x00000015211d7c23 */ /* 0x100fe20008010808 */
[----:B------:R-:W0:Y:S01]  /*8e70*/  MUFU.EX2 R148, R148 ;  /* 0x0000009400947308 */ /* 0x000e220000000800 */
[----:B------:R-:W-:Y:S01]  /*8e80*/  FFMA.FTZ R24, R45, UR21, -R8 ;  /* 0x000000152d187c23 */ /* 0x000fe20008010808 */
[----:B------:R-:W-:Y:S01]  /*8e90*/  FFMA.FTZ R45, R35, UR21, -R32 ;  /* 0x00000015232d7c23 */ /* 0x000fe20008010820 */
[----:B------:R-:W-:Y:S01]  /*8ea0*/  FFMA.FTZ R146, R36, UR21, -R8 ;  /* 0x0000001524927c23 */ /* 0x000fe20008010808 */
[----:B------:R-:W-:Y:S01]  /*8eb0*/  FFMA.FTZ R147, R38, UR21, -R32 ;  /* 0x0000001526937c23 */ /* 0x000fe20008010820 */
[--C-:B------:R-:W-:Y:S01]  /*8ec0*/  FFMA.FTZ R28, R37, UR21, -R8.reuse ;  /* 0x00000015251c7c23 */ /* 0x100fe20008010808 */
[----:B------:R-:W-:Y:S01]  /*8ed0*/  FFMA.FTZ R142, R44, UR21, -R8 ;  /* 0x000000152c8e7c23 */ /* 0x000fe20008010808 */
[----:B------:R-:W-:Y:S01]  /*8ee0*/  FFMA.FTZ R44, R39, UR21, -R32 ;  /* 0x00000015272c7c23 */ /* 0x000fe20008010820 */
[----:B------:R-:W-:Y:S01]  /*8ef0*/  MUFU.EX2 R7, R7 ;  /* 0x0000000700077308 */ /* 0x000fe20000000800 */
[----:B------:R-:W-:Y:S01]  /*8f00*/  FFMA.FTZ R140, R40, UR21, -R8 ;  /* 0x00000015288c7c23 */ /* 0x000fe20008010808 */
[----:B------:R-:W-:Y:S01]  /*8f10*/  FFMA.FTZ R141, R42, UR21, -R32 ;  /* 0x000000152a8d7c23 */ /* 0x000fe20008010820 */
[----:B------:R-:W-:Y:S01]  /*8f20*/  FFMA.FTZ R25, R41, UR21, -R8 ;  /* 0x0000001529197c23 */ /* 0x000fe20008010808 */
[--C-:B------:R-:W-:Y:S01]  /*8f30*/  FFMA.FTZ R41, R43, UR21, -R32.reuse ;  /* 0x000000152b297c23 */ /* 0x100fe20008010820 */
[--C-:B------:R-:W-:Y:S01]  /*8f40*/  FFMA.FTZ R143, R46, UR21, -R32.reuse ;  /* 0x000000152e8f7c23 */ /* 0x100fe20008010820 */
[--C-:B------:R-:W-:Y:S01]  /*8f50*/  FFMA.FTZ R40, R47, UR21, -R32.reuse ;  /* 0x000000152f287c23 */ /* 0x100fe20008010820 */
[----:B------:R-:W-:Y:S01]  /*8f60*/  FFMA.FTZ R137, R50, UR21, -R32 ;  /* 0x0000001532897c23 */ /* 0x000fe20008010820 */
[----:B------:R-:W1:Y:S01]  /*8f70*/  MUFU.EX2 R149, R149 ;  /* 0x0000009500957308 */ /* 0x000e620000000800 */
[----:B0-----:R-:W-:Y:S01]  /*8f80*/  FFMA.FTZ R26, R6, R3, R148 ;  /* 0x00000003061a7223 */ /* 0x001fe20000010094 */
[----:B------:R-:W-:Y:S01]  /*8f90*/  FFMA.FTZ R39, R51, UR21, -R32 ;  /* 0x0000001533277c23 */ /* 0x000fe20008010820 */
[----:B------:R-:W-:Y:S01]  /*8fa0*/  FFMA.FTZ R138, R52, UR21, -R8 ;  /* 0x00000015348a7c23 */ /* 0x000fe20008010808 */
[----:B------:R-:W-:Y:S01]  /*8fb0*/  FFMA.FTZ R139, R54, UR21, -R32 ;  /* 0x00000015368b7c23 */ /* 0x000fe20008010820 */
[----:B------:R-:W-:Y:S01]  /*8fc0*/  FFMA.FTZ R20, R53, UR21, -R8 ;  /* 0x0000001535147c23 */ /* 0x000fe20008010808 */
[----:B------:R-:W-:Y:S01]  /*8fd0*/  FFMA.FTZ R38, R55, UR21, -R32 ;  /* 0x0000001537267c23 */ /* 0x000fe20008010820 */
[----:B------:R-:W-:Y:S01]  /*8fe0*/  FFMA.FTZ R132, R56, UR21, -R8 ;  /* 0x0000001538847c23 */ /* 0x000fe20008010808 */
[----:B------:R-:W0:Y:S01]  /*8ff0*/  MUFU.EX2 R123, R123 ;  /* 0x0000007b007b7308 */ /* 0x000e220000000800 */
[----:B------:R-:W-:Y:S01]  /*9000*/  FFMA.FTZ R133, R58, UR21, -R32 ;  /* 0x000000153a857c23 */ /* 0x000fe20008010820 */
[----:B------:R-:W-:Y:S01]  /*9010*/  FFMA.FTZ R15, R57, UR21, -R8 ;  /* 0x00000015390f7c23 */ /* 0x000fe20008010808 */
[----:B------:R-:W-:Y:S01]  /*9020*/  FFMA.FTZ R37, R59, UR21, -R32 ;  /* 0x000000153b257c23 */ /* 0x000fe20008010820 */
[----:B------:R-:W-:Y:S01]  /*9030*/  FFMA.FTZ R134, R60, UR21, -R8 ;  /* 0x000000153c867c23 */ /* 0x000fe20008010808 */
[----:B------:R-:W-:Y:S01]  /*9040*/  FFMA.FTZ R135, R62, UR21, -R32 ;  /* 0x000000153e877c23 */ /* 0x000fe20008010820 */
[----:B------:R-:W-:Y:S01]  /*9050*/  FFMA.FTZ R14, R61, UR21, -R8 ;  /* 0x000000153d0e7c23 */ /* 0x000fe20008010808 */
[----:B------:R-:W-:Y:S01]  /*9060*/  FFMA.FTZ R36, R63, UR21, -R32 ;  /* 0x000000153f247c23 */ /* 0x000fe20008010820 */
[----:B------:R-:W2:Y:S01]  /*9070*/  MUFU.EX2 R49, R49 ;  /* 0x0000003100317308 */ /* 0x000ea20000000800 */
[----:B-1----:R-:W-:Y:S01]  /*9080*/  FFMA.FTZ R2, R7, R2, R149 ;  /* 0x0000000207027223 */ /* 0x002fe20000010095 */
[----:B------:R-:W-:Y:S01]  /*9090*/  FFMA.FTZ R128, R64, UR21, -R8 ;  /* 0x0000001540807c23 */ /* 0x000fe20008010808 */
[----:B------:R-:W-:Y:S01]  /*90a0*/  FFMA.FTZ R129, R66, UR21, -R32 ;  /* 0x0000001542817c23 */ /* 0x000fe20008010820 */
[----:B------:R-:W-:Y:S01]  /*90b0*/  FFMA.FTZ R13, R65, UR21, -R8 ;  /* 0x00000015410d7c23 */ /* 0x000fe20008010808 */
[----:B------:R-:W-:Y:S01]  /*90c0*/  FFMA.FTZ R35, R67, UR21, -R32 ;  /* 0x0000001543237c23 */ /* 0x000fe20008010820 */
[----:B------:R-:W-:Y:S01]  /*90d0*/  FFMA.FTZ R130, R68, UR21, -R8 ;  /* 0x0000001544827c23 */ /* 0x000fe20008010808 */
[----:B------:R-:W-:Y:S01]  /*90e0*/  FFMA.FTZ R131, R70, UR21, -R32 ;  /* 0x0000001546837c23 */ /* 0x000fe20008010820 */
[----:B------:R-:W1:Y:S01]  /*90f0*/  MUFU.EX2 R150, R150 ;  /* 0x0000009600967308 */ /* 0x000e620000000800 */
[----:B0-----:R-:W-:Y:S01]  /*9100*/  FADD.FTZ R3, R123, R26 ;  /* 0x0000001a7b037221 */ /* 0x001fe20000010000 */
[----:B------:R-:W-:Y:S01]  /*9110*/  FFMA.FTZ R12, R69, UR21, -R8 ;  /* 0x00000015450c7c23 */ /* 0x000fe20008010808 */
[----:B------:R-:W-:Y:S01]  /*9120*/  FFMA.FTZ R34, R71, UR21, -R32 ;  /* 0x0000001547227c23 */ /* 0x000fe20008010820 */
[----:B------:R-:W-:Y:S01]  /*9130*/  FFMA.FTZ R124, R72, UR21, -R8 ;  /* 0x00000015487c7c23 */ /* 0x000fe20008010808 */
[----:B------:R-:W-:Y:S01]  /*9140*/  FFMA.FTZ R125, R74, UR21, -R32 ;  /* 0x000000154a7d7c23 */ /* 0x000fe20008010820 */
[----:B------:R-:W-:Y:S01]  /*9150*/  FFMA.FTZ R11, R73, UR21, -R8 ;  /* 0x00000015490b7c23 */ /* 0x000fe20008010808 */
[----:B------:R-:W-:Y:S01]  /*9160*/  FFMA.FTZ R33, R75, UR21, -R32 ;  /* 0x000000154b217c23 */ /* 0x000fe20008010820 */
[----:B------:R-:W0:Y:S01]  /*9170*/  MUFU.EX2 R151, R151 ;  /* 0x0000009700977308 */ /* 0x000e220000000800 */
[----:B--2---:R-:W-:Y:S01]  /*9180*/  FADD.FTZ R2, R49, R2 ;  /* 0x0000000231027221 */ /* 0x004fe20000010000 */
[----:B------:R-:W-:Y:S01]  /*9190*/  FFMA.FTZ R126, R76, UR21, -R8 ;  /* 0x000000154c7e7c23 */ /* 0x000fe20008010808 */
[----:B------:R-:W-:Y:S01]  /*91a0*/  FFMA.FTZ R127, R78, UR21, -R32 ;  /* 0x000000154e7f7c23 */ /* 0x000fe20008010820 */
[----:B------:R-:W-:Y:S01]  /*91b0*/  FFMA.FTZ R10, R77, UR21, -R8 ;  /* 0x000000154d0a7c23 */ /* 0x000fe20008010808 */
[----:B------:R-:W-:Y:S01]  /*91c0*/  FFMA.FTZ R31, R79, UR21, -R32 ;  /* 0x000000154f1f7c23 */ /* 0x000fe20008010820 */
[--C-:B------:R-:W-:Y:S01]  /*91d0*/  FFMA.FTZ R120, R80, UR21, -R8.reuse ;  /* 0x0000001550787c23 */ /* 0x100fe20008010808 */
[--C-:B------:R-:W-:Y:S01]  /*91e0*/  FFMA.FTZ R9, R81, UR21, -R8.reuse ;  /* 0x0000001551097c23 */ /* 0x100fe20008010808 */
[----:B------:R-:W2:Y:S01]  /*91f0*/  MUFU.EX2 R121, R121 ;  /* 0x0000007900797308 */ /* 0x000ea20000000800 */
[----:B-1----:R-:W-:Y:S01]  /*9200*/  FADD.FTZ R26, R150, R3 ;  /* 0x00000003961a7221 */ /* 0x002fe20000010000 */
[--C-:B------:R-:W-:Y:S01]  /*9210*/  FFMA.FTZ R122, R84, UR21, -R8.reuse ;  /* 0x00000015547a7c23 */ /* 0x100fe20008010808 */
[----:B------:R-:W-:-:S05]  /*9220*/  FFMA.FTZ R8, R85, UR21, -R8 ;  /* 0x0000001555087c23 */ /* 0x000fca0008010808 */
        /* <DEDUP_REMOVED lines=60> */
[----:B------:R-:W-:-:S06]  /*95f0*/  FFMA.FTZ R26, R82, UR21, -R32 ;  /* 0x00000015521a7c23 */ /* 0x000fcc0008010820 */
        /* <DEDUP_REMOVED lines=16> */
[----:B------:R-:W-:-:S06]  /*9700*/  FFMA.FTZ R30, R83, UR21, -R32 ;  /* 0x00000015531e7c23 */ /* 0x000fcc0008010820 */
        /* <DEDUP_REMOVED lines=10> */
[--C-:B------:R-:W-:Y:S01]  /*97b0*/  FFMA.FTZ R27, R86, UR21, -R32.reuse ;  /* 0x00000015561b7c23 */ /* 0x100fe20008010820 */
[----:B------:R-:W-:-:S05]  /*97c0*/  FFMA.FTZ R32, R87, UR21, -R32 ;  /* 0x0000001557207c23 */ /* 0x000fca0008010820 */
        /* <DEDUP_REMOVED lines=32> */
.L_x_1287:
        /* <DEDUP_REMOVED lines=73> */
[----:B------:R-:W-:Y:S01]  /*9e60*/  F2FP.BF16.F32.PACK_AB R123, R32, R27 ;  /* 0x0000001b207b723e */ /* 0x000fe200000010ff */
[----:B------:R-:W-:Y:S06]  /*9e70*/  @P1 BRA `(.L_x_1288) ;  /* 0xffffffe000c41947 */ /* 0x000fec000383ffff */
.L_x_1277:
[----:B------:R-:W-:-:S13]  /*9e80*/  ISETP.GE.AND P1, PT, R4, UR42, PT ;  /* 0x0000002a04007c0c */ /* 0x000fda000bf26270 */
[----:B------:R-:W-:Y:S05]  /*9e90*/  @!P1 BRA `(.L_x_1289) ;  /* 0x0000002c008c9947 */ /* 0x000fea0003800000 */
[----:B------:R-:W-:Y:S01]  /*9ea0*/  IMAD.MOV.U32 R6, RZ, RZ, R5 ;  /* 0x000000ffff067224 */ /* 0x000fe200078e0005 */
[----:B------:R-:W-:Y:S01]  /*9eb0*/  UMOV UR26, UR49 ;  /* 0x00000031001a7c82 */ /* 0x000fe20008000000 */
[----:B------:R-:W-:Y:S01]  /*9ec0*/  IMAD.MOV.U32 R7, RZ, RZ, R0 ;  /* 0x000000ffff077224 */ /* 0x000fe200078e0000 */
[----:B------:R-:W-:Y:S01]  /*9ed0*/  UMOV UR25, UR48 ;  /* 0x0000003000197c82 */ /* 0x000fe20008000000 */
[----:B------:R-:W-:Y:S01]  /*9ee0*/  ULDC UR22, c[0x0][0x9e4] ;  /* 0x0002790000167ab9 */ /* 0x000fe20000000800 */
[----:B------:R-:W-:Y:S01]  /*9ef0*/  ULDC UR24, c[0x0][0x9dc] ;  /* 0x0002770000187ab9 */ /* 0x000fe20000000800 */
[----:B------:R-:W-:Y:S01]  /*9f00*/  ULDC UR21, c[0x0][0x988] ;  /* 0x0002620000157ab9 */ /* 0x000fe20000000800 */
[----:B------:R-:W-:-:S05]  /*9f10*/  ULDC UR23, c[0x0][0x9e0] ;  /* 0x0002780000177ab9 */ /* 0x000fca0000000800 */
.L_x_1308:
[----:B------:R-:W-:Y:S01]  /*9f20*/  UIADD3 UR48, UR25, 0x1, URZ ;  /* 0x0000000119307890 */ /* 0x000fe2000fffe03f */
[----:B------:R-:W-:-:S03]  /*9f30*/  ISETP.NE.AND P2, PT, RZ, UR44, PT ;  /* 0x0000002cff007c0c */ /* 0x000fc6000bf45270 */
[----:B------:R-:W-:-:S04]  /*9f40*/  UISETP.NE.AND UP0, UPT, UR48, 0x2, UPT ;  /* 0x000000023000788c */ /* 0x000fc8000bf05270 */
[----:B------:R-:W-:Y:S02]  /*9f50*/  USEL UR49, URZ, 0x1, UP0 ;  /* 0x000000013f317887 */ /* 0x000fe40008000000 */
[----:B------:R-:W-:Y:S02]  /*9f60*/  USEL UR48, UR48, URZ, UP0 ;  /* 0x0000003f30307287 */ /* 0x000fe40008000000 */
[----:B------:R-:W-:Y:S02]  /*9f70*/  ULOP3.LUT UR49, UR26, UR49, URZ, 0x3c, !UPT ;  /* 0x000000311a317292 */ /* 0x000fe4000f8e3c3f */
[----:B------:R-:W-:Y:S10]  /*9f80*/  @P2 BRA `(.L_x_1290) ;  /* 0x00000000002c2947 */ /* 0x000ff40003800000 */
[----:B------:R-:W-:Y:S05]  /*9f90*/  @!P0 BRA `(.L_x_1291) ;  /* 0x0000000000048947 */ /* 0x000fea0003800000 */
[----:B------:R-:W-:Y:S01]  /*9fa0*/  BPT.TRAP 0x1 ;  /* 0x000000040000795c */ /* 0x000fe20000300000 */
.L_x_1291:
[----:B------:R-:W-:Y:S01]  /*9fb0*/  ULEA UR6, UR48, UR45, 0x3 ;  /* 0x0000002d30067291 */ /* 0x000fe2000f8e183f */
[----:B------:R-:W-:-:S05]  /*9fc0*/  IMAD.U32 R0, RZ, RZ, UR49 ;  /* 0x00000031ff007e24 */ /* 0x000fca000f8e00ff */
[----:B------:R-:W-:-:S04]  /*9fd0*/  SHF.L.U32 R0, R0, 0x1f, RZ ;  /* 0x0000001f00007819 */ /* 0x000fc800000006ff */
[----:B------:R0:W1:Y:S01]  /*9fe0*/  SYNCS.PHASECHK.TRANS64.TRYWAIT P1, [UR6+0x16830], R0 ;  /* 0x01683000ff0075a7 */ /* 0x0000620008020146 */
[----:B------:R-:W-:Y:S05]  /*9ff0*/  @!P0 BRA `(.L_x_1292) ;  /* 0x0000000000048947 */ /* 0x000fea0003800000 */
[----:B------:R-:W-:Y:S01]  /*a000*/  BPT.TRAP 0x1 ;  /* 0x000000040000795c */ /* 0x000fe20000300000 */
.L_x_1292:
[----:B-1----:R-:W-:Y:S05]  /*a010*/  @P1 BRA `(.L_x_1290) ;  /* 0x0000000000081947 */ /* 0x002fea0003800000 */
[----:B------:R-:W1:Y:S02]  /*a020*/  SYNCS.PHASECHK.TRANS64.TRYWAIT P1, [UR6+0x16830], R0 ;  /* 0x01683000ff0075a7 */ /* 0x000e640008020146 */
[----:B-1----:R-:W-:Y:S05]  /*a030*/  @!P1 BRA `(.L_x_1293) ;  /* 0x000000c000f89947 */ /* 0x002fea0003800000 */
.L_x_1290:
[----:B-1----:R-:W1:Y:S01]  /*a040*/  S2R R5, SR_TID.X ;  /* 0x0000000000057919 */ /* 0x002e620000002100 */
[----:B------:R-:W-:Y:S01]  /*a050*/  ULEA UR18, UR48, UR20, 0xa ;  /* 0x0000001430127291 */ /* 0x000fe2000f8e503f */
[----:B------:R-:W-:Y:S01]  /*a060*/  UMOV UR19, 0x40000040 ;  /* 0x4000004000137882 */ /* 0x000fe20000000000 */
[----:B------:R-:W-:Y:S02]  /*a070*/  UMOV UR7, 0x40000040 ;  /* 0x4000004000077882 */ /* 0x000fe40000000000 */
[----:B------:R-:W-:Y:S02]  /*a080*/  UIADD3 UR6, UR18, 0x2, URZ ;  /* 0x0000000212067890 */ /* 0x000fe4000fffe03f */
[----:B------:R-:W-:Y:S01]  /*a090*/  UIADD3 UR10, UR18, 0x4, URZ ;  /* 0x00000004120a7890 */ /* 0x000fe2000fffe03f */
[----:B------:R-:W-:Y:S01]  /*a0a0*/  UMOV UR11, 0x40000040 ;  /* 0x40000040000b7882 */ /* 0x000fe20000000000 */
[----:B------:R-:W-:Y:S01]  /*a0b0*/  UIADD3 UR14, UR18, 0x6, URZ ;  /* 0x00000006120e7890 */ /* 0x000fe2000fffe03f */
[----:B------:R-:W-:Y:S01]  /*a0c0*/  UMOV UR15, 0x40000040 ;  /* 0x40000040000f7882 */ /* 0x000fe20000000000 */
        /* <DEDUP_REMOVED lines=18> */
.L_x_1295:
[----:B------:R-:W-:Y:S01]  /*a1f0*/  ULEA UR6, UR25, UR45, 0x3 ;  /* 0x0000002d19067291 */ /* 0x000fe2000f8e183f */
[----:B------:R-:W-:-:S05]  /*a200*/  IMAD.U32 R0, RZ, RZ, UR26 ;  /* 0x0000001aff007e24 */ /* 0x000fca000f8e00ff */
[----:B------:R-:W-:-:S04]  /*a210*/  SHF.L.U32 R0, R0, 0x1f, RZ ;  /* 0x0000001f00007819 */ /* 0x000fc800000006ff */
[----:B------:R0:W1:Y:S01]  /*a220*/  SYNCS.PHASECHK.TRANS64.TRYWAIT P1, [UR6+0x16850], R0 ;  /* 0x01685000ff0075a7 */ /* 0x0000620008020146 */
[----:B------:R-:W-:Y:S05]  /*a230*/  @!P0 BRA `(.L_x_1296) ;  /* 0x0000000000048947 */ /* 0x000fea0003800000 */
[----:B------:R-:W-:Y:S01]  /*a240*/  BPT.TRAP 0x1 ;  /* 0x000000040000795c */ /* 0x000fe20000300000 */
.L_x_1296:
[----:B-1----:R-:W-:Y:S05]  /*a250*/  @P1 BRA `(.L_x_1294) ;  /* 0x0000000000081947 */ /* 0x002fea0003800000 */
[----:B------:R-:W1:Y:S02]  /*a260*/  SYNCS.PHASECHK.TRANS64.TRYWAIT P1, [UR6+0x16850], R0 ;  /* 0x01685000ff0075a7 */ /* 0x000e640008020146 */
[----:B-1----:R-:W-:Y:S05]  /*a270*/  @!P1 BRA `(.L_x_1297) ;  /* 0x000000c000809947 */ /* 0x002fea0003800000 */
.L_x_1294:
        /* <DEDUP_REMOVED lines=52> */
.L_x_1298:
        /* <DEDUP_REMOVED lines=38> */
.L_x_1301:
[----:B------:R-:W-:-:S05]  /*a820*/  IMAD.U32 R14, RZ, RZ, UR22 ;  /* 0x00000016ff0e7e24 */ /* 0x000fca000f8e00ff */
[----:B------:R-:W-:-:S13]  /*a830*/  ISETP.NE.AND P1, PT, R14, 0x1, PT ;  /* 0x000000010e00780c */ /* 0x000fda0003f25270 */
[----:B------:R-:W0:Y:S02]  /*a840*/  @P1 LDC.64 R8, c[0x0][0x9e8] ;  /* 0x00027a00ff081b82 */ /* 0x000e240000000a00 */
[----:B0-----:R-:W-:-:S05]  /*a850*/  @P1 IMAD.HI.U32 R8, R15, R8, RZ ;  /* 0x000000080f081227 */ /* 0x001fca00078e00ff */
[----:B------:R-:W-:-:S07]  /*a860*/  @P1 SHF.R.U32.HI R15, RZ, R9, R8 ;  /* 0x00000009ff0f1219 */ /* 0x000fce0000011608 */
.L_x_1302:
[----:B------:R-:W-:Y:S05]  /*a870*/  BSYNC B0 ;  /* 0x0000000000007941 */ /* 0x000fea0003800000 */
.L_x_1300:
[----:B------:R-:W-:-:S04]  /*a880*/  IMAD R15, R15, R14, -R0 ;  /* 0x0000000e0f0f7224 */ /* 0x000fc800078e0a00 */
[----:B------:R-:W-:-:S05]  /*a890*/  IMAD.IADD R15, R15, 0x1, -R16 ;  /* 0x000000010f0f7824 */ /* 0x000fca00078e0a10 */
[----:B------:R-:W-:Y:S02]  /*a8a0*/  VIADDMNMX R10, R15, R14, R10, PT ;  /* 0x0000000e0f0a7246 */ /* 0x000fe4000380010a */
[----:B------:R-:W-:-:S07]  /*a8b0*/  VIMNMX R5, R5, R15, !PT ;  /* 0x0000000f05057248 */ /* 0x000fce0007fe0100 */
.L_x_1299:
        /* <DEDUP_REMOVED lines=116> */
.L_x_1305:
[----:B------:R-:W-:-:S05]  /*b000*/  IMAD.U32 R10, RZ, RZ, UR22 ;  /* 0x00000016ff0a7e24 */ /* 0x000fca000f8e00ff */
[----:B------:R-:W-:-:S13]  /*b010*/  ISETP.NE.AND P2, PT, R10, 0x1, PT ;  /* 0x000000010a00780c */ /* 0x000fda0003f45270 */
[----:B------:R-:W0:Y:S02]  /*b020*/  @P2 LDC.64 R8, c[0x0][0x9e8] ;  /* 0x00027a00ff082b82 */ /* 0x000e240000000a00 */
[----:B0-----:R-:W-:-:S05]  /*b030*/  @P2 IMAD.HI.U32 R8, R5, R8, RZ ;  /* 0x0000000805082227 */ /* 0x001fca00078e00ff */
[----:B------:R-:W-:-:S07]  /*b040*/  @P2 SHF.R.U32.HI R5, RZ, R9, R8 ;  /* 0x00000009ff052219 */ /* 0x000fce0000011608 */
.L_x_1306:
[----:B------:R-:W-:Y:S05]  /*b050*/  BSYNC B0 ;  /* 0x0000000000007941 */ /* 0x000fea0003800000 */
.L_x_1304:
[----:B------:R-:W-:-:S04]  /*b060*/  IMAD R5, R5, R10, -R0 ;  /* 0x0000000a05057224 */ /* 0x000fc800078e0a00 */
[----:B------:R-:W-:-:S05]  /*b070*/  IMAD.IADD R5, R5, 0x1, -R16 ;  /* 0x0000000105057824 */ /* 0x000fca00078e0a10 */
[----:B------:R-:W-:Y:S02]  /*b080*/  VIADDMNMX R12, R5, R10, R12, PT ;  /* 0x0000000a050c7246 */ /* 0x000fe4000380010c */
[----:B------:R-:W-:-:S07]  /*b090*/  VIMNMX R11, R11, R5, !PT ;  /* 0x000000050b0b7248 */ /* 0x000fce0007fe0100 */
.L_x_1303:
        /* <DEDUP_REMOVED lines=212> */
[----:B------:R2:W-:Y:S01]  /*bde0*/  MUFU.EX2 R14, R41 ;  /* 0x00000029000e7308 */ /* 0x0005e20000000800 */
        /* <DEDUP_REMOVED lines=15> */
[--C-:B------:R-:W-:Y:S01]  /*bee0*/  FFMA.FTZ R34, R35, UR21, -R36.reuse ;  /* 0x0000001523227c23 */ /* 0x100fe20008010824 */
[----:B------:R-:W-:Y:S01]  /*bef0*/  FSEL R35, R5, RZ, P1 ;  /* 0x000000ff05237208 */ /* 0x000fe20000800000 */
[--C-:B------:R-:W-:Y:S01]  /*bf00*/  FFMA.FTZ R149, R26, UR21, -R36.reuse ;  /* 0x000000151a957c23 */ /* 0x100fe20008010824 */
[--C-:B------:R-:W-:Y:S01]  /*bf10*/  FFMA.FTZ R40, R27, UR21, -R36.reuse ;  /* 0x000000151b287c23 */ /* 0x100fe20008010824 */
[--C-:B------:R-:W-:Y:S01]  /*bf20*/  FFMA.FTZ R151, R30, UR21, -R36.reuse ;  /* 0x000000151e977c23 */ /* 0x100fe20008010824 */
[----:B------:R-:W-:Y:S01]  /*bf30*/  FFMA.FTZ R37, R31, UR21, -R36 ;  /* 0x000000151f257c23 */ /* 0x000fe20008010824 */
[----:B------:R-:W-:Y:S01]  /*bf40*/  FADD.FTZ R35, -R35, R6 ;  /* 0x0000000623237221 */ /* 0x000fe20000010100 */
[----:B------:R-:W-:Y:S01]  /*bf50*/  MUFU.EX2 R145, R145 ;  /* 0x0000009100917308 */ /* 0x000fe20000000800 */
[--C-:B------:R-:W-:Y:S01]  /*bf60*/  FFMA.FTZ R147, R38, UR21, -R36.reuse ;  /* 0x0000001526937c23 */ /* 0x100fe20008010824 */
[--C-:B------:R-:W-:Y:S01]  /*bf70*/  FFMA.FTZ R31, R39, UR21, -R36.reuse ;  /* 0x00000015271f7c23 */ /* 0x100fe20008010824 */
[----:B------:R-:W-:Y:S01]  /*bf80*/  FMUL.FTZ R6, R35, UR21 ;  /* 0x0000001523067c20 */ /* 0x000fe20008410000 */
[----:B------:R-:W-:Y:S01]  /*bf90*/  FADD.FTZ R38, R150, R3 ;  /* 0x0000000396267221 */ /* 0x000fe20000010000 */
[--C-:B------:R-:W-:Y:S01]  /*bfa0*/  FFMA.FTZ R141, R42, UR21, -R36.reuse ;  /* 0x000000152a8d7c23 */ /* 0x100fe20008010824 */
[--C-:B------:R-:W-:Y:S01]  /*bfb0*/  FFMA.FTZ R30, R43, UR21, -R36.reuse ;  /* 0x000000152b1e7c23 */ /* 0x100fe20008010824 */
[----:B------:R-:W-:Y:S01]  /*bfc0*/  FFMA.FTZ R143, R46, UR21, -R36 ;  /* 0x000000152e8f7c23 */ /* 0x000fe20008010824 */
[----:B------:R-:W-:Y:S01]  /*bfd0*/  MUFU.EX2 R149, R149 ;  /* 0x0000009500957308 */ /* 0x000fe20000000800 */
[----:B------:R-:W-:Y:S01]  /*bfe0*/  FADD.FTZ R3, R9, R38 ;  /* 0x0000002609037221 */ /* 0x000fe20000010000 */
        /* <DEDUP_REMOVED lines=14> */
[----:B------:R-:W1:Y:S01]  /*c0d0*/  MUFU.EX2 R40, R40 ;  /* 0x0000002800287308 */ /* 0x000e620000000800 */
[----:B------:R-:W-:Y:S01]  /*c0e0*/  FADD.FTZ R3, R13, R38 ;  /* 0x000000260d037221 */ /* 0x000fe20000010000 */
[--C-:B------:R-:W-:Y:S01]  /*c0f0*/  FFMA.FTZ R42, R67, UR21, -R36.reuse ;  /* 0x00000015432a7c23 */ /* 0x100fe20008010824 */
[--C-:B------:R-:W-:Y:S01]  /*c100*/  FFMA.FTZ R131, R70, UR21, -R36.reuse ;  /* 0x0000001546837c23 */ /* 0x100fe20008010824 */
[--C-:B--2---:R-:W-:Y:S01]  /*c110*/  FFMA.FTZ R41, R71, UR21, -R36.reuse ;  /* 0x0000001547297c23 */ /* 0x104fe20008010824 */
[----:B------:R-:W-:Y:S01]  /*c120*/  FADD.FTZ R3, R140, R3 ;  /* 0x000000038c037221 */ /* 0x000fe20000010000 */
[--C-:B------:R-:W-:Y:S01]  /*c130*/  FFMA.FTZ R125, R74, UR21, -R36.reuse ;  /* 0x000000154a7d7c23 */ /* 0x100fe20008010824 */
[--C-:B------:R-:W-:Y:S01]  /*c140*/  FFMA.FTZ R39, R75, UR21, -R36.reuse ;  /* 0x000000154b277c23 */ /* 0x100fe20008010824 */
[----:B------:R-:W2:Y:S01]  /*c150*/  MUFU.EX2 R151, R151 ;  /* 0x0000009700977308 */ /* 0x000ea20000000800 */
[----:B0-----:R-:W-:Y:S01]  /*c160*/  FFMA.FTZ R35, R6, R2, R149 ;  /* 0x0000000206237223 */ /* 0x001fe20000010095 */
[----:B------:R-:W-:Y:S01]  /*c170*/  FADD.FTZ R3, R14, R3 ;  /* 0x000000030e037221 */ /* 0x000fe20000010000 */
[--C-:B------:R-:W-:Y:S01]  /*c180*/  FFMA.FTZ R127, R78, UR21, -R36.reuse ;  /* 0x000000154e7f7c23 */ /* 0x100fe20008010824 */
[--C-:B------:R-:W-:Y:S01]  /*c190*/  FFMA.FTZ R121, R82, UR21, -R36.reuse ;  /* 0x0000001552797c23 */ /* 0x100fe20008010824 */
[----:B------:R-:W-:Y:S01]  /*c1a0*/  FFMA.FTZ R123, R86, UR21, -R36 ;  /* 0x00000015567b7c23 */ /* 0x000fe20008010824 */
[----:B------:R-:W-:-:S02]  /*c1b0*/  FADD.FTZ R38, R142, R3 ;  /* 0x000000038e267221 */ /* 0x000fc40000010000 */
[----:B------:R-:W0:Y:S01]  /*c1c0*/  MUFU.EX2 R37, R37 ;  /* 0x0000002500257308 */ /* 0x000e220000000800 */
[----:B-1----:R-:W-:Y:S01]  /*c1d0*/  FADD.FTZ R2, R40, R35 ;  /* 0x0000002328027221 */ /* 0x002fe20000010000 */
[----:B------:R-:W-:-:S04]  /*c1e0*/  FADD.FTZ R3, R15, R38 ;  /* 0x000000260f037221 */ /* 0x000fc80000010000 */
[----:B------:R-:W-:Y:S02]  /*c1f0*/  FADD.FTZ R3, R136, R3 ;  /* 0x0000000388037221 */ /* 0x000fe40000010000 */
[----:B------:R-:W1:Y:S01]  /*c200*/  MUFU.EX2 R34, R34 ;  /* 0x0000002200227308 */ /* 0x000e620000000800 */
[----:B--2---:R-:W-:Y:S01]  /*c210*/  FADD.FTZ R2, R151, R2 ;  /* 0x0000000297027221 */ /* 0x004fe20000010000 */
[----:B------:R-:W-:-:S04]  /*c220*/  FADD.FTZ R3, R20, R3 ;  /* 0x0000000314037221 */ /* 0x000fc80000010000 */
[----:B------:R-:W-:Y:S02]  /*c230*/  FADD.FTZ R38, R138, R3 ;  /* 0x000000038a267221 */ /* 0x000fe40000010000 */
[----:B------:R-:W2:Y:S01]  /*c240*/  MUFU.EX2 R147, R147 ;  /* 0x0000009300937308 */ /* 0x000ea20000000800 */
[----:B0-----:R-:W-:-:S04]  /*c250*/  FADD.FTZ R2, R37, R2 ;  /* 0x0000000225027221 */ /* 0x001fc80000010000 */
[----:B------:R-:W-:-:S03]  /*c260*/  FADD.FTZ R35, R145, R2 ;  /* 0x0000000291237221 */ /* 0x000fc60000010000 */
        /* <DEDUP_REMOVED lines=29> */
[----:B0-----:R-:W-:Y:S01]  /*c440*/  FADD.FTZ R35, R11, R38 ;  /* 0x000000260b237221 */ /* 0x001fe20000010000 */
[----:B------:R-:W-:-:S06]  /*c450*/  FFMA.FTZ R38, R79, UR21, -R36 ;  /* 0x000000154f267c23 */ /* 0x000fcc0008010824 */
        /* <DEDUP_REMOVED lines=12> */
[--C-:B------:R-:W-:Y:S01]  /*c520*/  FFMA.FTZ R35, R83, UR21, -R36.reuse ;  /* 0x0000001553237c23 */ /* 0x100fe20008010824 */
[----:B------:R-:W-:-:S05]  /*c530*/  FFMA.FTZ R36, R87, UR21, -R36 ;  /* 0x0000001557247c23 */ /* 0x000fca0008010824 */
        /* <DEDUP_REMOVED lines=42> */
[----:B-1----:R-:W-:-:S03]  /*c7e0*/  FADD.FTZ R3, R33, R46 ;  /* 0x0000002e21037221 */ /* 0x002fc60000010000 */
[----:B--2---:R-:W-:Y:S01]  /*c7f0*/  FADD.FTZ R2, R36, R47 ;  /* 0x0000002f24027221 */ /* 0x004fe20000010000 */
[----:B------:R-:W-:Y:S06]  /*c800*/  @!P0 BRA `(.L_x_1307) ;  /* 0x0000000000048947 */ /* 0x000fec0003800000 */
[----:B------:R-:W-:Y:S01]  /*c810*/  BPT.TRAP 0x1 ;  /* 0x000000040000795c */ /* 0x000fe20000300000 */
.L_x_1307:
        /* <DEDUP_REMOVED lines=75> */
.L_x_1289:
[----:B------:R-:W-:Y:S06]  /*ccd0*/  BAR.ARV 0x8, 0x200 ;  /* 0x0208000000007b1d */ /* 0x000fec0000002000 */
[----:B------:R-:W-:Y:S05]  /*cce0*/  @!P0 BRA `(.L_x_1309) ;  /* 0x0000000000048947 */ /* 0x000fea0003800000 */
[----:B------:R-:W-:Y:S01]  /*ccf0*/  BPT.TRAP 0x1 ;  /* 0x000000040000795c */ /* 0x000fe20000300000 */
.L_x_1309:
[----:B------:R-:W-:Y:S01]  /*cd00*/  ULEA UR5, UR48, UR45, 0x3 ;  /* 0x0000002d30057291 */ /* 0x000fe2000f8e183f */
[----:B------:R-:W-:-:S05]  /*cd10*/  IMAD.U32 R4, RZ, RZ, UR49 ;  /* 0x00000031ff047e24 */ /* 0x000fca000f8e00ff */
[----:B------:R-:W-:-:S04]  /*cd20*/  SHF.L.U32 R4, R4, 0x1f, RZ ;  /* 0x0000001f04047819 */ /* 0x000fc800000006ff */
[----:B------:R0:W1:Y:S01]  /*cd30*/  SYNCS.PHASECHK.TRANS64.TRYWAIT P1, [UR5+0x16850], R4 ;  /* 0x01685004ff0075a7 */ /* 0x0000620008020145 */
[----:B------:R-:W-:Y:S05]  /*cd40*/  @!P0 BRA `(.L_x_1310) ;  /* 0x0000000000048947 */ /* 0x000fea0003800000 */
[----:B------:R-:W-:Y:S01]  /*cd50*/  BPT.TRAP 0x1 ;  /* 0x000000040000795c */ /* 0x000fe20000300000 */
.L_x_1310:
[----:B-1----:R-:W-:Y:S05]  /*cd60*/  @P1 BRA `(.L_x_1311) ;  /* 0x0000000000081947 */ /* 0x002fea0003800000 */
[----:B------:R-:W1:Y:S02]  /*cd70*/  SYNCS.PHASECHK.TRANS64.TRYWAIT P1, [UR5+0x16850], R4 ;  /* 0x01685004ff0075a7 */ /* 0x000e640008020145 */
[----:B-1----:R-:W-:Y:S05]  /*cd80*/  @!P1 BRA `(.L_x_1312) ;  /* 0x0000009400d49947 */ /* 0x002fea0003800000 */
.L_x_1311:
[----:B------:R-:W-:Y:S01]  /*cd90*/  UIADD3 UR45, UR45, 0x400, URZ ;  /* 0x000004002d2d7890 */ /* 0x000fe2000fffe03f */
[----:B------:R-:W-:Y:S01]  /*cda0*/  WARPGROUP.ARRIVE ;  /* 0x00000000000079c5 */ /* 0x000fe20000000000 */
[----:B------:R-:W-:Y:S01]  /*cdb0*/  UMOV UR7, 0x40000040 ;  /* 0x4000004000077882 */ /* 0x000fe20000000000 */
[----:B01----:R-:W0:Y:S01]  /*cdc0*/  SHFL.BFLY PT, R4, R3, 0x2, 0x1f ;  /* 0x0c401f0003047f89 */ /* 0x003e2200000e0000 */
[----:B------:R-:W-:Y:S01]  /*cdd0*/  USHF.R.U32.HI UR45, URZ, 0x4, UR45 ;  /* 0x000000043f2d7899 */ /* 0x000fe2000801162d */
[----:B------:R-:W-:Y:S02]  /*cde0*/  IMAD.U32 R11, RZ, RZ, UR21 ;  /* 0x00000015ff0b7e24 */ /* 0x000fe4000f8e00ff */
[----:B------:R-:W1:Y:S01]  /*cdf0*/  SHFL.BFLY PT, R7, R2, 0x2, 0x1f ;  /* 0x0c401f0002077f89 */ /* 0x000e6200000e0000 */
[----:B------:R-:W-:Y:S01]  /*ce00*/  ULOP3.LUT UR4, UR45, 0x3fff, URZ, 0xc0, !UPT ;  /* 0x00003fff2d047892 */ /* 0x000fe2000f8ec03f */
[----:B------:R-:W-:Y:S02]  /*ce10*/  IMAD.MOV.U32 R21, RZ, RZ, -0x800000 ;  /* 0xff800000ff157424 */ /* 0x000fe400078e00ff */
[----:B------:R-:W-:Y:S01]  /*ce20*/  IMAD.MOV.U32 R20, RZ, RZ, -0x800000 ;  /* 0xff800000ff147424 */ /* 0x000fe200078e00ff */
[----:B------:R-:W-:-:S07]  /*ce30*/  ULEA UR4, UR48, UR4, 0xa ;  /* 0x0000000430047291 */ /* 0x000fce000f8e503f */
[----:B------:R-:W-:Y:S02]  /*ce40*/  UMOV UR6, UR4 ;  /* 0x0000000400067c82 */ /* 0x000fe40008000000 */
[----:B------:R-:W-:Y:S01]  /*ce50*/  HGMMA.64x64x16.F32.BF16 R88, R148, gdesc[UR4].tnspB, R88, gsb0 ;  /* 0x40e0000494587df0 */ /* 0x000fe20008001858 */
[----:B------:R-:W-:Y:S01]  /*ce60*/  UIADD3 UR6, UR4, 0x80, URZ ;  /* 0x0000008004067890 */ /* 0x000fe2000fffe03f */
[----:B------:R-:W-:Y:S01]  /*ce70*/  UMOV UR7, 0x40000040 ;  /* 0x4000004000077882 */ /* 0x000fe20000000000 */
[----:B0-----:R-:W-:Y:S01]  /*ce80*/  FADD.FTZ R4, R4, R3 ;  /* 0x0000000304047221 */ /* 0x001fe20000010000 */
[----:B------:R-:W-:Y:S02]  /*ce90*/  IMAD.U32 R3, RZ, RZ, UR21 ;  /* 0x00000015ff037e24 */ /* 0x000fe4000f8e00ff */
[----:B-1----:R-:W-:Y:S02]  /*cea0*/  FADD.FTZ R6, R7, R2 ;  /* 0x0000000207067221 */ /* 0x002fe40000010000 */
[----:B------:R-:W0:Y:S04]  /*ceb0*/  SHFL.BFLY PT, R7, R4, 0x1, 0x1f ;  /* 0x0c201f0004077f89 */ /* 0x000e2800000e0000 */
[----:B------:R-:W1:Y:S01]  /*cec0*/  SHFL.BFLY PT, R9, R6, 0x1, 0x1f ;  /* 0x0c201f0006097f89 */ /* 0x000e6200000e0000 */
[----:B0-----:R-:W-:Y:S01]  /*ced0*/  FADD.FTZ R10, R4, R7 ;  /* 0x00000007040a7221 */ /* 0x001fe20000010000 */
[----:B------:R-:W-:-:S02]  /*cee0*/  IMAD.MOV.U32 R7, RZ, RZ, RZ ;  /* 0x000000ffff077224 */ /* 0x000fc400078e00ff */
[----:B------:R-:W-:Y:S02]  /*cef0*/  IMAD.MOV.U32 R4, RZ, RZ, RZ ;  /* 0x000000ffff047224 */ /* 0x000fe400078e00ff */
[----:B-1----:R-:W-:Y:S01]  /*cf00*/  FADD.FTZ R9, R6, R9 ;  /* 0x0000000906097221 */ /* 0x002fe20000010000 */
[----:B------:R-:W-:-:S04]  /*cf10*/  FSETP.NE.FTZ.AND P1, PT, R10, RZ, PT ;  /* 0x000000ff0a00720b */ /* 0x000fc80003f35000 */
[----:B------:R-:W-:-:S09]  /*cf20*/  FSETP.NE.FTZ.AND P2, PT, R9, RZ, PT ;  /* 0x000000ff0900720b */ /* 0x000fd20003f55000 */
[----:B------:R-:W0:Y:S01]  /*cf30*/  @P1 MUFU.LG2 R2, R10 ;  /* 0x0000000a00021308 */ /* 0x000e220000000c00 */
[----:B------:R-:W-:-:S03]  /*cf40*/  @P1 FMUL.FTZ R3, R3, 0.69314718246459960938 ;  /* 0x3f31721803031820 */ /* 0x000fc60000410000 */
[----:B------:R-:W-:-:S04]  /*cf50*/  @P2 FMUL.FTZ R11, R11, 0.69314718246459960938 ;  /* 0x3f3172180b0b2820 */ /* 0x000fc80000410000 */
        /* <DEDUP_REMOVED lines=9> */
[----:B------:R-:W-:Y:S01]  /*cff0*/  UIADD3 UR6, UR4, 0x100, URZ ;  /* 0x0000010004067890 */ /* 0x000fe2000fffe03f */
[----:B------:R-:W-:Y:S01]  /*d000*/  @P2 FFMA.FTZ R20, R11, R5, R8 ;  /* 0x000000050b142223 */ /* 0x000fe20000010008 */
        /* <DEDUP_REMOVED lines=33> */
.L_x_1313:
        /* <DEDUP_REMOVED lines=14> */
[----:B------:R-:W-:Y:S01]  /*d300*/  USEL UR4, URZ, 0x1, UP0 ;  /* 0x000000013f047887 */ /* 0x000fe20008000000 */
[-C--:B------:R-:W-:Y:S01]  /*d310*/  FMUL.FTZ R105, R105, R7.reuse ;  /* 0x0000000769697220 */ /* 0x080fe20000410000 */
[-C--:B------:R-:W-:Y:S01]  /*d320*/  FMUL.FTZ R108, R108, R7.reuse ;  /* 0x000000076c6c7220 */ /* 0x080fe20000410000 */
        /* <DEDUP_REMOVED lines=22> */
[----:B------:R-:W-:-:S02]  /*d490*/  UIADD3 UR50, UR50, 0x1, URZ ;  /* 0x0000000132327890 */ /* 0x000fc4000fffe03f */
[----:B------:R-:W-:Y:S02]  /*d4a0*/  USEL UR48, UR48, URZ, UP0 ;  /* 0x0000003f30307287 */ /* 0x000fe40008000000 */
[----:B------:R-:W-:-:S12]  /*d4b0*/  ULOP3.LUT UR49, UR49, UR4, URZ, 0x3c, !UPT ;  /* 0x0000000431317292 */ /* 0x000fd8000f8e3c3f */
.L_x_1235:
[----:B------:R-:W0:Y:S01]  /*d4c0*/  S2R R5, SR_CgaCtaId ;  /* 0x0000000000057919 */ /* 0x000e220000008800 */
[----:B------:R-:W-:Y:S01]  /*d4d0*/  MOV R0, 0x400 ;  /* 0x0000040000007802 */ /* 0x000fe20000000f00 */
[----:B------:R-:W-:Y:S01]  /*d4e0*/  BSSY B0, `(.L_x_1314) ;  /* 0x000023f000007945 */ /* 0x000fe20003800000 */
[----:B------:R-:W-:Y:S02]  /*d4f0*/  BAR.SYNC.DEFER_BLOCKING 0x5, 0x200 ;  /* 0x0148000000007b1d */ /* 0x000fe40000010000 */
[----:B0-----:R-:W-:-:S05]  /*d500*/  LEA R0, R5, R0, 0x18 ;  /* 0x0000000005007211 */ /* 0x001fca00078ec0ff */
[----:B------:R-:W0:Y:S02]  /*d510*/  LDS.128 R4, [R0+0x168d0] ;  /* 0x0168d00000047984 */ /* 0x000e240000000c00 */
[----:B0-----:R-:W-:Y:S02]  /*d520*/  R2UR UR6, R5 ;  /* 0x00000000050672ca */ /* 0x001fe400000e0000 */
[----:B------:R-:W-:Y:S02]  /*d530*/  R2UR UR5, R6 ;  /* 0x00000000060572ca */ /* 0x000fe400000e0000 */
[----:B------:R-:W-:Y:S01]  /*d540*/  R2UR UR7, R7 ;  /* 0x00000000070772ca */ /* 0x000fe200000e0000 */
[----:B------:R-:W-:Y:S06]  /*d550*/  BAR.ARV 0x4, 0x200 ;  /* 0x0108000000007b1d */ /* 0x000fec0000002000 */
[----:B------:R-:W-:Y:S08]  /*d560*/  @P0 BRA `(.L_x_1315) ;  /* 0x00000018002c0947 */ /* 0x000ff00003800000 */
[----:B------:R-:W2:Y:S01]  /*d570*/  LDL R8, [R1+0x38] ;  /* 0x0000380001087983 */ /* 0x000ea20000100800 */
[----:B------:R-:W-:Y:S01]  /*d580*/  F2FP.BF16.F32.PACK_AB R12, R105, R104 ;  /* 0x00000068690c723e */ /* 0x000fe200000010ff */
[----:B------:R-:W-:Y:S01]  /*d590*/  ULDC.64 UR10, c[0x0][0xc00] ;  /* 0x00030000000a7ab9 */ /* 0x000fe20000000a00 */
[----:B------:R-:W-:Y:S01]  /*d5a0*/  F2FP.BF16.F32.PACK_AB R14, R109, R108 ;  /* 0x0000006c6d0e723e */ /* 0x000fe200000010ff */
[----:B------:R-:W0:Y:S01]  /*d5b0*/  S2R R5, SR_SWINHI ;  /* 0x0000000000057919 */ /* 0x000e220000002f00 */
[----:B------:R-:W-:Y:S01]  /*d5c0*/  F2FP.BF16.F32.PACK_AB R15, R111, R110 ;  /* 0x0000006e6f0f723e */ /* 0x000fe200000010ff */
[----:B------:R-:W-:Y:S01]  /*d5d0*/  ULDC.64 UR8, c[0x0][0xc00] ;  /* 0x0003000000087ab9 */ /* 0x000fe20000000a00 */
[----:B------:R-:W-:Y:S01]  /*d5e0*/  F2FP.BF16.F32.PACK_AB R24, R113, R112 ;  /* 0x000000707118723e */ /* 0x000fe200000010ff */
[----:B------:R-:W-:Y:S01]  /*d5f0*/  UIMAD.WIDE UR8, UR38, 0x4, UR8 ;  /* 0x00000004260878a5 */ /* 0x000fe2000f8e0208 */
[----:B------:R-:W-:Y:S02]  /*d600*/  F2FP.BF16.F32.PACK_AB R25, R115, R114 ;  /* 0x000000727319723e */ /* 0x000fe400000010ff */
[----:B------:R-:W-:-:S02]  /*d610*/  F2FP.BF16.F32.PACK_AB R26, R117, R116 ;  /* 0x00000074751a723e */ /* 0x000fc400000010ff */
[----:B------:R-:W-:Y:S01]  /*d620*/  F2FP.BF16.F32.PACK_AB R27, R119, R118 ;  /* 0x00000076771b723e */ /* 0x000fe200000010ff */
[----:B------:R-:W-:Y:S02]  /*d630*/  IMAD.U32 R30, RZ, RZ, UR8 ;  /* 0x00000008ff1e7e24 */ /* 0x000fe4000f8e00ff */
[----:B------:R-:W-:Y:S01]  /*d640*/  IMAD.U32 R31, RZ, RZ, UR9 ;  /* 0x00000009ff1f7e24 */ /* 0x000fe2000f8e00ff */
[----:B------:R-:W-:Y:S01]  /*d650*/  ULDC.64 UR8, c[0x0][0xc08] ;  /* 0x0003020000087ab9 */ /* 0x000fe20000000a00 */
[----:B------:R-:W-:Y:S02]  /*d660*/  MOV R28, R0 ;  /* 0x00000000001c7202 */ /* 0x000fe40000000f00 */
[----:B0-----:R-:W-:Y:S01]  /*d670*/  MOV R29, R5 ;  /* 0x00000005001d7202 */ /* 0x001fe20000000f00 */
[----:B------:R-:W-:Y:S02]  /*d680*/  BAR.SYNC.DEFER_BLOCKING 0x1, 0x180 ;  /* 0x0046000000007b1d */ /* 0x000fe40000010000 */
[----:B--2---:R-:W-:-:S03]  /*d690*/  IMAD.WIDE R4, R8, 0x2, R28 ;  /* 0x0000000208047825 */ /* 0x004fc600078e021c */
[C---:B------:R-:W-:Y:S02]  /*d6a0*/  IADD3 R9, P1, R4.reuse, 0x40, RZ ;  /* 0x0000004004097810 */ /* 0x040fe40007f3e0ff */
[C---:B------:R-:W-:Y:S02]  /*d6b0*/  IADD3 R11, P2, R4.reuse, 0x20, RZ ;  /* 0x00000020040b7810 */ /* 0x040fe40007f5e0ff */
[C---:B------:R-:W-:Y:S02]  /*d6c0*/  IADD3 R13, P0, R4.reuse, 0x60, RZ ;  /* 0x00000060040d7810 */ /* 0x040fe40007f1e0ff */
[----:B------:R-:W-:Y:S02]  /*d6d0*/  LOP3.LUT R7, R4, 0x380, RZ, 0xc0, !PT ;  /* 0x0000038004077812 */ /* 0x000fe400078ec0ff */
[----:B------:R-:W-:Y:S02]  /*d6e0*/  LOP3.LUT R8, R9, 0x380, RZ, 0xc0, !PT ;  /* 0x0000038009087812 */ /* 0x000fe400078ec0ff */
        /* <DEDUP_REMOVED lines=9> */
[--C-:B------:R-:W-:Y:S01]  /*d780*/  IMAD.X R9, RZ, RZ, R5.reuse, P1 ;  /* 0x000000ffff097224 */ /* 0x100fe200008e0605 */
[----:B------:R-:W-:Y:S01]  /*d790*/  LOP3.LUT R10, R10, R11, RZ, 0x3c, !PT ;  /* 0x0000000b0a0a7212 */ /* 0x000fe200078e3cff */
[----:B------:R-:W-:Y:S01]  /*d7a0*/  IMAD.X R11, RZ, RZ, R5, P2 ;  /* 0x000000ffff0b7224 */ /* 0x000fe200010e0605 */
[----:B------:R-:W-:-:S02]  /*d7b0*/  LOP3.LUT R6, R6, R13, RZ, 0x3c, !PT ;  /* 0x0000000d06067212 */ /* 0x000fc400078e3cff */
[----:B------:R-:W-:Y:S02]  /*d7c0*/  MOV R36, R4 ;  /* 0x0000000400247202 */ /* 0x000fe40000000f00 */
[----:B------:R-:W-:Y:S02]  /*d7d0*/  MOV R32, R6 ;  /* 0x0000000600207202 */ /* 0x000fe40000000f00 */
[----:B------:R-:W-:Y:S02]  /*d7e0*/  MOV R34, R8 ;  /* 0x0000000800227202 */ /* 0x000fe40000000f00 */
[----:B------:R-:W-:Y:S02]  /*d7f0*/  MOV R35, R10 ;  /* 0x0000000a00237202 */ /* 0x000fe40000000f00 */
[----:B------:R-:W-:Y:S02]  /*d800*/  F2FP.BF16.F32.PACK_AB R4, R3, R2 ;  /* 0x000000020304723e */ /* 0x000fe400000010ff */
[----:B------:R-:W-:-:S02]  /*d810*/  F2FP.BF16.F32.PACK_AB R5, R91, R90 ;  /* 0x0000005a5b05723e */ /* 0x000fc400000010ff */
[----:B------:R-:W-:Y:S02]  /*d820*/  F2FP.BF16.F32.PACK_AB R6, R93, R92 ;  /* 0x0000005c5d06723e */ /* 0x000fe400000010ff */
[----:B------:R-:W-:Y:S02]  /*d830*/  F2FP.BF16.F32.PACK_AB R7, R95, R94 ;  /* 0x0000005e5f07723e */ /* 0x000fe400000010ff */
[----:B------:R-:W-:Y:S02]  /*d840*/  F2FP.BF16.F32.PACK_AB R8, R97, R96 ;  /* 0x000000606108723e */ /* 0x000fe400000010ff */
[----:B------:R-:W-:Y:S01]  /*d850*/  F2FP.BF16.F32.PACK_AB R9, R99, R98 ;  /* 0x000000626309723e */ /* 0x000fe200000010ff */
[----:B------:R-:W-:Y:S01]  /*d860*/  STSM.16.M88.4 [R36], R4 ;  /* 0x0000000424007844 */ /* 0x000fe20000000200 */
[----:B------:R-:W-:Y:S02]  /*d870*/  F2FP.BF16.F32.PACK_AB R10, R101, R100 ;  /* 0x00000064650a723e */ /* 0x000fe400000010ff */
[----:B------:R-:W-:-:S02]  /*d880*/  F2FP.BF16.F32.PACK_AB R11, R103, R102 ;  /* 0x00000066670b723e */ /* 0x000fc400000010ff */
[----:B------:R-:W-:Y:S02]  /*d890*/  F2FP.BF16.F32.PACK_AB R13, R107, R106 ;  /* 0x0000006a6b0d723e */ /* 0x000fe400000010ff */
[----:B------:R-:W-:Y:S01]  /*d8a0*/  ISETP.NE.U32.AND P0, PT, RZ, UR10, PT ;  /* 0x0000000aff007c0c */ /* 0x000fe2000bf05070 */
[----:B------:R-:W-:Y:S03]  /*d8b0*/  STSM.16.M88.4 [R35], R8 ;  /* 0x0000000823007844 */ /* 0x000fe60000000200 */
[----:B------:R-:W-:Y:S01]  /*d8c0*/  ISETP.NE.AND.EX P0, PT, RZ, UR11, PT, P0 ;  /* 0x0000000bff007c0c */ /* 0x000fe2000bf05300 */
[----:B------:R-:W-:Y:S04]  /*d8d0*/  STSM.16.M88.4 [R34], R12 ;  /* 0x0000000c22007844 */ /* 0x000fe80000000200 */
[----:B------:R0:W-:Y:S01]  /*d8e0*/  STSM.16.M88.4 [R32], R24 ;  /* 0x0000001820007844 */ /* 0x0001e20000000200 */
[----:B------:R-:W-:Y:S08]  /*d8f0*/  BAR.SYNC.DEFER_BLOCKING 0x1, 0x180 ;  /* 0x0046000000007b1d */ /* 0x000ff00000010000 */
[----:B0-----:R-:W0:Y:S01]  /*d900*/  LDC R32, c[0x0][0xbe8] ;  /* 0x0002fa00ff207b82 */ /* 0x001e220000000800 */
[----:B------:R-:W2:Y:S01]  /*d910*/  @P0 LDG.E R33, desc[UR54][R30.64] ;  /* 0x000000361e210981 */ /* 0x000ea2000c1e1900 */
[----:B------:R-:W-:Y:S01]  /*d920*/  UISETP.NE.U32.AND UP0, UPT, UR8, URZ, UPT ;  /* 0x0000003f0800728c */ /* 0x000fe2000bf05070 */
[----:B------:R-:W-:-:S03]  /*d930*/  ULDC UR4, c[0x0][0xa88] ;  /* 0x0002a20000047ab9 */ /* 0x000fc60000000800 */
[----:B------:R-:W-:Y:S01]  /*d940*/  UISETP.NE.AND.EX UP0, UPT, UR9, URZ, UPT, UP0 ;  /* 0x0000003f0900728c */ /* 0x000fe2000bf05300 */
[----:B------:R-:W-:Y:S01]  /*d950*/  IMAD.U32 R9, RZ, RZ, UR4 ;  /* 0x00000004ff097e24 */ /* 0x000fe2000f8e00ff */
[----:B------:R-:W-:-:S04]  /*d960*/  ULDC UR4, c[0x0][0xad4] ;  /* 0x0002b50000047ab9 */ /* 0x000fc80000000800 */
[----:B------:R-:W-:Y:S02]  /*d970*/  PLOP3.LUT P4, PT, PT, PT, UP0, 0x80, 0x0 ;  /* 0x000000000000781c */ /* 0x000fe40003f8f008 */
[----:B0-----:R-:W-:-:S03]  /*d980*/  ISETP.NE.AND P1, PT, R32, 0x1, PT ;  /* 0x000000012000780c */ /* 0x001fc60003f25270 */
[----:B------:R-:W-:Y:S02]  /*d990*/  @UP0 ULDC.64 UR8, c[0x0][0xc08] ;  /* 0x0003020000080ab9 */ /* 0x000fe40000000a00 */
[----:B------:R-:W-:Y:S02]  /*d9a0*/  @UP0 UIMAD.WIDE UR8, UR38, 0x4, UR8 ;  /* 0x00000004260808a5 */ /* 0x000fe4000f8e0208 */
[----:B------:R-:W-:-:S06]  /*d9b0*/  UISETP.NE.AND UP0, UPT, UR46, URZ, UPT ;  /* 0x0000003f2e00728c */ /* 0x000fcc000bf05270 */
[----:B------:R-:W0:Y:S01]  /*d9c0*/  @P1 LDC R6, c[0x0][0xbec] ;  /* 0x0002fb00ff061b82 */ /* 0x000e220000000800 */
[----:B------:R-:W-:Y:S01]  /*d9d0*/  USEL UR4, UR46, UR4, UP0 ;  /* 0x000000042e047287 */ /* 0x000fe20008000000 */
[----:B------:R-:W-:Y:S01]  /*d9e0*/  IMAD.U32 R4, RZ, RZ, UR8 ;  /* 0x00000008ff047e24 */ /* 0x000fe2000f8e00ff */
[----:B------:R-:W-:Y:S01]  /*d9f0*/  UMOV UR19, 0x9b8 ;  /* 0x000009b800137882 */ /* 0x000fe20000000000 */
[----:B------:R-:W-:Y:S01]  /*da00*/  IMAD.U32 R5, RZ, RZ, UR9 ;  /* 0x00000009ff057e24 */ /* 0x000fe2000f8e00ff */
[----:B------:R-:W-:-:S03]  /*da10*/  UISETP.GT.AND UP1, UPT, UR4, 0x1, UPT ;  /* 0x000000010400788c */ /* 0x000fc6000bf24270 */
[----:B------:R-:W1:Y:S01]  /*da20*/  @P1 LDC R11, c[0x0][0xbf0] ;  /* 0x0002fc00ff0b1b82 */ /* 0x000e620000000800 */
[----:B------:R-:W-:Y:S01]  /*da30*/  USEL UR19, UR19, 0x978, UP1 ;  /* 0x0000097813137887 */ /* 0x000fe20008800000 */
[----:B------:R-:W-:Y:S01]  /*da40*/  VIADD R13, R17, UR39 ;  /* 0x00000027110d7c36 */ /* 0x000fe20008000000 */
[----:B------:R-:W-:Y:S01]  /*da50*/  UISETP.NE.U32.AND UP0, UPT, UR10, URZ, UPT ;  /* 0x0000003f0a00728c */ /* 0x000fe2000bf05070 */
[----:B------:R0:W5:Y:S01]  /*da60*/  @P4 LDG.E R9, desc[UR54][R4.64] ;  /* 0x0000003604094981 */ /* 0x000162000c1e1900 */
[----:B------:R-:W-:Y:S01]  /*da70*/  UMOV UR4, URZ ;  /* 0x0000003f00047c82 */ /* 0x000fe20008000000 */
[----:B------:R-:W-:Y:S01]  /*da80*/  USHF.R.S32.HI UR10, URZ, 0x1f, UR38 ;  /* 0x0000001f3f0a7899 */ /* 0x000fe20008011426 */
[----:B------:R-:W-:Y:S01]  /*da90*/  IMAD.MOV.U32 R7, RZ, RZ, R13 ;  /* 0x000000ffff077224 */ /* 0x000fe200078e000d */
[----:B------:R-:W-:Y:S02]  /*daa0*/  UISETP.NE.AND.EX UP0, UPT, UR11, URZ, UPT, UP0 ;  /* 0x0000003f0b00728c */ /* 0x000fe4000bf05300 */
[----:B------:R-:W-:-:S02]  /*dab0*/  USEL UR9, UR41, URZ, UP1 ;  /* 0x0000003f29097287 */ /* 0x000fc40008800000 */
[----:B------:R-:W-:Y:S02]  /*dac0*/  USEL UR8, UR38, URZ, !UP0 ;  /* 0x0000003f26087287 */ /* 0x000fe4000c000000 */
[----:B------:R-:W-:Y:S01]  /*dad0*/  USEL UR18, UR10, URZ, !UP0 ;  /* 0x0000003f0a127287 */ /* 0x000fe2000c000000 */
[----:B------:R-:W-:Y:S02]  /*dae0*/  ULDC.64 UR12, c[0x0][UR19+0x220] ;  /* 0x00008800130c7abb */ /* 0x000fe40008000a00 */
[----:B------:R-:W-:Y:S01]  /*daf0*/  ULDC.64 UR10, c[0x0][UR19+0x218] ;  /* 0x00008600130a7abb */ /* 0x000fe20008000a00 */
[----:B0-----:R-:W-:Y:S01]  /*db00*/  @P1 IMAD.HI.U32 R4, R13, R6, RZ ;  /* 0x000000060d041227 */ /* 0x001fe200078e00ff */
[----:B------:R-:W-:Y:S01]  /*db10*/  ULDC.64 UR14, c[0x0][UR19+0x228] ;  /* 0x00008a00130e7abb */ /* 0x000fe20008000a00 */
[----:B------:R-:W-:Y:S02]  /*db20*/  UIMAD UR13, UR13, UR8, URZ ;  /* 0x000000080d0d72a4 */ /* 0x000fe4000f8e023f */
[----:B------:R-:W-:-:S02]  /*db30*/  UIMAD.WIDE.U32 UR16, UR10, UR37, URZ ;  /* 0x000000250a1072a5 */ /* 0x000fc4000f8e003f */
[----:B------:R-:W-:Y:S01]  /*db40*/  UIMAD UR20, UR11, UR37, URZ ;  /* 0x000000250b1472a4 */ /* 0x000fe2000f8e023f */
[----:B-1----:R-:W-:Y:S01]  /*db50*/  @P1 SHF.R.U32.HI R7, RZ, R11, R4 ;  /* 0x0000000bff071219 */ /* 0x002fe20000011604 */
[----:B------:R-:W-:Y:S02]  /*db60*/  UIMAD.WIDE.U32 UR10, UR12, UR8, URZ ;  /* 0x000000080c0a72a5 */ /* 0x000fe4000f8e003f */
[----:B------:R-:W-:Y:S02]  /*db70*/  UIMAD.WIDE.U32 UR22, UR14, UR9, URZ ;  /* 0x000000090e1672a5 */ /* 0x000fe4000f8e003f */
[----:B------:R-:W-:Y:S01]  /*db80*/  UIMAD UR9, UR15, UR9, URZ ;  /* 0x000000090f0972a4 */ /* 0x000fe2000f8e023f */
[----:B------:R-:W-:Y:S01]  /*db90*/  IMAD.MOV R11, RZ, RZ, -R7 ;  /* 0x000000ffff0b7224 */ /* 0x000fe200078e0a07 */
[----:B------:R-:W-:Y:S02]  /*dba0*/  UIMAD UR13, UR12, UR18, UR13 ;  /* 0x000000120c0d72a4 */ /* 0x000fe4000f8e020d */
[----:B------:R-:W-:Y:S01]  /*dbb0*/  UIADD3 UR20, UR17, UR20, URZ ;  /* 0x0000001411147290 */ /* 0x000fe2000fffe03f */
[----:B------:R-:W-:-:S02]  /*dbc0*/  IMAD.U32 R4, RZ, RZ, UR22 ;  /* 0x00000016ff047e24 */ /* 0x000fc4000f8e00ff */
[----:B------:R-:W-:Y:S01]  /*dbd0*/  IMAD.U32 R5, RZ, RZ, UR23 ;  /* 0x00000017ff057e24 */ /* 0x000fe2000f8e00ff */
[----:B------:R-:W-:Y:S01]  /*dbe0*/  SHF.R.S32.HI R5, RZ, 0x1f, R7 ;  /* 0x0000001fff057819 */ /* 0x000fe20000011407 */
[----:B------:R-:W-:-:S05]  /*dbf0*/  IMAD R11, R32, R11, R13 ;  /* 0x0000000b200b7224 */ /* 0x000fca00078e020d */
[----:B------:R-:W-:Y:S02]  /*dc00*/  SHF.R.S32.HI R6, RZ, 0x1f, R11 ;  /* 0x0000001fff067819 */ /* 0x000fe4000001140b */
[----:B--2---:R-:W-:-:S13]  /*dc10*/  @P0 R2UR UR4, R33 ;  /* 0x00000000210402ca */ /* 0x004fda00000e0000 */
[----:B------:R-:W-:Y:S02]  /*dc20*/  UIADD3 UR16, UP0, UP2, UR10, UR16, UR4 ;  /* 0x000000100a107290 */ /* 0x000fe4000fa1e004 */
[----:B------:R-:W-:Y:S02]  /*dc30*/  UIADD3 UR10, UR23, UR9, URZ ;  /* 0x00000009170a7290 */ /* 0x000fe4000fffe03f */
[----:B------:R-:W-:Y:S02]  /*dc40*/  UIADD3 UR9, UR11, UR13, URZ ;  /* 0x0000000d0b097290 */ /* 0x000fe4000fffe03f */
[----:B------:R-:W-:Y:S01]  /*dc50*/  USHF.R.S32.HI UR14, URZ, 0x1f, UR4 ;  /* 0x0000001f3f0e7899 */ /* 0x000fe20008011404 */
[----:B------:R-:W-:Y:S01]  /*dc60*/  IADD3 R4, P2, P3, R7, UR16, R4 ;  /* 0x0000001007047c10 */ /* 0x000fe2000fb5e004 */
[----:B------:R-:W-:Y:S01]  /*dc70*/  IMAD.U32 R8, RZ, RZ, UR10 ;  /* 0x0000000aff087e24 */ /* 0x000fe2000f8e00ff */
[----:B------:R-:W-:Y:S01]  /*dc80*/  ULDC.64 UR10, c[0x0][UR19+0x210] ;  /* 0x00008400130a7abb */ /* 0x000fe20008000a00 */
[----:B------:R-:W-:Y:S01]  /*dc90*/  UIADD3.X UR9, UR9, UR20, UR14, UP0, UP2 ;  /* 0x0000001409097290 */ /* 0x000fe200087e440e */
[----:B------:R-:W-:Y:S01]  /*dca0*/  IMAD R7, R11, UR11, RZ ;  /* 0x0000000b0b077c24 */ /* 0x000fe2000f8e02ff */
[----:B------:R-:W-:Y:S01]  /*dcb0*/  ULDC.64 UR12, c[0x0][0xba8] ;  /* 0x0002ea00000c7ab9 */ /* 0x000fe20000000a00 */
[----:B------:R-:W-:Y:S01]  /*dcc0*/  @!UP1 ULDC UR12, c[0x0][0xb50] ;  /* 0x0002d400000c9ab9 */ /* 0x000fe20000000800 */
[----:B------:R-:W-:Y:S01]  /*dcd0*/  @!UP1 ULDC UR13, c[0x0][0xb54] ;  /* 0x0002d500000d9ab9 */ /* 0x000fe20000000800 */
[----:B------:R-:W-:Y:S01]  /*dce0*/  IMAD R7, R6, UR10, R7 ;  /* 0x0000000a06077c24 */ /* 0x000fe2000f8e0207 */
[----:B------:R-:W-:-:S03]  /*dcf0*/  IADD3.X R5, R5, UR9, R8, P2, P3 ;  /* 0x0000000905057c10 */ /* 0x000fc600097e6408 */
[----:B------:R-:W-:-:S04]  /*dd00*/  IMAD.WIDE.U32 R4, R11, UR10, R4 ;  /* 0x0000000a0b047c25 */ /* 0x000fc8000f8e0004 */
[----:B------:R-:W-:Y:S01]  /*dd10*/  IMAD.IADD R5, R5, 0x1, R7 ;  /* 0x0000000105057824 */ /* 0x000fe200078e0207 */
[----:B------:R-:W-:-:S04]  /*dd20*/  LEA R8, P2, R4, UR12, 0x2 ;  /* 0x0000000c04087c11 */ /* 0x000fc8000f8410ff */
[----:B------:R-:W-:Y:S01]  /*dd30*/  LEA.HI.X R10, R4, UR13, R5, 0x2, P2 ;  /* 0x0000000d040a7c11 */ /* 0x000fe200090f1405 */
[----:B------:R-:W-:Y:S08]  /*dd40*/  @P4 BRA `(.L_x_1316) ;  /* 0x0000000000104947 */ /* 0x000ff00003800000 */
[----:B------:R-:W-:Y:S05]  /*dd50*/  @!P0 BRA `(.L_x_1316) ;  /* 0x00000000000c8947 */ /* 0x000fea0003800000 */
[----:B------:R-:W2:Y:S04]  /*dd60*/  LDG.E R4, desc[UR54][R30.64] ;  /* 0x000000361e047981 */ /* 0x000ea8000c1e1900 */
[----:B-----5:R-:W2:Y:S02]  /*dd70*/  LDG.E R9, desc[UR54][R30.64+0x4] ;  /* 0x000004361e097981 */ /* 0x020ea4000c1e1900 */
[----:B--2---:R-:W-:-:S07]  /*dd80*/  IMAD.IADD R9, R9, 0x1, -R4 ;  /* 0x0000000109097824 */ /* 0x004fce00078e0a04 */
.L_x_1316:
[----:B------:R-:W2:Y:S01]  /*dd90*/  LDL R11, [R1+0x34] ;  /* 0x00003400010b7983 */ /* 0x000ea20000100800 */
[----:B------:R-:W0:Y:S03]  /*dda0*/  S2R R4, SR_TID.X ;  /* 0x0000000000047919 */ /* 0x000e260000002100 */
[----:B------:R-:W-:Y:S04]  /*ddb0*/  SHFL.IDX PT, R5, R10, RZ, 0x1c1f ;  /* 0x001c1fff0a057589 */ /* 0x000fe800000e0000 */
[----:B------:R-:W-:Y:S04]  /*ddc0*/  SHFL.IDX PT, R6, R8, 0x1, 0x1c1f ;  /* 0x003c1f0008067f89 */ /* 0x000fe800000e0000 */
[----:B------:R-:W-:Y:S01]  /*ddd0*/  SHFL.IDX PT, R7, R10, 0x1, 0x1c1f ;  /* 0x003c1f000a077f89 */ /* 0x000fe200000e0000 */
[----:B0-----:R-:W-:-:S05]  /*dde0*/  VIADD R14, R4, 0xffffff80 ;  /* 0xffffff80040e7836 */ /* 0x001fca0000000000 */
[----:B------:R-:W-:-:S04]  /*ddf0*/  SHF.R.S32.HI R12, RZ, 0x1f, R14 ;  /* 0x0000001fff0c7819 */ /* 0x000fc8000001140e */
[----:B------:R-:W-:Y:S01]  /*de00*/  LEA.HI R12, R12, R14, RZ, 0x7 ;  /* 0x0000000e0c0c7211 */ /* 0x000fe200078f38ff */
[----:B------:R-:W0:Y:S03]  /*de10*/  SHFL.IDX PT, R4, R8, RZ, 0x1c1f ;  /* 0x001c1fff08047589 */ /* 0x000e2600000e0000 */
[----:B------:R-:W-:Y:S01]  /*de20*/  LOP3.LUT R12, R12, 0xffffff80, RZ, 0xc0, !PT ;  /* 0xffffff800c0c7812 */ /* 0x000fe200078ec0ff */
[----:B-----5:R-:W-:-:S04]  /*de30*/  IMAD R30, R9, R32, RZ ;  /* 0x00000020091e7224 */ /* 0x020fc800078e02ff */
[----:B------:R-:W-:Y:S01]  /*de40*/  IMAD.IADD R12, R14, 0x1, -R12 ;  /* 0x000000010e0c7824 */ /* 0x000fe200078e0a0c */
[----:B------:R-:W-:-:S04]  /*de50*/  PLOP3.LUT P3, PT, PT, PT, UP1, 0x80, 0x0 ;  /* 0x000000000000781c */ /* 0x000fc80003f6f018 */
[----:B------:R-:W-:Y:S01]  /*de60*/  LOP3.LUT P0, RZ, R12, 0x3, RZ, 0xc0, !PT ;  /* 0x000000030cff7812 */ /* 0x000fe2000780c0ff */
[----:B--2---:R-:W-:-:S04]  /*de70*/  VIADD R11, R11, UR39 ;  /* 0x000000270b0b7c36 */ /* 0x004fc80008000000 */
[C---:B------:R-:W-:Y:S01]  /*de80*/  VIADD R9, R11.reuse, 0x8 ;  /* 0x000000080b097836 */ /* 0x040fe20000000000 */
[----:B------:R-:W-:-:S04]  /*de90*/  ISETP.GE.OR P2, PT, R11, R30, P0 ;  /* 0x0000001e0b00720c */ /* 0x000fc80000746670 */
[----:B------:R-:W-:-:S09]  /*dea0*/  ISETP.GE.OR P0, PT, R9, R30, P0 ;  /* 0x0000001e0900720c */ /* 0x000fd20000706670 */
[----:B0-----:R0:W-:Y:S01]  /*deb0*/  @!P2 ST.E desc[UR54][R4.64], R21 ;  /* 0x000000150400a985 */ /* 0x0011e2000c101936 */
[----:B------:R-:W-:-:S03]  /*dec0*/  ISETP.GE.AND P2, PT, R11, R30, PT ;  /* 0x0000001e0b00720c */ /* 0x000fc60003f46270 */
[----:B------:R0:W-:Y:S01]  /*ded0*/  @!P0 ST.E desc[UR54][R6.64], R20 ;  /* 0x0000001406008985 */ /* 0x0001e2000c101936 */
[----:B------:R-:W-:Y:S01]  /*dee0*/  ISETP.GE.AND P0, PT, R9, R30, PT ;  /* 0x0000001e0900720c */ /* 0x000fe20003f06270 */
[----:B------:R-:W-:-:S12]  /*def0*/  @P3 BRA `(.L_x_1317) ;  /* 0x0000000400c43947 */ /* 0x000fd80003800000 */
[----:B------:R-:W1:Y:S01]  /*df00*/  S2R R12, SR_TID.X ;  /* 0x00000000000c7919 */ /* 0x000e620000002100 */
[----:B------:R-:W-:Y:S01]  /*df10*/  ULDC.64 UR12, c[0x0][0xaa0] ;  /* 0x0002a800000c7ab9 */ /* 0x000fe20000000a00 */
[----:B-1----:R-:W-:-:S05]  /*df20*/  VIADD R12, R12, 0xffffff80 ;  /* 0xffffff800c0c7836 */ /* 0x002fca0000000000 */
[----:B------:R-:W-:-:S04]  /*df30*/  SHF.R.S32.HI R35, RZ, 0x1f, R12 ;  /* 0x0000001fff237819 */ /* 0x000fc8000001140c */
[----:B------:R-:W-:-:S04]  /*df40*/  LEA.HI R35, R35, R12, RZ, 0x3 ;  /* 0x0000000c23237211 */ /* 0x000fc800078f18ff */
[----:B------:R-:W-:-:S05]  /*df50*/  SHF.R.S32.HI R35, RZ, 0x3, R35 ;  /* 0x00000003ff237819 */ /* 0x000fca0000011423 */
[----:B------:R-:W-:-:S04]  /*df60*/  IMAD R3, R35, 0x40, R19 ;  /* 0x0000004023037824 */ /* 0x000fc800078e0213 */
[----:B------:R-:W-:-:S03]  /*df70*/  IMAD.WIDE R28, R3, 0x2, R28 ;  /* 0x00000002031c7825 */ /* 0x000fc600078e021c */
[C---:B------:R-:W-:Y:S02]  /*df80*/  IADD3 R9, P0, R28.reuse, 0x1800, RZ ;  /* 0x000018001c097810 */ /* 0x040fe40007f1e0ff */
[C---:B------:R-:W-:Y:S02]  /*df90*/  IADD3 R13, P2, R28.reuse, 0x3000, RZ ;  /* 0x000030001c0d7810 */ /* 0x040fe40007f5e0ff */
[----:B0-----:R-:W-:Y:S02]  /*dfa0*/  LOP3.LUT R5, R28, 0x380, RZ, 0xc0, !PT ;  /* 0x000003801c057812 */ /* 0x001fe400078ec0ff */
        /* <DEDUP_REMOVED lines=11> */
[----:B------:R-:W2:Y:S04]  /*e060*/  LD.E.128 R4, desc[UR54][R4.64] ;  /* 0x0000003604047980 */ /* 0x000ea8000c101d00 */
[----:B------:R-:W3:Y:S04]  /*e070*/  LD.E.128 R8, desc[UR54][R8.64] ;  /* 0x0000003608087980 */ /* 0x000ee8000c101d00 */
[----:B------:R-:W4:Y:S01]  /*e080*/  LD.E.128 R12, desc[UR54][R12.64] ;  /* 0x000000360c0c7980 */ /* 0x000f22000c101d00 */
[----:B------:R-:W-:-:S04]  /*e090*/  IADD3 R3, P0, R28, 0x4800, RZ ;  /* 0x000048001c037810 */ /* 0x000fc80007f1e0ff */
[----:B------:R-:W-:Y:S01]  /*e0a0*/  LOP3.LUT R2, R3, 0x380, RZ, 0xc0, !PT ;  /* 0x0000038003027812 */ /* 0x000fe200078ec0ff */
[----:B------:R-:W-:Y:S01]  /*e0b0*/  IMAD.X R25, RZ, RZ, R29, P0 ;  /* 0x000000ffff197224 */ /* 0x000fe200000e061d */
[----:B------:R-:W-:Y:S01]  /*e0c0*/  UIMAD UR9, UR14, UR12, URZ ;  /* 0x0000000c0e0972a4 */ /* 0x000fe2000f8e023f */
[----:B------:R-:W0:Y:S01]  /*e0d0*/  @P1 LDC R29, c[0x0][0xbf0] ;  /* 0x0002fc00ff1d1b82 */ /* 0x000e220000000800 */
[----:B------:R-:W-:-:S04]  /*e0e0*/  SHF.R.U64 R2, R2, 0x3, RZ ;  /* 0x0000000302027819 */ /* 0x000fc800000012ff */
[----:B------:R-:W-:-:S03]  /*e0f0*/  LOP3.LUT R24, R2, R3, RZ, 0x3c, !PT ;  /* 0x0000000302187212 */ /* 0x000fc600078e3cff */
[----:B------:R-:W1:Y:S01]  /*e100*/  @P1 LDC R3, c[0x0][0xbec] ;  /* 0x0002fb00ff031b82 */ /* 0x000e620000000800 */
[----:B------:R-:W-:Y:S02]  /*e110*/  UIMAD.WIDE.U32 UR10, UR4, UR12, URZ ;  /* 0x0000000c040a72a5 */ /* 0x000fe4000f8e003f */
[----:B------:R-:W-:Y:S01]  /*e120*/  UIMAD UR9, UR4, UR13, UR9 ;  /* 0x0000000d040972a4 */ /* 0x000fe2000f8e0209 */
[----:B------:R-:W-:Y:S01]  /*e130*/  IMAD R2, R18, 0x30, R35 ;  /* 0x0000003012027824 */ /* 0x000fe200078e0223 */
[----:B------:R-:W5:Y:S01]  /*e140*/  LD.E.128 R24, desc[UR54][R24.64] ;  /* 0x0000003618187980 */ /* 0x000f62000c101d00 */
[----:B------:R-:W-:Y:S01]  /*e150*/  ULDC.64 UR12, c[0x0][0xae8] ;  /* 0x0002ba00000c7ab9 */ /* 0x000fe20000000a00 */
[----:B------:R-:W-:Y:S01]  /*e160*/  UIADD3 UR11, UR11, UR9, URZ ;  /* 0x000000090b0b7290 */ /* 0x000fe2000fffe03f */
[----:B------:R-:W-:Y:S01]  /*e170*/  VIADD R28, R2, UR39 ;  /* 0x00000027021c7c36 */ /* 0x000fe20008000000 */
[----:B------:R-:W-:Y:S01]  /*e180*/  USHF.R.S32.HI UR4, URZ, 0x1f, UR8 ;  /* 0x0000001f3f047899 */ /* 0x000fe20008011408 */
[----:B------:R-:W-:Y:S01]  /*e190*/  @!PT LDS RZ, [RZ] ;  /* 0x00000000fffff984 */ /* 0x000fe20000000800 */
[----:B------:R-:W-:Y:S01]  /*e1a0*/  @!PT LDS RZ, [RZ] ;  /* 0x00000000fffff984 */ /* 0x000fe20000000800 */
[----:B------:R-:W-:Y:S01]  /*e1b0*/  @!PT LDS RZ, [RZ] ;  /* 0x00000000fffff984 */ /* 0x000fe20000000800 */
[----:B------:R-:W-:Y:S01]  /*e1c0*/  @!PT LDS RZ, [RZ] ;  /* 0x00000000fffff984 */ /* 0x000fe20000000800 */
[----:B------:R0:W-:Y:S06]  /*e1d0*/  MEMBAR.ALL.CTA ;  /* 0x0000000000007992 */ /* 0x0001ec0000008000 */
[----:B0-----:R-:W0:Y:S01]  /*e1e0*/  FENCE.VIEW.ASYNC.S ;  /* 0x00000000000073c6 */ /* 0x001e220000000000 */
[----:B------:R-:W-:Y:S01]  /*e1f0*/  UIMAD.WIDE.U32 UR10, UR37, UR12, UR10 ;  /* 0x0000000c250a72a5 */ /* 0x000fe2000f8e000a */
[----:B------:R-:W-:-:S02]  /*e200*/  IMAD.MOV.U32 R21, RZ, RZ, R28 ;  /* 0x000000ffff157224 */ /* 0x000fc400078e001c */
[----:B------:R-:W-:Y:S01]  /*e210*/  VIADD R0, R0, 0x16820 ;  /* 0x0001682000007836 */ /* 0x000fe20000000000 */
[----:B------:R-:W-:-:S03]  /*e220*/  UIMAD UR11, UR37, UR13, UR11 ;  /* 0x0000000d250b72a4 */ /* 0x000fc6000f8e020b */
[----:B------:R-:W-:Y:S01]  /*e230*/  ULDC.64 UR12, c[0x0][0xaf0] ;  /* 0x0002bc00000c7ab9 */ /* 0x000fe20000000a00 */
[----:B------:R-:W-:Y:S01]  /*e240*/  PRMT R0, RZ, 0x654, R0 ;  /* 0x00000654ff007816 */ /* 0x000fe20000000000 */
[----:B------:R-:W-:Y:S01]  /*e250*/  UIMAD UR4, UR4, UR12, URZ ;  /* 0x0000000c040472a4 */ /* 0x000fe2000f8e023f */
[----:B-1----:R-:W-:-:S03]  /*e260*/  @P1 IMAD.HI.U32 R2, R28, R3, RZ ;  /* 0x000000031c021227 */ /* 0x002fc600078e00ff */
[----:B------:R-:W-:Y:S02]  /*e270*/  UIMAD UR4, UR8, UR13, UR4 ;  /* 0x0000000d080472a4 */ /* 0x000fe4000f8e0204 */
[----:B------:R-:W-:Y:S01]  /*e280*/  UIMAD.WIDE.U32 UR8, UR8, UR12, UR10 ;  /* 0x0000000c080872a5 */ /* 0x000fe2000f8e000a */
[----:B------:R-:W-:Y:S02]  /*e290*/  @P1 SHF.R.U32.HI R21, RZ, R29, R2 ;  /* 0x0000001dff151219 */ /* 0x000fe40000011602 */
[----:B------:R-:W-:Y:S01]  /*e2a0*/  ULDC.64 UR10, c[0x0][0xae0] ;  /* 0x0002b800000a7ab9 */ /* 0x000fe20000000a00 */
[----:B------:R-:W-:Y:S01]  /*e2b0*/  UIADD3 UR4, UR9, UR4, URZ ;  /* 0x0000000409047290 */ /* 0x000fe2000fffe03f */
[--C-:B------:R-:W-:Y:S01]  /*e2c0*/  SHF.R.S32.HI R20, RZ, 0x1f, R21.reuse ;  /* 0x0000001fff147819 */ /* 0x100fe20000011415 */
[----:B------:R-:W-:Y:S01]  /*e2d0*/  IMAD.MOV R29, RZ, RZ, -R21 ;  /* 0x000000ffff1d7224 */ /* 0x000fe200078e0a15 */
[----:B0-----:R0:W-:Y:S01]  /*e2e0*/  SYNCS.ARRIVE.TRANS64.RED.A1T0 RZ, [R0+URZ], RZ ;  /* 0x000000ff00ff79a7 */ /* 0x0011e2000810043f */
[----:B------:R-:W-:-:S02]  /*e2f0*/  IMAD.U32 R3, RZ, RZ, UR9 ;  /* 0x00000009ff037e24 */ /* 0x000fc4000f8e00ff */
[----:B------:R-:W-:Y:S02]  /*e300*/  IMAD R20, R20, UR10, RZ ;  /* 0x0000000a14147c24 */ /* 0x000fe4000f8e02ff */
[----:B------:R-:W-:Y:S02]  /*e310*/  IMAD R29, R32, R29, R28 ;  /* 0x0000001d201d7224 */ /* 0x000fe400078e021c */
[----:B------:R-:W-:Y:S01]  /*e320*/  IMAD.U32 R2, RZ, RZ, UR8 ;  /* 0x00000008ff027e24 */ /* 0x000fe2000f8e00ff */
[----:B------:R-:W-:Y:S01]  /*e330*/  ULDC.64 UR8, c[0x0][0xad8] ;  /* 0x0002b60000087ab9 */ /* 0x000fe20000000a00 */
[----:B------:R-:W-:Y:S01]  /*e340*/  IMAD.U32 R3, RZ, RZ, UR4 ;  /* 0x00000004ff037e24 */ /* 0x000fe2000f8e00ff */
[----:B------:R-:W-:Y:S01]  /*e350*/  ULDC UR4, c[0x0][0xac8] ;  /* 0x0002b20000047ab9 */ /* 0x000fe20000000800 */
[C---:B------:R-:W-:Y:S01]  /*e360*/  IMAD R31, R21.reuse, UR11, R20 ;  /* 0x0000000b151f7c24 */ /* 0x040fe2000f8e0214 */
[----:B------:R-:W-:Y:S01]  /*e370*/  SHF.R.S32.HI R20, RZ, 0x1f, R29 ;  /* 0x0000001fff147819 */ /* 0x000fe2000001141d */
[----:B------:R-:W-:-:S04]  /*e380*/  IMAD.WIDE.U32 R2, R21, UR10, R2 ;  /* 0x0000000a15027c25 */ /* 0x000fc8000f8e0002 */
[----:B------:R-:W-:Y:S02]  /*e390*/  IMAD.IADD R3, R3, 0x1, R31 ;  /* 0x0000000103037824 */ /* 0x000fe400078e021f */
[----:B------:R-:W-:Y:S02]  /*e3a0*/  IMAD R20, R20, UR8, RZ ;  /* 0x0000000814147c24 */ /* 0x000fe4000f8e02ff */
[----:B------:R-:W-:-:S04]  /*e3b0*/  IMAD.WIDE.U32 R2, R29, UR8, R2 ;  /* 0x000000081d027c25 */ /* 0x000fc8000f8e0002 */
[----:B------:R-:W-:Y:S01]  /*e3c0*/  IMAD R21, R29, UR9, R20 ;  /* 0x000000091d157c24 */ /* 0x000fe2000f8e0214 */
[----:B------:R-:W-:Y:S01]  /*e3d0*/  ULDC.64 UR8, c[0x0][0xa80] ;  /* 0x0002a00000087ab9 */ /* 0x000fe20000000a00 */
[----:B------:R-:W-:Y:S01]  /*e3e0*/  VIADD R31, R35, UR39 ;  /* 0x00000027231f7c36 */ /* 0x000fe20008000000 */
[C---:B------:R-:W-:Y:S01]  /*e3f0*/  LEA R32, P0, R2.reuse, UR8, 0x1 ;  /* 0x0000000802207c11 */ /* 0x040fe2000f8008ff */
[----:B------:R-:W-:Y:S01]  /*e400*/  IMAD.IADD R3, R3, 0x1, R21 ;  /* 0x0000000103037824 */ /* 0x000fe200078e0215 */
[----:B------:R-:W-:Y:S01]  /*e410*/  SHF.R.S32.HI R35, RZ, 0x1f, R19 ;  /* 0x0000001fff237819 */ /* 0x000fe20000011413 */
[C---:B------:R-:W-:Y:S02]  /*e420*/  VIADD R21, R31.reuse, 0x60 ;  /* 0x000000601f157836 */ /* 0x040fe40000000000 */
[----:B------:R-:W1:Y:S01]  /*e430*/  SHFL.IDX PT, R20, R32, 0x1, 0x181f ;  /* 0x00381f0020147f89 */ /* 0x000e6200000e0000 */
[----:B------:R-:W-:Y:S01]  /*e440*/  LEA.HI.X R33, R2, UR9, R3, 0x1, P0 ;  /* 0x0000000902217c11 */ /* 0x000fe200080f0c03 */
[----:B------:R-:W-:Y:S01]  /*e450*/  VIADD R3, R31, 0x30 ;  /* 0x000000301f037836 */ /* 0x000fe20000000000 */
[----:B------:R-:W-:Y:S01]  /*e460*/  ISETP.GE.AND P0, PT, R19, UR4, PT ;  /* 0x0000000413007c0c */ /* 0x000fe2000bf06270 */
[----:B------:R-:W0:Y:S03]  /*e470*/  SHFL.IDX PT, R2, R32, RZ, 0x181f ;  /* 0x00181fff20027589 */ /* 0x000e2600000e0000 */
[-C--:B------:R-:W-:Y:S01]  /*e480*/  ISETP.GE.OR P1, PT, R31, R30.reuse, P0 ;  /* 0x0000001e1f00720c */ /* 0x080fe20000726670 */
[----:B------:R-:W0:Y:S01]  /*e490*/  SHFL.IDX PT, R28, R32, 0x2, 0x181f ;  /* 0x00581f00201c7f89 */ /* 0x000e2200000e0000 */
[-C--:B------:R-:W-:Y:S01]  /*e4a0*/  ISETP.GE.OR P2, PT, R3, R30.reuse, P0 ;  /* 0x0000001e0300720c */ /* 0x080fe20000746670 */
[----:B------:R-:W-:Y:S01]  /*e4b0*/  VIADD R31, R31, 0x90 ;  /* 0x000000901f1f7836 */ /* 0x000fe20000000000 */
[-C--:B------:R-:W-:Y:S01]  /*e4c0*/  ISETP.GE.OR P3, PT, R21, R30.reuse, P0 ;  /* 0x0000001e1500720c */ /* 0x080fe20000766670 */
[----:B------:R-:W0:Y:S03]  /*e4d0*/  SHFL.IDX PT, R34, R33, RZ, 0x181f ;  /* 0x00181fff21227589 */ /* 0x000e2600000e0000 */
[----:B------:R-:W-:Y:S01]  /*e4e0*/  ISETP.GE.OR P0, PT, R31, R30, P0 ;  /* 0x0000001e1f00720c */ /* 0x000fe20000706670 */
[----:B------:R-:W0:Y:S04]  /*e4f0*/  SHFL.IDX PT, R36, R33, 0x1, 0x181f ;  /* 0x00381f0021247f89 */ /* 0x000e2800000e0000 */
[----:B------:R-:W0:Y:S02]  /*e500*/  SHFL.IDX PT, R38, R33, 0x2, 0x181f ;  /* 0x00581f0021267f89 */ /* 0x000e2400000e0000 */
[----:B-1----:R-:W-:-:S02]  /*e510*/  @!P2 LEA R20, P5, R19, R20, 0x1 ;  /* 0x000000141314a211 */ /* 0x002fc400078a08ff */
[----:B------:R-:W1:Y:S01]  /*e520*/  SHFL.IDX PT, R32, R32, 0x3, 0x181f ;  /* 0x00781f0020207f89 */ /* 0x000e6200000e0000 */
[----:B0-----:R-:W-:-:S03]  /*e530*/  @!P1 LEA R2, P4, R19, R2, 0x1 ;  /* 0x0000000213029211 */ /* 0x001fc600078808ff */
[----:B------:R0:W0:Y:S01]  /*e540*/  SHFL.IDX PT, R0, R33, 0x3, 0x181f ;  /* 0x00781f0021007f89 */ /* 0x00002200000e0000 */
[C---:B------:R-:W-:Y:S02]  /*e550*/  @!P3 LEA R28, P6, R19.reuse, R28, 0x1 ;  /* 0x0000001c131cb211 */ /* 0x040fe400078c08ff */
[C-C-:B------:R-:W-:Y:S02]  /*e560*/  @!P1 LEA.HI.X R3, R19.reuse, R34, R35.reuse, 0x1, P4 ;  /* 0x0000002213039211 */ /* 0x140fe400020f0c23 */
[C-C-:B------:R-:W-:Y:S02]  /*e570*/  @!P2 LEA.HI.X R21, R19.reuse, R36, R35.reuse, 0x1, P5 ;  /* 0x000000241315a211 */ /* 0x140fe400028f0c23 */
[----:B------:R-:W-:Y:S01]  /*e580*/  @!P3 LEA.HI.X R29, R19, R38, R35, 0x1, P6 ;  /* 0x00000026131db211 */ /* 0x000fe200030f0c23 */
[----:B--2---:R2:W-:Y:S04]  /*e590*/  @!P1 ST.E.128 desc[UR54][R2.64], R4 ;  /* 0x0000000402009985 */ /* 0x0045e8000c101d36 */
[----:B---3--:R2:W-:Y:S04]  /*e5a0*/  @!P2 ST.E.128 desc[UR54][R20.64], R8 ;  /* 0x000000081400a985 */ /* 0x0085e8000c101d36 */
[----:B----4-:R2:W-:Y:S01]  /*e5b0*/  @!P3 ST.E.128 desc[UR54][R28.64], R12 ;  /* 0x0000000c1c00b985 */ /* 0x0105e2000c101d36 */
[----:B01----:R-:W-:Y:S05]  /*e5c0*/  @P0 BRA `(.L_x_1318) ;  /* 0x0000001000c00947 */ /* 0x003fea0003800000 */
[----:B--2---:R-:W-:-:S04]  /*e5d0*/  LEA R2, P0, R19, R32, 0x1 ;  /* 0x0000002013027211 */ /* 0x004fc800078008ff */
[----:B------:R-:W-:-:S05]  /*e5e0*/  LEA.HI.X R3, R19, R0, R35, 0x1, P0 ;  /* 0x0000000013037211 */ /* 0x000fca00000f0c23 */
[----:B-----5:R3:W-:Y:S01]  /*e5f0*/  ST.E.128 desc[UR54][R2.64], R24 ;  /* 0x0000001802007985 */ /* 0x0207e2000c101d36 */
[----:B------:R-:W-:Y:S05]  /*e600*/  BRA `(.L_x_1318) ;  /* 0x0000001000b07947 */ /* 0x000fea0003800000 */
.L_x_1317:
[----:B------:R-:W-:Y:S01]  /*e610*/  ULDC.64 UR12, c[0x0][0xb08] ;  /* 0x0002c200000c7ab9 */ /* 0x000fe20000000a00 */
[----:B0-----:R-:W0:Y:S01]  /*e620*/  @P1 LDC R4, c[0x0][0xbec] ;  /* 0x0002fb00ff041b82 */ /* 0x001e220000000800 */
[----:B------:R-:W-:Y:S01]  /*e630*/  UIMAD UR9, UR14, UR12, URZ ;  /* 0x0000000c0e0972a4 */ /* 0x000fe2000f8e023f */
[----:B------:R-:W-:Y:S01]  /*e640*/  IMAD.MOV.U32 R7, RZ, RZ, R13 ;  /* 0x000000ffff077224 */ /* 0x000fe200078e000d */
[----:B------:R-:W-:Y:S01]  /*e650*/  UIMAD.WIDE.U32 UR10, UR4, UR12, URZ ;  /* 0x0000000c040a72a5 */ /* 0x000fe2000f8e003f */
[----:B------:R-:W-:Y:S01]  /*e660*/  BSSY B1, `(.L_x_1319) ;  /* 0x0000055000017945 */ /* 0x000fe20003800000 */
[----:B------:R-:W-:Y:S01]  /*e670*/  UIMAD UR9, UR4, UR13, UR9 ;  /* 0x0000000d040972a4 */ /* 0x000fe2000f8e0209 */
[----:B------:R-:W-:Y:S01]  /*e680*/  SHF.R.S32.HI R20, RZ, 0x1f, R22 ;  /* 0x0000001fff147819 */ /* 0x000fe20000011416 */
[----:B------:R-:W-:Y:S01]  /*e690*/  USHF.R.S32.HI UR4, URZ, 0x1f, UR8 ;  /* 0x0000001f3f047899 */ /* 0x000fe20008011408 */
[----:B------:R-:W1:Y:S01]  /*e6a0*/  @P1 LDC R5, c[0x0][0xbf0] ;  /* 0x0002fc00ff051b82 */ /* 0x000e620000000800 */
[----:B------:R-:W-:Y:S01]  /*e6b0*/  UIADD3 UR11, UR11, UR9, URZ ;  /* 0x000000090b0b7290 */ /* 0x000fe2000fffe03f */
[----:B------:R-:W-:Y:S01]  /*e6c0*/  SHF.R.S32.HI R24, RZ, 0x1f, R152 ;  /* 0x0000001fff187819 */ /* 0x000fe20000011498 */
[----:B------:R-:W-:Y:S01]  /*e6d0*/  ULDC.64 UR12, c[0x0][0xb38] ;  /* 0x0002ce00000c7ab9 */ /* 0x000fe20000000a00 */
[----:B------:R-:W-:Y:S01]  /*e6e0*/  SHF.R.S32.HI R25, RZ, 0x1f, R153 ;  /* 0x0000001fff197819 */ /* 0x000fe20000011499 */
[----:B------:R-:W-:Y:S01]  /*e6f0*/  UIMAD.WIDE.U32 UR10, UR37, UR12, UR10 ;  /* 0x0000000c250a72a5 */ /* 0x000fe2000f8e000a */
[----:B------:R-:W-:-:S02]  /*e700*/  SHF.R.S32.HI R26, RZ, 0x1f, R154 ;  /* 0x0000001fff1a7819 */ /* 0x000fc4000001149a */
[----:B------:R-:W-:Y:S01]  /*e710*/  SHF.R.S32.HI R27, RZ, 0x1f, R155 ;  /* 0x0000001fff1b7819 */ /* 0x000fe2000001149b */
[----:B------:R-:W-:Y:S01]  /*e720*/  UIMAD UR11, UR37, UR13, UR11 ;  /* 0x0000000d250b72a4 */ /* 0x000fe2000f8e020b */
[----:B------:R-:W-:Y:S02]  /*e730*/  SHF.R.S32.HI R28, RZ, 0x1f, R156 ;  /* 0x0000001fff1c7819 */ /* 0x000fe4000001149c */
[----:B------:R-:W-:Y:S01]  /*e740*/  ULDC.64 UR12, c[0x0][0xb40] ;  /* 0x0002d000000c7ab9 */ /* 0x000fe20000000a00 */
[----:B------:R-:W-:Y:S01]  /*e750*/  SHF.R.S32.HI R29, RZ, 0x1f, R157 ;  /* 0x0000001fff1d7819 */ /* 0x000fe2000001149d */
[----:B------:R-:W-:Y:S01]  /*e760*/  UIMAD UR4, UR4, UR12, URZ ;  /* 0x0000000c040472a4 */ /* 0x000fe2000f8e023f */
[----:B------:R-:W-:Y:S01]  /*e770*/  SHF.R.S32.HI R30, RZ, 0x1f, R16 ;  /* 0x0000001fff1e7819 */ /* 0x000fe20000011410 */
[----:B0-----:R-:W-:Y:S02]  /*e780*/  @P1 IMAD.HI.U32 R4, R13, R4, RZ ;  /* 0x000000040d041227 */ /* 0x001fe400078e00ff */
[----:B------:R-:W-:-:S02]  /*e790*/  UIMAD UR4, UR8, UR13, UR4 ;  /* 0x0000000d080472a4 */ /* 0x000fc4000f8e0204 */
[----:B------:R-:W-:-:S03]  /*e7a0*/  UIMAD.WIDE.U32 UR8, UR8, UR12, UR10 ;  /* 0x0000000c080872a5 */ /* 0x000fc6000f8e000a */
[----:B------:R-:W-:Y:S01]  /*e7b0*/  ULDC.64 UR10, c[0x0][0xb48] ;  /* 0x0002d200000a7ab9 */ /* 0x000fe20000000a00 */
[----:B------:R-:W-:Y:S01]  /*e7c0*/  UIADD3 UR9, UR9, UR4, URZ ;  /* 0x0000000409097290 */ /* 0x000fe2000fffe03f */
[----:B-1----:R-:W-:-:S03]  /*e7d0*/  @P1 SHF.R.U32.HI R7, RZ, R5, R4 ;  /* 0x00000005ff071219 */ /* 0x002fc60000011604 */
[----:B------:R-:W-:Y:S01]  /*e7e0*/  UIMAD.WIDE.U32 UR8, UR41, UR10, UR8 ;  /* 0x0000000a290872a5 */ /* 0x000fe2000f8e0008 */
[--C-:B------:R-:W-:Y:S01]  /*e7f0*/  SHF.R.S32.HI R4, RZ, 0x1f, R7.reuse ;  /* 0x0000001fff047819 */ /* 0x100fe20000011407 */
[----:B------:R-:W-:Y:S02]  /*e800*/  IMAD.MOV R9, RZ, RZ, -R7 ;  /* 0x000000ffff097224 */ /* 0x000fe400078e0a07 */
[----:B------:R-:W-:Y:S02]  /*e810*/  UIMAD UR41, UR41, UR11, UR9 ;  /* 0x0000000b292972a4 */ /* 0x000fe4000f8e0209 */
[----:B------:R-:W-:Y:S01]  /*e820*/  IMAD R9, R32, R9, R13 ;  /* 0x0000000920097224 */ /* 0x000fe200078e020d */
[----:B------:R-:W-:Y:S01]  /*e830*/  ULDC.64 UR10, c[0x0][0xb30] ;  /* 0x0002cc00000a7ab9 */ /* 0x000fe20000000a00 */
[----:B------:R-:W-:Y:S02]  /*e840*/  IMAD.U32 R5, RZ, RZ, UR9 ;  /* 0x00000009ff057e24 */ /* 0x000fe4000f8e00ff */
[----:B------:R-:W-:-:S02]  /*e850*/  IMAD R6, R4, UR10, RZ ;  /* 0x0000000a04067c24 */ /* 0x000fc4000f8e02ff */
[----:B------:R-:W-:Y:S01]  /*e860*/  IMAD.U32 R4, RZ, RZ, UR8 ;  /* 0x00000008ff047e24 */ /* 0x000fe2000f8e00ff */
[----:B------:R-:W-:Y:S01]  /*e870*/  ULDC.64 UR8, c[0x0][0xb28] ;  /* 0x0002ca0000087ab9 */ /* 0x000fe20000000a00 */
[----:B------:R-:W-:Y:S02]  /*e880*/  IMAD.U32 R5, RZ, RZ, UR41 ;  /* 0x00000029ff057e24 */ /* 0x000fe4000f8e00ff */
        /* <DEDUP_REMOVED lines=11> */
[----:B------:R-:W-:Y:S01]  /*e940*/  PRMT R6, RZ, 0x654, R6 ;  /* 0x00000654ff067816 */ /* 0x000fe20000000006 */
[----:B------:R0:W1:Y:S01]  /*e950*/  SHFL.IDX PT, R21, R0, RZ, 0x1c1f ;  /* 0x001c1fff00157589 */ /* 0x00006200000e0000 */
[----:B------:R-:W-:Y:S02]  /*e960*/  LEA.HI.X R14, R4, UR9, R5, 0x2, P1 ;  /* 0x00000009040e7c11 */ /* 0x000fe400088f1405 */
[----:B------:R0:W-:Y:S03]  /*e970*/  SYNCS.ARRIVE.TRANS64.RED.A1T0 RZ, [R6+URZ], RZ ;  /* 0x000000ff06ff79a7 */ /* 0x0001e6000810043f */
[----:B------:R0:W2:Y:S01]  /*e980*/  SHFL.IDX PT, R15, R14, RZ, 0x1c1f ;  /* 0x001c1fff0e0f7589 */ /* 0x0000a200000e0000 */
[----:B------:R-:W-:Y:S05]  /*e990*/  @P2 BRA `(.L_x_1320) ;  /* 0x0000000000842947 */ /* 0x000fea0003800000 */
[----:B------:R-:W-:Y:S02]  /*e9a0*/  ULDC UR4, c[0x0][0xac8] ;  /* 0x0002b20000047ab9 */ /* 0x000fe40000000800 */
[----:B------:R-:W-:Y:S02]  /*e9b0*/  ISETP.GE.AND P2, PT, R16, UR4, PT ;  /* 0x0000000410007c0c */ /* 0x000fe4000bf46270 */
[----:B------:R-:W-:Y:S02]  /*e9c0*/  ISETP.GE.AND P3, PT, R157, UR4, PT ;  /* 0x000000049d007c0c */ /* 0x000fe4000bf66270 */
[----:B------:R-:W-:Y:S02]  /*e9d0*/  ISETP.GE.AND P6, PT, R156, UR4, PT ;  /* 0x000000049c007c0c */ /* 0x000fe4000bfc6270 */
[----:B------:R-:W-:-:S07]  /*e9e0*/  ISETP.GE.AND P1, PT, R155, UR4, PT ;  /* 0x000000049b007c0c */ /* 0x000fce000bf26270 */
[CC--:B-1----:R-:W-:Y:S02]  /*e9f0*/  @!P2 LEA R4, P4, R16.reuse, R21.reuse, 0x2 ;  /* 0x000000151004a211 */ /* 0x0c2fe400078810ff */
[C---:B0-----:R-:W-:Y:S02]  /*ea00*/  @!P3 LEA R6, P5, R157.reuse, R21, 0x2 ;  /* 0x000000159d06b211 */ /* 0x041fe400078a10ff */
[-C--:B--2---:R-:W-:Y:S02]  /*ea10*/  @!P2 LEA.HI.X R5, R16, R15.reuse, R30, 0x2, P4 ;  /* 0x0000000f1005a211 */ /* 0x084fe400020f141e */
[----:B------:R-:W-:Y:S02]  /*ea20*/  @!P3 LEA.HI.X R7, R157, R15, R29, 0x2, P5 ;  /* 0x0000000f9d07b211 */ /* 0x000fe400028f141d */
[----:B------:R-:W-:Y:S01]  /*ea30*/  @!P6 LEA R8, P4, R156, R21, 0x2 ;  /* 0x000000159c08e211 */ /* 0x000fe200078810ff */
[----:B------:R0:W-:Y:S01]  /*ea40*/  @!P2 ST.E.64 desc[UR54][R4.64], R2 ;  /* 0x000000020400a985 */ /* 0x0001e2000c101b36 */
[----:B------:R-:W-:-:S02]  /*ea50*/  ISETP.GE.AND P2, PT, R154, UR4, PT ;  /* 0x000000049a007c0c */ /* 0x000fc4000bf46270 */
[----:B------:R-:W-:Y:S01]  /*ea60*/  @!P6 LEA.HI.X R9, R156, R15, R28, 0x2, P4 ;  /* 0x0000000f9c09e211 */ /* 0x000fe200020f141c */
[----:B------:R1:W-:Y:S01]  /*ea70*/  @!P3 ST.E.64 desc[UR54][R6.64], R92 ;  /* 0x0000005c0600b985 */ /* 0x0003e2000c101b36 */
[----:B------:R-:W-:Y:S02]  /*ea80*/  ISETP.GE.AND P3, PT, R153, UR4, PT ;  /* 0x0000000499007c0c */ /* 0x000fe4000bf66270 */
[C---:B------:R-:W-:Y:S01]  /*ea90*/  @!P1 LEA R10, P5, R155.reuse, R21, 0x2 ;  /* 0x000000159b0a9211 */ /* 0x040fe200078a10ff */
[----:B------:R3:W-:Y:S01]  /*eaa0*/  @!P6 ST.E.64 desc[UR54][R8.64], R96 ;  /* 0x000000600800e985 */ /* 0x0007e2000c101b36 */
[----:B------:R-:W-:Y:S02]  /*eab0*/  ISETP.GE.AND P4, PT, R152, UR4, PT ;  /* 0x0000000498007c0c */ /* 0x000fe4000bf86270 */
[----:B------:R-:W-:Y:S02]  /*eac0*/  ISETP.GE.AND P6, PT, R22, UR4, PT ;  /* 0x0000000416007c0c */ /* 0x000fe4000bfc6270 */
[----:B------:R-:W-:-:S02]  /*ead0*/  @!P1 LEA.HI.X R11, R155, R15, R27, 0x2, P5 ;  /* 0x0000000f9b0b9211 */ /* 0x000fc400028f141b */
[----:B------:R-:W-:-:S03]  /*eae0*/  @!P2 LEA R12, P5, R154, R21, 0x2 ;  /* 0x000000159a0ca211 */ /* 0x000fc600078a10ff */
[----:B------:R3:W-:Y:S01]  /*eaf0*/  @!P1 ST.E.64 desc[UR54][R10.64], R100 ;  /* 0x000000640a009985 */ /* 0x0007e2000c101b36 */
[C---:B0-----:R-:W-:Y:S02]  /*eb00*/  @!P3 LEA R2, P1, R153.reuse, R21, 0x2 ;  /* 0x000000159902b211 */ /* 0x041fe400078210ff */
[----:B------:R-:W-:Y:S02]  /*eb10*/  @!P2 LEA.HI.X R13, R154, R15, R26, 0x2, P5 ;  /* 0x0000000f9a0da211 */ /* 0x000fe400028f141a */
[----:B------:R-:W-:Y:S02]  /*eb20*/  @!P4 LEA R4, P5, R152, R21, 0x2 ;  /* 0x000000159804c211 */ /* 0x000fe400078a10ff */
[----:B------:R-:W-:Y:S01]  /*eb30*/  @!P3 LEA.HI.X R3, R153, R15, R25, 0x2, P1 ;  /* 0x0000000f9903b211 */ /* 0x000fe200008f1419 */
[----:B------:R3:W-:Y:S01]  /*eb40*/  @!P2 ST.E.64 desc[UR54][R12.64], R104 ;  /* 0x000000680c00a985 */ /* 0x0007e2000c101b36 */
[----:B-1----:R-:W-:Y:S02]  /*eb50*/  @!P6 LEA R6, P1, R22, R21, 0x2 ;  /* 0x000000151606e211 */ /* 0x002fe400078210ff */
[-C--:B------:R-:W-:Y:S01]  /*eb60*/  @!P4 LEA.HI.X R5, R152, R15.reuse, R24, 0x2, P5 ;  /* 0x0000000f9805c211 */ /* 0x080fe200028f1418 */
[----:B------:R3:W-:Y:S01]  /*eb70*/  @!P3 ST.E.64 desc[UR54][R2.64], R108 ;  /* 0x0000006c0200b985 */ /* 0x0007e2000c101b36 */
[----:B------:R-:W-:-:S03]  /*eb80*/  @!P6 LEA.HI.X R7, R22, R15, R20, 0x2, P1 ;  /* 0x0000000f1607e211 */ /* 0x000fc600008f1414 */
[----:B------:R3:W-:Y:S04]  /*eb90*/  @!P4 ST.E.64 desc[UR54][R4.64], R112 ;  /* 0x000000700400c985 */ /* 0x0007e8000c101b36 */
[----:B------:R3:W-:Y:S02]  /*eba0*/  @!P6 ST.E.64 desc[UR54][R6.64], R116 ;  /* 0x000000740600e985 */ /* 0x0007e4000c101b36 */
.L_x_1320:
[----:B------:R-:W-:Y:S05]  /*ebb0*/  BSYNC B1 ;  /* 0x0000000000017941 */ /* 0x000fea0003800000 */
.L_x_1319:
[----:B--2---:R4:W2:Y:S04]  /*ebc0*/  SHFL.IDX PT, R15, R14, 0x1, 0x1c1f ;  /* 0x003c1f000e0f7f89 */ /* 0x0048a800000e0000 */
[----:B-1----:R4:W1:Y:S01]  /*ebd0*/  SHFL.IDX PT, R21, R0, 0x1, 0x1c1f ;  /* 0x003c1f0000157f89 */ /* 0x00286200000e0000 */
[----:B------:R-:W-:Y:S05]  /*ebe0*/  @P0 BRA `(.L_x_1318) ;  /* 0x0000000c00380947 */ /* 0x000fea0003800000 */
[----:B------:R-:W-:Y:S02]  /*ebf0*/  ULDC UR4, c[0x0][0xac8] ;  /* 0x0002b20000047ab9 */ /* 0x000fe40000000800 */
[----:B------:R-:W-:Y:S02]  /*ec00*/  ISETP.GE.AND P1, PT, R16, UR4, PT ;  /* 0x0000000410007c0c */ /* 0x000fe4000bf26270 */
[----:B------:R-:W-:Y:S02]  /*ec10*/  ISETP.GE.AND P5, PT, R157, UR4, PT ;  /* 0x000000049d007c0c */ /* 0x000fe4000bfa6270 */
[----:B------:R-:W-:Y:S02]  /*ec20*/  ISETP.GE.AND P3, PT, R156, UR4, PT ;  /* 0x000000049c007c0c */ /* 0x000fe4000bf66270 */
[----:B------:R-:W-:-:S07]  /*ec30*/  ISETP.GE.AND P2, PT, R155, UR4, PT ;  /* 0x000000049b007c0c */ /* 0x000fce000bf46270 */
[CC--:B-1-3--:R-:W-:Y:S02]  /*ec40*/  @!P1 LEA R2, P0, R16.reuse, R21.reuse, 0x2 ;  /* 0x0000001510029211 */ /* 0x0cafe400078010ff */
[----:B------:R-:W-:Y:S02]  /*ec50*/  @!P5 LEA R4, P4, R157, R21, 0x2 ;  /* 0x000000159d04d211 */ /* 0x000fe400078810ff */
[-C--:B--2---:R-:W-:Y:S02]  /*ec60*/  @!P1 LEA.HI.X R3, R16, R15.reuse, R30, 0x2, P0 ;  /* 0x0000000f10039211 */ /* 0x084fe400000f141e */
[----:B------:R-:W-:Y:S02]  /*ec70*/  ISETP.GE.AND P0, PT, R153, UR4, PT ;  /* 0x0000000499007c0c */ /* 0x000fe4000bf06270 */
[----:B------:R-:W-:Y:S01]  /*ec80*/  @!P5 LEA.HI.X R5, R157, R15, R29, 0x2, P4 ;  /* 0x0000000f9d05d211 */ /* 0x000fe200020f141d */
[----:B------:R1:W-:Y:S01]  /*ec90*/  @!P1 ST.E.64 desc[UR54][R2.64], R90 ;  /* 0x0000005a02009985 */ /* 0x0003e2000c101b36 */
[----:B------:R-:W-:-:S02]  /*eca0*/  ISETP.GE.AND P1, PT, R154, UR4, PT ;  /* 0x000000049a007c0c */ /* 0x000fc4000bf26270 */
[----:B------:R-:W-:Y:S01]  /*ecb0*/  ISETP.GE.AND P4, PT, R152, UR4, PT ;  /* 0x0000000498007c0c */ /* 0x000fe2000bf86270 */
[----:B------:R2:W-:Y:S01]  /*ecc0*/  @!P5 ST.E.64 desc[UR54][R4.64], R94 ;  /* 0x0000005e0400d985 */ /* 0x0005e2000c101b36 */
[CC--:B0-----:R-:W-:Y:S02]  /*ecd0*/  @!P3 LEA R6, P6, R156.reuse, R21.reuse, 0x2 ;  /* 0x000000159c06b211 */ /* 0x0c1fe400078c10ff */
[C---:B------:R-:W-:Y:S02]  /*ece0*/  @!P2 LEA R8, P5, R155.reuse, R21, 0x2 ;  /* 0x000000159b08a211 */ /* 0x040fe400078a10ff */
[-C--:B------:R-:W-:Y:S02]  /*ecf0*/  @!P3 LEA.HI.X R7, R156, R15.reuse, R28, 0x2, P6 ;  /* 0x0000000f9c07b211 */ /* 0x080fe400030f141c */
[----:B------:R-:W-:-:S03]  /*ed00*/  @!P2 LEA.HI.X R9, R155, R15, R27, 0x2, P5 ;  /* 0x0000000f9b09a211 */ /* 0x000fc600028f141b */
[----:B------:R2:W-:Y:S01]  /*ed10*/  @!P3 ST.E.64 desc[UR54][R6.64], R98 ;  /* 0x000000620600b985 */ /* 0x0005e2000c101b36 */
[-C--:B-1----:R-:W-:Y:S02]  /*ed20*/  @!P1 LEA R2, P6, R154, R21.reuse, 0x2 ;  /* 0x000000159a029211 */ /* 0x082fe400078c10ff */
[CC--:B------:R-:W-:Y:S01]  /*ed30*/  @!P0 LEA R10, P3, R153.reuse, R21.reuse, 0x2 ;  /* 0x00000015990a8211 */ /* 0x0c0fe200078610ff */
[----:B------:R2:W-:Y:S01]  /*ed40*/  @!P2 ST.E.64 desc[UR54][R8.64], R102 ;  /* 0x000000660800a985 */ /* 0x0005e2000c101b36 */
[----:B------:R-:W-:Y:S02]  /*ed50*/  @!P4 LEA R12, P5, R152, R21, 0x2 ;  /* 0x00000015980cc211 */ /* 0x000fe400078a10ff */
[-C--:B------:R-:W-:Y:S02]  /*ed60*/  @!P1 LEA.HI.X R3, R154, R15.reuse, R26, 0x2, P6 ;  /* 0x0000000f9a039211 */ /* 0x080fe400030f141a */
[-C--:B------:R-:W-:Y:S02]  /*ed70*/  @!P0 LEA.HI.X R11, R153, R15.reuse, R25, 0x2, P3 ;  /* 0x0000000f990b8211 */ /* 0x080fe400018f1419 */
[----:B------:R-:W-:Y:S01]  /*ed80*/  @!P4 LEA.HI.X R13, R152, R15, R24, 0x2, P5 ;  /* 0x0000000f980dc211 */ /* 0x000fe200028f1418 */
[----:B------:R2:W-:Y:S04]  /*ed90*/  @!P1 ST.E.64 desc[UR54][R2.64], R106 ;  /* 0x0000006a02009985 */ /* 0x0005e8000c101b36 */
[----:B------:R2:W-:Y:S01]  /*eda0*/  @!P0 ST.E.64 desc[UR54][R10.64], R110 ;  /* 0x0000006e0a008985 */ /* 0x0005e2000c101b36 */
[----:B------:R-:W-:-:S03]  /*edb0*/  ISETP.GE.AND P0, PT, R22, UR4, PT ;  /* 0x0000000416007c0c */ /* 0x000fc6000bf06270 */
[----:B------:R2:W-:Y:S10]  /*edc0*/  @!P4 ST.E.64 desc[UR54][R12.64], R114 ;  /* 0x000000720c00c985 */ /* 0x0005f4000c101b36 */
[----:B------:R-:W-:Y:S05]  /*edd0*/  @P0 BRA `(.L_x_1318) ;  /* 0x0000000800bc0947 */ /* 0x000fea0003800000 */
[----:B--2---:R-:W-:-:S04]  /*ede0*/  LEA R2, P0, R22, R21, 0x2 ;  /* 0x0000001516027211 */ /* 0x004fc800078010ff */
[----:B------:R-:W-:-:S05]  /*edf0*/  LEA.HI.X R3, R22, R15, R20, 0x2, P0 ;  /* 0x0000000f16037211 */ /* 0x000fca00000f1414 */
[----:B------:R0:W-:Y:S01]  /*ee00*/  ST.E.64 desc[UR54][R2.64], R118 ;  /* 0x0000007602007985 */ /* 0x0001e2000c101b36 */
[----:B------:R-:W-:Y:S05]  /*ee10*/  BRA `(.L_x_1318) ;  /* 0x0000000800ac7947 */ /* 0x000fea0003800000 */
.L_x_1315:
[----:B------:R-:W-:Y:S02]  /*ee20*/  ULDC.64 UR8, c[0x0][0xc00] ;  /* 0x0003000000087ab9 */ /* 0x000fe40000000a00 */
[----:B------:R-:W-:-:S04]  /*ee30*/  UISETP.NE.U32.AND UP0, UPT, UR8, URZ, UPT ;  /* 0x0000003f0800728c */ /* 0x000fc8000bf05070 */
[----:B------:R-:W-:-:S03]  /*ee40*/  UISETP.NE.AND.EX UP0, UPT, UR9, URZ, UPT, UP0 ;  /* 0x0000003f0900728c */ /* 0x000fc6000bf05300 */
[----:B------:R-:W-:Y:S02]  /*ee50*/  ULDC.64 UR8, c[0x0][0xc00] ;  /* 0x0003000000087ab9 */ /* 0x000fe40000000a00 */
[----:B------:R-:W-:Y:S01]  /*ee60*/  UIMAD.WIDE UR8, UR38, 0x4, UR8 ;  /* 0x00000004260878a5 */ /* 0x000fe2000f8e0208 */
[----:B------:R-:W-:-:S05]  /*ee70*/  PLOP3.LUT P1, PT, PT, PT, UP0, 0x80, 0x0 ;  /* 0x000000000000781c */ /* 0x000fca0003f2f008 */
[----:B------:R-:W-:Y:S02]  /*ee80*/  IMAD.U32 R2, RZ, RZ, UR8 ;  /* 0x00000008ff027e24 */ /* 0x000fe4000f8e00ff */
[----:B------:R-:W-:Y:S01]  /*ee90*/  IMAD.U32 R3, RZ, RZ, UR9 ;  /* 0x00000009ff037e24 */ /* 0x000fe2000f8e00ff */
[----:B------:R-:W-:Y:S02]  /*eea0*/  ULDC.64 UR8, c[0x0][0xc08] ;  /* 0x0003020000087ab9 */ /* 0x000fe40000000a00 */
[----:B------:R-:W-:Y:S01]  /*eeb0*/  UISETP.NE.U32.AND UP1, UPT, UR8, URZ, UPT ;  /* 0x0000003f0800728c */ /* 0x000fe2000bf25070 */
[----:B------:R-:W-:Y:S02]  /*eec0*/  ULDC UR4, c[0x0][0xa88] ;  /* 0x0002a20000047ab9 */ /* 0x000fe40000000800 */
[----:B------:R-:W2:Y:S01]  /*eed0*/  @P1 LDG.E R6, desc[UR54][R2.64] ;  /* 0x0000003602061981 */ /* 0x000ea2000c1e1900 */
[----:B------:R-:W-:Y:S01]  /*eee0*/  UISETP.NE.AND.EX UP1, UPT, UR9, URZ, UPT, UP1 ;  /* 0x0000003f0900728c */ /* 0x000fe2000bf25310 */
[----:B------:R-:W-:Y:S01]  /*eef0*/  IMAD.U32 R0, RZ, RZ, UR4 ;  /* 0x00000004ff007e24 */ /* 0x000fe2000f8e00ff */
[----:B------:R-:W0:Y:S04]  /*ef00*/  S2R R7, SR_TID.X ;  /* 0x0000000000077919 */ /* 0x000e280000002100 */
[----:B------:R-:W-:-:S05]  /*ef10*/  PLOP3.LUT P2, PT, PT, PT, UP1, 0x80, 0x0 ;  /* 0x000000000000781c */ /* 0x000fca0003f4f018 */
[----:B------:R-:W-:Y:S02]  /*ef20*/  @UP1 ULDC.64 UR8, c[0x0][0xc08] ;  /* 0x0003020000081ab9 */ /* 0x000fe40000000a00 */
[----:B------:R-:W-:-:S06]  /*ef30*/  @UP1 UIMAD.WIDE UR8, UR38, 0x4, UR8 ;  /* 0x00000004260818a5 */ /* 0x000fcc000f8e0208 */
[----:B------:R-:W-:Y:S02]  /*ef40*/  IMAD.U32 R4, RZ, RZ, UR8 ;  /* 0x00000008ff047e24 */ /* 0x000fe4000f8e00ff */
[----:B------:R-:W-:-:S05]  /*ef50*/  IMAD.U32 R5, RZ, RZ, UR9 ;  /* 0x00000009ff057e24 */ /* 0x000fca000f8e00ff */
[----:B------:R1:W5:Y:S01]  /*ef60*/  @P2 LDG.E R0, desc[UR54][R4.64] ;  /* 0x0000003604002981 */ /* 0x000362000c1e1900 */
[----:B------:R-:W-:Y:S01]  /*ef70*/  UISETP.NE.AND UP1, UPT, UR46, URZ, UPT ;  /* 0x0000003f2e00728c */ /* 0x000fe2000bf25270 */
[----:B------:R-:W-:Y:S01]  /*ef80*/  UMOV UR4, URZ ;  /* 0x0000003f00047c82 */ /* 0x000fe20008000000 */
[----:B0-----:R-:W-:-:S09]  /*ef90*/  VIADD R8, R7, 0xffffff80 ;  /* 0xffffff8007087836 */ /* 0x001fd20000000000 */
[----:B------:R-:W-:Y:S01]  /*efa0*/  @!UP1 ULDC UR46, c[0x0][0xad4] ;  /* 0x0002b500002e9ab9 */ /* 0x000fe20000000800 */
[----:B------:R-:W-:Y:S02]  /*efb0*/  ISETP.GT.AND P0, PT, R8, 0xbf, PT ;  /* 0x000000bf0800780c */ /* 0x000fe40003f04270 */
[----:B--2---:R-:W-:Y:S01]  /*efc0*/  @P1 R2UR UR4, R6 ;  /* 0x00000000060412ca */ /* 0x004fe200000e0000 */
[----:B-1----:R-:W-:-:S14]  /*efd0*/  @P2 BRA `(.L_x_1321) ;  /* 0x0000000000102947 */ /* 0x002fdc0003800000 */
[----:B------:R-:W-:Y:S05]  /*efe0*/  @!P1 BRA `(.L_x_1321) ;  /* 0x00000000000c9947 */ /* 0x000fea0003800000 */
[----:B------:R-:W2:Y:S04]  /*eff0*/  LDG.E R5, desc[UR54][R2.64] ;  /* 0x0000003602057981 */ /* 0x000ea8000c1e1900 */
[----:B-----5:R-:W2:Y:S02]  /*f000*/  LDG.E R0, desc[UR54][R2.64+0x4] ;  /* 0x0000043602007981 */ /* 0x020ea4000c1e1900 */
[----:B--2---:R-:W-:-:S07]  /*f010*/  IMAD.IADD R0, R0, 0x1, -R5 ;  /* 0x0000000100007824 */ /* 0x004fce00078e0a05 */
.L_x_1321:
[----:B------:R-:W-:Y:S01]  /*f020*/  USHF.R.S32.HI UR13, URZ, 0x1f, UR38 ;  /* 0x0000001f3f0d7899 */ /* 0x000fe20008011426 */
[----:B------:R-:W-:Y:S01]  /*f030*/  BSSY B1, `(.L_x_1322) ;  /* 0x0000039000017945 */ /* 0x000fe20003800000 */
[----:B------:R-:W-:Y:S02]  /*f040*/  USHF.R.S32.HI UR21, URZ, 0x1f, UR4 ;  /* 0x0000001f3f157899 */ /* 0x000fe40008011404 */
[----:B------:R-:W-:Y:S02]  /*f050*/  USEL UR12, UR38, URZ, !UP0 ;  /* 0x0000003f260c7287 */ /* 0x000fe4000c000000 */
[----:B------:R-:W-:Y:S01]  /*f060*/  USEL UR13, UR13, URZ, !UP0 ;  /* 0x0000003f0d0d7287 */ /* 0x000fe2000c000000 */
[----:B------:R-:W-:Y:S11]  /*f070*/  @P0 BRA `(.L_x_1323) ;  /* 0x0000000000d00947 */ /* 0x000ff60003800000 */
[----:B------:R-:W0:Y:S01]  /*f080*/  LDC R9, c[0x0][0xbe8] ;  /* 0x0002fa00ff097b82 */ /* 0x000e220000000800 */
[----:B------:R-:W-:-:S05]  /*f090*/  IMAD.U32 R4, RZ, RZ, UR39 ;  /* 0x00000027ff047e24 */ /* 0x000fca000f8e00ff */
[----:B------:R-:W-:Y:S01]  /*f0a0*/  IADD3 R4, R4, -0x80, R7 ;  /* 0xffffff8004047810 */ /* 0x000fe20007ffe007 */
[----:B0----5:R-:W-:-:S05]  /*f0b0*/  IMAD R2, R0, R9, RZ ;  /* 0x0000000900027224 */ /* 0x021fca00078e02ff */
[----:B------:R-:W-:-:S13]  /*f0c0*/  ISETP.GE.AND P0, PT, R4, R2, PT ;  /* 0x000000020400720c */ /* 0x000fda0003f06270 */
[----:B------:R-:W-:Y:S05]  /*f0d0*/  @P0 BRA `(.L_x_1323) ;  /* 0x0000000000b80947 */ /* 0x000fea0003800000 */
[----:B------:R-:W-:Y:S01]  /*f0e0*/  ISETP.NE.AND P0, PT, R9, 0x1, PT ;  /* 0x000000010900780c */ /* 0x000fe20003f05270 */
[----:B------:R-:W-:Y:S01]  /*f0f0*/  UISETP.GT.AND UP0, UPT, UR46, 0x1, UPT ;  /* 0x000000012e00788c */ /* 0x000fe2000bf04270 */
[----:B------:R-:W-:Y:S01]  /*f100*/  IMAD.MOV.U32 R5, RZ, RZ, R4 ;  /* 0x000000ffff057224 */ /* 0x000fe200078e0004 */
[----:B------:R-:W-:Y:S02]  /*f110*/  UMOV UR19, 0x9b8 ;  /* 0x000009b800137882 */ /* 0x000fe40000000000 */
[----:B------:R-:W-:Y:S02]  /*f120*/  USEL UR19, UR19, 0x978, UP0 ;  /* 0x0000097813137887 */ /* 0x000fe40008000000 */
[----:B------:R-:W-:-:S06]  /*f130*/  USEL UR18, UR41, URZ, UP0 ;  /* 0x0000003f29127287 */ /* 0x000fcc0008000000 */
[----:B------:R-:W0:Y:S04]  /*f140*/  @P0 LDC R3, c[0x0][0xbec] ;  /* 0x0002fb00ff030b82 */ /* 0x000e280000000800 */
[----:B------:R-:W-:Y:S01]  /*f150*/  ULDC.64 UR8, c[0x0][UR19+0x218] ;  /* 0x0000860013087abb */ /* 0x000fe20008000a00 */
[----:B------:R-:W-:Y:S01]  /*f160*/  ULDC.64 UR14, c[0x0][UR19+0x220] ;  /* 0x00008800130e7abb */ /* 0x000fe20008000a00 */
[----:B------:R-:W-:Y:S01]  /*f170*/  ULDC.64 UR16, c[0x0][UR19+0x228] ;  /* 0x00008a0013107abb */ /* 0x000fe20008000a00 */
[----:B------:R-:W-:Y:S01]  /*f180*/  UIMAD.WIDE.U32 UR10, UR8, UR37, URZ ;  /* 0x00000025080a72a5 */ /* 0x000fe2000f8e003f */
[----:B------:R-:W1:Y:S01]  /*f190*/  @P0 LDC R7, c[0x0][0xbf0] ;  /* 0x0002fc00ff070b82 */ /* 0x000e620000000800 */
[----:B------:R-:W-:Y:S02]  /*f1a0*/  UIMAD UR20, UR9, UR37, URZ ;  /* 0x00000025091472a4 */ /* 0x000fe4000f8e023f */
[----:B------:R-:W-:-:S02]  /*f1b0*/  UIMAD UR15, UR15, UR12, URZ ;  /* 0x0000000c0f0f72a4 */ /* 0x000fc4000f8e023f */
[----:B------:R-:W-:Y:S02]  /*f1c0*/  UIMAD.WIDE.U32 UR22, UR16, UR18, URZ ;  /* 0x00000012101672a5 */ /* 0x000fe4000f8e003f */
[----:B------:R-:W-:Y:S02]  /*f1d0*/  UIMAD.WIDE.U32 UR8, UR14, UR12, URZ ;  /* 0x0000000c0e0872a5 */ /* 0x000fe4000f8e003f */
[----:B------:R-:W-:Y:S02]  /*f1e0*/  UIMAD UR16, UR17, UR18, URZ ;  /* 0x00000012111072a4 */ /* 0x000fe4000f8e023f */
[----:B------:R-:W-:Y:S02]  /*f1f0*/  UIMAD UR15, UR14, UR13, UR15 ;  /* 0x0000000d0e0f72a4 */ /* 0x000fe4000f8e020f */
[----:B------:R-:W-:Y:S02]  /*f200*/  UIADD3 UR10, UP1, UP2, UR8, UR10, UR4 ;  /* 0x0000000a080a7290 */ /* 0x000fe4000fa3e004 */
[----:B------:R-:W-:Y:S01]  /*f210*/  UIADD3 UR16, UR23, UR16, URZ ;  /* 0x0000001017107290 */ /* 0x000fe2000fffe03f */
[----:B0-----:R-:W-:Y:S01]  /*f220*/  @P0 IMAD.HI.U32 R2, R4, R3, RZ ;  /* 0x0000000304020227 */ /* 0x001fe200078e00ff */
[----:B------:R-:W-:-:S02]  /*f230*/  UIADD3 UR20, UR11, UR20, URZ ;  /* 0x000000140b147290 */ /* 0x000fc4000fffe03f */
[----:B------:R-:W-:Y:S01]  /*f240*/  UIADD3 UR15, UR9, UR15, URZ ;  /* 0x0000000f090f7290 */ /* 0x000fe2000fffe03f */
[----:B------:R-:W-:Y:S02]  /*f250*/  IMAD.U32 R3, RZ, RZ, UR23 ;  /* 0x00000017ff037e24 */ /* 0x000fe4000f8e00ff */
[----:B------:R-:W-:Y:S01]  /*f260*/  IMAD.U32 R6, RZ, RZ, UR16 ;  /* 0x00000010ff067e24 */ /* 0x000fe2000f8e00ff */
[----:B------:R-:W-:Y:S01]  /*f270*/  ULDC.64 UR8, c[0x0][UR19+0x210] ;  /* 0x0000840013087abb */ /* 0x000fe20008000a00 */
[----:B-1----:R-:W-:Y:S01]  /*f280*/  @P0 SHF.R.U32.HI R5, RZ, R7, R2 ;  /* 0x00000007ff050219 */ /* 0x002fe20000011602 */
[----:B------:R-:W-:-:S04]  /*f290*/  IMAD.U32 R2, RZ, RZ, UR22 ;  /* 0x00000016ff027e24 */ /* 0x000fc8000f8e00ff */
[--C-:B------:R-:W-:Y:S01]  /*f2a0*/  IMAD.MOV R7, RZ, RZ, -R5.reuse ;  /* 0x000000ffff077224 */ /* 0x100fe200078e0a05 */
[----:B------:R-:W-:Y:S01]  /*f2b0*/  IADD3 R2, P0, P1, R5, UR10, R2 ;  /* 0x0000000a05027c10 */ /* 0x000fe2000f91e002 */
[----:B------:R-:W-:Y:S01]  /*f2c0*/  UIADD3.X UR10, UR15, UR20, UR21, UP1, UP2 ;  /* 0x000000140f0a7290 */ /* 0x000fe20008fe4415 */
[----:B------:R-:W-:Y:S01]  /*f2d0*/  SHF.R.S32.HI R5, RZ, 0x1f, R5 ;  /* 0x0000001fff057819 */ /* 0x000fe20000011405 */
[----:B------:R-:W-:-:S04]  /*f2e0*/  IMAD R7, R9, R7, R4 ;  /* 0x0000000709077224 */ /* 0x000fc800078e0204 */
[----:B------:R-:W-:Y:S01]  /*f2f0*/  IADD3.X R3, R5, UR10, R6, P0, P1 ;  /* 0x0000000a05037c10 */ /* 0x000fe200087e2406 */
[C---:B------:R-:W-:Y:S01]  /*f300*/  IMAD R9, R7.reuse, UR9, RZ ;  /* 0x0000000907097c24 */ /* 0x040fe2000f8e02ff */
[----:B------:R-:W-:Y:S01]  /*f310*/  SHF.R.S32.HI R4, RZ, 0x1f, R7 ;  /* 0x0000001fff047819 */ /* 0x000fe20000011407 */
[----:B------:R-:W-:Y:S01]  /*f320*/  ULDC.64 UR10, c[0x0][0xba8] ;  /* 0x0002ea00000a7ab9 */ /* 0x000fe20000000a00 */
[----:B------:R-:W-:Y:S01]  /*f330*/  @!UP0 ULDC UR10, c[0x0][0xb50] ;  /* 0x0002d400000a8ab9 */ /* 0x000fe20000000800 */
[----:B------:R-:W-:Y:S01]  /*f340*/  IMAD.WIDE.U32 R2, R7, UR8, R2 ;  /* 0x0000000807027c25 */ /* 0x000fe2000f8e0002 */
[----:B------:R-:W-:-:S03]  /*f350*/  @!UP0 ULDC UR11, c[0x0][0xb54] ;  /* 0x0002d500000b8ab9 */ /* 0x000fc60000000800 */
[----:B------:R-:W-:Y:S01]  /*f360*/  IMAD R9, R4, UR8, R9 ;  /* 0x0000000804097c24 */ /* 0x000fe2000f8e0209 */
[----:B------:R-:W-:-:S03]  /*f370*/  LEA R4, P0, R2, UR10, 0x2 ;  /* 0x0000000a02047c11 */ /* 0x000fc6000f8010ff */
[----:B------:R-:W-:-:S05]  /*f380*/  IMAD.IADD R3, R3, 0x1, R9 ;  /* 0x0000000103037824 */ /* 0x000fca00078e0209 */
[----:B------:R-:W-:Y:S01]  /*f390*/  LEA.HI.X R5, R2, UR11, R3, 0x2, P0 ;  /* 0x0000000b02057c11 */ /* 0x000fe200080f1403 */
[----:B------:R-:W-:-:S05]  /*f3a0*/  IMAD.MOV.U32 R3, RZ, RZ, -0x800000 ;  /* 0xff800000ff037424 */ /* 0x000fca00078e00ff */
[----:B------:R0:W-:Y:S02]  /*f3b0*/  STG.E desc[UR54][R4.64], R3 ;  /* 0x0000000304007986 */ /* 0x0001e4000c101936 */
.L_x_1323:
[----:B------:R-:W-:Y:S05]  /*f3c0*/  BSYNC B1 ;  /* 0x0000000000017941 */ /* 0x000fea0003800000 */
.L_x_1322:
[----:B------:R-:W-:-:S06]  /*f3d0*/  UISETP.GT.AND UP0, UPT, UR46, 0x1, UPT ;  /* 0x000000012e00788c */ /* 0x000fcc000bf04270 */
[----:B------:R-:W-:-:S13]  /*f3e0*/  PLOP3.LUT P0, PT, PT, PT, UP0, 0x80, 0x0 ;  /* 0x000000000000781c */ /* 0x000fda0003f0f008 */
[----:B------:R-:W-:Y:S05]  /*f3f0*/  @P0 BRA `(.L_x_1318) ;  /* 0x0000000400340947 */ /* 0x000fea0003800000 */
[----:B------:R-:W1:Y:S01]  /*f400*/  LDC R11, c[0x0][0xbe8] ;  /* 0x0002fa00ff0b7b82 */ /* 0x000e620000000800 */
[----:B------:R-:W-:Y:S01]  /*f410*/  SHF.R.S32.HI R6, RZ, 0x1f, R8 ;  /* 0x0000001fff067819 */ /* 0x000fe20000011408 */
[----:B------:R-:W-:Y:S01]  /*f420*/  ULDC.64 UR14, c[0x0][0xaa0] ;  /* 0x0002a800000e7ab9 */ /* 0x000fe20000000a00 */
[----:B------:R-:W-:Y:S01]  /*f430*/  SHF.R.S32.HI R13, RZ, 0x1f, R19 ;  /* 0x0000001fff0d7819 */ /* 0x000fe20000011413 */
[----:B------:R-:W-:Y:S01]  /*f440*/  UIMAD UR10, UR21, UR14, URZ ;  /* 0x0000000e150a72a4 */ /* 0x000fe2000f8e023f */
[----:B------:R-:W-:Y:S01]  /*f450*/  LEA.HI R6, R6, R8, RZ, 0x3 ;  /* 0x0000000806067211 */ /* 0x000fe200078f18ff */
[----:B------:R-:W-:Y:S02]  /*f460*/  UIMAD.WIDE.U32 UR8, UR4, UR14, URZ ;  /* 0x0000000e040872a5 */ /* 0x000fe4000f8e003f */
[----:B------:R-:W-:Y:S01]  /*f470*/  UIMAD UR10, UR4, UR15, UR10 ;  /* 0x0000000f040a72a4 */ /* 0x000fe2000f8e020a */
[----:B------:R-:W-:-:S03]  /*f480*/  SHF.R.S32.HI R6, RZ, 0x3, R6 ;  /* 0x00000003ff067819 */ /* 0x000fc60000011406 */
[----:B------:R-:W-:Y:S02]  /*f490*/  UIADD3 UR9, UR9, UR10, URZ ;  /* 0x0000000a09097290 */ /* 0x000fe4000fffe03f */
[----:B------:R-:W-:Y:S01]  /*f4a0*/  IMAD R2, R18, 0x30, R6 ;  /* 0x0000003012027824 */ /* 0x000fe200078e0206 */
[----:B------:R-:W-:Y:S01]  /*f4b0*/  ULDC.64 UR10, c[0x0][0xae8] ;  /* 0x0002ba00000a7ab9 */ /* 0x000fe20000000a00 */
[----:B------:R-:W-:Y:S01]  /*f4c0*/  VIADD R30, R6, UR39 ;  /* 0x00000027061e7c36 */ /* 0x000fe20008000000 */
[----:B------:R-:W-:Y:S01]  /*f4d0*/  UIMAD.WIDE.U32 UR8, UR37, UR10, UR8 ;  /* 0x0000000a250872a5 */ /* 0x000fe2000f8e0008 */
[----:B0-----:R-:W-:-:S03]  /*f4e0*/  VIADD R4, R2, UR39 ;  /* 0x0000002702047c36 */ /* 0x001fc60008000000 */
[----:B------:R-:W-:Y:S01]  /*f4f0*/  UIMAD UR9, UR37, UR11, UR9 ;  /* 0x0000000b250972a4 */ /* 0x000fe2000f8e0209 */
[----:B------:R-:W-:Y:S01]  /*f500*/  IMAD.MOV.U32 R5, RZ, RZ, R4 ;  /* 0x000000ffff057224 */ /* 0x000fe200078e0004 */
[----:B-1----:R-:W-:Y:S01]  /*f510*/  ISETP.NE.AND P0, PT, R11, 0x1, PT ;  /* 0x000000010b00780c */ /* 0x002fe20003f05270 */
[----:B------:R-:W-:Y:S02]  /*f520*/  ULDC.64 UR10, c[0x0][0xaf0] ;  /* 0x0002bc00000a7ab9 */ /* 0x000fe40000000a00 */
[----:B------:R-:W-:-:S04]  /*f530*/  UIMAD UR13, UR13, UR10, URZ ;  /* 0x0000000a0d0d72a4 */ /* 0x000fc8000f8e023f */
[----:B------:R-:W-:Y:S02]  /*f540*/  UIMAD UR4, UR12, UR11, UR13 ;  /* 0x0000000b0c0472a4 */ /* 0x000fe4000f8e020d */
[----:B------:R-:W-:-:S03]  /*f550*/  UIMAD.WIDE.U32 UR12, UR12, UR10, UR8 ;  /* 0x0000000a0c0c72a5 */ /* 0x000fc6000f8e0008 */
[----:B------:R-:W-:Y:S01]  /*f560*/  ULDC.64 UR8, c[0x0][0xae0] ;  /* 0x0002b80000087ab9 */ /* 0x000fe20000000a00 */
[----:B------:R-:W0:Y:S01]  /*f570*/  @P0 LDC R3, c[0x0][0xbec] ;  /* 0x0002fb00ff030b82 */ /* 0x000e220000000800 */
[----:B------:R-:W-:-:S07]  /*f580*/  UIADD3 UR4, UR13, UR4, URZ ;  /* 0x000000040d047290 */ /* 0x000fce000fffe03f */
[----:B------:R-:W1:Y:S01]  /*f590*/  @P0 LDC R7, c[0x0][0xbf0] ;  /* 0x0002fc00ff070b82 */ /* 0x000e620000000800 */
[----:B0-----:R-:W-:-:S04]  /*f5a0*/  @P0 IMAD.HI.U32 R2, R4, R3, RZ ;  /* 0x0000000304020227 */ /* 0x001fc800078e00ff */
[----:B------:R-:W-:Y:S02]  /*f5b0*/  IMAD.U32 R3, RZ, RZ, UR13 ;  /* 0x0000000dff037e24 */ /* 0x000fe4000f8e00ff */
[----:B------:R-:W-:Y:S01]  /*f5c0*/  IMAD.U32 R3, RZ, RZ, UR4 ;  /* 0x00000004ff037e24 */ /* 0x000fe2000f8e00ff */
[----:B------:R-:W-:Y:S01]  /*f5d0*/  ULDC UR4, c[0x0][0xac8] ;  /* 0x0002b20000047ab9 */ /* 0x000fe20000000800 */
[----:B-1----:R-:W-:-:S04]  /*f5e0*/  @P0 SHF.R.U32.HI R5, RZ, R7, R2 ;  /* 0x00000007ff050219 */ /* 0x002fc80000011602 */
[--C-:B------:R-:W-:Y:S01]  /*f5f0*/  SHF.R.S32.HI R2, RZ, 0x1f, R5.reuse ;  /* 0x0000001fff027819 */ /* 0x100fe20000011405 */
[----:B------:R-:W-:-:S04]  /*f600*/  IMAD.MOV R7, RZ, RZ, -R5 ;  /* 0x000000ffff077224 */ /* 0x000fc800078e0a05 */
[----:B------:R-:W-:Y:S02]  /*f610*/  IMAD R7, R11, R7, R4 ;  /* 0x000000070b077224 */ /* 0x000fe400078e0204 */
[----:B------:R-:W-:Y:S02]  /*f620*/  IMAD R4, R2, UR8, RZ ;  /* 0x0000000802047c24 */ /* 0x000fe4000f8e02ff */
[----:B------:R-:W-:Y:S02]  /*f630*/  IMAD.U32 R2, RZ, RZ, UR12 ;  /* 0x0000000cff027e24 */ /* 0x000fe4000f8e00ff */
[C---:B------:R-:W-:Y:S01]  /*f640*/  IMAD R9, R5.reuse, UR9, R4 ;  /* 0x0000000905097c24 */ /* 0x040fe2000f8e0204 */
[----:B------:R-:W-:Y:S01]  /*f650*/  SHF.R.S32.HI R4, RZ, 0x1f, R7 ;  /* 0x0000001fff047819 */ /* 0x000fe20000011407 */
[----:B------:R-:W-:Y:S01]  /*f660*/  IMAD.WIDE.U32 R2, R5, UR8, R2 ;  /* 0x0000000805027c25 */ /* 0x000fe2000f8e0002 */
[----:B------:R-:W-:-:S03]  /*f670*/  ULDC.64 UR8, c[0x0][0xad8] ;  /* 0x0002b60000087ab9 */ /* 0x000fc60000000a00 */
[----:B------:R-:W-:Y:S02]  /*f680*/  IMAD R4, R4, UR8, RZ ;  /* 0x0000000804047c24 */ /* 0x000fe4000f8e02ff */
[----:B------:R-:W-:Y:S02]  /*f690*/  IMAD.IADD R3, R3, 0x1, R9 ;  /* 0x0000000103037824 */ /* 0x000fe400078e0209 */
[C---:B------:R-:W-:Y:S02]  /*f6a0*/  IMAD R5, R7.reuse, UR9, R4 ;  /* 0x0000000907057c24 */ /* 0x040fe4000f8e0204 */
[----:B------:R-:W-:Y:S01]  /*f6b0*/  IMAD.WIDE.U32 R2, R7, UR8, R2 ;  /* 0x0000000807027c25 */ /* 0x000fe2000f8e0002 */
[----:B------:R-:W-:-:S03]  /*f6c0*/  ULDC.64 UR8, c[0x0][0xa80] ;  /* 0x0002a00000087ab9 */ /* 0x000fc60000000a00 */
[----:B------:R-:W-:Y:S01]  /*f6d0*/  IMAD.IADD R3, R3, 0x1, R5 ;  /* 0x0000000103037824 */ /* 0x000fe200078e0205 */
[----:B------:R-:W-:Y:S01]  /*f6e0*/  LEA R4, P0, R2, UR8, 0x1 ;  /* 0x0000000802047c11 */ /* 0x000fe2000f8008ff */
[----:B-----5:R-:W-:Y:S02]  /*f6f0*/  IMAD R11, R0, R11, RZ ;  /* 0x0000000b000b7224 */ /* 0x020fe400078e02ff */
[----:B------:R-:W-:Y:S01]  /*f700*/  VIADD R0, R30, 0x30 ;  /* 0x000000301e007836 */ /* 0x000fe20000000000 */
[----:B------:R-:W-:Y:S01]  /*f710*/  LEA.HI.X R8, R2, UR9, R3, 0x1, P0 ;  /* 0x0000000902087c11 */ /* 0x000fe200080f0c03 */
[----:B------:R-:W0:Y:S01]  /*f720*/  SHFL.IDX PT, R6, R4, RZ, 0x181f ;  /* 0x00181fff04067589 */ /* 0x000e2200000e0000 */
[----:B------:R-:W-:Y:S01]  /*f730*/  ISETP.GE.AND P0, PT, R19, UR4, PT ;  /* 0x0000000413007c0c */ /* 0x000fe2000bf06270 */
[C---:B------:R-:W-:Y:S02]  /*f740*/  VIADD R2, R30.reuse, 0x60 ;  /* 0x000000601e027836 */ /* 0x040fe40000000000 */
[----:B------:R-:W1:Y:S01]  /*f750*/  SHFL.IDX PT, R14, R4, 0x1, 0x181f ;  /* 0x00381f00040e7f89 */ /* 0x000e6200000e0000 */
[CC--:B------:R-:W-:Y:S01]  /*f760*/  ISETP.GE.OR P3, PT, R30.reuse, R11.reuse, P0 ;  /* 0x0000000b1e00720c */ /* 0x0c0fe20000766670 */
[----:B------:R-:W-:Y:S01]  /*f770*/  VIADD R3, R30, 0x90 ;  /* 0x000000901e037836 */ /* 0x000fe20000000000 */
[-C--:B------:R-:W-:Y:S01]  /*f780*/  ISETP.GE.OR P2, PT, R0, R11.reuse, P0 ;  /* 0x0000000b0000720c */ /* 0x080fe20000746670 */
[----:B------:R-:W2:Y:S01]  /*f790*/  SHFL.IDX PT, R24, R4, 0x2, 0x181f ;  /* 0x00581f0004187f89 */ /* 0x000ea200000e0000 */
[----:B------:R-:W-:-:S02]  /*f7a0*/  ISETP.GE.OR P1, PT, R2, R11, P0 ;  /* 0x0000000b0200720c */ /* 0x000fc40000726670 */
[----:B------:R-:W-:Y:S01]  /*f7b0*/  ISETP.GE.OR P0, PT, R3, R11, P0 ;  /* 0x0000000b0300720c */ /* 0x000fe20000706670 */
[----:B------:R-:W3:Y:S04]  /*f7c0*/  SHFL.IDX PT, R10, R8, RZ, 0x181f ;  /* 0x00181fff080a7589 */ /* 0x000ee800000e0000 */
[----:B------:R1:W4:Y:S04]  /*f7d0*/  SHFL.IDX PT, R28, R4, 0x3, 0x181f ;  /* 0x00781f00041c7f89 */ /* 0x00032800000e0000 */
[----:B------:R-:W4:Y:S04]  /*f7e0*/  SHFL.IDX PT, R12, R8, 0x1, 0x181f ;  /* 0x00381f00080c7f89 */ /* 0x000f2800000e0000 */
[----:B------:R-:W4:Y:S01]  /*f7f0*/  SHFL.IDX PT, R20, R8, 0x2, 0x181f ;  /* 0x00581f0008147f89 */ /* 0x000f2200000e0000 */
[----:B0-----:R-:W-:-:S03]  /*f800*/  @!P3 LEA R2, P6, R19, R6, 0x1 ;  /* 0x000000061302b211 */ /* 0x001fc600078c08ff */
[----:B------:R4:W0:Y:S01]  /*f810*/  SHFL.IDX PT, R26, R8, 0x3, 0x181f ;  /* 0x00781f00081a7f89 */ /* 0x00082200000e0000 */
[C---:B-1----:R-:W-:Y:S02]  /*f820*/  @!P2 LEA R4, P5, R19.reuse, R14, 0x1 ;  /* 0x0000000e1304a211 */ /* 0x042fe400078a08ff */
[C---:B--2---:R-:W-:Y:S02]  /*f830*/  @!P1 LEA R6, P4, R19.reuse, R24, 0x1 ;  /* 0x0000001813069211 */ /* 0x044fe400078808ff */
[C---:B---3--:R-:W-:Y:S02]  /*f840*/  @!P3 LEA.HI.X R3, R19.reuse, R10, R13, 0x1, P6 ;  /* 0x0000000a1303b211 */ /* 0x048fe400030f0c0d */
[----:B----4-:R-:W-:-:S03]  /*f850*/  @!P0 LEA R8, P6, R19, R28, 0x1 ;  /* 0x0000001c13088211 */ /* 0x010fc600078c08ff */
[----:B------:R1:W-:Y:S01]  /*f860*/  @!P3 ST.E.128 desc[UR54][R2.64], RZ ;  /* 0x000000ff0200b985 */ /* 0x0003e2000c101d36 */
[C-C-:B------:R-:W-:Y:S02]  /*f870*/  @!P2 LEA.HI.X R5, R19.reuse, R12, R13.reuse, 0x1, P5 ;  /* 0x0000000c1305a211 */ /* 0x140fe400028f0c0d */
[----:B------:R-:W-:-:S03]  /*f880*/  @!P1 LEA.HI.X R7, R19, R20, R13, 0x1, P4 ;  /* 0x0000001413079211 */ /* 0x000fc600020f0c0d */
[----:B------:R1:W-:Y:S01]  /*f890*/  @!P2 ST.E.128 desc[UR54][R4.64], RZ ;  /* 0x000000ff0400a985 */ /* 0x0003e2000c101d36 */
[----:B0-----:R-:W-:-:S03]  /*f8a0*/  @!P0 LEA.HI.X R9, R19, R26, R13, 0x1, P6 ;  /* 0x0000001a13098211 */ /* 0x001fc600030f0c0d */
[----:B------:R1:W-:Y:S04]  /*f8b0*/  @!P1 ST.E.128 desc[UR54][R6.64], RZ ;  /* 0x000000ff06009985 */ /* 0x0003e8000c101d36 */
[----:B------:R1:W-:Y:S02]  /*f8c0*/  @!P0 ST.E.128 desc[UR54][R8.64], RZ ;  /* 0x000000ff08008985 */ /* 0x0003e4000c101d36 */
.L_x_1318:
[----:B------:R-:W-:Y:S05]  /*f8d0*/  BSYNC B0 ;  /* 0x0000000000007941 */ /* 0x000fea0003800000 */
.L_x_1314:
[----:B------:R-:W-:Y:S02]  /*f8e0*/  ULDC UR4, c[0x0][0xc3c] ;  /* 0x00030f0000047ab9 */ /* 0x000fe40000000800 */
[----:B------:R-:W-:-:S06]  /*f8f0*/  UISETP.GE.AND UP0, UPT, UR7, UR4, UPT ;  /* 0x000000040700728c */ /* 0x000fcc000bf06270 */
[----:B------:R-:W-:-:S13]  /*f900*/  PLOP3.LUT P0, PT, PT, PT, UP0, 0x80, 0x0 ;  /* 0x000000000000781c */ /* 0x000fda0003f0f008 */
[----:B------:R-:W-:Y:S05]  /*f910*/  @!P0 BRA `(.L_x_1324) ;  /* 0xffffff1400488947 */ /* 0x000fea000383ffff */
[----:B------:R-:W-:Y:S05]  /*f920*/  EXIT ;  /* 0x000000000000794d */ /* 0x000fea0003800000 */
.L_x_1223:
[----:B------:R-:W-:-:S08]  /*f930*/  NOP ;  /* 0x0000000000007918 */ /* 0x000fd00000000000 */
[----:B------:R-:W0:-:S00]  /*f940*/  USETMAXREG.DEALLOC.CTAPOOL 0x20 ;  /* 0x00000020000079c8 */ /* 0x000e0000080e0500 */
[----:B0-----:R-:W-:Y:S01]  /*f950*/  LOP3.LUT R0, R0, 0x3, RZ, 0xc0, !PT ;  /* 0x0000000300007812 */ /* 0x001fe200078ec0ff */
[----:B------:R-:W-:Y:S01]  /*f960*/  IMAD.MOV.U32 R6, RZ, RZ, RZ ;  /* 0x000000ffff067224 */ /* 0x000fe200078e00ff */
[----:B------:R-:W-:-:S04]  /*f970*/  LOP3.LUT R23, R23, 0xffffffdf, RZ, 0xc0, !PT ;  /* 0xffffffdf17177812 */ /* 0x000fc800078ec0ff */
[----:B------:R-:W0:Y:S02]  /*f980*/  SHFL.IDX PT, R0, R0, RZ, 0x1f ;  /* 0x00001fff00007589 */ /* 0x000e2400000e0000 */
[----:B0-----:R-:W-:-:S13]  /*f990*/  ISETP.NE.AND P0, PT, R0, RZ, PT ;  /* 0x000000ff0000720c */ /* 0x001fda0003f05270 */
[----:B------:R-:W-:Y:S01]  /*f9a0*/  @P0 LOP3.LUT R23, R23, 0x20, RZ, 0xfc, !PT ;  /* 0x0000002017170812 */ /* 0x000fe200078efcff */
[----:B------:R-:W-:Y:S06]  /*f9b0*/  @!P0 BRA `(.L_x_1325) ;  /* 0x00000000001c8947 */ /* 0x000fec0003800000 */
[----:B------:R-:W0:Y:S08]  /*f9c0*/  S2UR UR5, SR_CgaCtaId ;  /* 0x00000000000579c3 */ /* 0x000e300000008800 */
[----:B------:R-:W-:Y:S06]  /*f9d0*/  BAR.SYNC.DEFER_BLOCKING 0x5, 0x200 ;  /* 0x0148000000007b1d */ /* 0x000fec0000010000 */
[----:B------:R-:W-:-:S02]  /*f9e0*/  UMOV UR4, 0x400 ;  /* 0x0000040000047882 */ /* 0x000fc40000000000 */
[----:B0-----:R-:W-:-:S09]  /*f9f0*/  ULEA UR4, UR5, UR4, 0x18 ;  /* 0x0000000405047291 */ /* 0x001fd2000f8ec03f */
[----:B------:R-:W1:Y:S01]  /*fa00*/  LDS.128 R16, [UR4+0x168d0] ;  /* 0x0168d004ff107984 */ /* 0x000e620008000c00 */
[----:B------:R-:W-:Y:S06]  /*fa10*/  BAR.ARV 0x4, 0x200 ;  /* 0x0108000000007b1d */ /* 0x000fec0000002000 */
[----:B------:R-:W-:Y:S05]  /*fa20*/  BRA `(.L_x_1326) ;  /* 0x0000000c00907947 */ /* 0x000fea0003800000 */
.L_x_1325:
[----:B------:R-:W0:Y:S01]  /*fa30*/  S2R R0, SR_TID.X ;  /* 0x0000000000007919 */ /* 0x000e220000002100 */
        /* <DEDUP_REMOVED lines=43> */
.L_x_1329:
[----:B------:R-:W0:Y:S01]  /*fcf0*/  LDC R2, c[0x0][0xc3c] ;  /* 0x00030f00ff027b82 */ /* 0x000e220000000800 */
[----:B------:R-:W-:-:S06]  /*fd00*/  UIADD3 UR4, UR4, 0x1f, URZ ;  /* 0x0000001f04047890 */ /* 0x000fcc000fffe03f */
[----:B0-----:R-:W-:-:S13]  /*fd10*/  ISETP.LE.AND P6, PT, R2, UR4, PT ;  /* 0x0000000402007c0c */ /* 0x001fda000bfc3270 */
[----:B------:R-:W-:Y:S05]  /*fd20*/  @P6 BRA `(.L_x_1328) ;  /* 0x0000000800a46947 */ /* 0x000fea0003800000 */
[----:B------:R-:W-:-:S05]  /*fd30*/  VIADD R7, R0, UR4 ;  /* 0x0000000400077c36 */ /* 0x000fca0008000000 */
[----:B------:R-:W-:-:S13]  /*fd40*/  ISETP.GE.OR P6, PT, R7, R2, !P0 ;  /* 0x000000020700720c */ /* 0x000fda00047c6670 */
[----:B------:R-:W0:Y:S08]  /*fd50*/  @!P6 LDC.64 R4, c[0x0][0xc80] ;  /* 0x00032000ff04eb82 */ /* 0x000e300000000a00 */
[----:B------:R-:W1:Y:S01]  /*fd60*/  @!P6 LDC.64 R2, c[0x0][0xc78] ;  /* 0x00031e00ff02eb82 */ /* 0x000e620000000a00 */
[----:B0-----:R-:W-:-:S04]  /*fd70*/  @!P6 IMAD.WIDE R4, R7, 0x4, R4 ;  /* 0x000000040704e825 */ /* 0x001fc800078e0204 */
[----:B-1----:R-:W-:Y:S01]  /*fd80*/  @!P6 IMAD.WIDE R2, R7, 0x4, R2 ;  /* 0x000000040702e825 */ /* 0x002fe200078e0202 */
[----:B------:R-:W-:-:S06]  /*fd90*/  CS2R R6, SRZ ;  /* 0x0000000000067805 */ /* 0x000fcc000001ff00 */
[----:B------:R-:W2:Y:S04]  /*fda0*/  @!P6 LDG.E R6, desc[UR54][R4.64] ;  /* 0x000000360406e981 */ /* 0x000ea8000c1e1900 */
        /* <DEDUP_REMOVED lines=22> */
.L_x_1327:
        /* <DEDUP_REMOVED lines=8> */
[----:B------:R1:W2:Y:S01]  /*ff90*/  SHFL.IDX PT, R6, R6, R19, 0x1f ;  /* 0x00001f1306067589 */ /* 0x0002a200000e0000 */
[----:B0-----:R-:W-:-:S07]  /*ffa0*/  ISETP.NE.AND P1, PT, R7, 0x1, PT ;  /* 0x000000010700780c */ /* 0x001fce0003f25270 */
[----:B-1----:R-:W-:Y:S06]  /*ffb0*/  @!P0 BRA `(.L_x_1330) ;  /* 0x0000000000088947 */ /* 0x002fec0003800000 */
[----:B------:R-:W-:-:S06]  /*ffc0*/  VIADD R16, R19, 0xffffffff ;  /* 0xffffffff13107836 */ /* 0x000fcc0000000000 */
[----:B------:R0:W1:Y:S02]  /*ffd0*/  SHFL.IDX PT, R16, R5, R16, 0x1f ;  /* 0x00001f1005107589 */ /* 0x00006400000e0000 */
.L_x_1330:
[----:B-1----:R-:W-:Y:S02]  /*ffe0*/  IMAD R16, R16, UR5, R3 ;  /* 0x0000000510107c24 */ /* 0x002fe4000f8e0203 */
[----:B------:R-:W-:-:S03]  /*fff0*/  VIADD R19, R19, UR4 ;  /* 0x0000000413137c36 */ /* 0x000fc60008000000 */
[----:B0-----:R-:W-:Y:S01]  /*10000*/  IADD3 R5, -R16, UR6, RZ ;  /* 0x0000000610057c10 */ /* 0x001fe2000fffe1ff */
[----:B------:R-:W-:Y:S06]  /*10010*/  @!P1 BRA `(.L_x_1331) ;  /* 0x0000000000e89947 */ /* 0x000fec0003800000 */
[-C--:B--2---:R-:W-:Y:S02]  /*10020*/  IABS R8, R6.reuse ;  /* 0x0000000600087213 */ /* 0x084fe40000000000 */
[----:B------:R-:W-:Y:S02]  /*10030*/  IABS R4, R7 ;  /* 0x0000000700047213 */ /* 0x000fe40000000000 */
[----:B------:R-:W0:Y:S01]  /*10040*/  I2F.RP R9, R8 ;  /* 0x0000000800097306 */ /* 0x000e220000209400 */
[----:B------:R-:W-:Y:S02]  /*10050*/  IABS R10, R5 ;  /* 0x00000005000a7213 */ /* 0x000fe40000000000 */
[----:B------:R-:W-:-:S05]  /*10060*/  IABS R12, R6 ;  /* 0x00000006000c7213 */ /* 0x000fca0000000000 */
[----:B0-----:R-:W0:Y:S02]  /*10070*/  MUFU.RCP R9, R9 ;  /* 0x0000000900097308 */ /* 0x001e240000001000 */
[----:B0-----:R-:W-:-:S06]  /*10080*/  VIADD R2, R9, 0xffffffe ;  /* 0x0ffffffe09027836 */ /* 0x001fcc0000000000 */
[----:B------:R-:W0:Y:S08]  /*10090*/  I2F.RP R9, R4 ;  /* 0x0000000400097306 */ /* 0x000e300000209400 */
[----:B------:R1:W2:Y:S08]  /*100a0*/  F2I.FTZ.U32.TRUNC.NTZ R3, R2 ;  /* 0x0000000200037305 */ /* 0x0002b0000021f000 */
[----:B0-----:R-:W0:Y:S01]  /*100b0*/  MUFU.RCP R9, R9 ;  /* 0x0000000900097308 */ /* 0x001e220000001000 */
[----:B-1----:R-:W-:-:S02]  /*100c0*/  IMAD.MOV.U32 R2, RZ, RZ, RZ ;  /* 0x000000ffff027224 */ /* 0x002fc400078e00ff */
[----:B--2---:R-:W-:-:S04]  /*100d0*/  IMAD.MOV R11, RZ, RZ, -R3 ;  /* 0x000000ffff0b7224 */ /* 0x004fc800078e0a03 */
[----:B------:R-:W-:-:S04]  /*100e0*/  IMAD R11, R11, R8, RZ ;  /* 0x000000080b0b7224 */ /* 0x000fc800078e02ff */
[----:B------:R-:W-:-:S04]  /*100f0*/  IMAD.HI.U32 R3, R3, R11, R2 ;  /* 0x0000000b03037227 */ /* 0x000fc800078e0002 */
[----:B------:R-:W-:Y:S02]  /*10100*/  IMAD.MOV R11, RZ, RZ, -R12 ;  /* 0x000000ffff0b7224 */ /* 0x000fe400078e0a0c */
[----:B------:R-:W-:-:S04]  /*10110*/  IMAD.HI.U32 R2, R3, R10, RZ ;  /* 0x0000000a03027227 */ /* 0x000fc800078e00ff */
[----:B------:R-:W-:Y:S02]  /*10120*/  IMAD R3, R2, R11, R10 ;  /* 0x0000000b02037224 */ /* 0x000fe400078e020a */
[----:B0-----:R-:W-:-:S03]  /*10130*/  VIADD R10, R9, 0xffffffe ;  /* 0x0ffffffe090a7836 */ /* 0x001fc60000000000 */
[----:B------:R-:W-:-:S13]  /*10140*/  ISETP.GT.U32.AND P1, PT, R8, R3, PT ;  /* 0x000000030800720c */ /* 0x000fda0003f24070 */
[----:B------:R-:W-:Y:S02]  /*10150*/  @!P1 IMAD.IADD R3, R3, 0x1, -R8 ;  /* 0x0000000103039824 */ /* 0x000fe400078e0a08 */
[----:B------:R-:W-:Y:S01]  /*10160*/  @!P1 VIADD R2, R2, 0x1 ;  /* 0x0000000102029836 */ /* 0x000fe20000000000 */
[----:B------:R-:W-:Y:S02]  /*10170*/  ISETP.NE.AND P1, PT, R6, RZ, PT ;  /* 0x000000ff0600720c */ /* 0x000fe40003f25270 */
[----:B------:R-:W-:Y:S02]  /*10180*/  ISETP.GE.U32.AND P0, PT, R3, R8, PT ;  /* 0x000000080300720c */ /* 0x000fe40003f06070 */
[----:B------:R-:W-:Y:S01]  /*10190*/  LOP3.LUT R8, R5, R6, RZ, 0x3c, !PT ;  /* 0x0000000605087212 */ /* 0x000fe200078e3cff */
[----:B------:R-:W0:Y:S03]  /*101a0*/  F2I.FTZ.U32.TRUNC.NTZ R3, R10 ;  /* 0x0000000a00037305 */ /* 0x000e26000021f000 */
[----:B------:R-:W-:-:S07]  /*101b0*/  ISETP.GE.AND P2, PT, R8, RZ, PT ;  /* 0x000000ff0800720c */ /* 0x000fce0003f46270 */
[----:B------:R-:W-:-:S04]  /*101c0*/  @P0 VIADD R2, R2, 0x1 ;  /* 0x0000000102020836 */ /* 0x000fc80000000000 */
[----:B------:R-:W-:Y:S01]  /*101d0*/  IMAD.MOV.U32 R12, RZ, RZ, R2 ;  /* 0x000000ffff0c7224 */ /* 0x000fe200078e0002 */
[----:B------:R-:W-:Y:S01]  /*101e0*/  IABS R2, R7 ;  /* 0x0000000700027213 */ /* 0x000fe20000000000 */
[----:B0-----:R-:W-:Y:S02]  /*101f0*/  IMAD.MOV R9, RZ, RZ, -R3 ;  /* 0x000000ffff097224 */ /* 0x001fe400078e0a03 */
[----:B------:R-:W-:Y:S01]  /*10200*/  @!P2 IMAD.MOV R12, RZ, RZ, -R12 ;  /* 0x000000ffff0ca224 */ /* 0x000fe200078e0a0c */
[----:B------:R-:W-:Y:S01]  /*10210*/  @!P1 LOP3.LUT R12, RZ, R6, RZ, 0x33, !PT ;  /* 0x00000006ff0c9212 */ /* 0x000fe200078e33ff */
[----:B------:R-:W-:Y:S02]  /*10220*/  IMAD.MOV R10, RZ, RZ, -R2 ;  /* 0x000000ffff0a7224 */ /* 0x000fe400078e0a02 */
[----:B------:R-:W-:Y:S01]  /*10230*/  IMAD R9, R9, R4, RZ ;  /* 0x0000000409097224 */ /* 0x000fe200078e02ff */
[----:B------:R-:W-:Y:S01]  /*10240*/  IABS R8, R12 ;  /* 0x0000000c00087213 */ /* 0x000fe20000000000 */
[----:B------:R-:W-:-:S04]  /*10250*/  IMAD.MOV.U32 R2, RZ, RZ, RZ ;  /* 0x000000ffff027224 */ /* 0x000fc800078e00ff */
[----:B------:R-:W-:-:S04]  /*10260*/  IMAD.HI.U32 R2, R3, R9, R2 ;  /* 0x0000000903027227 */ /* 0x000fc800078e0002 */
[----:B------:R-:W-:Y:S02]  /*10270*/  IMAD.MOV.U32 R3, RZ, RZ, R8 ;  /* 0x000000ffff037224 */ /* 0x000fe400078e0008 */
[----:B------:R-:W-:Y:S02]  /*10280*/  IMAD.MOV.U32 R8, RZ, RZ, R10 ;  /* 0x000000ffff087224 */ /* 0x000fe400078e000a */
[----:B------:R-:W-:-:S04]  /*10290*/  IMAD.HI.U32 R2, R2, R3, RZ ;  /* 0x0000000302027227 */ /* 0x000fc800078e00ff */
[----:B------:R-:W-:-:S05]  /*102a0*/  IMAD R3, R2, R8, R3 ;  /* 0x0000000802037224 */ /* 0x000fca00078e0203 */
[----:B------:R-:W-:-:S13]  /*102b0*/  ISETP.GT.U32.AND P1, PT, R4, R3, PT ;  /* 0x000000030400720c */ /* 0x000fda0003f24070 */
[----:B------:R-:W-:Y:S02]  /*102c0*/  @!P1 IMAD.IADD R3, R3, 0x1, -R4 ;  /* 0x0000000103039824 */ /* 0x000fe400078e0a04 */
[----:B------:R-:W-:Y:S01]  /*102d0*/  @!P1 VIADD R2, R2, 0x1 ;  /* 0x0000000102029836 */ /* 0x000fe20000000000 */
[----:B------:R-:W-:Y:S02]  /*102e0*/  ISETP.NE.AND P1, PT, R7, RZ, PT ;  /* 0x000000ff0700720c */ /* 0x000fe40003f25270 */
[----:B------:R-:W-:Y:S02]  /*102f0*/  ISETP.GE.U32.AND P0, PT, R3, R4, PT ;  /* 0x000000040300720c */ /* 0x000fe40003f06070 */
[----:B------:R-:W-:-:S04]  /*10300*/  LOP3.LUT R3, R12, R7, RZ, 0x3c, !PT ;  /* 0x000000070c037212 */ /* 0x000fc800078e3cff */
[----:B------:R-:W-:Y:S01]  /*10310*/  ISETP.GE.AND P2, PT, R3, RZ, PT ;  /* 0x000000ff0300720c */ /* 0x000fe20003f46270 */
[----:B------:R-:W-:-:S06]  /*10320*/  IMAD.MOV R3, RZ, RZ, -R12 ;  /* 0x000000ffff037224 */ /* 0x000fcc00078e0a0c */
[----:B------:R-:W-:-:S06]  /*10330*/  @P0 VIADD R2, R2, 0x1 ;  /* 0x0000000102020836 */ /* 0x000fcc0000000000 */
[----:B------:R-:W-:Y:S01]  /*10340*/  @!P2 IMAD.MOV R2, RZ, RZ, -R2 ;  /* 0x000000ffff02a224 */ /* 0x000fe200078e0a02 */
[----:B------:R-:W-:-:S05]  /*10350*/  @!P1 LOP3.LUT R2, RZ, R7, RZ, 0x33, !PT ;  /* 0x00000007ff029212 */ /* 0x000fca00078e33ff */
[----:B------:R-:W-:-:S04]  /*10360*/  IMAD.MOV R18, RZ, RZ, -R2 ;  /* 0x000000ffff127224 */ /* 0x000fc800078e0a02 */
[C---:B------:R-:W-:Y:S02]  /*10370*/  IMAD R18, R7.reuse, R18, R12 ;  /* 0x0000001207127224 */ /* 0x040fe400078e020c */
[----:B------:R-:W-:Y:S02]  /*10380*/  IMAD R7, R7, 0x1000000, R2 ;  /* 0x0100000007077824 */ /* 0x000fe400078e0202 */
[----:B------:R-:W-:Y:S02]  /*10390*/  IMAD R2, R6, R3, R5 ;  /* 0x0000000306027224 */ /* 0x000fe400078e0205 */
[----:B------:R-:W-:Y:S01]  /*103a0*/  IMAD R18, R18, 0x10000, R7 ;  /* 0x0001000012127824 */ /* 0x000fe200078e0207 */
[----:B------:R-:W-:Y:S06]  /*103b0*/  BRA `(.L_x_1332) ;  /* 0x0000000000f47947 */ /* 0x000fec0003800000 */
.L_x_1331:
[----:B------:R-:W0:Y:S02]  /*103c0*/  LDC.64 R2, c[0x0][0xc90] ;  /* 0x00032400ff027b82 */ /* 0x000e240000000a00 */
[----:B0-----:R-:W-:-:S05]  /*103d0*/  IMAD.WIDE R2, R19, 0x4, R2 ;  /* 0x0000000413027825 */ /* 0x001fca00078e0202 */
[----:B------:R0:W2:Y:S01]  /*103e0*/  LDG.E R7, desc[UR54][R2.64] ;  /* 0x0000003602077981 */ /* 0x0000a2000c1e1900 */
[----:B------:R-:W-:Y:S01]  /*103f0*/  IABS R13, R5 ;  /* 0x00000005000d7213 */ /* 0x000fe20000000000 */
[----:B0-----:R-:W-:Y:S02]  /*10400*/  IMAD.MOV.U32 R2, RZ, RZ, RZ ;  /* 0x000000ffff027224 */ /* 0x001fe400078e00ff */
[----:B--2---:R-:W-:-:S05]  /*10410*/  IMAD R4, R6, R7, RZ ;  /* 0x0000000706047224 */ /* 0x004fca00078e02ff */
[-C--:B------:R-:W-:Y:S02]  /*10420*/  IABS R10, R4.reuse ;  /* 0x00000004000a7213 */ /* 0x080fe40000000000 */
[----:B------:R-:W-:Y:S02]  /*10430*/  IABS R12, R4 ;  /* 0x00000004000c7213 */ /* 0x000fe40000000000 */
[----:B------:R-:W0:Y:S08]  /*10440*/  I2F.RP R8, R10 ;  /* 0x0000000a00087306 */ /* 0x000e300000209400 */
[----:B0-----:R-:W0:Y:S02]  /*10450*/  MUFU.RCP R8, R8 ;  /* 0x0000000800087308 */ /* 0x001e240000001000 */
[----:B0-----:R-:W-:-:S06]  /*10460*/  VIADD R9, R8, 0xffffffe ;  /* 0x0ffffffe08097836 */ /* 0x001fcc0000000000 */
[----:B------:R-:W0:Y:S02]  /*10470*/  F2I.FTZ.U32.TRUNC.NTZ R3, R9 ;  /* 0x0000000900037305 */ /* 0x000e24000021f000 */
[----:B0-----:R-:W-:-:S04]  /*10480*/  IMAD.MOV R11, RZ, RZ, -R3 ;  /* 0x000000ffff0b7224 */ /* 0x001fc800078e0a03 */
[----:B------:R-:W-:-:S04]  /*10490*/  IMAD R11, R11, R10, RZ ;  /* 0x0000000a0b0b7224 */ /* 0x000fc800078e02ff */
[----:B------:R-:W-:-:S04]  /*104a0*/  IMAD.HI.U32 R2, R3, R11, R2 ;  /* 0x0000000b03027227 */ /* 0x000fc800078e0002 */
[----:B------:R-:W-:Y:S02]  /*104b0*/  IMAD.MOV R3, RZ, RZ, -R12 ;  /* 0x000000ffff037224 */ /* 0x000fe400078e0a0c */
        /* <DEDUP_REMOVED lines=12> */
[----:B------:R-:W-:Y:S02]  /*10580*/  IMAD R8, R7, R2, RZ ;  /* 0x0000000207087224 */ /* 0x000fe400078e02ff */
[----:B------:R-:W-:Y:S02]  /*10590*/  IMAD.MOV R2, RZ, RZ, -R2 ;  /* 0x000000ffff027224 */ /* 0x000fe400078e0a02 */
[----:B------:R-:W-:Y:S02]  /*105a0*/  IMAD.MOV R10, RZ, RZ, -R8 ;  /* 0x000000ffff0a7224 */ /* 0x000fe400078e0a08 */
[----:B------:R-:W-:-:S03]  /*105b0*/  IMAD R12, R4, R2, R5 ;  /* 0x00000002040c7224 */ /* 0x000fc600078e0205 */
[----:B------:R-:W-:-:S04]  /*105c0*/  VIADDMNMX R7, R10, UR5, R7, PT ;  /* 0x000000050a077c46 */ /* 0x000fc8000b800107 */
[-C--:B------:R-:W-:Y:S01]  /*105d0*/  IABS R9, R7.reuse ;  /* 0x0000000700097213 */ /* 0x080fe20000000000 */
[----:B------:R-:W-:Y:S01]  /*105e0*/  IMAD.MOV R18, RZ, RZ, -R7 ;  /* 0x000000ffff127224 */ /* 0x000fe200078e0a07 */
[----:B------:R-:W-:Y:S02]  /*105f0*/  IABS R4, R7 ;  /* 0x0000000700047213 */ /* 0x000fe40000000000 */
[----:B------:R-:W0:Y:S03]  /*10600*/  I2F.RP R10, R9 ;  /* 0x00000009000a7306 */ /* 0x000e260000209400 */
[----:B------:R-:W-:-:S05]  /*10610*/  IMAD.MOV R4, RZ, RZ, -R4 ;  /* 0x000000ffff047224 */ /* 0x000fca00078e0a04 */
[----:B0-----:R-:W0:Y:S02]  /*10620*/  MUFU.RCP R10, R10 ;  /* 0x0000000a000a7308 */ /* 0x001e240000001000 */
[----:B0-----:R-:W-:-:S06]  /*10630*/  VIADD R3, R10, 0xffffffe ;  /* 0x0ffffffe0a037836 */ /* 0x001fcc0000000000 */
[----:B------:R-:W0:Y:S02]  /*10640*/  F2I.FTZ.U32.TRUNC.NTZ R3, R3 ;  /* 0x0000000300037305 */ /* 0x000e24000021f000 */
[----:B0-----:R-:W-:-:S04]  /*10650*/  IMAD.MOV R11, RZ, RZ, -R3 ;  /* 0x000000ffff0b7224 */ /* 0x001fc800078e0a03 */
[----:B------:R-:W-:Y:S01]  /*10660*/  IMAD.MOV.U32 R2, RZ, RZ, R11 ;  /* 0x000000ffff027224 */ /* 0x000fe200078e000b */
[----:B------:R-:W-:-:S03]  /*10670*/  IABS R11, R12 ;  /* 0x0000000c000b7213 */ /* 0x000fc60000000000 */
[----:B------:R-:W-:Y:S02]  /*10680*/  IMAD R5, R2, R9, RZ ;  /* 0x0000000902057224 */ /* 0x000fe400078e02ff */
[----:B------:R-:W-:-:S04]  /*10690*/  IMAD.MOV.U32 R2, RZ, RZ, RZ ;  /* 0x000000ffff027224 */ /* 0x000fc800078e00ff */
[----:B------:R-:W-:Y:S01]  /*106a0*/  IMAD.HI.U32 R2, R3, R5, R2 ;  /* 0x0000000503027227 */ /* 0x000fe200078e0002 */
[----:B------:R-:W-:-:S04]  /*106b0*/  LOP3.LUT R3, R12, R7, RZ, 0x3c, !PT ;  /* 0x000000070c037212 */ /* 0x000fc800078e3cff */
[----:B------:R-:W-:Y:S01]  /*106c0*/  ISETP.GE.AND P2, PT, R3, RZ, PT ;  /* 0x000000ff0300720c */ /* 0x000fe20003f46270 */
[----:B------:R-:W-:Y:S01]  /*106d0*/  IMAD.HI.U32 R2, R2, R11, RZ ;  /* 0x0000000b02027227 */ /* 0x000fe200078e00ff */
[----:B------:R-:W-:-:S03]  /*106e0*/  IADD3 R3, R8, 0x1000000, R12 ;  /* 0x0100000008037810 */ /* 0x000fc60007ffe00c */
        /* <DEDUP_REMOVED lines=9> */
[----:B------:R-:W-:-:S07]  /*10780*/  IMAD R18, R2, R18, R3 ;  /* 0x0000001202127224 */ /* 0x000fce00078e0203 */
.L_x_1332:
[----:B------:R-:W-:-:S05]  /*10790*/  LOP3.LUT R17, RZ, R2, RZ, 0x33, !PT ;  /* 0x00000002ff117212 */ /* 0x000fca00078e33ff */
[----:B------:R-:W-:Y:S01]  /*107a0*/  IMAD.IADD R17, R6, 0x1, R17 ;  /* 0x0000000106117824 */ /* 0x000fe200078e0211 */
[----:B------:R-:W-:Y:S06]  /*107b0*/  BRA `(.L_x_1333) ;  /* 0x0000000000147947 */ /* 0x000fec0003800000 */
.L_x_1328:
[----:B------:R-:W-:Y:S01]  /*107c0*/  ULDC UR4, c[0x0][0xc3c] ;  /* 0x00030f0000047ab9 */ /* 0x000fe20000000800 */
[----:B------:R-:W-:Y:S02]  /*107d0*/  IMAD.MOV.U32 R17, RZ, RZ, RZ ;  /* 0x000000ffff117224 */ /* 0x000fe400078e00ff */
[----:B------:R-:W-:Y:S02]  /*107e0*/  IMAD.U32 R16, RZ, RZ, UR6 ;  /* 0x00000006ff107e24 */ /* 0x000fe4000f8e00ff */
[----:B------:R-:W-:Y:S02]  /*107f0*/  IMAD.MOV.U32 R18, RZ, RZ, RZ ;  /* 0x000000ffff127224 */ /* 0x000fe400078e00ff */
[----:B------:R-:W-:-:S07]  /*10800*/  IMAD.U32 R19, RZ, RZ, UR4 ;  /* 0x00000004ff137e24 */ /* 0x000fce000f8e00ff */
.L_x_1333:
[----:B------:R-:W-:-:S13]  /*10810*/  ISETP.NE.AND P0, PT, R0, RZ, PT ;  /* 0x000000ff0000720c */ /* 0x000fda0003f05270 */
[----:B------:R-:W0:Y:S01]  /*10820*/  @!P0 S2R R3, SR_CgaCtaId ;  /* 0x0000000000038919 */ /* 0x000e220000008800 */
[----:B------:R-:W-:-:S04]  /*10830*/  @!P0 MOV R0, 0x400 ;  /* 0x0000040000008802 */ /* 0x000fc80000000f00 */
[----:B0-----:R-:W-:-:S05]  /*10840*/  @!P0 LEA R0, R3, R0, 0x18 ;  /* 0x0000000003008211 */ /* 0x001fca00078ec0ff */
[----:B------:R0:W-:Y:S01]  /*10850*/  @!P0 STS.128 [R0+0x168d0], R16 ;  /* 0x0168d01000008388 */ /* 0x0001e20000000c00 */
[----:B------:R-:W-:Y:S06]  /*10860*/  BAR.ARV 0x5, 0x200 ;  /* 0x0148000000007b1d */ /* 0x000fec0000002000 */
.L_x_1326:
        /* <DEDUP_REMOVED lines=10> */
[----:B------:R3:W-:Y:S01]  /*10910*/  STL [R1+0x30], RZ ;  /* 0x000030ff01007387 */ /* 0x0007e20000100800 */
[----:B------:R-:W-:Y:S01]  /*10920*/  IMAD.MOV.U32 R28, RZ, RZ, 0x1 ;  /* 0x00000001ff1c7424 */ /* 0x000fe200078e00ff */
[----:B------:R-:W-:Y:S01]  /*10930*/  ULOP3.LUT UR37, UR36, 0x2, URZ, 0xfc, !UPT ;  /* 0x0000000224257892 */ /* 0x000fe2000f8efc3f */
[----:B------:R-:W-:Y:S01]  /*10940*/  IMAD.MOV.U32 R25, RZ, RZ, RZ ;  /* 0x000000ffff197224 */ /* 0x000fe200078e00ff */
[----:B------:R-:W-:Y:S01]  /*10950*/  ULDC UR38, c[0x0][0xc] ;  /* 0x0000030000267ab9 */ /* 0x000fe20000000800 */
[----:B--2---:R-:W-:-:S06]  /*10960*/  ULEA UR4, UR5, UR4, 0x18 ;  /* 0x0000000405047291 */ /* 0x004fcc000f8ec03f */
[----:B------:R-:W-:Y:S01]  /*10970*/  IMAD.U32 R22, RZ, RZ, UR4 ;  /* 0x00000004ff167e24 */ /* 0x000fe2000f8e00ff */
[C---:B-1----:R-:W-:Y:S01]  /*10980*/  LOP3.LUT R3, R4.reuse, 0x7f, RZ, 0xc0, !PT ;  /* 0x0000007f04037812 */ /* 0x042fe200078ec0ff */
[C---:B------:R-:W-:Y:S02]  /*10990*/  IMAD.SHL.U32 R29, R4.reuse, 0x8, RZ ;  /* 0x00000008041d7824 */ /* 0x040fe400078e00ff */
[----:B------:R-:W-:Y:S01]  /*109a0*/  IMAD.SHL.U32 R2, R4, 0x10, RZ ;  /* 0x0000001004027824 */ /* 0x000fe200078e00ff */
[----:B------:R-:W-:Y:S02]  /*109b0*/  SHF.R.U32.HI R3, RZ, 0x3, R3 ;  /* 0x00000003ff037819 */ /* 0x000fe40000011603 */
[----:B0-----:R-:W-:Y:S02]  /*109c0*/  LOP3.LUT R0, R29, 0x1f8, RZ, 0xc0, !PT ;  /* 0x000001f81d007812 */ /* 0x001fe400078ec0ff */
[----:B------:R-:W-:Y:S02]  /*109d0*/  LOP3.LUT R2, R2, 0x70, RZ, 0xc0, !PT ;  /* 0x0000007002027812 */ /* 0x000fe400078ec0ff */
[----:B------:R-:W-:-:S02]  /*109e0*/  LOP3.LUT R0, R0, 0x38, R4, 0x78, !PT ;  /* 0x0000003800007812 */ /* 0x000fc400078e7804 */
[----:B------:R-:W-:Y:S02]  /*109f0*/  LOP3.LUT R2, R3, R2, RZ, 0xfc, !PT ;  /* 0x0000000203027212 */ /* 0x000fe400078efcff */
[----:B------:R-:W-:Y:S02]  /*10a00*/  LOP3.LUT R0, R0, 0x200, R29, 0xf8, !PT ;  /* 0x0000020000007812 */ /* 0x000fe400078ef81d */
[----:B------:R-:W-:-:S03]  /*10a10*/  LOP3.LUT R29, R29, 0x38, RZ, 0xc0, !PT ;  /* 0x000000381d1d7812 */ /* 0x000fc600078ec0ff */
[----:B------:R-:W-:-:S05]  /*10a20*/  IMAD R0, R0, 0x2, R22 ;  /* 0x0000000200007824 */ /* 0x000fca00078e0216 */
[----:B------:R3:W-:Y:S02]  /*10a30*/  STL [R1+0x1c], R0 ;  /* 0x00001c0001007387 */ /* 0x0007e40000100800 */
.L_x_1405:
[----:B------:R-:W-:Y:S05]  /*10a40*/  YIELD ;  /* 0x0000000000007946 */ /* 0x000fea0003800000 */
[----:B------:R-:W-:Y:S01]  /*10a50*/  ULDC.64 UR4, c[0x0][0xa28] ;  /* 0x00028a0000047ab9 */ /* 0x000fe20000000a00 */
[----:B------:R-:W-:Y:S01]  /*10a60*/  IMAD.MOV.U32 R24, RZ, RZ, RZ ;  /* 0x000000ffff187224 */ /* 0x000fe200078e00ff */
[----:B------:R-:W-:-:S04]  /*10a70*/  ISETP.NE.U32.AND P0, PT, RZ, UR4, PT ;  /* 0x00000004ff007c0c */ /* 0x000fc8000bf05070 */
[----:B------:R-:W-:Y:S01]  /*10a80*/  ISETP.NE.AND.EX P0, PT, RZ, UR5, PT, P0 ;  /* 0x00000005ff007c0c */ /* 0x000fe2000bf05300 */
[----:B------:R-:W-:-:S12]  /*10a90*/  ULDC.64 UR4, c[0x0][0xa18] ;  /* 0x0002860000047ab9 */ /* 0x000fd80000000a00 */
[----:B0-----:R-:W0:Y:S02]  /*10aa0*/  @P0 LDC.64 R2, c[0x0][0xa28] ;  /* 0x00028a00ff020b82 */ /* 0x001e240000000a00 */
[----:B0-----:R-:W-:-:S05]  /*10ab0*/  @P0 IMAD.WIDE R2, R19, 0x4, R2 ;  /* 0x0000000413020825 */ /* 0x001fca00078e0202 */
[----:B------:R0:W2:Y:S01]  /*10ac0*/  @P0 LDG.E R24, desc[UR54][R2.64] ;  /* 0x0000003602180981 */ /* 0x0000a2000c1e1900 */
[----:B------:R-:W-:Y:S01]  /*10ad0*/  ISETP.NE.U32.AND P0, PT, RZ, UR4, PT ;  /* 0x00000004ff007c0c */ /* 0x000fe2000bf05070 */
[----:B---3--:R-:W-:Y:S01]  /*10ae0*/  IMAD.MOV.U32 R0, RZ, RZ, RZ ;  /* 0x000000ffff007224 */ /* 0x008fe200078e00ff */
[----:B------:R-:W-:Y:S02]  /*10af0*/  LOP3.LUT R23, R23, 0xffffffef, RZ, 0xc0, !PT ;  /* 0xffffffef17177812 */ /* 0x000fe400078ec0ff */
[----:B------:R-:W-:Y:S01]  /*10b00*/  ISETP.NE.AND.EX P1, PT, RZ, UR5, PT, P0 ;  /* 0x00000005ff007c0c */ /* 0x000fe2000bf25300 */
[----:B------:R-:W-:Y:S02]  /*10b10*/  ULDC.64 UR4, c[0x0][0xa00] ;  /* 0x0002800000047ab9 */ /* 0x000fe40000000a00 */
[----:B------:R-:W-:Y:S01]  /*10b20*/  ISETP.NE.U32.AND P0, PT, RZ, UR4, PT ;  /* 0x00000004ff007c0c */ /* 0x000fe2000bf05070 */
[----:B0-----:R-:W0:Y:S03]  /*10b30*/  LDC.64 R2, c[0x0][0xa00] ;  /* 0x00028000ff027b82 */ /* 0x001e260000000a00 */
[----:B------:R-:W-:Y:S01]  /*10b40*/  ISETP.NE.AND.EX P2, PT, RZ, UR5, PT, P0 ;  /* 0x00000005ff007c0c */ /* 0x000fe2000bf45300 */
[----:B------:R-:W-:-:S05]  /*10b50*/  ULDC.64 UR4, c[0x0][0x418] ;  /* 0x0001060000047ab9 */ /* 0x000fca0000000a00 */
[----:B-1----:R-:W1:Y:S07]  /*10b60*/  @P1 LDC.64 R4, c[0x0][0xa18] ;  /* 0x00028600ff041b82 */ /* 0x002e6e0000000a00 */
[----:B------:R-:W-:Y:S01]  /*10b70*/  @P2 LOP3.LUT R23, R23, 0x10, RZ, 0xfc, !PT ;  /* 0x0000001017172812 */ /* 0x000fe200078efcff */
[----:B0-----:R-:W-:-:S05]  /*10b80*/  IMAD.WIDE R2, R19, 0x4, R2 ;  /* 0x0000000413027825 */ /* 0x001fca00078e0202 */
[----:B------:R-:W3:Y:S01]  /*10b90*/  @P2 LDG.E R0, desc[UR54][R2.64] ;  /* 0x0000003602002981 */ /* 0x000ee2000c1e1900 */
[----:B-1----:R-:W-:-:S06]  /*10ba0*/  @P1 IMAD.WIDE R4, R19, 0x4, R4 ;  /* 0x0000000413041825 */ /* 0x002fcc00078e0204 */
[----:B------:R-:W4:Y:S01]  /*10bb0*/  @P1 LDG.E R4, desc[UR54][R4.64] ;  /* 0x0000003604041981 */ /* 0x000f22000c1e1900 */
[----:B------:R-:W-:-:S03]  /*10bc0*/  UISETP.NE.U32.AND UP0, UPT, UR4, URZ, UPT ;  /* 0x0000003f0400728c */ /* 0x000fc6000bf05070 */
[----:B------:R-:W-:Y:S01]  /*10bd0*/  ULDC UR4, c[0x0][0x424] ;  /* 0x0001090000047ab9 */ /* 0x000fe20000000800 */
[----:B------:R-:W-:-:S03]  /*10be0*/  UISETP.NE.AND.EX UP0, UPT, UR5, URZ, UPT, UP0 ;  /* 0x0000003f0500728c */ /* 0x000fc6000bf05300 */
[----:B------:R-:W-:Y:S01]  /*10bf0*/  ULDC UR5, c[0x0][0x2f0] ;  /* 0x0000bc0000057ab9 */ /* 0x000fe20000000800 */
[----:B------:R-:W-:-:S04]  /*10c00*/  USEL UR4, UR4, 0x1, UP0 ;  /* 0x0000000104047887 */ /* 0x000fc80008000000 */
[----:B------:R-:W-:Y:S01]  /*10c10*/  UIMAD UR4, UR4, UR5, URZ ;  /* 0x00000005040472a4 */ /* 0x000fe2000f8e023f */
[----:B---3--:R0:W-:Y:S04]  /*10c20*/  STL [R1+0x20], R0 ;  /* 0x0000200001007387 */ /* 0x0081e80000100800 */
[----:B--2---:R1:W-:Y:S04]  /*10c30*/  STL [R1+0x14], R24 ;  /* 0x0000141801007387 */ /* 0x0043e80000100800 */
[----:B----4-:R1:W-:Y:S01]  /*10c40*/  @P1 STL [R1], R4 ;  /* 0x0000000401001387 */ /* 0x0103e20000100800 */
[----:B0-----:R-:W-:Y:S01]  /*10c50*/  IMAD.U32 R0, RZ, RZ, UR4 ;  /* 0x00000004ff007e24 */ /* 0x001fe2000f8e00ff */
[----:B------:R-:W-:Y:S06]  /*10c60*/  @P1 BRA `(.L_x_1335) ;  /* 0x0000000000201947 */ /* 0x000fec0003800000 */
[----:B------:R-:W-:Y:S02]  /*10c70*/  ULDC UR4, c[0x0][0x288] ;  /* 0x0000a20000047ab9 */ /* 0x000fe40000000800 */
[----:B-1----:R-:W-:-:S05]  /*10c80*/  IMAD.U32 R4, RZ, RZ, UR4 ;  /* 0x00000004ff047e24 */ /* 0x002fca000f8e00ff */
[----:B------:R0:W-:Y:S01]  /*10c90*/  STL [R1], R4 ;  /* 0x0000000401007387 */ /* 0x0001e20000100800 */
[----:B------:R-:W-:Y:S05]  /*10ca0*/  @!P2 BRA `(.L_x_1335) ;  /* 0x000000000010a947 */ /* 0x000fea0003800000 */
[----:B------:R-:W2:Y:S04]  /*10cb0*/  LDG.E R5, desc[UR54][R2.64] ;  /* 0x0000003602057981 */ /* 0x000ea8000c1e1900 */
[----:B0-----:R-:W2:Y:S02]  /*10cc0*/  LDG.E R4, desc[UR54][R2.64+0x4] ;  /* 0x0000043602047981 */ /* 0x001ea4000c1e1900 */
[----:B--2---:R-:W-:-:S05]  /*10cd0*/  IMAD.IADD R2, R4, 0x1, -R5 ;  /* 0x0000000104027824 */ /* 0x004fca00078e0a05 */
[----:B------:R2:W-:Y:S02]  /*10ce0*/  STL [R1], R2 ;  /* 0x0000000201007387 */ /* 0x0005e40000100800 */
.L_x_1335:
[----:B------:R-:W-:Y:S02]  /*10cf0*/  ULDC.64 UR4, c[0x0][0xa20] ;  /* 0x0002880000047ab9 */ /* 0x000fe40000000a00 */
[----:B------:R-:W-:-:S04]  /*10d00*/  ISETP.NE.U32.AND P0, PT, RZ, UR4, PT ;  /* 0x00000004ff007c0c */ /* 0x000fc8000bf05070 */
[----:B------:R-:W-:-:S13]  /*10d10*/  ISETP.NE.AND.EX P0, PT, RZ, UR5, PT, P0 ;  /* 0x00000005ff007c0c */ /* 0x000fda000bf05300 */
[----:B------:R-:W-:Y:S05]  /*10d20*/  @!P0 BRA `(.L_x_1336) ;  /* 0x0000000000108947 */ /* 0x000fea0003800000 */
[----:B--2---:R-:W2:Y:S02]  /*10d30*/  LDC.64 R2, c[0x0][0xa20] ;  /* 0x00028800ff027b82 */ /* 0x004ea40000000a00 */
[----:B--2---:R-:W-:-:S05]  /*10d40*/  IMAD.WIDE R2, R19, 0x4, R2 ;  /* 0x0000000413027825 */ /* 0x004fca00078e0202 */
[----:B------:R2:W5:Y:S01]  /*10d50*/  LDG.E R0, desc[UR54][R2.64] ;  /* 0x0000003602007981 */ /* 0x000562000c1e1900 */
[----:B------:R-:W-:Y:S05]  /*10d60*/  BRA `(.L_x_1337) ;  /* 0x0000000000247947 */ /* 0x000fea0003800000 */
.L_x_1336:
[----:B------:R-:W-:Y:S02]  /*10d70*/  ULDC.64 UR4, c[0x0][0xa08] ;  /* 0x0002820000047ab9 */ /* 0x000fe40000000a00 */
[----:B------:R-:W-:-:S04]  /*10d80*/  ISETP.NE.U32.AND P0, PT, RZ, UR4, PT ;  /* 0x00000004ff007c0c */ /* 0x000fc8000bf05070 */
[----:B------:R-:W-:-:S13]  /*10d90*/  ISETP.NE.AND.EX P0, PT, RZ, UR5, PT, P0 ;  /* 0x00000005ff007c0c */ /* 0x000fda000bf05300 */
[----:B------:R-:W-:Y:S05]  /*10da0*/  @!P0 BRA `(.L_x_1337) ;  /* 0x0000000000148947 */ /* 0x000fea0003800000 */
[----:B--2---:R-:W2:Y:S02]  /*10db0*/  LDC.64 R2, c[0x0][0xa08] ;  /* 0x00028200ff027b82 */ /* 0x004ea40000000a00 */
[----:B--2---:R-:W-:-:S05]  /*10dc0*/  IMAD.WIDE R2, R19, 0x4, R2 ;  /* 0x0000000413027825 */ /* 0x004fca00078e0202 */
[----:B------:R-:W2:Y:S04]  /*10dd0*/  LDG.E R0, desc[UR54][R2.64] ;  /* 0x0000003602007981 */ /* 0x000ea8000c1e1900 */
[----:B------:R-:W2:Y:S02]  /*10de0*/  LDG.E R5, desc[UR54][R2.64+0x4] ;  /* 0x0000043602057981 */ /* 0x000ea4000c1e1900 */
[----:B--2---:R-:W-:-:S07]  /*10df0*/  IMAD.IADD R0, R5, 0x1, -R0 ;  /* 0x0000000105007824 */ /* 0x004fce00078e0a00 */
.L_x_1337:
[----:B------:R-:W3:Y:S01]  /*10e00*/  LDL R9, [R1] ;  /* 0x0000000001097983 */ /* 0x000ee20000100800 */
[----:B--2---:R-:W2:Y:S01]  /*10e10*/  LDC R2, c[0x0][0x448] ;  /* 0x00011200ff027b82 */ /* 0x004ea20000000800 */
[----:B-----5:R-:W-:Y:S01]  /*10e20*/  IMAD.IADD R8, R0, 0x1, -R24 ;  /* 0x0000000100087824 */ /* 0x020fe200078e0a18 */
[----:B------:R-:W-:Y:S01]  /*10e30*/  LOP3.LUT R23, R23, 0xfffffff7, RZ, 0xc0, !PT ;  /* 0xfffffff717177812 */ /* 0x000fe200078ec0ff */
[----:B------:R-:W-:-:S03]  /*10e40*/  IMAD R27, R17, 0xc0, RZ ;  /* 0x000000c0111b7824 */ /* 0x000fc600078e02ff */
[----:B------:R4:W-:Y:S01]  /*10e50*/  STL [R1+0xc], R8 ;  /* 0x00000c0801007387 */ /* 0x0009e20000100800 */
[----:B------:R-:W-:Y:S01]  /*10e60*/  VIADD R7, R27, 0xbf ;  /* 0x000000bf1b077836 */ /* 0x000fe20000000000 */
[----:B--2---:R-:W-:Y:S02]  /*10e70*/  ISETP.NE.AND P2, PT, R2, 0x1, PT ;  /* 0x000000010200780c */ /* 0x004fe40003f45270 */
[----:B------:R-:W2:Y:S11]  /*10e80*/  LDC.64 R2, c[0x0][0x9e0] ;  /* 0x00027800ff027b82 */ /* 0x000eb60000000a00 */
[----:B------:R-:W4:Y:S01]  /*10e90*/  @P2 LDC R6, c[0x0][0x44c] ;  /* 0x00011300ff062b82 */ /* 0x000f220000000800 */
[----:B------:R-:W-:-:S07]  /*10ea0*/  @P2 LOP3.LUT R23, R23, 0x8, RZ, 0xfc, !PT ;  /* 0x0000000817172812 */ /* 0x000fce00078efcff */
[----:B01----:R-:W0:Y:S01]  /*10eb0*/  @P2 LDC R4, c[0x0][0x450] ;  /* 0x00011400ff042b82 */ /* 0x003e220000000800 */
[----:B--2---:R-:W-:Y:S01]  /*10ec0*/  ISETP.GE.AND P1, PT, R3, 0x1, PT ;  /* 0x000000010300780c */ /* 0x004fe20003f26270 */
[----:B----4-:R-:W-:-:S05]  /*10ed0*/  @P2 IMAD.HI.U32 R5, R7, R6, RZ ;  /* 0x0000000607052227 */ /* 0x010fca00078e00ff */
[----:B0-----:R-:W-:Y:S02]  /*10ee0*/  @P2 SHF.R.U32.HI R7, RZ, R4, R5 ;  /* 0x00000004ff072219 */ /* 0x001fe40000011605 */
[----:B---3--:R-:W-:-:S05]  /*10ef0*/  IADD3 R0, R8, 0x1, -R9 ;  /* 0x0000000108007810 */ /* 0x008fca0007ffe809 */
[----:B------:R-:W-:-:S04]  /*10f00*/  IMAD.IADD R7, R0, 0x1, R7 ;  /* 0x0000000100077824 */ /* 0x000fc800078e0207 */
[----:B------:R-:W-:Y:S01]  /*10f10*/  IMAD.IADD R2, R7, 0x1, R2 ;  /* 0x0000000107027824 */ /* 0x000fe200078e0202 */
[----:B------:R-:W-:Y:S06]  /*10f20*/  @!P1 BRA `(.L_x_1338) ;  /* 0x0000000000489947 */ /* 0x000fec0003800000 */
[C---:B------:R-:W-:Y:S01]  /*10f30*/  ISETP.GT.AND P0, PT, R7.reuse, RZ, PT ;  /* 0x000000ff0700720c */ /* 0x040fe20003f04270 */
[----:B------:R-:W-:Y:S01]  /*10f40*/  BSSY B0, `(.L_x_1339) ;  /* 0x000000e000007945 */ /* 0x000fe20003800000 */
[----:B------:R-:W-:-:S11]  /*10f50*/  VIADD R0, R7, 0xffffffff ;  /* 0xffffffff07007836 */ /* 0x000fd60000000000 */
[----:B------:R-:W-:Y:S05]  /*10f60*/  @P0 BRA `(.L_x_1340) ;  /* 0x00000000001c0947 */ /* 0x000fea0003800000 */
[----:B------:R-:W-:Y:S01]  /*10f70*/  ISETP.NE.AND P0, PT, R3, 0x1, PT ;  /* 0x000000010300780c */ /* 0x000fe20003f05270 */
[----:B------:R-:W-:-:S12]  /*10f80*/  IMAD.MOV R7, RZ, RZ, -R7 ;  /* 0x000000ffff077224 */ /* 0x000fd800078e0a07 */
[----:B------:R-:W0:Y:S02]  /*10f90*/  @P0 LDC.64 R4, c[0x0][0x9e8] ;  /* 0x00027a00ff040b82 */ /* 0x000e240000000a00 */
[----:B0-----:R-:W-:-:S05]  /*10fa0*/  @P0 IMAD.HI.U32 R4, R7, R4, RZ ;  /* 0x0000000407040227 */ /* 0x001fca00078e00ff */
[----:B------:R-:W-:-:S04]  /*10fb0*/  @P0 SHF.R.U32.HI R7, RZ, R5, R4 ;  /* 0x00000005ff070219 */ /* 0x000fc80000011604 */
[----:B------:R-:W-:Y:S01]  /*10fc0*/  LOP3.LUT R0, RZ, R7, RZ, 0x33, !PT ;  /* 0x00000007ff007212 */ /* 0x000fe200078e33ff */
[----:B------:R-:W-:Y:S06]  /*10fd0*/  BRA `(.L_x_1341) ;  /* 0x0000000000107947 */ /* 0x000fec0003800000 */
.L_x_1340:
[----:B------:R-:W-:-:S13]  /*10fe0*/  ISETP.NE.AND P0, PT, R3, 0x1, PT ;  /* 0x000000010300780c */ /* 0x000fda0003f05270 */
[----:B------:R-:W0:Y:S02]  /*10ff0*/  @P0 LDC.64 R4, c[0x0][0x9e8] ;  /* 0x00027a00ff040b82 */ /* 0x000e240000000a00 */
[----:B0-----:R-:W-:-:S05]  /*11000*/  @P0 IMAD.HI.U32 R4, R0, R4, RZ ;  /* 0x0000000400040227 */ /* 0x001fca00078e00ff */
[----:B------:R-:W-:-:S07]  /*11010*/  @P0 SHF.R.U32.HI R0, RZ, R5, R4 ;  /* 0x00000005ff000219 */ /* 0x000fce0000011604 */
.L_x_1341:
[----:B------:R-:W-:Y:S05]  /*11020*/  BSYNC B0 ;  /* 0x0000000000007941 */ /* 0x000fea0003800000 */
.L_x_1339:
[----:B------:R-:W-:-:S05]  /*11030*/  IMAD R5, R0, R3, R3 ;  /* 0x0000000300057224 */ /* 0x000fca00078e0203 */
[----:B------:R-:W-:-:S07]  /*11040*/  VIMNMX R2, R2, R5, PT ;  /* 0x0000000502027248 */ /* 0x000fce0003fe0100 */
.L_x_1338:
[----:B------:R-:W0:Y:S01]  /*11050*/  @P2 LDC R0, c[0x0][0x44c] ;  /* 0x00011300ff002b82 */ /* 0x000e220000000800 */
[----:B------:R-:W-:Y:S01]  /*11060*/  VIADD R2, R2, 0x7f ;  /* 0x0000007f02027836 */ /* 0x000fe20000000000 */
[----:B------:R-:W-:Y:S01]  /*11070*/  ULDC UR4, c[0x0][0x9dc] ;  /* 0x0002770000047ab9 */ /* 0x000fe20000000800 */
[----:B------:R-:W-:-:S05]  /*11080*/  IMAD.MOV.U32 R4, RZ, RZ, R27 ;  /* 0x000000ffff047224 */ /* 0x000fca00078e001b */
[----:B------:R-:W1:Y:S01]  /*11090*/  @P2 LDC R5, c[0x0][0x450] ;  /* 0x00011400ff052b82 */ /* 0x000e620000000800 */
[----:B0-----:R-:W-:-:S05]  /*110a0*/  @P2 IMAD.HI.U32 R0, R27, R0, RZ ;  /* 0x000000001b002227 */ /* 0x001fca00078e00ff */
[----:B-1----:R-:W-:Y:S01]  /*110b0*/  @P2 SHF.R.U32.HI R4, RZ, R5, R0 ;  /* 0x00000005ff042219 */ /* 0x002fe20000011600 */
[----:B------:R-:W-:Y:S01]  /*110c0*/  VIADD R0, R8, 0x7f ;  /* 0x0000007f08007836 */ /* 0x000fe20000000000 */
[----:B------:R-:W-:Y:S02]  /*110d0*/  SHF.R.S32.HI R5, RZ, 0x1f, R2 ;  /* 0x0000001fff057819 */ /* 0x000fe40000011402 */
[----:B------:R-:W-:Y:S02]  /*110e0*/  IADD3 R6, R4, R8, -R9 ;  /* 0x0000000804067210 */ /* 0x000fe40007ffe809 */
[----:B------:R-:W-:Y:S02]  /*110f0*/  LEA.HI R2, R5, R2, RZ, 0x7 ;  /* 0x0000000205027211 */ /* 0x000fe400078f38ff */
[----:B------:R-:W-:Y:S02]  /*11100*/  SHF.R.S32.HI R5, RZ, 0x1f, R0 ;  /* 0x0000001fff057819 */ /* 0x000fe40000011400 */
[----:B------:R-:W-:Y:S01]  /*11110*/  SHF.R.S32.HI R7, RZ, 0x7, R2 ;  /* 0x00000007ff077819 */ /* 0x000fe20000011402 */
[----:B------:R-:W-:Y:S01]  /*11120*/  VIADD R2, R6, -UR4 ;  /* 0x8000000406027c36 */ /* 0x000fe20008000000 */
[----:B------:R-:W-:-:S04]  /*11130*/  LEA.HI R5, R5, R0, RZ, 0x7 ;  /* 0x0000000005057211 */ /* 0x000fc800078f38ff */
[----:B------:R-:W-:-:S04]  /*11140*/  SHF.R.S32.HI R0, RZ, 0x7, R5 ;  /* 0x00000007ff007819 */ /* 0x000fc80000011405 */
[----:B------:R-:W-:Y:S01]  /*11150*/  VIMNMX R0, R0, R7, PT ;  /* 0x0000000700007248 */ /* 0x000fe20003fe0100 */
[----:B------:R-:W-:Y:S06]  /*11160*/  @!P1 BRA `(.L_x_1342) ;  /* 0x0000000000449947 */ /* 0x000fec0003800000 */
[----:B------:R-:W-:Y:S01]  /*11170*/  ISETP.GT.AND P0, PT, R6, -0x1, PT ;  /* 0xffffffff0600780c */ /* 0x000fe20003f04270 */
[----:B------:R-:W-:-:S12]  /*11180*/  BSSY B0, `(.L_x_1343) ;  /* 0x000000d000007945 */ /* 0x000fd80003800000 */
[----:B------:R-:W-:Y:S05]  /*11190*/  @P0 BRA `(.L_x_1344) ;  /* 0x00000000001c0947 */ /* 0x000fea0003800000 */
[----:B------:R-:W-:Y:S02]  /*111a0*/  ISETP.NE.AND P0, PT, R3, 0x1, PT ;  /* 0x000000010300780c */ /* 0x000fe40003f05270 */
[----:B------:R-:W-:-:S11]  /*111b0*/  LOP3.LUT R7, RZ, R6, RZ, 0x33, !PT ;  /* 0x00000006ff077212 */ /* 0x000fd600078e33ff */
[----:B------:R-:W0:Y:S02]  /*111c0*/  @P0 LDC.64 R4, c[0x0][0x9e8] ;  /* 0x00027a00ff040b82 */ /* 0x000e240000000a00 */
[----:B0-----:R-:W-:-:S05]  /*111d0*/  @P0 IMAD.HI.U32 R4, R7, R4, RZ ;  /* 0x0000000407040227 */ /* 0x001fca00078e00ff */
[----:B------:R-:W-:-:S04]  /*111e0*/  @P0 SHF.R.U32.HI R7, RZ, R5, R4 ;  /* 0x00000005ff070219 */ /* 0x000fc80000011604 */
[----:B------:R-:W-:Y:S01]  /*111f0*/  LOP3.LUT R6, RZ, R7, RZ, 0x33, !PT ;  /* 0x00000007ff067212 */ /* 0x000fe200078e33ff */
[----:B------:R-:W-:Y:S06]  /*11200*/  BRA `(.L_x_1345) ;  /* 0x0000000000107947 */ /* 0x000fec0003800000 */
.L_x_1344:
[----:B------:R-:W-:-:S13]  /*11210*/  ISETP.NE.AND P0, PT, R3, 0x1, PT ;  /* 0x000000010300780c */ /* 0x000fda0003f05270 */
[----:B------:R-:W0:Y:S02]  /*11220*/  @P0 LDC.64 R4, c[0x0][0x9e8] ;  /* 0x00027a00ff040b82 */ /* 0x000e240000000a00 */
[----:B0-----:R-:W-:-:S05]  /*11230*/  @P0 IMAD.HI.U32 R4, R6, R4, RZ ;  /* 0x0000000406040227 */ /* 0x001fca00078e00ff */
[----:B------:R-:W-:-:S07]  /*11240*/  @P0 SHF.R.U32.HI R6, RZ, R5, R4 ;  /* 0x00000005ff060219 */ /* 0x000fce0000011604 */
.L_x_1345:
[----:B------:R-:W-:Y:S05]  /*11250*/  BSYNC B0 ;  /* 0x0000000000007941 */ /* 0x000fea0003800000 */
.L_x_1343:
[----:B------:R-:W-:-:S05]  /*11260*/  IMAD R3, R6, R3, RZ ;  /* 0x0000000306037224 */ /* 0x000fca00078e02ff */
[----:B------:R-:W-:-:S07]  /*11270*/  VIMNMX R2, R2, R3, !PT ;  /* 0x0000000302027248 */ /* 0x000fce0007fe0100 */
.L_x_1342:
[----:B------:R-:W-:Y:S01]  /*11280*/  SHF.R.S32.HI R3, RZ, 0x1f, R2 ;  /* 0x0000001fff037819 */ /* 0x000fe20000011402 */
[----:B------:R-:W-:Y:S03]  /*11290*/  BSSY B0, `(.L_x_1346) ;  /* 0x000002a000007945 */ /* 0x000fe60003800000 */
[----:B------:R-:W-:Y:S02]  /*112a0*/  LEA.HI R3, R3, R2, RZ, 0x7 ;  /* 0x0000000203037211 */ /* 0x000fe400078f38ff */
[----:B------:R-:W-:Y:S02]  /*112b0*/  LOP3.LUT R2, R18, 0xff000000, RZ, 0xc0, !PT ;  /* 0xff00000012027812 */ /* 0x000fe400078ec0ff */
[----:B------:R-:W-:-:S04]  /*112c0*/  SHF.R.S32.HI R3, RZ, 0x7, R3 ;  /* 0x00000007ff037819 */ /* 0x000fc80000011403 */
[----:B------:R-:W-:Y:S02]  /*112d0*/  VIMNMX R4, RZ, R3, !PT ;  /* 0x00000003ff047248 */ /* 0x000fe40007fe0100 */
[----:B------:R-:W-:Y:S02]  /*112e0*/  SHF.R.U32.HI R3, RZ, 0x8, R2 ;  /* 0x00000008ff037819 */ /* 0x000fe40000011602 */
[----:B------:R-:W-:Y:S02]  /*112f0*/  ISETP.GT.AND P0, PT, R0, R4, PT ;  /* 0x000000040000720c */ /* 0x000fe40003f04270 */
[----:B------:R-:W-:-:S04]  /*11300*/  LOP3.LUT R2, R18, 0xff0000, RZ, 0xc0, !PT ;  /* 0x00ff000012027812 */ /* 0x000fc800078ec0ff */
[----:B------:R-:W-:Y:S01]  /*11310*/  LEA.HI R2, R2, R3, RZ, 0x10 ;  /* 0x0000000302027211 */ /* 0x000fe200078f80ff */
[----:B------:R-:W-:-:S03]  /*11320*/  IMAD.MOV.U32 R3, RZ, RZ, RZ ;  /* 0x000000ffff037224 */ /* 0x000fc600078e00ff */
[----:B------:R-:W-:-:S03]  /*11330*/  LOP3.LUT R5, R2, 0xff, RZ, 0xc0, !PT ;  /* 0x000000ff02057812 */ /* 0x000fc600078ec0ff */
[----:B------:R-:W-:Y:S05]  /*11340*/  @!P0 BRA `(.L_x_1347) ;  /* 0x0000000000788947 */ /* 0x000fea0003800000 */
[----:B------:R-:W-:-:S04]  /*11350*/  SHF.R.U32.HI R6, RZ, 0x10, R2 ;  /* 0x00000010ff067819 */ /* 0x000fc80000011602 */
[----:B------:R-:W-:-:S13]  /*11360*/  ISETP.NE.AND P0, PT, R6, RZ, PT ;  /* 0x000000ff0600720c */ /* 0x000fda0003f05270 */
[----:B------:R-:W0:Y:S02]  /*11370*/  @!P0 LDC R6, c[0x0][0x9f0] ;  /* 0x00027c00ff068b82 */ /* 0x000e240000000800 */
[----:B0-----:R-:W-:Y:S02]  /*11380*/  IABS R8, R6 ;  /* 0x0000000600087213 */ /* 0x001fe40000000000 */
[----:B------:R-:W-:Y:S02]  /*11390*/  IADD3 R7, R6, -0x1, R0 ;  /* 0xffffffff06077810 */ /* 0x000fe40007ffe000 */
[----:B------:R-:W0:Y:S03]  /*113a0*/  I2F.RP R10, R8 ;  /* 0x00000008000a7306 */ /* 0x000e260000209400 */
[----:B------:R-:W-:-:S05]  /*113b0*/  IMAD.IADD R7, R7, 0x1, -R4 ;  /* 0x0000000107077824 */ /* 0x000fca00078e0a04 */
[----:B------:R-:W-:-:S04]  /*113c0*/  LOP3.LUT R2, R7, R6, RZ, 0x3c, !PT ;  /* 0x0000000607027212 */ /* 0x000fc800078e3cff */
[----:B------:R-:W-:Y:S01]  /*113d0*/  ISETP.GE.AND P2, PT, R2, RZ, PT ;  /* 0x000000ff0200720c */ /* 0x000fe20003f46270 */
[----:B0-----:R-:W0:Y:S02]  /*113e0*/  MUFU.RCP R10, R10 ;  /* 0x0000000a000a7308 */ /* 0x001e240000001000 */
[----:B0-----:R-:W-:-:S06]  /*113f0*/  VIADD R3, R10, 0xffffffe ;  /* 0x0ffffffe0a037836 */ /* 0x001fcc0000000000 */
[----:B------:R-:W0:Y:S02]  /*11400*/  F2I.FTZ.U32.TRUNC.NTZ R3, R3 ;  /* 0x0000000300037305 */ /* 0x000e24000021f000 */
[----:B0-----:R-:W-:-:S04]  /*11410*/  IMAD.MOV R2, RZ, RZ, -R3 ;  /* 0x000000ffff027224 */ /* 0x001fc800078e0a03 */
[----:B------:R-:W-:Y:S02]  /*11420*/  IMAD R9, R2, R8, RZ ;  /* 0x0000000802097224 */ /* 0x000fe400078e02ff */
[----:B------:R-:W-:-:S04]  /*11430*/  IMAD.MOV.U32 R2, RZ, RZ, RZ ;  /* 0x000000ffff027224 */ /* 0x000fc800078e00ff */
[----:B------:R-:W-:Y:S01]  /*11440*/  IMAD.HI.U32 R9, R3, R9, R2 ;  /* 0x0000000903097227 */ /* 0x000fe200078e0002 */
[----:B------:R-:W-:Y:S02]  /*11450*/  IABS R2, R7 ;  /* 0x0000000700027213 */ /* 0x000fe40000000000 */
[----:B------:R-:W-:-:S03]  /*11460*/  IABS R3, R6 ;  /* 0x0000000600037213 */ /* 0x000fc60000000000 */
[----:B------:R-:W-:-:S04]  /*11470*/  IMAD.HI.U32 R9, R9, R2, RZ ;  /* 0x0000000209097227 */ /* 0x000fc800078e00ff */
[----:B------:R-:W-:-:S04]  /*11480*/  IMAD.MOV R3, RZ, RZ, -R3 ;  /* 0x000000ffff037224 */ /* 0x000fc800078e0a03 */
        /* <DEDUP_REMOVED lines=10> */
.L_x_1347:
[----:B------:R-:W-:Y:S05]  /*11530*/  BSYNC B0 ;  /* 0x0000000000007941 */ /* 0x000fea0003800000 */
.L_x_1346:
[-C--:B------:R-:W-:Y:S01]  /*11540*/  IMAD R2, R5, R3.reuse, R4 ;  /* 0x0000000305027224 */ /* 0x080fe200078e0204 */
[----:B------:R-:W-:Y:S04]  /*11550*/  BSSY B7, `(.L_x_1348) ;  /* 0x000038b000077945 */ /* 0x000fe80003800000 */
        /* <DEDUP_REMOVED lines=22> */
.L_x_1349:
        /* <DEDUP_REMOVED lines=20> */
.L_x_1352:
[----:B------:R-:W-:Y:S05]  /*11800*/  BSYNC B6 ;  /* 0x0000000000067941 */ /* 0x000fea0003800000 */
.L_x_1351:
        /* <DEDUP_REMOVED lines=9> */
[----:B------:R-:W-:Y:S02]  /*118a0*/  IMAD.U32 R4, RZ, RZ, UR6 ;  /* 0x00000006ff047e24 */ /* 0x000fe4000f8e00ff */
[----:B------:R-:W-:Y:S02]  /*118b0*/  IMAD.U32 R5, RZ, RZ, UR7 ;  /* 0x00000007ff057e24 */ /* 0x000fe4000f8e00ff */
[----:B------:R-:W-:Y:S02]  /*118c0*/  IMAD.U32 R6, RZ, RZ, UR8 ;  /* 0x00000008ff067e24 */ /* 0x000fe4000f8e00ff */
[----:B------:R-:W-:-:S02]  /*118d0*/  IMAD.U32 R7, RZ, RZ, UR9 ;  /* 0x00000009ff077e24 */ /* 0x000fc4000f8e00ff */
[----:B------:R-:W-:Y:S02]  /*118e0*/  IMAD.U32 R10, RZ, RZ, UR4 ;  /* 0x00000004ff0a7e24 */ /* 0x000fe4000f8e00ff */
[----:B------:R-:W-:Y:S02]  /*118f0*/  IMAD.U32 R11, RZ, RZ, UR5 ;  /* 0x00000005ff0b7e24 */ /* 0x000fe4000f8e00ff */
[----:B------:R-:W-:Y:S02]  /*11900*/  IMAD.MOV.U32 R8, RZ, RZ, 0x70 ;  /* 0x00000070ff087424 */ /* 0x000fe400078e00ff */
[----:B------:R-:W-:Y:S02]  /*11910*/  IMAD.MOV.U32 R12, RZ, RZ, 0x1 ;  /* 0x00000001ff0c7424 */ /* 0x000fe400078e00ff */
[----:B0-----:R-:W-:-:S07]  /*11920*/  IMAD.MOV.U32 R13, RZ, RZ, RZ ;  /* 0x000000ffff0d7224 */ /* 0x001fce00078e00ff */
[----:B------:R-:W-:-:S07]  /*11930*/  LEPC R20, `(.L_x_1355) ;  /* 0x000000001014794e */ /* 0x000fce0000000000 */
[----:B-1----:R-:W-:Y:S05]  /*11940*/  CALL.ABS.NOINC R2 ;  /* 0x0000000002007343 */ /* 0x002fea0003c00000 */
.L_x_1355:
[----:B------:R0:W1:Y:S01]  /*11950*/  LDC.64 R2, c[0x4][R17] ;  /* 0x0100000011027b82 */ /* 0x0000620000000a00 */
[----:B------:R-:W-:Y:S01]  /*11960*/  ULDC.64 UR6, c[0x4][0x88] ;  /* 0x0100220000067ab9 */ /* 0x000fe20000000a00 */
[----:B------:R-:W-:Y:S01]  /*11970*/  ULDC.64 UR8, c[0x4][0x90] ;  /* 0x0100240000087ab9 */ /* 0x000fe20000000a00 */
[----:B------:R-:W-:Y:S01]  /*11980*/  ULDC.64 UR4, c[0x4][0x18] ;  /* 0x0100060000047ab9 */ /* 0x000fe20000000a00 */
        /* <DEDUP_REMOVED lines=11> */
.L_x_1354:
[----:B------:R-:W-:Y:S05]  /*11a40*/  BSYNC B6 ;  /* 0x0000000000067941 */ /* 0x000fea0003800000 */
.L_x_1353:
[----:B------:R-:W-:Y:S01]  /*11a50*/  ULDC.64 UR4, c[0x0][0x9f8] ;  /* 0x00027e0000047ab9 */ /* 0x000fe20000000a00 */
[----:B------:R-:W2:Y:S01]  /*11a60*/  LDL R17, [R1+0xc] ;  /* 0x00000c0001117983 */ /* 0x000ea20000100800 */
[----:B------:R-:W-:Y:S01]  /*11a70*/  ISETP.NE.U32.AND P0, PT, RZ, UR4, PT ;  /* 0x00000004ff007c0c */ /* 0x000fe2000bf05070 */
[----:B------:R-:W-:Y:S01]  /*11a80*/  IMAD.MOV.U32 R7, RZ, RZ, R19 ;  /* 0x000000ffff077224 */ /* 0x000fe200078e0013 */
[----:B------:R-:W0:Y:S02]  /*11a90*/  LDC R6, c[0x0][0x430] ;  /* 0x00010c00ff067b82 */ /* 0x000e240000000800 */
[----:B------:R-:W-:-:S13]  /*11aa0*/  ISETP.NE.AND.EX P0, PT, RZ, UR5, PT, P0 ;  /* 0x00000005ff007c0c */ /* 0x000fda000bf05300 */
[----:B------:R-:W1:Y:S02]  /*11ab0*/  @P0 LDC.64 R2, c[0x0][0x9f8] ;  /* 0x00027e00ff020b82 */ /* 0x000e640000000a00 */
[----:B-1----:R-:W-:-:S05]  /*11ac0*/  @P0 IMAD.WIDE R2, R19, 0x4, R2 ;  /* 0x0000000413020825 */ /* 0x002fca00078e0202 */
[----:B------:R1:W3:Y:S01]  /*11ad0*/  @P0 LDG.E R7, desc[UR54][R2.64] ;  /* 0x0000003602070981 */ /* 0x0002e2000c1e1900 */
[----:B0-----:R-:W-:Y:S01]  /*11ae0*/  ISETP.NE.AND P1, PT, R6, 0x1, PT ;  /* 0x000000010600780c */ /* 0x001fe20003f25270 */
[----:B------:R-:W-:Y:S01]  /*11af0*/  VIADD R26, R26, 0xffffffff ;  /* 0xffffffff1a1a7836 */ /* 0x000fe20000000000 */
[----:B------:R-:W-:Y:S01]  /*11b00*/  LOP3.LUT R23, R23, 0xfffffffb, RZ, 0xc0, !PT ;  /* 0xfffffffb17177812 */ /* 0x000fe200078ec0ff */
[----:B------:R-:W0:Y:S02]  /*11b10*/  S2R R21, SR_TID.X ;  /* 0x0000000000157919 */ /* 0x000e240000002100 */
[----:B------:R-:W-:Y:S01]  /*11b20*/  IMAD.SHL.U32 R8, R26, 0x80, RZ ;  /* 0x000000801a087824 */ /* 0x000fe200078e00ff */
[----:B------:R-:W4:Y:S07]  /*11b30*/  S2R R20, SR_TID.X ;  /* 0x0000000000147919 */ /* 0x000f2e0000002100 */
[----:B-1----:R-:W1:Y:S01]  /*11b40*/  @P1 LDC R3, c[0x0][0x434] ;  /* 0x00010d00ff031b82 */ /* 0x002e620000000800 */
[----:B------:R-:W-:-:S07]  /*11b50*/  @P1 LOP3.LUT R23, R23, 0x4, RZ, 0xfc, !PT ;  /* 0x0000000417171812 */ /* 0x000fce00078efcff */
[----:B------:R-:W1:Y:S01]  /*11b60*/  @P1 LDC R2, c[0x0][0x438] ;  /* 0x00010e00ff021b82 */ /* 0x000e620000000800 */
[----:B0-----:R-:W-:Y:S01]  /*11b70*/  IMAD.SHL.U32 R21, R21, 0x10, RZ ;  /* 0x0000001015157824 */ /* 0x001fe200078e00ff */
[----:B----4-:R-:W-:-:S04]  /*11b80*/  LOP3.LUT R20, R20, 0x7f, RZ, 0xc0, !PT ;  /* 0x0000007f14147812 */ /* 0x010fc800078ec0ff */
[----:B------:R-:W-:Y:S02]  /*11b90*/  LOP3.LUT R21, R21, 0x70, RZ, 0xc0, !PT ;  /* 0x0000007015157812 */ /* 0x000fe400078ec0ff */
[----:B------:R-:W-:-:S04]  /*11ba0*/  SHF.R.U32.HI R20, RZ, 0x3, R20 ;  /* 0x00000003ff147819 */ /* 0x000fc80000011614 */
[----:B------:R-:W-:-:S04]  /*11bb0*/  LOP3.LUT R0, R8, R20, R21, 0xfe, !PT ;  /* 0x0000001408007212 */ /* 0x000fc800078efe15 */
[C---:B--2---:R-:W-:Y:S01]  /*11bc0*/  ISETP.GE.AND P0, PT, R0.reuse, R17, PT ;  /* 0x000000110000720c */ /* 0x044fe20003f06270 */
[----:B------:R-:W-:-:S04]  /*11bd0*/  IMAD.IADD R0, R0, 0x1, R24 ;  /* 0x0000000100007824 */ /* 0x000fc800078e0218 */
[----:B-1----:R-:W-:-:S04]  /*11be0*/  @P1 IMAD.HI.U32 R3, R0, R3, RZ ;  /* 0x0000000300031227 */ /* 0x002fc800078e00ff */
[----:B------:R-:W-:Y:S01]  /*11bf0*/  IMAD.MOV.U32 R4, RZ, RZ, R0 ;  /* 0x000000ffff047224 */ /* 0x000fe200078e0000 */
[----:B------:R-:W-:-:S03]  /*11c00*/  @P1 SHF.R.U32.HI R4, RZ, R2, R3 ;  /* 0x00000002ff041219 */ /* 0x000fc60000011603 */
[----:B------:R-:W0:Y:S02]  /*11c10*/  @!P0 LDC.64 R2, c[0x0][0x428] ;  /* 0x00010a00ff028b82 */ /* 0x000e240000000a00 */
[----:B------:R-:W-:-:S04]  /*11c20*/  IMAD.MOV R5, RZ, RZ, -R4 ;  /* 0x000000ffff057224 */ /* 0x000fc800078e0a04 */
[----:B------:R-:W-:Y:S01]  /*11c30*/  IMAD R0, R6, R5, R0 ;  /* 0x0000000506007224 */ /* 0x000fe200078e0200 */
[--C-:B------:R-:W-:Y:S02]  /*11c40*/  @!P0 SHF.R.S32.HI R5, RZ, 0x1f, R4.reuse ;  /* 0x0000001fff058819 */ /* 0x100fe40000011404 */
[----:B---3--:R-:W-:Y:S01]  /*11c50*/  SHF.R.S32.HI R6, RZ, 0x1f, R7 ;  /* 0x0000001fff067819 */ /* 0x008fe20000011407 */
[----:B------:R-:W-:Y:S01]  /*11c60*/  STL [R1+0x4], R7 ;  /* 0x0000040701007387 */ /* 0x000fe20000100800 */
[----:B0-----:R-:W-:-:S03]  /*11c70*/  @!P0 IMAD.WIDE.U32 R4, R7, R2, R4 ;  /* 0x0000000207048225 */ /* 0x001fc600078e0004 */
[----:B------:R0:W-:Y:S02]  /*11c80*/  STL [R1+0x18], R6 ;  /* 0x0000180601007387 */ /* 0x0001e40000100800 */
[----:B0-----:R-:W-:-:S04]  /*11c90*/  @!P0 IMAD R6, R6, R2, RZ ;  /* 0x0000000206068224 */ /* 0x001fc800078e02ff */
[----:B------:R-:W-:Y:S02]  /*11ca0*/  @!P0 IMAD R6, R7, R3, R6 ;  /* 0x0000000307068224 */ /* 0x000fe400078e0206 */
[----:B------:R-:W0:Y:S02]  /*11cb0*/  @!P0 LDC.64 R2, c[0x0][0x418] ;  /* 0x00010600ff028b82 */ /* 0x000e240000000a00 */
[----:B------:R-:W-:Y:S01]  /*11cc0*/  @!P0 IMAD.IADD R5, R5, 0x1, R6 ;  /* 0x0000000105058824 */ /* 0x000fe200078e0206 */
[----:B0-----:R-:W-:-:S04]  /*11cd0*/  @!P0 LEA R2, P1, R4, R2, 0x2 ;  /* 0x0000000204028211 */ /* 0x001fc800078210ff */
[----:B------:R-:W-:Y:S01]  /*11ce0*/  @!P0 LEA.HI.X R3, R4, R3, R5, 0x2, P1 ;  /* 0x0000000304038211 */ /* 0x000fe200008f1405 */
[----:B------:R-:W-:-:S06]  /*11cf0*/  IMAD.MOV.U32 R4, RZ, RZ, RZ ;  /* 0x000000ffff047224 */ /* 0x000fcc00078e00ff */
[----:B------:R0:W5:Y:S01]  /*11d00*/  @!P0 LDG.E R4, desc[UR54][R2.64] ;  /* 0x0000003602048981 */ /* 0x000162000c1e1900 */
[----:B------:R-:W-:Y:S01]  /*11d10*/  IMAD.U32 R7, RZ, RZ, UR37 ;  /* 0x00000025ff077e24 */ /* 0x000fe2000f8e00ff */
[----:B------:R-:W-:Y:S01]  /*11d20*/  UMOV UR4, 0xffffffff ;  /* 0xffffffff00047882 */ /* 0x000fe20000000000 */
[----:B------:R-:W-:-:S03]  /*11d30*/  LOP3.LUT R23, R23, 0xfffffffd, RZ, 0xc0, !PT ;  /* 0xfffffffd17177812 */ /* 0x000fc600078ec0ff */
[----:B------:R-:W-:-:S13]  /*11d40*/  ISETP.NE.AND P2, PT, R7, 0x3, PT ;  /* 0x000000030700780c */ /* 0x000fda0003f45270 */
[----:B------:R-:W-:Y:S01]  /*11d50*/  @P2 LOP3.LUT R23, R23, 0x2, RZ, 0xfc, !PT ;  /* 0x0000000217172812 */ /* 0x000fe200078efcff */
[----:B0-----:R-:W-:Y:S06]  /*11d60*/  BRA.DIV UR4, `(.L_x_1356) ;  /* 0x0000004604f47947 */ /* 0x001fec000b800000 */
.L_x_1422:
[----:B------:R-:W-:Y:S01]  /*11d70*/  LOP3.LUT R24, R18, 0xffff, RZ, 0xc0, !PT ;  /* 0x0000ffff12187812 */ /* 0x000fe200078ec0ff */
[----:B------:R-:W-:Y:S06]  /*11d80*/  @!P2 BRA `(.L_x_1357) ;  /* 0x000000000004a947 */ /* 0x000fec0003800000 */
[----:B------:R-:W-:Y:S01]  /*11d90*/  BPT.TRAP 0x1 ;  /* 0x000000040000795c */ /* 0x000fe20000300000 */
.L_x_1357:
[----:B------:R-:W-:Y:S01]  /*11da0*/  SHF.R.S32.HI R6, RZ, 0x1f, R0 ;  /* 0x0000001fff067819 */ /* 0x000fe20000011400 */
        /* <DEDUP_REMOVED lines=22> */
.L_x_1423:
[----:B------:R-:W-:Y:S05]  /*11f10*/  BSYNC B0 ;  /* 0x0000000000007941 */ /* 0x000fea0003800000 */
.L_x_1358:
[----:B------:R-:W2:Y:S01]  /*11f20*/  LDL R10, [R1+0xc] ;  /* 0x00000c00010a7983 */ /* 0x000ea20000100800 */
[----:B------:R-:W-:Y:S01]  /*11f30*/  ULDC.64 UR4, c[0x0][0x300] ;  /* 0x0000c00000047ab9 */ /* 0x000fe20000000a00 */
[----:B------:R-:W-:Y:S01]  /*11f40*/  ULDC.64 UR6, c[0x0][0x2e8] ;  /* 0x0000ba0000067ab9 */ /* 0x000fe20000000a00 */
[----:B------:R-:W-:Y:S01]  /*11f50*/  IMAD R6, R6, UR4, RZ ;  /* 0x0000000406067c24 */ /* 0x000fe2000f8e02ff */
[----:B------:R-:W1:Y:S01]  /*11f60*/  S2R R9, SR_TID.X ;  /* 0x0000000000097919 */ /* 0x000e620000002100 */
[C---:B0-----:R-:W-:Y:S01]  /*11f70*/  IMAD.WIDE.U32 R2, R0.reuse, UR4, RZ ;  /* 0x0000000400027c25 */ /* 0x041fe2000f8e00ff */
[----:B------:R-:W-:Y:S01]  /*11f80*/  LOP3.LUT R23, R23, 0xfffffffe, RZ, 0xc0, !PT ;  /* 0xfffffffe17177812 */ /* 0x000fe200078ec0ff */
[----:B------:R-:W0:Y:S02]  /*11f90*/  S2R R11, SR_TID.X ;  /* 0x00000000000b7919 */ /* 0x000e240000002100 */
[----:B------:R-:W-:Y:S01]  /*11fa0*/  IMAD R6, R0, UR5, R6 ;  /* 0x0000000500067c24 */ /* 0x000fe2000f8e0206 */
[----:B------:R-:W-:-:S02]  /*11fb0*/  ULDC.64 UR4, c[0x0][0x310] ;  /* 0x0000c40000047ab9 */ /* 0x000fc40000000a00 */
[----:B------:R-:W-:Y:S02]  /*11fc0*/  IMAD R7, R7, UR4, RZ ;  /* 0x0000000407077c24 */ /* 0x000fe4000f8e02ff */
[----:B------:R-:W-:Y:S02]  /*11fd0*/  IMAD.IADD R3, R3, 0x1, R6 ;  /* 0x0000000103037824 */ /* 0x000fe400078e0206 */
[C---:B------:R-:W-:Y:S02]  /*11fe0*/  IMAD R7, R4.reuse, UR5, R7 ;  /* 0x0000000504077c24 */ /* 0x040fe4000f8e0207 */
[----:B------:R-:W-:Y:S01]  /*11ff0*/  IMAD.WIDE.U32 R2, R4, UR4, R2 ;  /* 0x0000000404027c25 */ /* 0x000fe2000f8e0002 */
[----:B------:R-:W-:-:S03]  /*12000*/  ULDC.64 UR4, c[0x0][0x308] ;  /* 0x0000c20000047ab9 */ /* 0x000fc60000000a00 */
[----:B------:R-:W-:Y:S02]  /*12010*/  IMAD.IADD R3, R3, 0x1, R7 ;  /* 0x0000000103037824 */ /* 0x000fe400078e0207 */
[C---:B------:R-:W-:Y:S01]  /*12020*/  IMAD.WIDE.U32 R2, R24.reuse, UR4, R2 ;  /* 0x0000000418027c25 */ /* 0x040fe2000f8e0002 */
[----:B------:R-:W-:Y:S02]  /*12030*/  ULDC UR4, c[0x0][0x2f4] ;  /* 0x0000bd0000047ab9 */ /* 0x000fe40000000800 */
[----:B------:R-:W-:Y:S01]  /*12040*/  ISETP.GE.AND P2, PT, R29, UR4, PT ;  /* 0x000000041d007c0c */ /* 0x000fe2000bf46270 */
[----:B------:R-:W-:Y:S01]  /*12050*/  IMAD R3, R24, UR5, R3 ;  /* 0x0000000518037c24 */ /* 0x000fe2000f8e0203 */
[----:B------:R-:W-:Y:S01]  /*12060*/  LEA R0, P0, R2, UR6, 0x1 ;  /* 0x0000000602007c11 */ /* 0x000fe2000f8008ff */
[----:B------:R-:W-:-:S03]  /*12070*/  UMOV UR4, 0xffffffff ;  /* 0xffffffff00047882 */ /* 0x000fc60000000000 */
[----:B------:R-:W-:Y:S02]  /*12080*/  LEA.HI.X R2, R2, UR7, R3, 0x1, P0 ;  /* 0x0000000702027c11 */ /* 0x000fe400080f0c03 */
[----:B-1----:R-:W-:-:S04]  /*12090*/  LOP3.LUT R9, R9, 0x7f, RZ, 0xc0, !PT ;  /* 0x0000007f09097812 */ /* 0x002fc800078ec0ff */
[----:B------:R-:W-:Y:S02]  /*120a0*/  SHF.R.U32.HI R9, RZ, 0x3, R9 ;  /* 0x00000003ff097819 */ /* 0x000fe40000011609 */
[----:B------:R-:W-:Y:S02]  /*120b0*/  @P2 LOP3.LUT R23, R23, 0x1, RZ, 0xfc, !PT ;  /* 0x0000000117172812 */ /* 0x000fe400078efcff */
[----:B--2---:R-:W-:Y:S01]  /*120c0*/  IADD3 R4, -R9, R10, -R8 ;  /* 0x0000000a09047210 */ /* 0x004fe20007ffe908 */
[C---:B0-----:R-:W-:Y:S02]  /*120d0*/  IMAD.SHL.U32 R9, R11.reuse, 0x8, RZ ;  /* 0x000000080b097824 */ /* 0x041fe400078e00ff */
[----:B------:R-:W-:Y:S01]  /*120e0*/  IMAD.SHL.U32 R10, R11, 0x8, RZ ;  /* 0x000000080b0a7824 */ /* 0x000fe200078e00ff */
[----:B------:R-:W-:Y:S02]  /*120f0*/  ISETP.GE.AND P0, PT, R4, 0x1, PT ;  /* 0x000000010400780c */ /* 0x000fe40003f06270 */
[----:B------:R-:W-:-:S04]  /*12100*/  LOP3.LUT R9, R9, 0x1f8, RZ, 0xc0, !PT ;  /* 0x000001f809097812 */ /* 0x000fc800078ec0ff */
[----:B------:R-:W-:-:S04]  /*12110*/  LOP3.LUT R9, R9, 0x38, R11, 0x78, !PT ;  /* 0x0000003809097812 */ /* 0x000fc800078e780b */
[----:B------:R-:W-:-:S05]  /*12120*/  LOP3.LUT R9, R9, 0x200, R10, 0xf8, !PT ;  /* 0x0000020009097812 */ /* 0x000fca00078ef80a */
[----:B------:R-:W-:Y:S01]  /*12130*/  IMAD R3, R25, 0x2000, R9 ;  /* 0x0000200019037824 */ /* 0x000fe200078e0209 */
[----:B------:R-:W-:Y:S06]  /*12140*/  BRA.DIV UR4, `(.L_x_1360) ;  /* 0x0000004604447947 */ /* 0x000fec000b800000 */
[----:B------:R-:W0:Y:S01]  /*12150*/  SHFL.IDX PT, R7, R0, RZ, 0x181f ;  /* 0x00181fff00077589 */ /* 0x000e2200000e0000 */
[----:B------:R-:W-:-:S03]  /*12160*/  @P0 IMAD R8, R3, 0x2, R22 ;  /* 0x0000000203080824 */ /* 0x000fc600078e0216 */
[----:B------:R-:W1:Y:S01]  /*12170*/  SHFL.IDX PT, R6, R2, RZ, 0x181f ;  /* 0x00181fff02067589 */ /* 0x000e6200000e0000 */
[----:B0-----:R-:W-:-:S05]  /*12180*/  @P0 LEA R7, P1, R29, R7, 0x1 ;  /* 0x000000071d070211 */ /* 0x001fca00078208ff */
[----:B-1----:R-:W-:Y:S01]  /*12190*/  @P0 IMAD.X R6, RZ, RZ, R6, P1 ;  /* 0x000000ffff060224 */ /* 0x002fe200008e0606 */
[----:B------:R-:W-:-:S04]  /*121a0*/  ISETP.GE.AND P1, PT, R4, 0x11, PT ;  /* 0x000000110400780c */ /* 0x000fc80003f26270 */
[----:B------:R-:W-:-:S04]  /*121b0*/  @P0 LOP3.LUT R7, R7, R6, RZ, 0x3c, !PT ;  /* 0x0000000607070212 */ /* 0x000fc800078e3cff */
[----:B------:R-:W-:-:S04]  /*121c0*/  @P0 LOP3.LUT R6, R7, R6, RZ, 0x3c, !PT ;  /* 0x0000000607060212 */ /* 0x000fc800078e3cff */
[----:B------:R-:W-:-:S05]  /*121d0*/  @P0 LOP3.LUT R7, R7, R6, RZ, 0x3c, !PT ;  /* 0x0000000607070212 */ /* 0x000fca00078e3cff */
[----:B------:R-:W-:Y:S01]  /*121e0*/  @!PT LDS RZ, [RZ] ;  /* 0x00000000fffff984 */ /* 0x000fe20000000800 */
[----:B------:R0:W-:Y:S04]  /*121f0*/  @P0 LDGSTS.E.BYPASS.LTC128B.128 [R8+0xe400], desc[UR54][R6.64], !P2 ;  /* 0x0e40000006080fae */ /* 0x0001e8000d101d76 */
[----:B0-----:R-:W0:Y:S01]  /*12200*/  SHFL.IDX PT, R7, R0, 0x1, 0x181f ;  /* 0x00381f0000077f89 */ /* 0x001e2200000e0000 */
[----:B------:R-:W-:-:S03]  /*12210*/  @P1 IMAD R8, R3, 0x2, R22 ;  /* 0x0000000203081824 */ /* 0x000fc600078e0216 */
[----:B------:R-:W1:Y:S01]  /*12220*/  SHFL.IDX PT, R6, R2, 0x1, 0x181f ;  /* 0x00381f0002067f89 */ /* 0x000e6200000e0000 */
[----:B0-----:R-:W-:-:S05]  /*12230*/  @P1 LEA R7, P0, R29, R7, 0x1 ;  /* 0x000000071d071211 */ /* 0x001fca00078008ff */
[----:B-1----:R-:W-:-:S05]  /*12240*/  @P1 IMAD.X R6, RZ, RZ, R6, P0 ;  /* 0x000000ffff061224 */ /* 0x002fca00000e0606 */
[----:B------:R-:W-:-:S04]  /*12250*/  @P1 LOP3.LUT R7, R7, R6, RZ, 0x3c, !PT ;  /* 0x0000000607071212 */ /* 0x000fc800078e3cff */
[----:B------:R-:W-:-:S04]  /*12260*/  @P1 LOP3.LUT R6, R7, R6, RZ, 0x3c, !PT ;  /* 0x0000000607061212 */ /* 0x000fc800078e3cff */
[----:B------:R-:W-:-:S05]  /*12270*/  @P1 LOP3.LUT R7, R7, R6, RZ, 0x3c, !PT ;  /* 0x0000000607071212 */ /* 0x000fca00078e3cff */
[----:B------:R0:W-:Y:S01]  /*12280*/  @P1 LDGSTS.E.BYPASS.LTC128B.128 [R8+0xec00], desc[UR54][R6.64], !P2 ;  /* 0x0ec0000006081fae */ /* 0x0001e2000d101d76 */
[----:B------:R-:W-:-:S03]  /*12290*/  ISETP.GE.AND P1, PT, R4, 0x21, PT ;  /* 0x000000210400780c */ /* 0x000fc60003f26270 */
[----:B0-----:R-:W0:Y:S10]  /*122a0*/  SHFL.IDX PT, R7, R0, 0x2, 0x181f ;  /* 0x00581f0000077f89 */ /* 0x001e3400000e0000 */
[----:B------:R-:W-:Y:S01]  /*122b0*/  @P1 IMAD R8, R3, 0x2, R22 ;  /* 0x0000000203081824 */ /* 0x000fe200078e0216 */
        /* <DEDUP_REMOVED lines=40> */
[----:B------:R-:W1:Y:S04]  /*12540*/  SHFL.IDX PT, R6, R2, 0x6, 0x181f ;  /* 0x00d81f0002067f89 */ /* 0x000e6800000e0000 */
[----:B------:R-:W2:Y:S04]  /*12550*/  SHFL.IDX PT, R2, R2, 0x7, 0x181f ;  /* 0x00f81f0002027f89 */ /* 0x000ea800000e0000 */
[----:B------:R-:W3:Y:S01]  /*12560*/  SHFL.IDX PT, R0, R0, 0x7, 0x181f ;  /* 0x00f81f0000007f89 */ /* 0x000ee200000e0000 */
[----:B0-----:R-:W-:-:S05]  /*12570*/  @P1 LEA R7, P0, R29, R7, 0x1 ;  /* 0x000000071d071211 */ /* 0x001fca00078008ff */
[----:B-1----:R-:W-:-:S05]  /*12580*/  @P1 IMAD.X R6, RZ, RZ, R6, P0 ;  /* 0x000000ffff061224 */ /* 0x002fca00000e0606 */
[----:B------:R-:W-:-:S04]  /*12590*/  @P1 LOP3.LUT R7, R7, R6, RZ, 0x3c, !PT ;  /* 0x0000000607071212 */ /* 0x000fc800078e3cff */
[----:B------:R-:W-:-:S04]  /*125a0*/  @P1 LOP3.LUT R6, R7, R6, RZ, 0x3c, !PT ;  /* 0x0000000607061212 */ /* 0x000fc800078e3cff */
[----:B------:R-:W-:-:S05]  /*125b0*/  @P1 LOP3.LUT R7, R7, R6, RZ, 0x3c, !PT ;  /* 0x0000000607071212 */ /* 0x000fca00078e3cff */
[----:B--23--:R1:W-:Y:S02]  /*125c0*/  @P1 LDGSTS.E.BYPASS.LTC128B.128 [R8+0x11400], desc[UR54][R6.64], !P2 ;  /* 0x1140000006081fae */ /* 0x00c3e4000d101d76 */
.L_x_1441:
        /* <DEDUP_REMOVED lines=10> */
.L_x_1361:
        /* <DEDUP_REMOVED lines=11> */
.L_x_1362:
[----:B0-----:R0:W5:Y:S01]  /*12720*/  LDL.LU R3, [R1+0x20] ;  /* 0x0000200001037983 */ /* 0x0011620000300800 */
[----:B------:R0:W-:Y:S02]  /*12730*/  SYNCS.ARRIVE.TRANS64.A1T0 RZ, [R5+URZ+0x16830], RZ ;  /* 0x016830ff05ff79a7 */ /* 0x0001e4000810003f */
[----:B------:R-:W-:Y:S05]  /*12740*/  WARPSYNC.ALL ;  /* 0x0000000000007948 */ /* 0x000fea0003800000 */
[----:B------:R-:W-:Y:S01]  /*12750*/  ULDC.64 UR4, c[0x0][0x298] ;  /* 0x0000a60000047ab9 */ /* 0x000fe20000000a00 */
[----:B------:R-:W-:Y:S01]  /*12760*/  VIADD R2, R22, 0x8400 ;  /* 0x0000840016027836 */ /* 0x000fe20000000000 */
[----:B------:R-:W-:Y:S01]  /*12770*/  BSSY B6, `(.L_x_1363) ;  /* 0x000001b000067945 */ /* 0x000fe20003800000 */
[----:B------:R-:W-:Y:S03]  /*12780*/  BAR.SYNC.DEFER_BLOCKING 0x8, 0x200 ;  /* 0x0208000000007b1d */ /* 0x000fe60000010000 */
[----:B------:R-:W-:-:S02]  /*12790*/  LOP3.LUT P0, RZ, R2, 0x3ff, RZ, 0xc0, !PT ;  /* 0x000003ff02ff7812 */ /* 0x000fc4000780c0ff */
[----:B-----5:R-:W-:-:S05]  /*127a0*/  SHF.R.S32.HI R0, RZ, 0x1f, R3 ;  /* 0x0000001fff007819 */ /* 0x020fca0000011403 */
[----:B------:R-:W-:-:S04]  /*127b0*/  IMAD R0, R0, UR4, RZ ;  /* 0x0000000400007c24 */ /* 0x000fc8000f8e02ff */
[C---:B------:R-:W-:Y:S02]  /*127c0*/  IMAD R0, R3.reuse, UR5, R0 ;  /* 0x0000000503007c24 */ /* 0x040fe4000f8e0200 */
[----:B------:R-:W-:-:S04]  /*127d0*/  IMAD.WIDE.U32 R2, R3, UR4, RZ ;  /* 0x0000000403027c25 */ /* 0x000fc8000f8e00ff */
[----:B------:R-:W-:Y:S01]  /*127e0*/  IMAD.IADD R0, R3, 0x1, R0 ;  /* 0x0000000103007824 */ /* 0x000fe200078e0200 */
[----:B------:R1:W-:Y:S04]  /*127f0*/  STL.64 [R1+0x20], R2 ;  /* 0x0000200201007387 */ /* 0x0003e80000100a00 */
[----:B------:R1:W-:Y:S01]  /*12800*/  STL [R1+0x2c], R0 ;  /* 0x00002c0001007387 */ /* 0x0003e20000100800 */
[----:B------:R-:W-:Y:S05]  /*12810*/  @!P0 BRA `(.L_x_1364) ;  /* 0x0000000000408947 */ /* 0x000fea0003800000 */
[----:B-1----:R-:W-:Y:S01]  /*12820*/  MOV R2, 0x0 ;  /* 0x0000000000027802 */ /* 0x002fe20000000f00 */
[----:B------:R-:W-:Y:S01]  /*12830*/  ULDC.64 UR6, c[0x4][0x88] ;  /* 0x0100220000067ab9 */ /* 0x000fe20000000a00 */
[----:B------:R-:W-:Y:S01]  /*12840*/  ULDC.64 UR8, c[0x4][0x90] ;  /* 0x0100240000087ab9 */ /* 0x000fe20000000a00 */
[----:B------:R-:W-:Y:S01]  /*12850*/  ULDC.64 UR4, c[0x4][0x20] ;  /* 0x0100080000047ab9 */ /* 0x000fe20000000a00 */
[----:B------:R-:W-:Y:S02]  /*12860*/  IMAD.U32 R4, RZ, RZ, UR6 ;  /* 0x00000006ff047e24 */ /* 0x000fe4000f8e00ff */
[----:B------:R-:W1:Y:S01]  /*12870*/  LDC.64 R2, c[0x4][R2] ;  /* 0x0100000002027b82 */ /* 0x000e620000000a00 */
[----:B0-----:R-:W-:Y:S02]  /*12880*/  IMAD.U32 R5, RZ, RZ, UR7 ;  /* 0x00000007ff057e24 */ /* 0x001fe4000f8e00ff */
        /* <DEDUP_REMOVED lines=8> */
[----:B-1----:R-:W-:Y:S05]  /*12910*/  CALL.ABS.NOINC R2 ;  /* 0x0000000002007343 */ /* 0x002fea0003c00000 */
.L_x_1364:
[----:B------:R-:W-:Y:S05]  /*12920*/  BSYNC B6 ;  /* 0x0000000000067941 */ /* 0x000fea0003800000 */
.L_x_1363:
[----:B-1----:R-:W2:Y:S01]  /*12930*/  LDL.LU R2, [R1+0x2c] ;  /* 0x00002c0001027983 */ /* 0x002ea20000300800 */
[----:B------:R-:W1:Y:S01]  /*12940*/  LDC R4, c[0x0][0x448] ;  /* 0x00011200ff047b82 */ /* 0x000e620000000800 */
[----:B------:R-:W-:Y:S01]  /*12950*/  LOP3.LUT P6, RZ, R23, 0x10, RZ, 0xc0, !PT ;  /* 0x0000001017ff7812 */ /* 0x000fe200078cc0ff */
[----:B------:R-:W-:Y:S01]  /*12960*/  ULDC.64 UR4, c[0x0][0x2d8] ;  /* 0x0000b60000047ab9 */ /* 0x000fe20000000a00 */
[----:B------:R-:W3:Y:S01]  /*12970*/  LDL.LU.64 R20, [R1+0x20] ;  /* 0x0000200001147983 */ /* 0x000ee20000300a00 */
[----:B0-----:R-:W-:Y:S01]  /*12980*/  SHF.R.S32.HI R5, RZ, 0x1f, R19 ;  /* 0x0000001fff057819 */ /* 0x001fe20000011413 */
[----:B------:R-:W-:Y:S01]  /*12990*/  ULDC.64 UR6, c[0x0][0x2e0] ;  /* 0x0000b80000067ab9 */ /* 0x000fe20000000a00 */
[----:B------:R-:W-:Y:S01]  /*129a0*/  SEL R0, R19, RZ, !P6 ;  /* 0x000000ff13007207 */ /* 0x000fe20007000000 */
[----:B------:R0:W5:Y:S01]  /*129b0*/  LDL R10, [R1+0x1c] ;  /* 0x00001c00010a7983 */ /* 0x0001620000100800 */
[----:B------:R-:W-:Y:S01]  /*129c0*/  SEL R5, R5, RZ, !P6 ;  /* 0x000000ff05057207 */ /* 0x000fe20007000000 */
[----:B------:R-:W4:Y:S01]  /*129d0*/  LDC R9, c[0x0][0x448] ;  /* 0x00011200ff097b82 */ /* 0x000f220000000800 */
[----:B------:R-:W-:-:S03]  /*129e0*/  ULDC.64 UR8, c[0x0][0x280] ;  /* 0x0000a00000087ab9 */ /* 0x000fc60000000a00 */
[----:B------:R-:W-:-:S04]  /*129f0*/  IMAD R5, R5, UR6, RZ ;  /* 0x0000000605057c24 */ /* 0x000fc8000f8e02ff */
[----:B------:R-:W-:Y:S01]  /*12a00*/  IMAD R5, R0, UR7, R5 ;  /* 0x0000000700057c24 */ /* 0x000fe2000f8e0205 */
[----:B-1----:R-:W-:-:S13]  /*12a10*/  ISETP.NE.AND P6, PT, R4, 0x1, PT ;  /* 0x000000010400780c */ /* 0x002fda0003fc5270 */
[----:B------:R-:W1:Y:S08]  /*12a20*/  @P6 LDC R4, c[0x0][0x450] ;  /* 0x00011400ff046b82 */ /* 0x000e700000000800 */
[----:B------:R-:W0:Y:S01]  /*12a30*/  @P6 LDC R8, c[0x0][0x44c] ;  /* 0x00011300ff086b82 */ /* 0x000e220000000800 */
[----:B--2---:R-:W-:Y:S01]  /*12a40*/  IMAD.MOV.U32 R3, RZ, RZ, R2 ;  /* 0x000000ffff037224 */ /* 0x004fe200078e0002 */
[----:B---3--:R-:W2:Y:S01]  /*12a50*/  S2R R21, SR_TID.X ;  /* 0x0000000000157919 */ /* 0x008ea20000002100 */
[----:B------:R-:W-:-:S02]  /*12a60*/  IMAD.MOV.U32 R2, RZ, RZ, R20 ;  /* 0x000000ffff027224 */ /* 0x000fc400078e0014 */
[----:B------:R-:W3:Y:S02]  /*12a70*/  S2R R20, SR_TID.X ;  /* 0x0000000000147919 */ /* 0x000ee40000002100 */
[----:B------:R-:W-:-:S04]  /*12a80*/  IMAD.WIDE.U32 R2, R24, UR4, R2 ;  /* 0x0000000418027c25 */ /* 0x000fc8000f8e0002 */
[----:B------:R-:W-:Y:S01]  /*12a90*/  IMAD R3, R24, UR5, R3 ;  /* 0x0000000518037c24 */ /* 0x000fe2000f8e0203 */
[----:B------:R-:W-:Y:S01]  /*12aa0*/  ULDC.64 UR4, c[0x0][0x2d0] ;  /* 0x0000b40000047ab9 */ /* 0x000fe20000000a00 */
[----:B------:R-:W-:Y:S01]  /*12ab0*/  IMAD.WIDE.U32 R2, R0, UR6, R2 ;  /* 0x0000000600027c25 */ /* 0x000fe2000f8e0002 */
[----:B------:R-:W-:Y:S01]  /*12ac0*/  ULDC.64 UR6, c[0x0][0x2c8] ;  /* 0x0000b20000067ab9 */ /* 0x000fe20000000a00 */
[----:B------:R-:W4:Y:S02]  /*12ad0*/  @P6 LDC R0, c[0x0][0x44c] ;  /* 0x00011300ff006b82 */ /* 0x000f240000000800 */
[----:B------:R-:W-:Y:S02]  /*12ae0*/  IMAD.IADD R3, R3, 0x1, R5 ;  /* 0x0000000103037824 */ /* 0x000fe400078e0205 */
[----:B--2---:R-:W-:Y:S01]  /*12af0*/  IMAD.SHL.U32 R21, R21, 0x10, RZ ;  /* 0x0000001015157824 */ /* 0x004fe200078e00ff */
[----:B---3--:R-:W-:-:S04]  /*12b00*/  LOP3.LUT R20, R20, 0x7f, RZ, 0xc0, !PT ;  /* 0x0000007f14147812 */ /* 0x008fc800078ec0ff */
[----:B------:R-:W-:Y:S02]  /*12b10*/  LOP3.LUT R21, R21, 0x70, RZ, 0xc0, !PT ;  /* 0x0000007015157812 */ /* 0x000fe400078ec0ff */
[----:B------:R-:W-:-:S04]  /*12b20*/  SHF.R.U32.HI R20, RZ, 0x3, R20 ;  /* 0x00000003ff147819 */ /* 0x000fc80000011614 */
[----:B------:R-:W-:Y:S02]  /*12b30*/  LOP3.LUT R20, R20, R21, RZ, 0xfc, !PT ;  /* 0x0000001514147212 */ /* 0x000fe400078efcff */
[----:B------:R2:W5:Y:S03]  /*12b40*/  LDL R21, [R1] ;  /* 0x0000000001157983 */ /* 0x0005660000100800 */
[----:B------:R-:W-:-:S04]  /*12b50*/  IMAD.IADD R6, R20, 0x1, R27 ;  /* 0x0000000114067824 */ /* 0x000fc800078e021b */
[----:B----4-:R-:W-:-:S04]  /*12b60*/  @P6 IMAD.HI.U32 R0, R6, R0, RZ ;  /* 0x0000000006006227 */ /* 0x010fc800078e00ff */
        /* <DEDUP_REMOVED lines=13> */
[----:B------:R-:W-:-:S03]  /*12c40*/  LEA R0, P0, R4, UR8, 0x1 ;  /* 0x0000000804007c11 */ /* 0x000fc6000f8008ff */
[----:B------:R-:W-:-:S05]  /*12c50*/  IMAD.IADD R5, R5, 0x1, R7 ;  /* 0x0000000105057824 */ /* 0x000fca00078e0207 */
[----:B------:R-:W-:Y:S02]  /*12c60*/  LEA.HI.X R4, R4, UR9, R5, 0x1, P0 ;  /* 0x0000000904047c11 */ /* 0x000fe400080f0c05 */
[----:B------:R-:W1:Y:S01]  /*12c70*/  @P6 LDC R5, c[0x0][0x450] ;  /* 0x00011400ff056b82 */ /* 0x000e620000000800 */
[----:B------:R-:W-:-:S04]  /*12c80*/  VIADD R7, R6, 0x80 ;  /* 0x0000008006077836 */ /* 0x000fc80000000000 */
[----:B0-----:R-:W-:-:S04]  /*12c90*/  @P6 IMAD.HI.U32 R8, R7, R8, RZ ;  /* 0x0000000807086227 */ /* 0x001fc800078e00ff */
[----:B------:R-:W-:Y:S01]  /*12ca0*/  IMAD.MOV.U32 R6, RZ, RZ, R7 ;  /* 0x000000ffff067224 */ /* 0x000fe200078e0007 */
[----:B------:R-:W0:Y:S01]  /*12cb0*/  S2R R20, SR_TID.X ;  /* 0x0000000000147919 */ /* 0x000e220000002100 */
[----:B-1----:R-:W-:-:S05]  /*12cc0*/  @P6 SHF.R.U32.HI R6, RZ, R5, R8 ;  /* 0x00000005ff066219 */ /* 0x002fca0000011608 */
[----:B------:R-:W-:-:S04]  /*12cd0*/  IMAD.MOV R5, RZ, RZ, -R6 ;  /* 0x000000ffff057224 */ /* 0x000fc800078e0a06 */
        /* <DEDUP_REMOVED lines=15> */
[----:B0-----:R-:W-:Y:S02]  /*12dd0*/  LOP3.LUT R20, R20, 0x7f, RZ, 0xc0, !PT ;  /* 0x0000007f14147812 */ /* 0x001fe400078ec0ff */
[----:B------:R-:W-:Y:S02]  /*12de0*/  LEA.HI.X R2, R2, UR9, R6, 0x1, P1 ;  /* 0x0000000902027c11 */ /* 0x000fe400088f0c06 */
[----:B------:R-:W-:Y:S01]  /*12df0*/  SHF.R.U32.HI R20, RZ, 0x3, R20 ;  /* 0x00000003ff147819 */ /* 0x000fe20000011614 */
[----:B--2---:R-:W-:Y:S06]  /*12e00*/  BRA.DIV UR4, `(.L_x_1365) ;  /* 0x0000004204c47947 */ /* 0x004fec000b800000 */
[----:B------:R-:W0:Y:S01]  /*12e10*/  SHFL.IDX PT, R7, R0, RZ, 0x181f ;  /* 0x00181fff00077589 */ /* 0x000e2200000e0000 */
[----:B-----5:R-:W-:Y:S02]  /*12e20*/  IMAD R3, R21, R9, RZ ;  /* 0x0000000915037224 */ /* 0x020fe400078e02ff */
[----:B------:R-:W-:Y:S01]  /*12e30*/  IMAD.IADD R27, R20, 0x1, R27 ;  /* 0x00000001141b7824 */ /* 0x000fe200078e021b */
        /* <DEDUP_REMOVED lines=103> */
.L_x_1466:
        /* <DEDUP_REMOVED lines=10> */
.L_x_1366:
        /* <DEDUP_REMOVED lines=14> */
[----:B------:R-:W2:Y:S01]  /*13630*/  LDL.LU R4, [R1+0x28] ;  /* 0x0000280001047983 */ /* 0x000ea20000300800 */
[----:B------:R1:W-:Y:S03]  /*13640*/  SYNCS.ARRIVE.TRANS64.A1T0 RZ, [R22+URZ+0x16800], RZ ;  /* 0x016800ff16ff79a7 */ /* 0x0003e6000810003f */
[----:B0-----:R-:W3:Y:S01]  /*13650*/  LDL R2, [R1+0x10] ;  /* 0x0000100001027983 */ /* 0x001ee20000100800 */
[----:B------:R-:W-:Y:S01]  /*13660*/  BSSY B0, `(.L_x_1367) ;  /* 0x0000005000007945 */ /* 0x000fe20003800000 */
[----:B------:R-:W0:Y:S01]  /*13670*/  SYNCS.PHASECHK.TRANS64.TRYWAIT P0, [R22+URZ+0x16820], R3 ;  /* 0x01682003160075a7 */ /* 0x000e22000800017f */
[----:B--2---:R-:W-:-:S05]  /*13680*/  VIADD R7, R4, 0xfffffffe ;  /* 0xfffffffe04077836 */ /* 0x004fca0000000000 */
[----:B---3--:R-:W-:Y:S01]  /*13690*/  ISETP.GE.AND P1, PT, R7, R2, PT ;  /* 0x000000020700720c */ /* 0x008fe20003f26270 */
[----:B01----:R-:W-:-:S12]  /*136a0*/  @!P0 BRA `(.L_x_1368) ;  /* 0x0000004800808947 */ /* 0x003fd80003800000 */
.L_x_1467:
[----:B------:R-:W-:Y:S05]  /*136b0*/  BSYNC B0 ;  /* 0x0000000000007941 */ /* 0x000fea0003800000 */
.L_x_1367:
[----:B------:R-:W-:Y:S04]  /*136c0*/  BSSY B0, `(.L_x_1369) ;  /* 0x00000ff000007945 */ /* 0x000fe80003800000 */
[----:B------:R-:W-:Y:S05]  /*136d0*/  @!P1 BRA `(.L_x_1370) ;  /* 0x0000000c00f49947 */ /* 0x000fea0003800000 */
[----:B------:R1:W-:Y:S01]  /*136e0*/  STL [R1], R26 ;  /* 0x0000001a01007387 */ /* 0x0003e20000100800 */
[----:B------:R-:W-:Y:S01]  /*136f0*/  ULDC UR4, c[0x0][0x2f4] ;  /* 0x0000bd0000047ab9 */ /* 0x000fe20000000800 */
[----:B------:R-:W-:Y:S01]  /*13700*/  IMAD.MOV.U32 R6, RZ, RZ, R25 ;  /* 0x000000ffff067224 */ /* 0x000fe200078e0019 */
[----:B------:R-:W-:Y:S01]  /*13710*/  ISETP.GE.AND P1, PT, R29, UR4, PT ;  /* 0x000000041d007c0c */ /* 0x000fe2000bf26270 */
[----:B------:R-:W-:-:S12]  /*13720*/  IMAD.MOV.U32 R20, RZ, RZ, R28 ;  /* 0x000000ffff147224 */ /* 0x000fd800078e001c */
.L_x_1383:
[----:B------:R-:W2:Y:S01]  /*13730*/  LDL R9, [R1+0x14] ;  /* 0x0000140001097983 */ /* 0x000ea20000100800 */
[----:B0-----:R-:W0:Y:S03]  /*13740*/  LDC R3, c[0x0][0x430] ;  /* 0x00010c00ff037b82 */ /* 0x001e260000000800 */
[----:B------:R-:W3:Y:S04]  /*13750*/  LDL R8, [R1+0x18] ;  /* 0x0000180001087983 */ /* 0x000ee80000100800 */
[----:B------:R-:W4:Y:S01]  /*13760*/  LDL R5, [R1+0x4] ;  /* 0x0000040001057983 */ /* 0x000f220000100800 */
[----:B------:R-:W5:Y:S01]  /*13770*/  S2R R2, SR_TID.X ;  /* 0x0000000000027919 */ /* 0x000f620000002100 */
[----:B0-----:R-:W-:-:S13]  /*13780*/  ISETP.NE.AND P0, PT, R3, 0x1, PT ;  /* 0x000000010300780c */ /* 0x001fda0003f05270 */
[----:B------:R-:W0:Y:S01]  /*13790*/  @P0 LDC R4, c[0x0][0x434] ;  /* 0x00010d00ff040b82 */ /* 0x000e220000000800 */
[----:B-----5:R-:W-:-:S04]  /*137a0*/  LOP3.LUT R0, R2, 0x7f, RZ, 0xc0, !PT ;  /* 0x0000007f02007812 */ /* 0x020fc800078ec0ff */
[----:B------:R-:W-:-:S03]  /*137b0*/  SHF.R.U32.HI R3, RZ, 0x3, R0 ;  /* 0x00000003ff037819 */ /* 0x000fc60000011600 */
[----:B------:R-:W5:Y:S01]  /*137c0*/  @P0 LDC R0, c[0x0][0x438] ;  /* 0x00010e00ff000b82 */ /* 0x000f620000000800 */
[----:B------:R-:W-:Y:S02]  /*137d0*/  IMAD.SHL.U32 R2, R2, 0x10, RZ ;  /* 0x0000001002027824 */ /* 0x000fe400078e00ff */
[----:B------:R-:W-:-:S03]  /*137e0*/  IMAD R3, R7, 0x80, R3 ;  /* 0x0000008007037824 */ /* 0x000fc600078e0203 */
[----:B------:R-:W-:Y:S01]  /*137f0*/  LOP3.LUT R2, R2, 0x70, RZ, 0xc0, !PT ;  /* 0x0000007002027812 */ /* 0x000fe200078ec0ff */
[----:B------:R-:W-:Y:S05]  /*13800*/  YIELD ;  /* 0x0000000000007946 */ /* 0x000fea0003800000 */
[----:B------:R-:W-:Y:S01]  /*13810*/  ULDC UR4, c[0x0][0x430] ;  /* 0x00010c0000047ab9 */ /* 0x000fe20000000800 */
[----:B--2---:R-:W-:-:S05]  /*13820*/  IADD3 R3, R2, R3, R9 ;  /* 0x0000000302037210 */ /* 0x004fca0007ffe009 */
[----:B0-----:R-:W-:-:S04]  /*13830*/  @P0 IMAD.HI.U32 R4, R3, R4, RZ ;  /* 0x0000000403040227 */ /* 0x001fc800078e00ff */
[----:B------:R-:W-:Y:S01]  /*13840*/  IMAD.MOV.U32 R2, RZ, RZ, R3 ;  /* 0x000000ffff027224 */ /* 0x000fe200078e0003 */
[----:B-----5:R-:W-:-:S05]  /*13850*/  @P0 SHF.R.U32.HI R2, RZ, R0, R4 ;  /* 0x00000000ff020219 */ /* 0x020fca0000011604 */
        /* <DEDUP_REMOVED lines=17> */
[----:B-1----:R-:W-:Y:S01]  /*13970*/  IMAD.MOV.U32 R26, RZ, RZ, R7 ;  /* 0x000000ffff1a7224 */ /* 0x002fe200078e0007 */
[----:B------:R-:W-:Y:S02]  /*13980*/  SEL R25, R25, RZ, P0 ;  /* 0x000000ff19197207 */ /* 0x000fe40000000000 */
[----:B------:R-:W-:Y:S02]  /*13990*/  LOP3.LUT R28, R20, R28, RZ, 0x3c, !PT ;  /* 0x0000001c141c7212 */ /* 0x000fe400078e3cff */
[----:B--2---:R-:W-:Y:S01]  /*139a0*/  SHF.R.S32.HI R27, RZ, 0x1f, R4 ;  /* 0x0000001fff1b7819 */ /* 0x004fe20000011404 */
[----:B------:R-:W-:Y:S06]  /*139b0*/  @!P2 BRA `(.L_x_1371) ;  /* 0x000000000004a947 */ /* 0x000fec0003800000 */
[----:B------:R-:W-:Y:S01]  /*139c0*/  BPT.TRAP 0x1 ;  /* 0x000000040000795c */ /* 0x000fe20000300000 */
.L_x_1371:
[----:B------:R-:W-:Y:S01]  /*139d0*/  IMAD R5, R25, 0x8, R22 ;  /* 0x0000000819057824 */ /* 0x000fe200078e0216 */
[----:B------:R-:W-:Y:S01]  /*139e0*/  SHF.L.U32 R2, R28, 0x1f, RZ ;  /* 0x0000001f1c027819 */ /* 0x000fe200000006ff */
[----:B------:R-:W-:Y:S03]  /*139f0*/  BSSY B1, `(.L_x_1372) ;  /* 0x0000003000017945 */ /* 0x000fe60003800000 */
[----:B------:R-:W0:Y:S02]  /*13a00*/  SYNCS.PHASECHK.TRANS64.TRYWAIT P0, [R5+URZ+0x16840], R2 ;  /* 0x01684002050075a7 */ /* 0x000e24000800017f */
[----:B0-----:R-:W-:Y:S05]  /*13a10*/  @!P0 BRA `(.L_x_1373) ;  /* 0x0000004400b88947 */ /* 0x001fea0003800000 */
.L_x_1468:
[----:B------:R-:W-:Y:S05]  /*13a20*/  BSYNC B1 ;  /* 0x0000000000017941 */ /* 0x000fea0003800000 */
.L_x_1372:
[----:B------:R-:W1:Y:S01]  /*13a30*/  S2R R8, SR_TID.X ;  /* 0x0000000000087919 */ /* 0x000e620000002100 */
[----:B------:R-:W-:Y:S01]  /*13a40*/  SHF.R.S32.HI R21, RZ, 0x1f, R0 ;  /* 0x0000001fff157819 */ /* 0x000fe20000011400 */
[----:B------:R-:W-:Y:S01]  /*13a50*/  ULDC.64 UR4, c[0x0][0x300] ;  /* 0x0000c00000047ab9 */ /* 0x000fe20000000a00 */
[----:B------:R-:W-:Y:S01]  /*13a60*/  ULDC.64 UR6, c[0x0][0x2e8] ;  /* 0x0000ba0000067ab9 */ /* 0x000fe20000000a00 */
[----:B0-----:R-:W-:Y:S01]  /*13a70*/  IMAD.WIDE.U32 R2, R0, UR4, RZ ;  /* 0x0000000400027c25 */ /* 0x001fe2000f8e00ff */
[----:B------:R-:W-:-:S03]  /*13a80*/  LOP3.LUT P2, RZ, R23, 0x1, RZ, 0xc0, !PT ;  /* 0x0000000117ff7812 */ /* 0x000fc6000784c0ff */
        /* <DEDUP_REMOVED lines=9> */
[----:B-1----:R-:W-:Y:S02]  /*13b20*/  IMAD.SHL.U32 R9, R8, 0x8, RZ ;  /* 0x0000000808097824 */ /* 0x002fe400078e00ff */
[----:B------:R-:W-:Y:S01]  /*13b30*/  IMAD.WIDE.U32 R2, R24, UR4, R2 ;  /* 0x0000000418027c25 */ /* 0x000fe2000f8e0002 */
[----:B------:R-:W-:Y:S02]  /*13b40*/  UMOV UR4, 0xffffffff ;  /* 0xffffffff00047882 */ /* 0x000fe40000000000 */
[----:B------:R-:W-:Y:S01]  /*13b50*/  LOP3.LUT R9, R9, 0x1f8, RZ, 0xc0, !PT ;  /* 0x000001f809097812 */ /* 0x000fe200078ec0ff */
[----:B------:R-:W-:Y:S02]  /*13b60*/  IMAD.SHL.U32 R11, R8, 0x8, RZ ;  /* 0x00000008080b7824 */ /* 0x000fe400078e00ff */
[----:B------:R-:W-:Y:S01]  /*13b70*/  IMAD R10, R24, UR5, R3 ;  /* 0x00000005180a7c24 */ /* 0x000fe2000f8e0203 */
[----:B------:R-:W-:-:S02]  /*13b80*/  LOP3.LUT R9, R9, 0x38, R8, 0x78, !PT ;  /* 0x0000003809097812 */ /* 0x000fc400078e7808 */
[C---:B------:R-:W-:Y:S02]  /*13b90*/  LEA R8, P0, R2.reuse, UR6, 0x1 ;  /* 0x0000000602087c11 */ /* 0x040fe4000f8008ff */
[----:B------:R-:W-:Y:S02]  /*13ba0*/  LOP3.LUT R9, R9, 0x200, R11, 0xf8, !PT ;  /* 0x0000020009097812 */ /* 0x000fe400078ef80b */
[----:B------:R-:W-:-:S03]  /*13bb0*/  LEA.HI.X R10, R2, UR7, R10, 0x1, P0 ;  /* 0x00000007020a7c11 */ /* 0x000fc600080f0c0a */
[----:B------:R-:W-:Y:S01]  /*13bc0*/  IMAD R9, R25, 0x2000, R9 ;  /* 0x0000200019097824 */ /* 0x000fe200078e0209 */
[----:B------:R-:W-:Y:S06]  /*13bd0*/  BRA.DIV UR4, `(.L_x_1374) ;  /* 0x00000046045c7947 */ /* 0x000fec000b800000 */
        /* <DEDUP_REMOVED lines=40> */
.L_x_1486:
        /* <DEDUP_REMOVED lines=8> */
.L_x_1375:
        /* <DEDUP_REMOVED lines=11> */
.L_x_1376:
[----:B------:R1:W-:Y:S01]  /*13f90*/  SYNCS.ARRIVE.TRANS64.A1T0 RZ, [R5+URZ+0x16830], RZ ;  /* 0x016830ff05ff79a7 */ /* 0x0003e2000810003f */
[----:B------:R-:W-:Y:S05]  /*13fa0*/  @!P3 BRA `(.L_x_1377) ;  /* 0x000000000004b947 */ /* 0x000fea0003800000 */
[----:B------:R-:W-:Y:S01]  /*13fb0*/  BPT.TRAP 0x1 ;  /* 0x000000040000795c */ /* 0x000fe20000300000 */
.L_x_1377:
[----:B------:R-:W-:Y:S01]  /*13fc0*/  SHF.L.U32 R2, R20, 0x1f, RZ ;  /* 0x0000001f14027819 */ /* 0x000fe200000006ff */
[----:B-1----:R-:W-:Y:S01]  /*13fd0*/  IMAD R5, R6, 0x8, R22 ;  /* 0x0000000806057824 */ /* 0x002fe200078e0216 */
[----:B------:R-:W-:Y:S03]  /*13fe0*/  BSSY B1, `(.L_x_1378) ;  /* 0x0000003000017945 */ /* 0x000fe60003800000 */
[----:B------:R-:W1:Y:S02]  /*13ff0*/  SYNCS.PHASECHK.TRANS64.TRYWAIT P0, [R5+URZ+0x16860], R2 ;  /* 0x01686002050075a7 */ /* 0x000e64000800017f */
[----:B-1----:R-:W-:Y:S05]  /*14000*/  @!P0 BRA `(.L_x_1379) ;  /* 0x0000004800808947 */ /* 0x002fea0003800000 */
.L_x_1487:
[----:B------:R-:W-:Y:S05]  /*14010*/  BSYNC B1 ;  /* 0x0000000000017941 */ /* 0x000fea0003800000 */
.L_x_1378:
[----:B------:R-:W2:Y:S04]  /*14020*/  LDL R11, [R1+0xc] ;  /* 0x00000c00010b7983 */ /* 0x000ea80000100800 */
[----:B0-----:R-:W2:Y:S01]  /*14030*/  LDL.LU R8, [R1] ;  /* 0x0000000001087983 */ /* 0x001ea20000300800 */
        /* <DEDUP_REMOVED lines=59> */
.L_x_1505:
        /* <DEDUP_REMOVED lines=25> */
.L_x_1381:
        /* <DEDUP_REMOVED lines=11> */
.L_x_1382:
[----:B------:R-:W2:Y:S01]  /*14630*/  LDL R0, [R1+0x10] ;  /* 0x0000100001007983 */ /* 0x000ea20000100800 */
[----:B------:R3:W-:Y:S01]  /*14640*/  SYNCS.ARRIVE.TRANS64.A1T0 RZ, [R5+URZ+0x16850], RZ ;  /* 0x016850ff05ff79a7 */ /* 0x0007e2000810003f */
[C---:B------:R-:W-:Y:S02]  /*14650*/  VIADD R7, R26.reuse, 0xffffffff ;  /* 0xffffffff1a077836 */ /* 0x040fe40000000000 */
[----:B------:R3:W-:Y:S01]  /*14660*/  STL [R1], R26 ;  /* 0x0000001a01007387 */ /* 0x0007e20000100800 */
[----:B------:R-:W-:Y:S02]  /*14670*/  IMAD.MOV.U32 R6, RZ, RZ, R25 ;  /* 0x000000ffff067224 */ /* 0x000fe400078e0019 */
[----:B------:R-:W-:Y:S01]  /*14680*/  IMAD.MOV.U32 R20, RZ, RZ, R28 ;  /* 0x000000ffff147224 */ /* 0x000fe200078e001c */
[----:B--2---:R-:W-:-:S13]  /*14690*/  ISETP.GT.AND P0, PT, R26, R0, PT ;  /* 0x000000001a00720c */ /* 0x004fda0003f04270 */
[----:B---3--:R-:W-:Y:S05]  /*146a0*/  @P0 BRA `(.L_x_1383) ;  /* 0xfffffff000200947 */ /* 0x008fea000383ffff */
.L_x_1370:
[----:B------:R-:W-:Y:S05]  /*146b0*/  BSYNC B0 ;  /* 0x0000000000007941 */ /* 0x000fea0003800000 */
.L_x_1369:
[----:B------:R-:W1:Y:S01]  /*146c0*/  S2R R0, SR_TID.X ;  /* 0x0000000000007919 */ /* 0x000e620000002100 */
[----:B------:R-:W-:Y:S01]  /*146d0*/  BSSY B0, `(.L_x_1384) ;  /* 0x0000010000007945 */ /* 0x000fe20003800000 */
[----:B-1----:R-:W-:-:S04]  /*146e0*/  LOP3.LUT R0, R0, 0x7f, RZ, 0xc0, !PT ;  /* 0x0000007f00007812 */ /* 0x002fc800078ec0ff */
[----:B------:R-:W-:-:S13]  /*146f0*/  ISETP.NE.AND P0, PT, R0, RZ, PT ;  /* 0x000000ff0000720c */ /* 0x000fda0003f05270 */
[----:B------:R-:W-:Y:S05]  /*14700*/  @P0 BRA `(.L_x_1385) ;  /* 0x0000000000300947 */ /* 0x000fea0003800000 */
[----:B------:R-:W1:Y:S01]  /*14710*/  S2R R5, SR_LANEID ;  /* 0x0000000000057919 */ /* 0x000e620000000000 */
[----:B------:R-:W-:Y:S01]  /*14720*/  VOTEU.ANY UR4, UPT, PT ;  /* 0x0000000000047886 */ /* 0x000fe200038e0100 */
[----:B0-----:R-:W0:Y:S01]  /*14730*/  LDC.64 R2, c[0x0][0xc60] ;  /* 0x00031800ff027b82 */ /* 0x001e220000000a00 */
[----:B------:R-:W1:Y:S02]  /*14740*/  FLO.U32 R0, UR4 ;  /* 0x0000000400007d00 */ /* 0x000e6400080e0000 */
[----:B-1----:R-:W-:-:S06]  /*14750*/  ISETP.EQ.U32.AND P0, PT, R0, R5, PT ;  /* 0x000000050000720c */ /* 0x002fcc0003f02070 */
[----:B------:R-:W0:Y:S07]  /*14760*/  POPC R5, UR4 ;  /* 0x0000000400057d09 */ /* 0x000e2e0008000000 */
[----:B0-----:R-:W2:Y:S01]  /*14770*/  @P0 ATOMG.E.ADD.STRONG.GPU PT, R3, desc[UR54][R2.64], R5 ;  /* 0x00000005020309a8 */ /* 0x001ea200081ee1f6 */
[----:B------:R-:W0:Y:S02]  /*14780*/  S2R R4, SR_LTMASK ;  /* 0x0000000000047919 */ /* 0x000e240000003900 */
[----:B0-----:R-:W-:-:S04]  /*14790*/  LOP3.LUT R4, R4, UR4, RZ, 0xc0, !PT ;  /* 0x0000000404047c12 */ /* 0x001fc8000f8ec0ff */
[----:B------:R-:W0:Y:S01]  /*147a0*/  POPC R7, R4 ;  /* 0x0000000400077309 */ /* 0x000e220000000000 */
[----:B--2---:R-:W0:Y:S02]  /*147b0*/  SHFL.IDX PT, R0, R3, R0, 0x1f ;  /* 0x00001f0003007589 */ /* 0x004e2400000e0000 */
[----:B0-----:R-:W-:-:S07]  /*147c0*/  IADD3 R16, R0, UR38, R7 ;  /* 0x0000002600107c10 */ /* 0x001fce000fffe007 */
.L_x_1385:
[----:B------:R-:W-:Y:S05]  /*147d0*/  BSYNC B0 ;  /* 0x0000000000007941 */ /* 0x000fea0003800000 */
.L_x_1384:
[----:B------:R-:W-:-:S05]  /*147e0*/  IMAD.U32 R0, RZ, RZ, UR37 ;  /* 0x00000025ff007e24 */ /* 0x000fca000f8e00ff */
[----:B------:R-:W-:-:S13]  /*147f0*/  ISETP.NE.AND P0, PT, R0, 0x3, PT ;  /* 0x000000030000780c */ /* 0x000fda0003f05270 */
[----:B------:R-:W-:Y:S05]  /*14800*/  @!P0 BRA `(.L_x_1386) ;  /* 0x0000000000048947 */ /* 0x000fea0003800000 */
[----:B------:R-:W-:Y:S01]  /*14810*/  BPT.TRAP 0x1 ;  /* 0x000000040000795c */ /* 0x000fe20000300000 */
.L_x_1386:
[----:B------:R-:W2:Y:S01]  /*14820*/  LDL.LU R2, [R1+0xc] ;  /* 0x00000c0001027983 */ /* 0x000ea20000300800 */
[----:B------:R-:W-:Y:S01]  /*14830*/  IMAD R0, R25, 0x8, R22 ;  /* 0x0000000819007824 */ /* 0x000fe200078e0216 */
[----:B0-----:R-:W-:Y:S01]  /*14840*/  SHF.L.U32 R3, R28, 0x1f, RZ ;  /* 0x0000001f1c037819 */ /* 0x001fe200000006ff */
[----:B------:R-:W-:Y:S03]  /*14850*/  BSSY B0, `(.L_x_1387) ;  /* 0x0000004000007945 */ /* 0x000fe60003800000 */
[----:B------:R-:W0:Y:S01]  /*14860*/  SYNCS.PHASECHK.TRANS64.TRYWAIT P0, [R0+URZ+0x16860], R3 ;  /* 0x01686003000075a7 */ /* 0x000e22000800017f */
[----:B--2---:R-:W-:Y:S01]  /*14870*/  IMAD R6, R26, -0x80, R2 ;  /* 0xffffff801a067824 */ /* 0x004fe200078e0202 */
[----:B0-----:R-:W-:Y:S06]  /*14880*/  @!P0 BRA `(.L_x_1388) ;  /* 0x0000004800bc8947 */ /* 0x001fec0003800000 */
.L_x_1506:
[----:B------:R-:W-:Y:S05]  /*14890*/  BSYNC B0 ;  /* 0x0000000000007941 */ /* 0x000fea0003800000 */
.L_x_1387:
        /* <DEDUP_REMOVED lines=18> */
[----:B0-----:R-:W0:Y:S04]  /*149c0*/  SHFL.IDX PT, R3, R18, RZ, 0x181f ;  /* 0x00181fff12037589 */ /* 0x001e2800000e0000 */
[----:B------:R-:W2:Y:S04]  /*149d0*/  SHFL.IDX PT, R9, R17, 0x1, 0x181f ;  /* 0x00381f0011097f89 */ /* 0x000ea800000e0000 */
[----:B------:R-:W3:Y:S04]  /*149e0*/  SHFL.IDX PT, R7, R18, 0x1, 0x181f ;  /* 0x00381f0012077f89 */ /* 0x000ee800000e0000 */
[----:B------:R-:W4:Y:S04]  /*149f0*/  SHFL.IDX PT, R10, R17, 0x2, 0x181f ;  /* 0x00581f00110a7f89 */ /* 0x000f2800000e0000 */
[----:B------:R-:W5:Y:S01]  /*14a00*/  SHFL.IDX PT, R8, R18, 0x2, 0x181f ;  /* 0x00581f0012087f89 */ /* 0x000f6200000e0000 */
[----:B-1----:R-:W-:-:S03]  /*14a10*/  IADD3 R2, P2, R14, R5, RZ ;  /* 0x000000050e027210 */ /* 0x002fc60007f5e0ff */
[----:B------:R-:W-:Y:S02]  /*14a20*/  SHFL.IDX PT, R14, R17, 0x6, 0x181f ;  /* 0x00d81f00110e7f89 */ /* 0x000fe400000e0000 */
[----:B0-----:R-:W-:-:S05]  /*14a30*/  IMAD.X R3, RZ, RZ, R3, P2 ;  /* 0x000000ffff037224 */ /* 0x001fca00010e0603 */
        /* <DEDUP_REMOVED lines=20> */
[----:B--2---:R-:W-:-:S05]  /*14b80*/  IADD3 R2, P2, R10, R5, RZ ;  /* 0x000000050a027210 */ /* 0x004fca0007f5e0ff */
[----:B---3--:R-:W-:Y:S02]  /*14b90*/  IMAD.X R3, RZ, RZ, R8, P2 ;  /* 0x000000ffff037224 */ /* 0x008fe400010e0608 */
[----:B------:R-:W2:Y:S04]  /*14ba0*/  SHFL.IDX PT, R8, R18, 0x6, 0x181f ;  /* 0x00d81f0012087f89 */ /* 0x000ea800000e0000 */
[----:B------:R0:W-:Y:S01]  /*14bb0*/  LDGSTS.E.BYPASS.LTC128B.128 [R4+0x2400], desc[UR54][R2.64], !P1 ;  /* 0x0240000002047fae */ /* 0x0001e2000c901d76 */
[----:B------:R-:W-:-:S03]  /*14bc0*/  ISETP.LT.OR P1, PT, R6, 0x51, P0 ;  /* 0x000000510600780c */ /* 0x000fc60000721670 */
[----:B------:R-:W3:Y:S01]  /*14bd0*/  SHFL.IDX PT, R18, R18, 0x7, 0x181f ;  /* 0x00f81f0012127f89 */ /* 0x000ee200000e0000 */
[----:B0-----:R-:W-:-:S05]  /*14be0*/  IADD3 R2, P2, R9, R5, RZ ;  /* 0x0000000509027210 */ /* 0x001fca0007f5e0ff */
[----:B-1----:R-:W-:-:S05]  /*14bf0*/  IMAD.X R3, RZ, RZ, R7, P2 ;  /* 0x000000ffff037224 */ /* 0x002fca00010e0607 */
[----:B------:R0:W-:Y:S01]  /*14c00*/  LDGSTS.E.BYPASS.LTC128B.128 [R4+0x2c00], desc[UR54][R2.64], !P1 ;  /* 0x02c0000002047fae */ /* 0x0001e2000c901d76 */
[----:B------:R-:W-:Y:S02]  /*14c10*/  ISETP.LT.OR P1, PT, R6, 0x61, P0 ;  /* 0x000000610600780c */ /* 0x000fe40000721670 */
[----:B0-----:R-:W-:Y:S02]  /*14c20*/  IADD3 R2, P2, R14, R5, RZ ;  /* 0x000000050e027210 */ /* 0x001fe40007f5e0ff */
[----:B------:R0:W1:Y:S03]  /*14c30*/  SHFL.IDX PT, R14, R17, 0x7, 0x181f ;  /* 0x00f81f00110e7f89 */ /* 0x00006600000e0000 */
[----:B--2---:R-:W-:-:S06]  /*14c40*/  IMAD.X R3, RZ, RZ, R8, P2 ;  /* 0x000000ffff037224 */ /* 0x004fcc00010e0608 */
[----:B---3--:R0:W-:Y:S02]  /*14c50*/  LDGSTS.E.BYPASS.LTC128B.128 [R4+0x3400], desc[UR54][R2.64], !P1 ;  /* 0x0340000002047fae */ /* 0x0081e4000c901d76 */
.L_x_1524:
[----:B------:R-:W-:Y:S02]  /*14c60*/  ISETP.LT.OR P0, PT, R6, 0x71, P0 ;  /* 0x000000710600780c */ /* 0x000fe40000701670 */
[----:B01----:R-:W-:-:S05]  /*14c70*/  IADD3 R2, P1, R14, R5, RZ ;  /* 0x000000050e027210 */ /* 0x003fca0007f3e0ff */
[----:B------:R-:W-:-:S06]  /*14c80*/  IMAD.X R3, RZ, RZ, R18, P1 ;  /* 0x000000ffff037224 */ /* 0x000fcc00008e0612 */
[----:B------:R-:W-:Y:S01]  /*14c90*/  @!PT LDS RZ, [RZ] ;  /* 0x00000000fffff984 */ /* 0x000fe20000000800 */
[----:B------:R-:W-:Y:S01]  /*14ca0*/  @!PT LDS RZ, [RZ] ;  /* 0x00000000fffff984 */ /* 0x000fe20000000800 */
[----:B------:R-:W-:Y:S01]  /*14cb0*/  @!PT LDS RZ, [RZ] ;  /* 0x00000000fffff984 */ /* 0x000fe20000000800 */
[----:B------:R0:W-:Y:S01]  /*14cc0*/  LDGSTS.E.BYPASS.LTC128B.128 [R4+0x3c00], desc[UR54][R2.64], !P0 ;  /* 0x03c0000002047fae */ /* 0x0001e2000c101d76 */
[----:B------:R-:W-:Y:S01]  /*14cd0*/  PLOP3.LUT P0, PT, PT, PT, PT, 0x80, 0x0 ;  /* 0x000000000000781c */ /* 0x000fe20003f0f070 */
[----:B------:R-:W-:-:S12]  /*14ce0*/  NOP ;  /* 0x0000000000007918 */ /* 0x000fd80000000000 */
.L_x_1390:
        /* <DEDUP_REMOVED lines=11> */
.L_x_1391:
[----:B------:R0:W-:Y:S01]  /*14da0*/  SYNCS.ARRIVE.TRANS64.A1T0 RZ, [R0+URZ+0x16850], RZ ;  /* 0x016850ff00ff79a7 */ /* 0x0001e2000810003f */
[----:B------:R-:W-:-:S05]  /*14db0*/  VIADD R25, R25, 0x1 ;  /* 0x0000000119197836 */ /* 0x000fca0000000000 */
[----:B------:R-:W-:-:S04]  /*14dc0*/  ISETP.NE.AND P0, PT, R25, 0x2, PT ;  /* 0x000000021900780c */ /* 0x000fc80003f05270 */
[----:B------:R-:W-:Y:S02]  /*14dd0*/  SEL R3, RZ, 0x1, P0 ;  /* 0x00000001ff037807 */ /* 0x000fe40000000000 */
[----:B------:R-:W-:Y:S02]  /*14de0*/  SEL R25, R25, RZ, P0 ;  /* 0x000000ff19197207 */ /* 0x000fe40000000000 */
[----:B0-----:R-:W-:-:S07]  /*14df0*/  LOP3.LUT R28, R28, R3, RZ, 0x3c, !PT ;  /* 0x000000031c1c7212 */ /* 0x001fce00078e3cff */
.L_x_1350:
[----:B------:R-:W-:Y:S05]  /*14e00*/  BSYNC B7 ;  /* 0x0000000000077941 */ /* 0x000fea0003800000 */
.L_x_1348:
[----:B------:R-:W-:-:S13]  /*14e10*/  LOP3.LUT P0, RZ, R23, 0x20, RZ, 0xc0, !PT ;  /* 0x0000002017ff7812 */ /* 0x000fda000780c0ff */
[----:B------:R-:W-:Y:S05]  /*14e20*/  @!P0 BRA `(.L_x_1392) ;  /* 0x0000000000248947 */ /* 0x000fea0003800000 */
[----:B------:R-:W-:Y:S05]  /*14e30*/  WARPSYNC.ALL ;  /* 0x0000000000007948 */ /* 0x000fea0003800000 */
[----:B------:R-:W0:Y:S08]  /*14e40*/  S2UR UR5, SR_CgaCtaId ;  /* 0x00000000000579c3 */ /* 0x000e300000008800 */
[----:B------:R-:W-:Y:S06]  /*14e50*/  BAR.SYNC.DEFER_BLOCKING 0x5, 0x200 ;  /* 0x0148000000007b1d */ /* 0x000fec0000010000 */
[----:B------:R-:W-:-:S02]  /*14e60*/  UMOV UR4, 0x400 ;  /* 0x0000040000047882 */ /* 0x000fc40000000000 */
[----:B0-----:R-:W-:-:S06]  /*14e70*/  ULEA UR4, UR5, UR4, 0x18 ;  /* 0x0000000405047291 */ /* 0x001fcc000f8ec03f */
[----:B------:R-:W-:-:S05]  /*14e80*/  IMAD.U32 R22, RZ, RZ, UR4 ;  /* 0x00000004ff167e24 */ /* 0x000fca000f8e00ff */
[----:B------:R1:W2:Y:S01]  /*14e90*/  LDS.128 R16, [R22+0x168d0] ;  /* 0x0168d00016107984 */ /* 0x0002a20000000c00 */
[----:B------:R-:W-:Y:S06]  /*14ea0*/  BAR.ARV 0x4, 0x200 ;  /* 0x0108000000007b1d */ /* 0x000fec0000002000 */
[----:B------:R-:W-:Y:S05]  /*14eb0*/  BRA `(.L_x_1393) ;  /* 0x0000000c00d47947 */ /* 0x000fea0003800000 */
.L_x_1392:
        /* <DEDUP_REMOVED lines=20> */
[----:B------:R-:W-:Y:S01]  /*15000*/  ISETP.GE.U32.AND P5, PT, R8, 0x10, PT ;  /* 0x000000100800780c */ /* 0x000fe20003fa6070 */
[----:B------:R0:W-:Y:S02]  /*15010*/  SHFL.IDX PT, R6, R16, 0x1, 0x1f ;  /* 0x00201f0010067f89 */ /* 0x0001e400000e0000 */
        /* <DEDUP_REMOVED lines=21> */
.L_x_1534:
[----:B------:R-:W-:Y:S02]  /*15170*/  ULDC UR4, c[0x0][0xc38] ;  /* 0x00030e0000047ab9 */ /* 0x000fe40000000800 */
[----:B------:R-:W-:-:S04]  /*15180*/  IMAD.U32 R4, RZ, RZ, UR4 ;  /* 0x00000004ff047e24 */ /* 0x000fc8000f8e00ff */
[----:B-1----:R-:W-:-:S04]  /*15190*/  IMAD R3, R14, R4, RZ ;  /* 0x000000040e037224 */ /* 0x002fc800078e02ff */
[----:B------:R-:W-:-:S05]  /*151a0*/  IMAD.IADD R6, R6, 0x1, R3 ;  /* 0x0000000106067824 */ /* 0x000fca00078e0203 */
[----:B------:R-:W-:-:S13]  /*151b0*/  ISETP.GT.AND P6, PT, R6, R0, PT ;  /* 0x000000000600720c */ /* 0x000fda0003fc4270 */
[----:B------:R-:W-:Y:S05]  /*151c0*/  @P6 BRA `(.L_x_1395) ;  /* 0x0000000000a46947 */ /* 0x000fea0003800000 */
.L_x_1398:
[----:B0-----:R-:W0:Y:S01]  /*151d0*/  LDC R2, c[0x0][0xc3c] ;  /* 0x00030f00ff027b82 */ /* 0x001e220000000800 */
[----:B------:R-:W-:-:S05]  /*151e0*/  VIADD R19, R19, 0x1f ;  /* 0x0000001f13137836 */ /* 0x000fca0000000000 */
[----:B0-----:R-:W-:-:S13]  /*151f0*/  ISETP.GE.AND P6, PT, R19, R2, PT ;  /* 0x000000021300720c */ /* 0x001fda0003fc6270 */
[----:B------:R-:W-:Y:S05]  /*15200*/  @P6 BRA `(.L_x_1396) ;  /* 0x0000000800bc6947 */ /* 0x000fea0003800000 */
[----:B------:R-:W0:Y:S01]  /*15210*/  S2R R3, SR_TID.X ;  /* 0x0000000000037919 */ /* 0x000e220000002100 */
        /* <DEDUP_REMOVED lines=30> */
.L_x_1542:
[----:B------:R-:W-:Y:S02]  /*15400*/  ULDC UR4, c[0x0][0xc38] ;  /* 0x00030e0000047ab9 */ /* 0x000fe40000000800 */
[----:B------:R-:W-:-:S04]  /*15410*/  IMAD.U32 R4, RZ, RZ, UR4 ;  /* 0x00000004ff047e24 */ /* 0x000fc8000f8e00ff */
[----:B-1----:R-:W-:-:S04]  /*15420*/  IMAD R3, R14, R4, RZ ;  /* 0x000000040e037224 */ /* 0x002fc800078e02ff */
[----:B------:R-:W-:-:S05]  /*15430*/  IMAD.IADD R6, R3, 0x1, R6 ;  /* 0x0000000103067824 */ /* 0x000fca00078e0206 */
[----:B------:R-:W-:-:S13]  /*15440*/  ISETP.GT.AND P6, PT, R6, R0, PT ;  /* 0x000000000600720c */ /* 0x000fda0003fc4270 */
[----:B------:R-:W-:Y:S05]  /*15450*/  @!P6 BRA `(.L_x_1398) ;  /* 0xfffffffc005ce947 */ /* 0x000fea000383ffff */
.L_x_1395:
[----:B------:R-:W-:Y:S01]  /*15460*/  IMAD.IADD R6, R6, 0x1, -R3 ;  /* 0x0000000106067824 */ /* 0x000fe200078e0a03 */
[----:B------:R-:W-:-:S03]  /*15470*/  UMOV UR4, 0xffffffff ;  /* 0xffffffff00047882 */ /* 0x000fc60000000000 */
[----:B------:R-:W-:-:S05]  /*15480*/  IMAD R3, R2, R4, R6 ;  /* 0x0000000402037224 */ /* 0x000fca00078e0206 */
[----:B------:R-:W-:Y:S01]  /*15490*/  ISETP.GT.AND P6, PT, R3, R0, PT ;  /* 0x000000000300720c */ /* 0x000fe20003fc4270 */
[----:B------:R-:W-:-:S12]  /*154a0*/  BRA.DIV UR4, `(.L_x_1399) ;  /* 0x0000004e04f87947 */ /* 0x000fd8000b800000 */
[----:B------:R-:W-:-:S04]  /*154b0*/  VOTE.ANY R3, PT, !P6 ;  /* 0x0000000000037806 */ /* 0x000fc800070e0100 */
[----:B------:R-:W1:Y:S02]  /*154c0*/  POPC R7, R3 ;  /* 0x0000000300077309 */ /* 0x000e640000000000 */
[----:B-1----:R1:W2:Y:S01]  /*154d0*/  SHFL.IDX PT, R17, R17, R7, 0x1f ;  /* 0x00001f0711117589 */ /* 0x0022a200000e0000 */
[----:B------:R-:W-:-:S03]  /*154e0*/  IMAD.IADD R19, R7, 0x1, R19 ;  /* 0x0000000107137824 */ /* 0x000fc600078e0213 */
[----:B------:R1:W3:Y:S04]  /*154f0*/  SHFL.IDX PT, R5, R5, R7, 0x1f ;  /* 0x00001f0705057589 */ /* 0x0002e800000e0000 */
.L_x_1547:
[----:B------:R-:W-:-:S13]  /*15500*/  ISETP.NE.AND P0, PT, R3, RZ, PT ;  /* 0x000000ff0300720c */ /* 0x000fda0003f05270 */
[----:B------:R-:W-:Y:S05]  /*15510*/  @!P0 BRA `(.L_x_1400) ;  /* 0x0000000000108947 */ /* 0x000fea0003800000 */
[----:B------:R-:W-:Y:S01]  /*15520*/  UMOV UR4, 0xffffffff ;  /* 0xffffffff00047882 */ /* 0x000fe20000000000 */
[----:B------:R-:W-:Y:S02]  /*15530*/  VIADD R12, R7, 0xffffffff ;  /* 0xffffffff070c7836 */ /* 0x000fe40000000000 */
[----:B------:R-:W-:Y:S05]  /*15540*/  BRA.DIV UR4, `(.L_x_1401) ;  /* 0x0000005204307947 */ /* 0x000fea000b800000 */
[----:B------:R4:W0:Y:S02]  /*15550*/  SHFL.IDX PT, R16, R2, R12, 0x1f ;  /* 0x00001f0c02107589 */ /* 0x00082400000e0000 */
.L_x_1400:
[----:B---3--:R-:W-:Y:S01]  /*15560*/  ISETP.NE.AND P0, PT, R5, 0x1, PT ;  /* 0x000000010500780c */ /* 0x008fe20003f05270 */
[----:B0-----:R-:W-:-:S04]  /*15570*/  IMAD R16, R16, R4, R6 ;  /* 0x0000000410107224 */ /* 0x001fc800078e0206 */
[----:B------:R-:W-:-:S08]  /*15580*/  IMAD.IADD R0, R0, 0x1, -R16 ;  /* 0x0000000100007824 */ /* 0x000fd000078e0a10 */
[----:B------:R-:W-:Y:S05]  /*15590*/  @!P0 BRA `(.L_x_1402) ;  /* 0x0000000000dc8947 */ /* 0x000fea0003800000 */
[----:B--2---:R-:W-:Y:S01]  /*155a0*/  IABS R4, R17 ;  /* 0x0000001100047213 */ /* 0x004fe20000000000 */
[----:B----4-:R-:W-:Y:S01]  /*155b0*/  IMAD.MOV.U32 R2, RZ, RZ, RZ ;  /* 0x000000ffff027224 */ /* 0x010fe200078e00ff */
[----:B------:R-:W-:Y:S02]  /*155c0*/  IABS R6, R5 ;  /* 0x0000000500067213 */ /* 0x000fe40000000000 */
[----:B-1----:R-:W0:Y:S08]  /*155d0*/  I2F.RP R7, R4 ;  /* 0x0000000400077306 */ /* 0x002e300000209400 */
[----:B------:R-:W-:Y:S08]  /*155e0*/  I2F.RP R10, R6 ;  /* 0x00000006000a7306 */ /* 0x000ff00000209400 */
[----:B0-----:R-:W0:Y:S02]  /*155f0*/  MUFU.RCP R7, R7 ;  /* 0x0000000700077308 */ /* 0x001e240000001000 */
[----:B0-----:R-:W-:-:S06]  /*15600*/  VIADD R3, R7, 0xffffffe ;  /* 0x0ffffffe07037836 */ /* 0x001fcc0000000000 */
[----:B------:R-:W0:Y:S02]  /*15610*/  F2I.FTZ.U32.TRUNC.NTZ R3, R3 ;  /* 0x0000000300037305 */ /* 0x000e24000021f000 */
[----:B0-----:R-:W-:-:S04]  /*15620*/  IMAD.MOV R9, RZ, RZ, -R3 ;  /* 0x000000ffff097224 */ /* 0x001fc800078e0a03 */
[----:B------:R-:W-:-:S04]  /*15630*/  IMAD R9, R9, R4, RZ ;  /* 0x0000000409097224 */ /* 0x000fc800078e02ff */
[----:B------:R-:W-:Y:S01]  /*15640*/  IMAD.HI.U32 R8, R3, R9, R2 ;  /* 0x0000000903087227 */ /* 0x000fe200078e0002 */
[----:B------:R-:W-:Y:S01]  /*15650*/  IABS R9, R0 ;  /* 0x0000000000097213 */ /* 0x000fe20000000000 */
[----:B------:R-:W0:Y:S01]  /*15660*/  MUFU.RCP R2, R10 ;  /* 0x0000000a00027308 */ /* 0x000e220000001000 */
[----:B------:R-:W-:-:S03]  /*15670*/  IABS R3, R17 ;  /* 0x0000001100037213 */ /* 0x000fc60000000000 */
[----:B------:R-:W-:-:S04]  /*15680*/  IMAD.HI.U32 R7, R8, R9, RZ ;  /* 0x0000000908077227 */ /* 0x000fc800078e00ff */
[----:B------:R-:W-:-:S04]  /*15690*/  IMAD.MOV R12, RZ, RZ, -R3 ;  /* 0x000000ffff0c7224 */ /* 0x000fc800078e0a03 */
[----:B------:R-:W-:Y:S02]  /*156a0*/  IMAD R9, R7, R12, R9 ;  /* 0x0000000c07097224 */ /* 0x000fe400078e0209 */
[----:B0-----:R-:W-:-:S03]  /*156b0*/  VIADD R3, R2, 0xffffffe ;  /* 0x0ffffffe02037836 */ /* 0x001fc60000000000 */
[----:B------:R-:W-:Y:S01]  /*156c0*/  ISETP.GT.U32.AND P1, PT, R4, R9, PT ;  /* 0x000000090400720c */ /* 0x000fe20003f24070 */
[----:B------:R-:W-:Y:S02]  /*156d0*/  IMAD.MOV.U32 R2, RZ, RZ, RZ ;  /* 0x000000ffff027224 */ /* 0x000fe400078e00ff */
[----:B------:R-:W0:Y:S10]  /*156e0*/  F2I.FTZ.U32.TRUNC.NTZ R3, R3 ;  /* 0x0000000300037305 */ /* 0x000e34000021f000 */
[----:B------:R-:W-:-:S02]  /*156f0*/  @!P1 IMAD.IADD R9, R9, 0x1, -R4 ;  /* 0x0000000109099824 */ /* 0x000fc400078e0a04 */
[----:B------:R-:W-:Y:S01]  /*15700*/  @!P1 VIADD R7, R7, 0x1 ;  /* 0x0000000107079836 */ /* 0x000fe20000000000 */
[----:B------:R-:W-:Y:S02]  /*15710*/  ISETP.NE.AND P1, PT, R17, RZ, PT ;  /* 0x000000ff1100720c */ /* 0x000fe40003f25270 */
[----:B------:R-:W-:Y:S01]  /*15720*/  ISETP.GE.U32.AND P0, PT, R9, R4, PT ;  /* 0x000000040900720c */ /* 0x000fe20003f06070 */
[----:B0-----:R-:W-:-:S04]  /*15730*/  IMAD.MOV R9, RZ, RZ, -R3 ;  /* 0x000000ffff097224 */ /* 0x001fc800078e0a03 */
[----:B------:R-:W-:-:S04]  /*15740*/  IMAD R9, R9, R6, RZ ;  /* 0x0000000609097224 */ /* 0x000fc800078e02ff */
[----:B------:R-:W-:Y:S01]  /*15750*/  IMAD.HI.U32 R4, R3, R9, R2 ;  /* 0x0000000903047227 */ /* 0x000fe200078e0002 */
[----:B------:R-:W-:-:S03]  /*15760*/  LOP3.LUT R2, R0, R17, RZ, 0x3c, !PT ;  /* 0x0000001100027212 */ /* 0x000fc600078e3cff */
[----:B------:R-:W-:Y:S01]  /*15770*/  @P0 VIADD R7, R7, 0x1 ;  /* 0x0000000107070836 */ /* 0x000fe20000000000 */
[----:B------:R-:W-:Y:S02]  /*15780*/  ISETP.GE.AND P2, PT, R2, RZ, PT ;  /* 0x000000ff0200720c */ /* 0x000fe40003f46270 */
[----:B------:R-:W-:-:S05]  /*15790*/  IABS R2, R5 ;  /* 0x0000000500027213 */ /* 0x000fca0000000000 */
[----:B------:R-:W-:-:S06]  /*157a0*/  IMAD.MOV R2, RZ, RZ, -R2 ;  /* 0x000000ffff027224 */ /* 0x000fcc00078e0a02 */
[----:B------:R-:W-:Y:S01]  /*157b0*/  @!P2 IMAD.MOV R7, RZ, RZ, -R7 ;  /* 0x000000ffff07a224 */ /* 0x000fe200078e0a07 */
[----:B------:R-:W-:-:S04]  /*157c0*/  @!P1 LOP3.LUT R7, RZ, R17, RZ, 0x33, !PT ;  /* 0x00000011ff079212 */ /* 0x000fc800078e33ff */
[----:B------:R-:W-:-:S05]  /*157d0*/  IABS R3, R7 ;  /* 0x0000000700037213 */ /* 0x000fca0000000000 */
[----:B------:R-:W-:-:S04]  /*157e0*/  IMAD.HI.U32 R4, R4, R3, RZ ;  /* 0x0000000304047227 */ /* 0x000fc800078e00ff */
[----:B------:R-:W-:Y:S01]  /*157f0*/  IMAD R3, R4, R2, R3 ;  /* 0x0000000204037224 */ /* 0x000fe200078e0203 */
[----:B------:R-:W-:-:S04]  /*15800*/  LOP3.LUT R2, R7, R5, RZ, 0x3c, !PT ;  /* 0x0000000507027212 */ /* 0x000fc800078e3cff */
[----:B------:R-:W-:Y:S02]  /*15810*/  ISETP.GT.U32.AND P1, PT, R6, R3, PT ;  /* 0x000000030600720c */ /* 0x000fe40003f24070 */
[----:B------:R-:W-:-:S11]  /*15820*/  ISETP.GE.AND P2, PT, R2, RZ, PT ;  /* 0x000000ff0200720c */ /* 0x000fd60003f46270 */
[----:B------:R-:W-:Y:S02]  /*15830*/  @!P1 IMAD.IADD R3, R3, 0x1, -R6 ;  /* 0x0000000103039824 */ /* 0x000fe400078e0a06 */
[----:B------:R-:W-:Y:S01]  /*15840*/  @!P1 VIADD R4, R4, 0x1 ;  /* 0x0000000104049836 */ /* 0x000fe20000000000 */
[----:B------:R-:W-:Y:S02]  /*15850*/  ISETP.NE.AND P1, PT, R5, RZ, PT ;  /* 0x000000ff0500720c */ /* 0x000fe40003f25270 */
[----:B------:R-:W-:Y:S01]  /*15860*/  ISETP.GE.U32.AND P0, PT, R3, R6, PT ;  /* 0x000000060300720c */ /* 0x000fe20003f06070 */
[----:B------:R-:W-:-:S04]  /*15870*/  IMAD.MOV R3, RZ, RZ, -R7 ;  /* 0x000000ffff037224 */ /* 0x000fc800078e0a07 */
[----:B------:R-:W-:-:S08]  /*15880*/  IMAD R3, R17, R3, R0 ;  /* 0x0000000311037224 */ /* 0x000fd000078e0200 */
[----:B------:R-:W-:-:S04]  /*15890*/  @P0 VIADD R4, R4, 0x1 ;  /* 0x0000000104040836 */ /* 0x000fc80000000000 */
[----:B------:R-:W-:Y:S01]  /*158a0*/  @!P2 IMAD.MOV R4, RZ, RZ, -R4 ;  /* 0x000000ffff04a224 */ /* 0x000fe200078e0a04 */
[----:B------:R-:W-:-:S05]  /*158b0*/  @!P1 LOP3.LUT R4, RZ, R5, RZ, 0x33, !PT ;  /* 0x00000005ff049212 */ /* 0x000fca00078e33ff */
[--C-:B------:R-:W-:Y:S02]  /*158c0*/  IMAD.MOV R2, RZ, RZ, -R4.reuse ;  /* 0x000000ffff027224 */ /* 0x100fe400078e0a04 */
[C---:B------:R-:W-:Y:S02]  /*158d0*/  IMAD R4, R5.reuse, 0x1000000, R4 ;  /* 0x0100000005047824 */ /* 0x040fe400078e0204 */
[----:B------:R-:W-:-:S04]  /*158e0*/  IMAD R5, R5, R2, R7 ;  /* 0x0000000205057224 */ /* 0x000fc800078e0207 */
[----:B------:R-:W-:Y:S01]  /*158f0*/  IMAD R18, R5, 0x10000, R4 ;  /* 0x0001000005127824 */ /* 0x000fe200078e0204 */
[----:B------:R-:W-:Y:S06]  /*15900*/  BRA `(.L_x_1403) ;  /* 0x0000000000f07947 */ /* 0x000fec0003800000 */
.L_x_1402:
[----:B----4-:R-:W0:Y:S02]  /*15910*/  LDC.64 R2, c[0x0][0xc90] ;  /* 0x00032400ff027b82 */ /* 0x010e240000000a00 */
[----:B0-----:R-:W-:-:S05]  /*15920*/  IMAD.WIDE R2, R19, 0x4, R2 ;  /* 0x0000000413027825 */ /* 0x001fca00078e0202 */
[----:B------:R0:W2:Y:S02]  /*15930*/  LDG.E R6, desc[UR54][R2.64] ;  /* 0x0000003602067981 */ /* 0x0000a4000c1e1900 */
[----:B0-----:R-:W-:Y:S02]  /*15940*/  IMAD.MOV.U32 R2, RZ, RZ, RZ ;  /* 0x000000ffff027224 */ /* 0x001fe400078e00ff */
[----:B--2---:R-:W-:-:S05]  /*15950*/  IMAD R5, R17, R6, RZ ;  /* 0x0000000611057224 */ /* 0x004fca00078e02ff */
[----:B-1----:R-:W-:-:S04]  /*15960*/  IABS R7, R5 ;  /* 0x0000000500077213 */ /* 0x002fc80000000000 */
[----:B------:R-:W0:Y:S08]  /*15970*/  I2F.RP R8, R7 ;  /* 0x0000000700087306 */ /* 0x000e300000209400 */
[----:B0-----:R-:W0:Y:S02]  /*15980*/  MUFU.RCP R8, R8 ;  /* 0x0000000800087308 */ /* 0x001e240000001000 */
[----:B0-----:R-:W-:-:S06]  /*15990*/  VIADD R9, R8, 0xffffffe ;  /* 0x0ffffffe08097836 */ /* 0x001fcc0000000000 */
[----:B------:R-:W0:Y:S02]  /*159a0*/  F2I.FTZ.U32.TRUNC.NTZ R3, R9 ;  /* 0x0000000900037305 */ /* 0x000e24000021f000 */
[----:B0-----:R-:W-:-:S04]  /*159b0*/  IMAD.MOV R10, RZ, RZ, -R3 ;  /* 0x000000ffff0a7224 */ /* 0x001fc800078e0a03 */
[----:B------:R-:W-:Y:S01]  /*159c0*/  IMAD R11, R10, R7, RZ ;  /* 0x000000070a0b7224 */ /* 0x000fe200078e02ff */
[----:B------:R-:W-:-:S03]  /*159d0*/  IABS R10, R5 ;  /* 0x00000005000a7213 */ /* 0x000fc60000000000 */
[----:B------:R-:W-:Y:S01]  /*159e0*/  IMAD.HI.U32 R2, R3, R11, R2 ;  /* 0x0000000b03027227 */ /* 0x000fe200078e0002 */
[----:B------:R-:W-:-:S03]  /*159f0*/  IABS R3, R0 ;  /* 0x0000000000037213 */ /* 0x000fc60000000000 */
        /* <DEDUP_REMOVED lines=17> */
[----:B------:R-:W-:-:S04]  /*15b10*/  VIADDMNMX R4, R3, R4, R6, PT ;  /* 0x0000000403047246 */ /* 0x000fc80003800106 */
[----:B------:R-:W-:-:S04]  /*15b20*/  IABS R6, R4 ;  /* 0x0000000400067213 */ /* 0x000fc80000000000 */
[----:B------:R-:W0:Y:S08]  /*15b30*/  I2F.RP R8, R6 ;  /* 0x0000000600087306 */ /* 0x000e300000209400 */
[----:B0-----:R-:W0:Y:S02]  /*15b40*/  MUFU.RCP R8, R8 ;  /* 0x0000000800087308 */ /* 0x001e240000001000 */
[----:B0-----:R-:W-:Y:S01]  /*15b50*/  VIADD R2, R8, 0xffffffe ;  /* 0x0ffffffe08027836 */ /* 0x001fe20000000000 */
[----:B------:R-:W-:-:S05]  /*15b60*/  IABS R8, R0 ;  /* 0x0000000000087213 */ /* 0x000fca0000000000 */
[----:B------:R0:W1:Y:S02]  /*15b70*/  F2I.FTZ.U32.TRUNC.NTZ R3, R2 ;  /* 0x0000000200037305 */ /* 0x000064000021f000 */
[----:B0-----:R-:W-:Y:S02]  /*15b80*/  IMAD.MOV.U32 R2, RZ, RZ, RZ ;  /* 0x000000ffff027224 */ /* 0x001fe400078e00ff */
[----:B-1----:R-:W-:-:S04]  /*15b90*/  IMAD.MOV R5, RZ, RZ, -R3 ;  /* 0x000000ffff057224 */ /* 0x002fc800078e0a03 */
[----:B------:R-:W-:-:S04]  /*15ba0*/  IMAD R5, R5, R6, RZ ;  /* 0x0000000605057224 */ /* 0x000fc800078e02ff */
[----:B------:R-:W-:Y:S01]  /*15bb0*/  IMAD.HI.U32 R3, R3, R5, R2 ;  /* 0x0000000503037227 */ /* 0x000fe200078e0002 */
[-C--:B------:R-:W-:Y:S02]  /*15bc0*/  IABS R5, R4.reuse ;  /* 0x0000000400057213 */ /* 0x080fe40000000000 */
[----:B------:R-:W-:Y:S02]  /*15bd0*/  LOP3.LUT R2, R0, R4, RZ, 0x3c, !PT ;  /* 0x0000000400027212 */ /* 0x000fe400078e3cff */
[----:B------:R-:W-:Y:S01]  /*15be0*/  IADD3 R0, R7, 0x1000000, R0 ;  /* 0x0100000007007810 */ /* 0x000fe20007ffe000 */
[----:B------:R-:W-:Y:S01]  /*15bf0*/  IMAD.MOV R5, RZ, RZ, -R5 ;  /* 0x000000ffff057224 */ /* 0x000fe200078e0a05 */
[----:B------:R-:W-:Y:S01]  /*15c00*/  ISETP.GE.AND P2, PT, R2, RZ, PT ;  /* 0x000000ff0200720c */ /* 0x000fe20003f46270 */
        /* <DEDUP_REMOVED lines=9> */
[----:B------:R-:W-:Y:S01]  /*15ca0*/  @!P1 LOP3.LUT R3, RZ, R4, RZ, 0x33, !PT ;  /* 0x00000004ff039212 */ /* 0x000fe200078e33ff */
[----:B------:R-:W-:-:S04]  /*15cb0*/  IMAD.MOV R4, RZ, RZ, -R4 ;  /* 0x000000ffff047224 */ /* 0x000fc800078e0a04 */
[----:B------:R-:W-:-:S07]  /*15cc0*/  IMAD R18, R3, R4, R0 ;  /* 0x0000000403127224 */ /* 0x000fce00078e0200 */
.L_x_1403:
[----:B------:R-:W-:-:S05]  /*15cd0*/  LOP3.LUT R0, RZ, R3, RZ, 0x33, !PT ;  /* 0x00000003ff007212 */ /* 0x000fca00078e33ff */
[----:B------:R-:W-:Y:S01]  /*15ce0*/  IMAD.IADD R17, R17, 0x1, R0 ;  /* 0x0000000111117824 */ /* 0x000fe200078e0200 */
[----:B------:R-:W-:Y:S06]  /*15cf0*/  BRA `(.L_x_1404) ;  /* 0x00000000001c7947 */ /* 0x000fec0003800000 */
.L_x_1396:
[----:B------:R-:W-:Y:S01]  /*15d00*/  UMOV UR4, URZ ;  /* 0x0000003f00047c82 */ /* 0x000fe20008000000 */
[----:B------:R-:W-:Y:S01]  /*15d10*/  UMOV UR5, URZ ;  /* 0x0000003f00057c82 */ /* 0x000fe20008000000 */
[----:B------:R-:W-:Y:S01]  /*15d20*/  ULDC UR6, c[0x0][0xc3c] ;  /* 0x00030f0000067ab9 */ /* 0x000fe20000000800 */
[----:B------:R-:W-:Y:S02]  /*15d30*/  IMAD.MOV.U32 R16, RZ, RZ, R0 ;  /* 0x000000ffff107224 */ /* 0x000fe400078e0000 */
[----:B------:R-:W-:Y:S02]  /*15d40*/  IMAD.U32 R17, RZ, RZ, UR4 ;  /* 0x00000004ff117e24 */ /* 0x000fe4000f8e00ff */
[----:B------:R-:W-:Y:S02]  /*15d50*/  IMAD.U32 R18, RZ, RZ, UR5 ;  /* 0x00000005ff127e24 */ /* 0x000fe4000f8e00ff */
[----:B------:R-:W-:-:S07]  /*15d60*/  IMAD.U32 R19, RZ, RZ, UR6 ;  /* 0x00000006ff137e24 */ /* 0x000fce000f8e00ff */
.L_x_1404:
[----:B------:R-:W0:Y:S01]  /*15d70*/  S2R R0, SR_TID.X ;  /* 0x0000000000007919 */ /* 0x000e220000002100 */
[----:B------:R-:W-:Y:S05]  /*15d80*/  WARPSYNC.ALL ;  /* 0x0000000000007948 */ /* 0x000fea0003800000 */
[----:B------:R-:W-:Y:S01]  /*15d90*/  BAR.SYNC.DEFER_BLOCKING 0x4, 0x200 ;  /* 0x0108000000007b1d */ /* 0x000fe20000010000 */
[----:B0-----:R-:W-:-:S04]  /*15da0*/  LOP3.LUT R0, R0, 0x1f, RZ, 0xc0, !PT ;  /* 0x0000001f00007812 */ /* 0x001fc800078ec0ff */
[----:B------:R-:W-:-:S13]  /*15db0*/  ISETP.NE.AND P0, PT, R0, RZ, PT ;  /* 0x000000ff0000720c */ /* 0x000fda0003f05270 */
[----:B------:R-:W0:Y:S01]  /*15dc0*/  @!P0 S2R R3, SR_CgaCtaId ;  /* 0x0000000000038919 */ /* 0x000e220000008800 */
[----:B------:R-:W-:-:S04]  /*15dd0*/  @!P0 MOV R0, 0x400 ;  /* 0x0000040000008802 */ /* 0x000fc80000000f00 */
[----:B0-----:R-:W-:-:S05]  /*15de0*/  @!P0 LEA R22, R3, R0, 0x18 ;  /* 0x0000000003168211 */ /* 0x001fca00078ec0ff */
[----:B------:R0:W-:Y:S01]  /*15df0*/  @!P0 STS.128 [R22+0x168d0], R16 ;  /* 0x0168d01016008388 */ /* 0x0001e20000000c00 */
[----:B------:R-:W-:Y:S06]  /*15e00*/  BAR.ARV 0x5, 0x200 ;  /* 0x0148000000007b1d */ /* 0x000fec0000002000 */
.L_x_1393:
[----:B------:R-:W-:Y:S02]  /*15e10*/  ULDC UR4, c[0x0][0xc3c] ;  /* 0x00030f0000047ab9 */ /* 0x000fe40000000800 */
[----:B--2---:R-:W-:-:S13]  /*15e20*/  ISETP.GE.AND P0, PT, R19, UR4, PT ;  /* 0x0000000413007c0c */ /* 0x004fda000bf06270 */
[----:B------:R-:W-:Y:S05]  /*15e30*/  @!P0 BRA `(.L_x_1405) ;  /* 0xffffffac00008947 */ /* 0x000fea000383ffff */
[----:B------:R-:W-:Y:S05]  /*15e40*/  BSYNC B8 ;  /* 0x0000000000087941 */ /* 0x000fea0003800000 */
.L_x_1334:
[----:B0-----:R-:W2:Y:S01]  /*15e50*/  LDL.LU R0, [R1+0x30] ;  /* 0x0000300001007983 */ /* 0x001ea20000300800 */
[----:B------:R-:W-:Y:S01]  /*15e60*/  BSSY B0, `(.L_x_1406) ;  /* 0x000000b000007945 */ /* 0x000fe20003800000 */
[----:B------:R-:W0:Y:S01]  /*15e70*/  S2R R5, SR_CgaCtaId ;  /* 0x0000000000057919 */ /* 0x000e220000008800 */
[----:B--2---:R-:W-:-:S05]  /*15e80*/  VIADD R0, R0, 0x1 ;  /* 0x0000000100007836 */ /* 0x004fca0000000000 */
        /* <DEDUP_REMOVED lines=8> */
.L_x_1550:
[----:B------:R-:W-:Y:S05]  /*15f10*/  BSYNC B0 ;  /* 0x0000000000007941 */ /* 0x000fea0003800000 */
.L_x_1406:
[----:B------:R-:W-:-:S03]  /*15f20*/  UMOV UR4, 0xffffffff ;  /* 0xffffffff00047882 */ /* 0x000fc60000000000 */
[----:B------:R-:W-:Y:S05]  /*15f30*/  BRA.DIV UR4, `(.L_x_1408) ;  /* 0x0000004604f07947 */ /* 0x000fea000b800000 */
[----:B0-----:R-:W0:Y:S02]  /*15f40*/  S2R R0, SR_TID.X ;  /* 0x0000000000007919 */ /* 0x001e240000002100 */
[----:B0-----:R-:W-:-:S04]  /*15f50*/  SHF.R.U32.HI R0, RZ, 0x5, R0 ;  /* 0x00000005ff007819 */ /* 0x001fc80000011600 */
[----:B------:R-:W-:-:S05]  /*15f60*/  LOP3.LUT R0, R0, 0x3, RZ, 0xc0, !PT ;  /* 0x0000000300007812 */ /* 0x000fca00078ec0ff */
[----:B------:R0:W2:Y:S02]  /*15f70*/  SHFL.IDX PT, R14, R0, RZ, 0x1f ;  /* 0x00001fff000e7589 */ /* 0x0000a400000e0000 */
.L_x_1553:
[----:B--2---:R-:W-:Y:S01]  /*15f80*/  ISETP.NE.AND P0, PT, R14, RZ, PT ;  /* 0x000000ff0e00720c */ /* 0x004fe20003f05270 */
[----:B------:R-:W-:-:S12]  /*15f90*/  BSSY B0, `(.L_x_1409) ;  /* 0x0000024000007945 */ /* 0x000fd80003800000 */
[----:B------:R-:W-:Y:S05]  /*15fa0*/  @P0 BRA `(.L_x_1410) ;  /* 0x0000000000880947 */ /* 0x000fea0003800000 */
[----:B------:R-:W-:-:S03]  /*15fb0*/  UMOV UR4, 0xffffffff ;  /* 0xffffffff00047882 */ /* 0x000fc60000000000 */
[----:B------:R-:W-:Y:S05]  /*15fc0*/  BRA.DIV UR4, `(.L_x_1411) ;  /* 0x0000004a04007947 */ /* 0x000fea000b800000 */
[----:B------:R-:W-:-:S13]  /*15fd0*/  ELECT P6, URZ, PT ;  /* 0x00000000003f782f */ /* 0x000fda00038c0000 */
.L_x_1556:
[----:B------:R-:W-:Y:S05]  /*15fe0*/  @!P6 BRA `(.L_x_1410) ;  /* 0x000000000078e947 */ /* 0x000fea0003800000 */
[----:B------:R-:W-:-:S06]  /*15ff0*/  ULOP3.LUT UR4, UR36, 0x2, URZ, 0xfc, !UPT ;  /* 0x0000000224047892 */ /* 0x000fcc000f8efc3f */
[----:B0-----:R-:W-:-:S05]  /*16000*/  IMAD.U32 R0, RZ, RZ, UR4 ;  /* 0x00000004ff007e24 */ /* 0x001fca000f8e00ff */
[----:B------:R-:W-:-:S13]  /*16010*/  ISETP.NE.AND P0, PT, R0, 0x3, PT ;  /* 0x000000030000780c */ /* 0x000fda0003f05270 */
[----:B------:R-:W-:Y:S05]  /*16020*/  @!P0 BRA `(.L_x_1412) ;  /* 0x0000000000048947 */ /* 0x000fea0003800000 */
[----:B------:R-:W-:Y:S01]  /*16030*/  BPT.TRAP 0x1 ;  /* 0x000000040000795c */ /* 0x000fe20000300000 */
.L_x_1412:
[C---:B------:R-:W-:Y:S01]  /*16040*/  IMAD R5, R25.reuse, 0x8, R4 ;  /* 0x0000000819057824 */ /* 0x040fe200078e0204 */
[----:B------:R-:W-:Y:S01]  /*16050*/  SHF.L.U32 R0, R28, 0x1f, RZ ;  /* 0x0000001f1c007819 */ /* 0x000fe200000006ff */
[----:B------:R-:W-:-:S03]  /*16060*/  VIADD R25, R25, 0x1 ;  /* 0x0000000119197836 */ /* 0x000fc60000000000 */
[----:B------:R-:W0:Y:S02]  /*16070*/  SYNCS.PHASECHK.TRANS64.TRYWAIT P1, [R5+URZ+0x16840], R0 ;  /* 0x01684000050075a7 */ /* 0x000e24000802017f */
[----:B------:R-:W-:-:S04]  /*16080*/  ISETP.NE.AND P2, PT, R25, 0x2, PT ;  /* 0x000000021900780c */ /* 0x000fc80003f45270 */
[----:B------:R-:W-:Y:S01]  /*16090*/  SEL R3, RZ, 0x1, P2 ;  /* 0x00000001ff037807 */ /* 0x000fe20001000000 */
[----:B0-----:R-:W-:Y:S08]  /*160a0*/  @!P1 BRA `(.L_x_1413) ;  /* 0x0000004400e89947 */ /* 0x001ff00003800000 */
.L_x_1557:
[----:B------:R-:W-:Y:S02]  /*160b0*/  SEL R25, R25, RZ, P2 ;  /* 0x000000ff19197207 */ /* 0x000fe40001000000 */
[----:B------:R-:W-:Y:S01]  /*160c0*/  LOP3.LUT R2, R28, R3, RZ, 0x3c, !PT ;  /* 0x000000031c027212 */ /* 0x000fe200078e3cff */
[----:B------:R-:W-:Y:S06]  /*160d0*/  @!P0 BRA `(.L_x_1414) ;  /* 0x0000000000048947 */ /* 0x000fec0003800000 */
[----:B------:R-:W-:Y:S01]  /*160e0*/  BPT.TRAP 0x1 ;  /* 0x000000040000795c */ /* 0x000fe20000300000 */
.L_x_1414:
[----:B------:R-:W-:Y:S01]  /*160f0*/  IMAD R25, R25, 0x8, R4 ;  /* 0x0000000819197824 */ /* 0x000fe200078e0204 */
[----:B------:R-:W-:-:S04]  /*16100*/  SHF.L.U32 R2, R2, 0x1f, RZ ;  /* 0x0000001f02027819 */ /* 0x000fc800000006ff */
[----:B------:R-:W2:Y:S02]  /*16110*/  SYNCS.PHASECHK.TRANS64.TRYWAIT P1, [R25+URZ+0x16840], R2 ;  /* 0x01684002190075a7 */ /* 0x000ea4000802017f */
[----:B--2---:R-:W-:Y:S05]  /*16120*/  @!P1 BRA `(.L_x_1415) ;  /* 0x0000004400dc9947 */ /* 0x004fea0003800000 */
.L_x_1558:
[----:B------:R-:W-:Y:S05]  /*16130*/  @!P0 BRA `(.L_x_1416) ;  /* 0x0000000000048947 */ /* 0x000fea0003800000 */
[----:B------:R-:W-:Y:S01]  /*16140*/  BPT.TRAP 0x1 ;  /* 0x000000040000795c */ /* 0x000fe20000300000 */
.L_x_1416:
[----:B------:R-:W3:Y:S02]  /*16150*/  SYNCS.PHASECHK.TRANS64.TRYWAIT P1, [R5+URZ+0x16860], R0 ;  /* 0x01686000050075a7 */ /* 0x000ee4000802017f */
[----:B---3--:R-:W-:Y:S05]  /*16160*/  @!P1 BRA `(.L_x_1417) ;  /* 0x0000004400e09947 */ /* 0x008fea0003800000 */
.L_x_1559:
[----:B------:R-:W-:Y:S05]  /*16170*/  @!P0 BRA `(.L_x_1418) ;  /* 0x0000000000048947 */ /* 0x000fea0003800000 */
[----:B------:R-:W-:Y:S01]  /*16180*/  BPT.TRAP 0x1 ;  /* 0x000000040000795c */ /* 0x000fe20000300000 */
.L_x_1418:
[----:B----4-:R4:W0:Y:S02]  /*16190*/  SYNCS.PHASECHK.TRANS64.TRYWAIT P0, [R25+URZ+0x16860], R2 ;  /* 0x01686002190075a7 */ /* 0x010824000800017f */
[----:B0-----:R-:W-:Y:S05]  /*161a0*/  @!P0 NANOSLEEP.SYNCS 0x989680 ;  /* 0x009896800000895d */ /* 0x001fea0003900000 */
[----:B------:R-:W0:Y:S02]  /*161b0*/  @!P0 SYNCS.PHASECHK.TRANS64 P0, [R25+URZ+0x16860], R2 ;  /* 0x01686002190085a7 */ /* 0x000e24000800007f */
[----:B0-----:R-:W-:Y:S05]  /*161c0*/  @!P0 BRA `(.L_x_1418) ;  /* 0xfffffffc00f08947 */ /* 0x001fea000383ffff */
.L_x_1410:
[----:B------:R-:W-:Y:S05]  /*161d0*/  BSYNC B0 ;  /* 0x0000000000007941 */ /* 0x000fea0003800000 */
.L_x_1409:
[----:B------:R-:W-:Y:S05]  /*161e0*/  EXIT ;  /* 0x000000000000794d */ /* 0x000fea0003800000 */
.L_x_1237:
[----:B0-----:R-:W-:-:S04]  /*161f0*/  IMAD.U32 R3, RZ, RZ, UR45 ;  /* 0x0000002dff037e24 */ /* 0x001fc8000f8e00ff */
[----:B------:R0:W1:Y:S03]  /*16200*/  SYNCS.PHASECHK.TRANS64.TRYWAIT P1, [R3+URZ+0x16800], R0 ;  /* 0x01680000030075a7 */ /* 0x000066000802017f */
[----:B-1----:R-:W-:Y:S05]  /*16210*/  @!P1 NANOSLEEP.SYNCS 0x989680 ;  /* 0x009896800000995d */ /* 0x002fea0003900000 */
[----:B------:R-:W1:Y:S02]  /*16220*/  @!P1 SYNCS.PHASECHK.TRANS64 P1, [R3+URZ+0x16800], R0 ;  /* 0x01680000030095a7 */ /* 0x000e64000802007f */
[----:B-1----:R-:W-:Y:S05]  /*16230*/  @!P1 BRA `(.L_x_1237) ;  /* 0xfffffffc00ec9947 */ /* 0x002fea000383ffff */
[----:B------:R-:W-:Y:S05]  /*16240*/  BRA `(.L_x_1419) ;  /* 0xfffffebc00207947 */ /* 0x000fea000383ffff */
.L_x_1241:
[----:B-1----:R1:W2:Y:S02]  /*16250*/  SYNCS.PHASECHK.TRANS64.TRYWAIT P1, [R3+URZ+0x16830], R0 ;  /* 0x01683000030075a7 */ /* 0x0022a4000802017f */
[----:B--2---:R-:W-:Y:S05]  /*16260*/  @!P1 NANOSLEEP.SYNCS 0x989680 ;  /* 0x009896800000995d */ /* 0x004fea0003900000 */
[----:B------:R-:W2:Y:S02]  /*16270*/  @!P1 SYNCS.PHASECHK.TRANS64 P1, [R3+URZ+0x16830], R0 ;  /* 0x01683000030095a7 */ /* 0x000ea4000802007f */
[----:B--2---:R-:W-:Y:S05]  /*16280*/  @!P1 BRA `(.L_x_1241) ;  /* 0xfffffffc00f09947 */ /* 0x004fea000383ffff */
[----:B------:R-:W-:Y:S05]  /*16290*/  BRA `(.L_x_1240) ;  /* 0xfffffebc003c7947 */ /* 0x000fea000383ffff */
.L_x_1258:
[----:B-1----:R-:W-:-:S04]  /*162a0*/  IMAD.U32 R5, RZ, RZ, UR6 ;  /* 0x00000006ff057e24 */ /* 0x002fc8000f8e00ff */
[----:B------:R1:W2:Y:S03]  /*162b0*/  SYNCS.PHASECHK.TRANS64.TRYWAIT P1, [R5+URZ+0x16830], R0 ;  /* 0x01683000050075a7 */ /* 0x0002a6000802017f */
[----:B--2---:R-:W-:Y:S05]  /*162c0*/  @!P1 NANOSLEEP.SYNCS 0x989680 ;  /* 0x009896800000995d */ /* 0x004fea0003900000 */
[----:B------:R-:W2:Y:S02]  /*162d0*/  @!P1 SYNCS.PHASECHK.TRANS64 P1, [R5+URZ+0x16830], R0 ;  /* 0x01683000050095a7 */ /* 0x000ea4000802007f */
[----:B--2---:R-:W-:Y:S05]  /*162e0*/  @!P1 BRA `(.L_x_1258) ;  /* 0xfffffffc00ec9947 */ /* 0x004fea000383ffff */
[----:B------:R-:W-:Y:S05]  /*162f0*/  BRA `(.L_x_1255) ;  /* 0xfffffeec00c07947 */ /* 0x000fea000383ffff */
.L_x_1262:
[----:B-1----:R-:W-:-:S04]  /*16300*/  IMAD.U32 R5, RZ, RZ, UR6 ;  /* 0x00000006ff057e24 */ /* 0x002fc8000f8e00ff */
[----:B------:R1:W2:Y:S03]  /*16310*/  SYNCS.PHASECHK.TRANS64.TRYWAIT P1, [R5+URZ+0x16850], R0 ;  /* 0x01685000050075a7 */ /* 0x0002a6000802017f */
[----:B--2---:R-:W-:Y:S05]  /*16320*/  @!P1 NANOSLEEP.SYNCS 0x989680 ;  /* 0x009896800000995d */ /* 0x004fea0003900000 */
[----:B------:R-:W2:Y:S02]  /*16330*/  @!P1 SYNCS.PHASECHK.TRANS64 P1, [R5+URZ+0x16850], R0 ;  /* 0x01685000050095a7 */ /* 0x000ea4000802007f */
[----:B--2---:R-:W-:Y:S05]  /*16340*/  @!P1 BRA `(.L_x_1262) ;  /* 0xfffffffc00ec9947 */ /* 0x004fea000383ffff */
[----:B------:R-:W-:Y:S05]  /*16350*/  BRA `(.L_x_1259) ;  /* 0xfffffef000447947 */ /* 0x000fea000383ffff */
.L_x_1281:
[----:B-1----:R-:W-:-:S04]  /*16360*/  IMAD.U32 R5, RZ, RZ, UR6 ;  /* 0x00000006ff057e24 */ /* 0x002fc8000f8e00ff */
[----:B------:R1:W2:Y:S03]  /*16370*/  SYNCS.PHASECHK.TRANS64.TRYWAIT P1, [R5+URZ+0x16830], R0 ;  /* 0x01683000050075a7 */ /* 0x0002a6000802017f */
[----:B--2---:R-:W-:Y:S05]  /*16380*/  @!P1 NANOSLEEP.SYNCS 0x989680 ;  /* 0x009896800000995d */ /* 0x004fea0003900000 */
[----:B------:R-:W2:Y:S02]  /*16390*/  @!P1 SYNCS.PHASECHK.TRANS64 P1, [R5+URZ+0x16830], R0 ;  /* 0x01683000050095a7 */ /* 0x000ea4000802007f */
[----:B--2---:R-:W-:Y:S05]  /*163a0*/  @!P1 BRA `(.L_x_1281) ;  /* 0xfffffffc00ec9947 */ /* 0x004fea000383ffff */
[----:B------:R-:W-:Y:S05]  /*163b0*/  BRA `(.L_x_1278) ;  /* 0xffffff1c00c07947 */ /* 0x000fea000383ffff */
.L_x_1285:
[----:B-1----:R-:W-:-:S04]  /*163c0*/  IMAD.U32 R5, RZ, RZ, UR6 ;  /* 0x00000006ff057e24 */ /* 0x002fc8000f8e00ff */
[----:B------:R1:W2:Y:S03]  /*163d0*/  SYNCS.PHASECHK.TRANS64.TRYWAIT P1, [R5+URZ+0x16850], R0 ;  /* 0x01685000050075a7 */ /* 0x0002a6000802017f */
[----:B--2---:R-:W-:Y:S05]  /*163e0*/  @!P1 NANOSLEEP.SYNCS 0x989680 ;  /* 0x009896800000995d */ /* 0x004fea0003900000 */
[----:B------:R-:W2:Y:S02]  /*163f0*/  @!P1 SYNCS.PHASECHK.TRANS64 P1, [R5+URZ+0x16850], R0 ;  /* 0x01685000050095a7 */ /* 0x000ea4000802007f */
[----:B--2---:R-:W-:Y:S05]  /*16400*/  @!P1 BRA `(.L_x_1285) ;  /* 0xfffffffc00ec9947 */ /* 0x004fea000383ffff */
[----:B------:R-:W-:Y:S05]  /*16410*/  BRA `(.L_x_1282) ;  /* 0xffffff2000447947 */ /* 0x000fea000383ffff */
.L_x_1293:
[----:B-1----:R-:W-:-:S04]  /*16420*/  IMAD.U32 R5, RZ, RZ, UR6 ;  /* 0x00000006ff057e24 */ /* 0x002fc8000f8e00ff */
[----:B------:R1:W2:Y:S03]  /*16430*/  SYNCS.PHASECHK.TRANS64.TRYWAIT P1, [R5+URZ+0x16830], R0 ;  /* 0x01683000050075a7 */ /* 0x0002a6000802017f */
[----:B--2---:R-:W-:Y:S05]  /*16440*/  @!P1 NANOSLEEP.SYNCS 0x989680 ;  /* 0x009896800000995d */ /* 0x004fea0003900000 */
[----:B------:R-:W2:Y:S02]  /*16450*/  @!P1 SYNCS.PHASECHK.TRANS64 P1, [R5+URZ+0x16830], R0 ;  /* 0x01683000050095a7 */ /* 0x000ea4000802007f */
[----:B--2---:R-:W-:Y:S05]  /*16460*/  @!P1 BRA `(.L_x_1293) ;  /* 0xfffffffc00ec9947 */ /* 0x004fea000383ffff */
[----:B------:R-:W-:Y:S05]  /*16470*/  BRA `(.L_x_1290) ;  /* 0xffffff3800f07947 */ /* 0x000fea000383ffff */
.L_x_1297:
[----:B-1----:R-:W-:-:S04]  /*16480*/  IMAD.U32 R5, RZ, RZ, UR6 ;  /* 0x00000006ff057e24 */ /* 0x002fc8000f8e00ff */
[----:B------:R1:W2:Y:S03]  /*16490*/  SYNCS.PHASECHK.TRANS64.TRYWAIT P1, [R5+URZ+0x16850], R0 ;  /* 0x01685000050075a7 */ /* 0x0002a6000802017f */
[----:B--2---:R-:W-:Y:S05]  /*164a0*/  @!P1 NANOSLEEP.SYNCS 0x989680 ;  /* 0x009896800000995d */ /* 0x004fea0003900000 */
[----:B------:R-:W2:Y:S02]  /*164b0*/  @!P1 SYNCS.PHASECHK.TRANS64 P1, [R5+URZ+0x16850], R0 ;  /* 0x01685000050095a7 */ /* 0x000ea4000802007f */
[----:B--2---:R-:W-:Y:S05]  /*164c0*/  @!P1 BRA `(.L_x_1297) ;  /* 0xfffffffc00ec9947 */ /* 0x004fea000383ffff */
[----:B------:R-:W-:Y:S05]  /*164d0*/  BRA `(.L_x_1294) ;  /* 0xffffff3c00687947 */ /* 0x000fea000383ffff */
.L_x_1312:
[----:B-1----:R-:W-:-:S04]  /*164e0*/  IMAD.U32 R7, RZ, RZ, UR5 ;  /* 0x00000005ff077e24 */ /* 0x002fc8000f8e00ff */
[----:B------:R1:W2:Y:S03]  /*164f0*/  SYNCS.PHASECHK.TRANS64.TRYWAIT P1, [R7+URZ+0x16850], R4 ;  /* 0x01685004070075a7 */ /* 0x0002a6000802017f */
[----:B--2---:R-:W-:Y:S05]  /*16500*/  @!P1 NANOSLEEP.SYNCS 0x989680 ;  /* 0x009896800000995d */ /* 0x004fea0003900000 */
[----:B------:R-:W2:Y:S02]  /*16510*/  @!P1 SYNCS.PHASECHK.TRANS64 P1, [R7+URZ+0x16850], R4 ;  /* 0x01685004070095a7 */ /* 0x000ea4000802007f */
[----:B--2---:R-:W-:Y:S05]  /*16520*/  @!P1 BRA `(.L_x_1312) ;  /* 0xfffffffc00ec9947 */ /* 0x004fea000383ffff */
[----:B------:R-:W-:Y:S05]  /*16530*/  BRA `(.L_x_1311) ;  /* 0xffffff6800147947 */ /* 0x000fea000383ffff */
.L_x_1356:
        /* <DEDUP_REMOVED lines=11> */
.L_x_1421:
[----:B------:R-:W-:Y:S05]  /*165f0*/  BSYNC B0 ;  /* 0x0000000000007941 */ /* 0x000fea0003800000 */
.L_x_1420:
[----:B------:R-:W-:Y:S05]  /*16600*/  BRA `(.L_x_1422) ;  /* 0xffffffb400d87947 */ /* 0x000fea000383ffff */
.L_x_1359:
[----:B0-----:R0:W1:Y:S02]  /*16610*/  SYNCS.PHASECHK.TRANS64.TRYWAIT P0, [R5+URZ+0x16840], R2 ;  /* 0x01684002050075a7 */ /* 0x001064000800017f */
[----:B-1----:R-:W-:Y:S05]  /*16620*/  @!P0 NANOSLEEP.SYNCS 0x989680 ;  /* 0x009896800000895d */ /* 0x002fea0003900000 */
[----:B------:R-:W1:Y:S02]  /*16630*/  @!P0 SYNCS.PHASECHK.TRANS64 P0, [R5+URZ+0x16840], R2 ;  /* 0x01684002050085a7 */ /* 0x000e64000800007f */
[----:B-1----:R-:W-:Y:S05]  /*16640*/  @!P0 BRA `(.L_x_1359) ;  /* 0xfffffffc00f08947 */ /* 0x002fea000383ffff */
[----:B------:R-:W-:Y:S05]  /*16650*/  BRA `(.L_x_1423) ;  /* 0xffffffb8002c7947 */ /* 0x000fea000383ffff */
.L_x_1360:
        /* <DEDUP_REMOVED lines=8> */
.L_x_1425:
[----:B------:R-:W-:Y:S05]  /*166e0*/  BSYNC B0 ;  /* 0x0000000000007941 */ /* 0x000fea0003800000 */
.L_x_1424:
        /* <DEDUP_REMOVED lines=9> */
.L_x_1426:
[----:B------:R-:W-:Y:S02]  /*16780*/  IMAD.MOV.U32 R13, RZ, RZ, R2 ;  /* 0x000000ffff0d7224 */ /* 0x000fe400078e0002 */
[----:B------:R-:W-:Y:S02]  /*16790*/  IMAD.MOV.U32 R12, RZ, RZ, 0x1 ;  /* 0x00000001ff0c7424 */ /* 0x000fe400078e00ff */
[----:B------:R-:W-:-:S07]  /*167a0*/  IMAD.MOV.U32 R7, RZ, RZ, R14 ;  /* 0x000000ffff077224 */ /* 0x000fce00078e000e */
[----:B------:R-:W-:Y:S05]  /*167b0*/  WARPSYNC.COLLECTIVE R15, `(.L_x_1427) ;  /* 0x000000000f087348 */ /* 0x000fea0003c00000 */
[----:B------:R0:W1:Y:S02]  /*167c0*/  SHFL.IDX P6, R14, R13, R12, R11 ;  /* 0x0000000c0d0e7389 */ /* 0x00006400000c000b */
[----:B01----:R-:W-:Y:S01]  /*167d0*/  ENDCOLLECTIVE ;  /* 0x000000000000791b */ /* 0x003fe20003800000 */
.L_x_1427:
        /* <DEDUP_REMOVED lines=15> */
.L_x_1428:
[----:B------:R-:W-:Y:S02]  /*168d0*/  @P1 IMAD R8, R3, 0x2, R22 ;  /* 0x0000000203081824 */ /* 0x000fe400078e0216 */
[----:B------:R-:W-:Y:S02]  /*168e0*/  IMAD.MOV.U32 R13, RZ, RZ, R2 ;  /* 0x000000ffff0d7224 */ /* 0x000fe400078e0002 */
[----:B------:R-:W-:Y:S02]  /*168f0*/  IMAD.MOV.U32 R12, RZ, RZ, 0x2 ;  /* 0x00000002ff0c7424 */ /* 0x000fe400078e00ff */
[----:B------:R-:W-:-:S07]  /*16900*/  IMAD.MOV.U32 R7, RZ, RZ, R14 ;  /* 0x000000ffff077224 */ /* 0x000fce00078e000e */
[----:B------:R-:W-:Y:S05]  /*16910*/  WARPSYNC.COLLECTIVE R15, `(.L_x_1429) ;  /* 0x000000000f087348 */ /* 0x000fea0003c00000 */
[----:B------:R0:W1:Y:S02]  /*16920*/  SHFL.IDX P6, R14, R13, R12, R11 ;  /* 0x0000000c0d0e7389 */ /* 0x00006400000c000b */
[----:B01----:R-:W-:Y:S01]  /*16930*/  ENDCOLLECTIVE ;  /* 0x000000000000791b */ /* 0x003fe20003800000 */
.L_x_1429:
        /* <DEDUP_REMOVED lines=15> */
.L_x_1430:
[----:B------:R-:W-:Y:S02]  /*16a30*/  @P1 IMAD R8, R3, 0x2, R22 ;  /* 0x0000000203081824 */ /* 0x000fe400078e0216 */
[----:B------:R-:W-:Y:S02]  /*16a40*/  IMAD.MOV.U32 R13, RZ, RZ, R2 ;  /* 0x000000ffff0d7224 */ /* 0x000fe400078e0002 */
[----:B------:R-:W-:Y:S02]  /*16a50*/  IMAD.MOV.U32 R12, RZ, RZ, 0x3 ;  /* 0x00000003ff0c7424 */ /* 0x000fe400078e00ff */
[----:B------:R-:W-:-:S07]  /*16a60*/  IMAD.MOV.U32 R7, RZ, RZ, R14 ;  /* 0x000000ffff077224 */ /* 0x000fce00078e000e */
[----:B------:R-:W-:Y:S05]  /*16a70*/  WARPSYNC.COLLECTIVE R15, `(.L_x_1431) ;  /* 0x000000000f087348 */ /* 0x000fea0003c00000 */
[----:B------:R0:W1:Y:S02]  /*16a80*/  SHFL.IDX P6, R14, R13, R12, R11 ;  /* 0x0000000c0d0e7389 */ /* 0x00006400000c000b */
[----:B01----:R-:W-:Y:S01]  /*16a90*/  ENDCOLLECTIVE ;  /* 0x000000000000791b */ /* 0x003fe20003800000 */
.L_x_1431:
        /* <DEDUP_REMOVED lines=15> */
.L_x_1432:
[----:B------:R-:W-:Y:S02]  /*16b90*/  @P1 IMAD R8, R3, 0x2, R22 ;  /* 0x0000000203081824 */ /* 0x000fe400078e0216 */
[----:B------:R-:W-:Y:S02]  /*16ba0*/  IMAD.MOV.U32 R13, RZ, RZ, R2 ;  /* 0x000000ffff0d7224 */ /* 0x000fe400078e0002 */
[----:B------:R-:W-:Y:S02]  /*16bb0*/  IMAD.MOV.U32 R12, RZ, RZ, 0x4 ;  /* 0x00000004ff0c7424 */ /* 0x000fe400078e00ff */
[----:B------:R-:W-:-:S07]  /*16bc0*/  IMAD.MOV.U32 R7, RZ, RZ, R14 ;  /* 0x000000ffff077224 */ /* 0x000fce00078e000e */
[----:B------:R-:W-:Y:S05]  /*16bd0*/  WARPSYNC.COLLECTIVE R15, `(.L_x_1433) ;  /* 0x000000000f087348 */ /* 0x000fea0003c00000 */
[----:B------:R0:W1:Y:S02]  /*16be0*/  SHFL.IDX P6, R14, R13, R12, R11 ;  /* 0x0000000c0d0e7389 */ /* 0x00006400000c000b */
[----:B01----:R-:W-:Y:S01]  /*16bf0*/  ENDCOLLECTIVE ;  /* 0x000000000000791b */ /* 0x003fe20003800000 */
.L_x_1433:
        /* <DEDUP_REMOVED lines=15> */
.L_x_1434:
[----:B------:R-:W-:Y:S02]  /*16cf0*/  @P1 IMAD R8, R3, 0x2, R22 ;  /* 0x0000000203081824 */ /* 0x000fe400078e0216 */
[----:B------:R-:W-:Y:S02]  /*16d00*/  IMAD.MOV.U32 R13, RZ, RZ, R2 ;  /* 0x000000ffff0d7224 */ /* 0x000fe400078e0002 */
[----:B------:R-:W-:Y:S02]  /*16d10*/  IMAD.MOV.U32 R12, RZ, RZ, 0x5 ;  /* 0x00000005ff0c7424 */ /* 0x000fe400078e00ff */
[----:B------:R-:W-:-:S07]  /*16d20*/  IMAD.MOV.U32 R7, RZ, RZ, R14 ;  /* 0x000000ffff077224 */ /* 0x000fce00078e000e */
[----:B------:R-:W-:Y:S05]  /*16d30*/  WARPSYNC.COLLECTIVE R15, `(.L_x_1435) ;  /* 0x000000000f087348 */ /* 0x000fea0003c00000 */
[----:B------:R0:W1:Y:S02]  /*16d40*/  SHFL.IDX P6, R14, R13, R12, R11 ;  /* 0x0000000c0d0e7389 */ /* 0x00006400000c000b */
[----:B01----:R-:W-:Y:S01]  /*16d50*/  ENDCOLLECTIVE ;  /* 0x000000000000791b */ /* 0x003fe20003800000 */
.L_x_1435:
        /* <DEDUP_REMOVED lines=15> */
.L_x_1436:
[----:B------:R-:W-:Y:S02]  /*16e50*/  @P1 IMAD R8, R3, 0x2, R22 ;  /* 0x0000000203081824 */ /* 0x000fe400078e0216 */
[----:B------:R-:W-:Y:S02]  /*16e60*/  IMAD.MOV.U32 R13, RZ, RZ, R2 ;  /* 0x000000ffff0d7224 */ /* 0x000fe400078e0002 */
[----:B------:R-:W-:Y:S02]  /*16e70*/  IMAD.MOV.U32 R12, RZ, RZ, 0x6 ;  /* 0x00000006ff0c7424 */ /* 0x000fe400078e00ff */
[----:B------:R-:W-:-:S07]  /*16e80*/  IMAD.MOV.U32 R7, RZ, RZ, R14 ;  /* 0x000000ffff077224 */ /* 0x000fce00078e000e */
[----:B------:R-:W-:Y:S05]  /*16e90*/  WARPSYNC.COLLECTIVE R15, `(.L_x_1437) ;  /* 0x000000000f087348 */ /* 0x000fea0003c00000 */
[----:B------:R0:W1:Y:S02]  /*16ea0*/  SHFL.IDX P6, R14, R13, R12, R11 ;  /* 0x0000000c0d0e7389 */ /* 0x00006400000c000b */
[----:B01----:R-:W-:Y:S01]  /*16eb0*/  ENDCOLLECTIVE ;  /* 0x000000000000791b */ /* 0x003fe20003800000 */
.L_x_1437:
        /* <DEDUP_REMOVED lines=15> */
.L_x_1438:
[----:B------:R-:W-:Y:S02]  /*16fb0*/  @P1 IMAD R8, R3, 0x2, R22 ;  /* 0x0000000203081824 */ /* 0x000fe400078e0216 */
[----:B------:R-:W-:Y:S02]  /*16fc0*/  IMAD.MOV.U32 R13, RZ, RZ, R2 ;  /* 0x000000ffff0d7224 */ /* 0x000fe400078e0002 */
[----:B------:R-:W-:Y:S02]  /*16fd0*/  IMAD.MOV.U32 R12, RZ, RZ, 0x7 ;  /* 0x00000007ff0c7424 */ /* 0x000fe400078e00ff */
[----:B------:R-:W-:-:S07]  /*16fe0*/  IMAD.MOV.U32 R7, RZ, RZ, R14 ;  /* 0x000000ffff077224 */ /* 0x000fce00078e000e */
[----:B------:R-:W-:Y:S05]  /*16ff0*/  WARPSYNC.COLLECTIVE R15, `(.L_x_1439) ;  /* 0x000000000f087348 */ /* 0x000fea0003c00000 */
[----:B------:R0:W1:Y:S02]  /*17000*/  SHFL.IDX P6, R14, R13, R12, R11 ;  /* 0x0000000c0d0e7389 */ /* 0x00006400000c000b */
[----:B01----:R-:W-:Y:S01]  /*17010*/  ENDCOLLECTIVE ;  /* 0x000000000000791b */ /* 0x003fe20003800000 */
.L_x_1439:
[----:B------:R-:W-:-:S05]  /*17020*/  @P1 LEA R7, P0, R29, R7, 0x1 ;  /* 0x000000071d071211 */ /* 0x000fca00078008ff */
[----:B------:R-:W-:-:S05]  /*17030*/  @P1 IMAD.X R6, RZ, RZ, R6, P0 ;  /* 0x000000ffff061224 */ /* 0x000fca00000e0606 */
[----:B------:R-:W-:Y:S01]  /*17040*/  @P1 LOP3.LUT R7, R7, R6, RZ, 0x3c, !PT ;  /* 0x0000000607071212 */ /* 0x000fe200078e3cff */
[----:B------:R-:W-:-:S03]  /*17050*/  IMAD.MOV.U32 R13, RZ, RZ, R0 ;  /* 0x000000ffff0d7224 */ /* 0x000fc600078e0000 */
[----:B------:R-:W-:-:S04]  /*17060*/  @P1 LOP3.LUT R6, R7, R6, RZ, 0x3c, !PT ;  /* 0x0000000607061212 */ /* 0x000fc800078e3cff */
[----:B------:R-:W-:Y:S01]  /*17070*/  @P1 LOP3.LUT R7, R7, R6, RZ, 0x3c, !PT ;  /* 0x0000000607071212 */ /* 0x000fe200078e3cff */
[----:B------:R-:W-:-:S07]  /*17080*/  IMAD.MOV.U32 R2, RZ, RZ, R14 ;  /* 0x000000ffff027224 */ /* 0x000fce00078e000e */
[----:B------:R-:W-:Y:S05]  /*17090*/  WARPSYNC.COLLECTIVE R15, `(.L_x_1440) ;  /* 0x000000000f087348 */ /* 0x000fea0003c00000 */
[----:B------:R0:W1:Y:S02]  /*170a0*/  SHFL.IDX P6, R14, R13, R12, R11 ;  /* 0x0000000c0d0e7389 */ /* 0x00006400000c000b */
[----:B01----:R-:W-:Y:S01]  /*170b0*/  ENDCOLLECTIVE ;  /* 0x000000000000791b */ /* 0x003fe20003800000 */
.L_x_1440:
[----:B------:R-:W-:Y:S01]  /*170c0*/  @!PT LDS RZ, [RZ] ;  /* 0x00000000fffff984 */ /* 0x000fe20000000800 */
[----:B------:R-:W-:Y:S01]  /*170d0*/  @!PT LDS RZ, [RZ] ;  /* 0x00000000fffff984 */ /* 0x000fe20000000800 */
[----:B------:R-:W-:Y:S01]  /*170e0*/  @!PT LDS RZ, [RZ] ;  /* 0x00000000fffff984 */ /* 0x000fe20000000800 */
[----:B------:R0:W-:Y:S01]  /*170f0*/  @P1 LDGSTS.E.BYPASS.LTC128B.128 [R8+0x11400], desc[UR54][R6.64], !P2 ;  /* 0x1140000006081fae */ /* 0x0001e2000d101d76 */
[----:B------:R-:W-:Y:S01]  /*17100*/  IMAD.MOV.U32 R0, RZ, RZ, R14 ;  /* 0x000000ffff007224 */ /* 0x000fe200078e000e */
[----:B------:R-:W-:Y:S06]  /*17110*/  BRA `(.L_x_1441) ;  /* 0xffffffb4002c7947 */ /* 0x000fec000383ffff */
.L_x_1365:
[----:B------:R-:W-:Y:S02]  /*17120*/  IMAD.MOV.U32 R13, RZ, RZ, R4 ;  /* 0x000000ffff0d7224 */ /* 0x000fe400078e0004 */
[----:B------:R-:W-:Y:S02]  /*17130*/  IMAD.MOV.U32 R12, RZ, RZ, RZ ;  /* 0x000000ffff0c7224 */ /* 0x000fe400078e00ff */
[----:B------:R-:W-:Y:S02]  /*17140*/  IMAD.MOV.U32 R11, RZ, RZ, 0x181f ;  /* 0x0000181fff0b7424 */ /* 0x000fe400078e00ff */
[----:B------:R-:W-:Y:S02]  /*17150*/  IMAD.MOV.U32 R15, RZ, RZ, -0x1 ;  /* 0xffffffffff0f7424 */ /* 0x000fe400078e00ff */
[----:B-----5:R-:W-:Y:S02]  /*17160*/  IMAD R3, R21, R9, RZ ;  /* 0x0000000915037224 */ /* 0x020fe400078e02ff */
[----:B------:R-:W-:-:S07]  /*17170*/  IMAD.IADD R27, R20, 0x1, R27 ;  /* 0x00000001141b7824 */ /* 0x000fce00078e021b */
[----:B------:R-:W-:Y:S05]  /*17180*/  WARPSYNC.COLLECTIVE R15, `(.L_x_1442) ;  /* 0x000000000f087348 */ /* 0x000fea0003c00000 */
[----:B------:R0:W1:Y:S02]  /*17190*/  SHFL.IDX P6, R14, R13, R12, R11 ;  /* 0x0000000c0d0e7389 */ /* 0x00006400000c000b */
[----:B01----:R-:W-:Y:S01]  /*171a0*/  ENDCOLLECTIVE ;  /* 0x000000000000791b */ /* 0x003fe20003800000 */
.L_x_1442:
[C---:B------:R-:W-:Y:S01]  /*171b0*/  VIADD R8, R27.reuse, 0x10 ;  /* 0x000000101b087836 */ /* 0x040fe20000000000 */
[----:B------:R-:W-:Y:S01]  /*171c0*/  ISETP.GE.AND P2, PT, R27, R3, PT ;  /* 0x000000031b00720c */ /* 0x000fe20003f46270 */
[----:B------:R-:W-:Y:S02]  /*171d0*/  IMAD.MOV.U32 R13, RZ, RZ, R0 ;  /* 0x000000ffff0d7224 */ /* 0x000fe400078e0000 */
[----:B------:R-:W-:-:S10]  /*171e0*/  IMAD.MOV.U32 R6, RZ, RZ, R14 ;  /* 0x000000ffff067224 */ /* 0x000fd400078e000e */
[----:B------:R-:W-:Y:S05]  /*171f0*/  WARPSYNC.COLLECTIVE R15, `(.L_x_1443) ;  /* 0x000000000f087348 */ /* 0x000fea0003c00000 */
[----:B------:R0:W1:Y:S02]  /*17200*/  SHFL.IDX P6, R14, R13, R12, R11 ;  /* 0x0000000c0d0e7389 */ /* 0x00006400000c000b */
[----:B01----:R-:W-:Y:S01]  /*17210*/  ENDCOLLECTIVE ;  /* 0x000000000000791b */ /* 0x003fe20003800000 */
.L_x_1443:
[----:B------:R-:W-:Y:S02]  /*17220*/  IMAD.MOV.U32 R13, RZ, RZ, R4 ;  /* 0x000000ffff0d7224 */ /* 0x000fe400078e0004 */
[----:B------:R-:W-:Y:S02]  /*17230*/  IMAD.MOV.U32 R12, RZ, RZ, 0x1 ;  /* 0x00000001ff0c7424 */ /* 0x000fe400078e00ff */
[----:B------:R-:W-:-:S07]  /*17240*/  IMAD.MOV.U32 R7, RZ, RZ, R14 ;  /* 0x000000ffff077224 */ /* 0x000fce00078e000e */
[----:B------:R-:W-:Y:S05]  /*17250*/  WARPSYNC.COLLECTIVE R15, `(.L_x_1444) ;  /* 0x000000000f087348 */ /* 0x000fea0003c00000 */
[----:B------:R0:W1:Y:S02]  /*17260*/  SHFL.IDX P6, R14, R13, R12, R11 ;  /* 0x0000000c0d0e7389 */ /* 0x00006400000c000b */
[----:B01----:R-:W-:Y:S01]  /*17270*/  ENDCOLLECTIVE ;  /* 0x000000000000791b */ /* 0x003fe20003800000 */
.L_x_1444:
[----:B------:R-:W-:-:S05]  /*17280*/  @!P2 LEA R7, P1, R29, R7, 0x1 ;  /* 0x000000071d07a211 */ /* 0x000fca00078208ff */
[----:B------:R-:W-:Y:S01]  /*17290*/  @!P2 IMAD.X R6, RZ, RZ, R6, P1 ;  /* 0x000000ffff06a224 */ /* 0x000fe200008e0606 */
[----:B------:R-:W-:-:S04]  /*172a0*/  ISETP.GE.AND P1, PT, R8, R3, PT ;  /* 0x000000030800720c */ /* 0x000fc80003f26270 */
        /* <DEDUP_REMOVED lines=12> */
.L_x_1445:
[----:B------:R-:W-:Y:S02]  /*17370*/  IMAD.MOV.U32 R13, RZ, RZ, R4 ;  /* 0x000000ffff0d7224 */ /* 0x000fe400078e0004 */
[----:B------:R-:W-:Y:S02]  /*17380*/  IMAD.MOV.U32 R12, RZ, RZ, 0x2 ;  /* 0x00000002ff0c7424 */ /* 0x000fe400078e00ff */
[----:B------:R-:W-:-:S07]  /*17390*/  IMAD.MOV.U32 R7, RZ, RZ, R14 ;  /* 0x000000ffff077224 */ /* 0x000fce00078e000e */
[----:B------:R-:W-:Y:S05]  /*173a0*/  WARPSYNC.COLLECTIVE R15, `(.L_x_1446) ;  /* 0x000000000f087348 */ /* 0x000fea0003c00000 */
[----:B------:R0:W1:Y:S02]  /*173b0*/  SHFL.IDX P6, R14, R13, R12, R11 ;  /* 0x0000000c0d0e7389 */ /* 0x00006400000c000b */
[----:B01----:R-:W-:Y:S01]  /*173c0*/  ENDCOLLECTIVE ;  /* 0x000000000000791b */ /* 0x003fe20003800000 */
.L_x_1446:
        /* <DEDUP_REMOVED lines=16> */
.L_x_1447:
[----:B------:R-:W-:Y:S02]  /*174d0*/  IMAD.MOV.U32 R13, RZ, RZ, R4 ;  /* 0x000000ffff0d7224 */ /* 0x000fe400078e0004 */
[----:B------:R-:W-:Y:S02]  /*174e0*/  IMAD.MOV.U32 R12, RZ, RZ, 0x3 ;  /* 0x00000003ff0c7424 */ /* 0x000fe400078e00ff */
[----:B------:R-:W-:-:S07]  /*174f0*/  IMAD.MOV.U32 R7, RZ, RZ, R14 ;  /* 0x000000ffff077224 */ /* 0x000fce00078e000e */
[----:B------:R-:W-:Y:S05]  /*17500*/  WARPSYNC.COLLECTIVE R15, `(.L_x_1448) ;  /* 0x000000000f087348 */ /* 0x000fea0003c00000 */
[----:B------:R0:W1:Y:S02]  /*17510*/  SHFL.IDX P6, R14, R13, R12, R11 ;  /* 0x0000000c0d0e7389 */ /* 0x00006400000c000b */
[----:B01----:R-:W-:Y:S01]  /*17520*/  ENDCOLLECTIVE ;  /* 0x000000000000791b */ /* 0x003fe20003800000 */
.L_x_1448:
        /* <DEDUP_REMOVED lines=16> */
.L_x_1449:
[----:B------:R-:W-:Y:S02]  /*17630*/  IMAD.MOV.U32 R13, RZ, RZ, R4 ;  /* 0x000000ffff0d7224 */ /* 0x000fe400078e0004 */
[----:B------:R-:W-:Y:S02]  /*17640*/  IMAD.MOV.U32 R12, RZ, RZ, 0x4 ;  /* 0x00000004ff0c7424 */ /* 0x000fe400078e00ff */
[----:B------:R-:W-:-:S07]  /*17650*/  IMAD.MOV.U32 R7, RZ, RZ, R14 ;  /* 0x000000ffff077224 */ /* 0x000fce00078e000e */
[----:B------:R-:W-:Y:S05]  /*17660*/  WARPSYNC.COLLECTIVE R15, `(.L_x_1450) ;  /* 0x000000000f087348 */ /* 0x000fea0003c00000 */
[----:B------:R0:W1:Y:S02]  /*17670*/  SHFL.IDX P6, R14, R13, R12, R11 ;  /* 0x0000000c0d0e7389 */ /* 0x00006400000c000b */
[----:B01----:R-:W-:Y:S01]  /*17680*/  ENDCOLLECTIVE ;  /* 0x000000000000791b */ /* 0x003fe20003800000 */
.L_x_1450:
        /* <DEDUP_REMOVED lines=16> */
.L_x_1451:
[----:B------:R-:W-:Y:S02]  /*17790*/  IMAD.MOV.U32 R13, RZ, RZ, R4 ;  /* 0x000000ffff0d7224 */ /* 0x000fe400078e0004 */
[----:B------:R-:W-:Y:S02]  /*177a0*/  IMAD.MOV.U32 R12, RZ, RZ, 0x5 ;  /* 0x00000005ff0c7424 */ /* 0x000fe400078e00ff */
[----:B------:R-:W-:-:S07]  /*177b0*/  IMAD.MOV.U32 R7, RZ, RZ, R14 ;  /* 0x000000ffff077224 */ /* 0x000fce00078e000e */
[----:B------:R-:W-:Y:S05]  /*177c0*/  WARPSYNC.COLLECTIVE R15, `(.L_x_1452) ;  /* 0x000000000f087348 */ /* 0x000fea0003c00000 */
[----:B------:R0:W1:Y:S02]  /*177d0*/  SHFL.IDX P6, R14, R13, R12, R11 ;  /* 0x0000000c0d0e7389 */ /* 0x00006400000c000b */
[----:B01----:R-:W-:Y:S01]  /*177e0*/  ENDCOLLECTIVE ;  /* 0x000000000000791b */ /* 0x003fe20003800000 */
.L_x_1452:
        /* <DEDUP_REMOVED lines=16> */
.L_x_1453:
[----:B------:R-:W-:Y:S02]  /*178f0*/  IMAD.MOV.U32 R13, RZ, RZ, R4 ;  /* 0x000000ffff0d7224 */ /* 0x000fe400078e0004 */
[----:B------:R-:W-:Y:S02]  /*17900*/  IMAD.MOV.U32 R12, RZ, RZ, 0x6 ;  /* 0x00000006ff0c7424 */ /* 0x000fe400078e00ff */
[----:B------:R-:W-:-:S07]  /*17910*/  IMAD.MOV.U32 R7, RZ, RZ, R14 ;  /* 0x000000ffff077224 */ /* 0x000fce00078e000e */
[----:B------:R-:W-:Y:S05]  /*17920*/  WARPSYNC.COLLECTIVE R15, `(.L_x_1454) ;  /* 0x000000000f087348 */ /* 0x000fea0003c00000 */
[----:B------:R0:W1:Y:S02]  /*17930*/  SHFL.IDX P6, R14, R13, R12, R11 ;  /* 0x0000000c0d0e7389 */ /* 0x00006400000c000b */
[----:B01----:R-:W-:Y:S01]  /*17940*/  ENDCOLLECTIVE ;  /* 0x000000000000791b */ /* 0x003fe20003800000 */
.L_x_1454:
        /* <DEDUP_REMOVED lines=16> */
.L_x_1455:
[----:B------:R-:W-:Y:S02]  /*17a50*/  IMAD.MOV.U32 R13, RZ, RZ, R4 ;  /* 0x000000ffff0d7224 */ /* 0x000fe400078e0004 */
[----:B------:R-:W-:Y:S02]  /*17a60*/  IMAD.MOV.U32 R12, RZ, RZ, 0x7 ;  /* 0x00000007ff0c7424 */ /* 0x000fe400078e00ff */
[----:B------:R-:W-:-:S07]  /*17a70*/  IMAD.MOV.U32 R7, RZ, RZ, R14 ;  /* 0x000000ffff077224 */ /* 0x000fce00078e000e */
[----:B------:R-:W-:Y:S05]  /*17a80*/  WARPSYNC.COLLECTIVE R15, `(.L_x_1456) ;  /* 0x000000000f087348 */ /* 0x000fea0003c00000 */
[----:B------:R0:W1:Y:S02]  /*17a90*/  SHFL.IDX P6, R14, R13, R12, R11 ;  /* 0x0000000c0d0e7389 */ /* 0x00006400000c000b */
[----:B01----:R-:W-:Y:S01]  /*17aa0*/  ENDCOLLECTIVE ;  /* 0x000000000000791b */ /* 0x003fe20003800000 */
.L_x_1456:
[----:B------:R-:W-:-:S05]  /*17ab0*/  @!P1 LEA R7, P2, R29, R7, 0x1 ;  /* 0x000000071d079211 */ /* 0x000fca00078408ff */
[----:B------:R-:W-:-:S05]  /*17ac0*/  @!P1 IMAD.X R6, RZ, RZ, R6, P2 ;  /* 0x000000ffff069224 */ /* 0x000fca00010e0606 */
[-C--:B------:R-:W-:Y:S01]  /*17ad0*/  @!P1 LOP3.LUT R7, R7, R6.reuse, RZ, 0x3c, !PT ;  /* 0x0000000607079212 */ /* 0x080fe200078e3cff */
[----:B------:R-:W-:Y:S02]  /*17ae0*/  IMAD.MOV.U32 R13, RZ, RZ, R0 ;  /* 0x000000ffff0d7224 */ /* 0x000fe400078e0000 */
[----:B------:R-:W-:Y:S01]  /*17af0*/  VIADD R0, R27, 0x70 ;  /* 0x000000701b007836 */ /* 0x000fe20000000000 */
[----:B------:R-:W-:-:S04]  /*17b00*/  @!P1 LOP3.LUT R6, R7, R6, RZ, 0x3c, !PT ;  /* 0x0000000607069212 */ /* 0x000fc800078e3cff */
[----:B------:R-:W-:Y:S01]  /*17b10*/  @!P1 LOP3.LUT R7, R7, R6, RZ, 0x3c, !PT ;  /* 0x0000000607079212 */ /* 0x000fe200078e3cff */
[----:B------:R-:W-:-:S07]  /*17b20*/  IMAD.MOV.U32 R4, RZ, RZ, R14 ;  /* 0x000000ffff047224 */ /* 0x000fce00078e000e */
[----:B------:R-:W-:Y:S05]  /*17b30*/  WARPSYNC.COLLECTIVE R15, `(.L_x_1457) ;  /* 0x000000000f087348 */ /* 0x000fea0003c00000 */
[----:B------:R0:W1:Y:S02]  /*17b40*/  SHFL.IDX P6, R14, R13, R12, R11 ;  /* 0x0000000c0d0e7389 */ /* 0x00006400000c000b */
[----:B01----:R-:W-:Y:S01]  /*17b50*/  ENDCOLLECTIVE ;  /* 0x000000000000791b */ /* 0x003fe20003800000 */
.L_x_1457:
        /* <DEDUP_REMOVED lines=12> */
.L_x_1458:
        /* <DEDUP_REMOVED lines=12> */
.L_x_1459:
[----:B------:R-:W-:Y:S02]  /*17ce0*/  IMAD.MOV.U32 R13, RZ, RZ, R2 ;  /* 0x000000ffff0d7224 */ /* 0x000fe400078e0002 */
[----:B------:R-:W-:Y:S02]  /*17cf0*/  IMAD.MOV.U32 R12, RZ, RZ, 0x1 ;  /* 0x00000001ff0c7424 */ /* 0x000fe400078e00ff */
[----:B------:R-:W-:-:S07]  /*17d00*/  IMAD.MOV.U32 R4, RZ, RZ, R14 ;  /* 0x000000ffff047224 */ /* 0x000fce00078e000e */
[----:B------:R-:W-:Y:S05]  /*17d10*/  WARPSYNC.COLLECTIVE R15, `(.L_x_1460) ;  /* 0x000000000f087348 */ /* 0x000fea0003c00000 */
[----:B------:R0:W1:Y:S02]  /*17d20*/  SHFL.IDX P6, R14, R13, R12, R11 ;  /* 0x0000000c0d0e7389 */ /* 0x00006400000c000b */
[----:B01----:R-:W-:Y:S01]  /*17d30*/  ENDCOLLECTIVE ;  /* 0x000000000000791b */ /* 0x003fe20003800000 */
.L_x_1460:
        /* <DEDUP_REMOVED lines=16> */
.L_x_1461:
[----:B------:R-:W-:Y:S02]  /*17e40*/  IMAD.MOV.U32 R13, RZ, RZ, R2 ;  /* 0x000000ffff0d7224 */ /* 0x000fe400078e0002 */
[----:B------:R-:W-:Y:S02]  /*17e50*/  IMAD.MOV.U32 R12, RZ, RZ, 0x2 ;  /* 0x00000002ff0c7424 */ /* 0x000fe400078e00ff */
[----:B------:R-:W-:-:S07]  /*17e60*/  IMAD.MOV.U32 R6, RZ, RZ, R14 ;  /* 0x000000ffff067224 */ /* 0x000fce00078e000e */
[----:B------:R-:W-:Y:S05]  /*17e70*/  WARPSYNC.COLLECTIVE R15, `(.L_x_1462) ;  /* 0x000000000f087348 */ /* 0x000fea0003c00000 */
[----:B------:R0:W1:Y:S02]  /*17e80*/  SHFL.IDX P6, R14, R13, R12, R11 ;  /* 0x0000000c0d0e7389 */ /* 0x00006400000c000b */
[----:B01----:R-:W-:Y:S01]  /*17e90*/  ENDCOLLECTIVE ;  /* 0x000000000000791b */ /* 0x003fe20003800000 */
.L_x_1462:
[----:B------:R-:W-:-:S05]  /*17ea0*/  @!P1 LEA R6, P2, R29, R6, 0x1 ;  /* 0x000000061d069211 */ /* 0x000fca00078408ff */
[----:B------:R-:W-:Y:S01]  /*17eb0*/  @!P1 IMAD.X R0, RZ, RZ, R0, P2 ;  /* 0x000000ffff009224 */ /* 0x000fe200010e0600 */
        /* <DEDUP_REMOVED lines=11> */
.L_x_1463:
[----:B------:R-:W-:Y:S02]  /*17f70*/  IMAD.MOV.U32 R13, RZ, RZ, R2 ;  /* 0x000000ffff0d7224 */ /* 0x000fe400078e0002 */
[----:B------:R-:W-:Y:S02]  /*17f80*/  IMAD.MOV.U32 R12, RZ, RZ, 0x3 ;  /* 0x00000003ff0c7424 */ /* 0x000fe400078e00ff */
[----:B------:R-:W-:-:S07]  /*17f90*/  IMAD.MOV.U32 R6, RZ, RZ, R14 ;  /* 0x000000ffff067224 */ /* 0x000fce00078e000e */
[----:B------:R-:W-:Y:S05]  /*17fa0*/  WARPSYNC.COLLECTIVE R15, `(.L_x_1464) ;  /* 0x000000000f087348 */ /* 0x000fea0003c00000 */
[----:B------:R0:W1:Y:S02]  /*17fb0*/  SHFL.IDX P6, R14, R13, R12, R11 ;  /* 0x0000000c0d0e7389 */ /* 0x00006400000c000b */
[----:B01----:R-:W-:Y:S01]  /*17fc0*/  ENDCOLLECTIVE ;  /* 0x000000000000791b */ /* 0x003fe20003800000 */
.L_x_1464:
        /* <DEDUP_REMOVED lines=12> */
.L_x_1465:
[----:B------:R-:W-:Y:S01]  /*18090*/  IMAD.MOV.U32 R2, RZ, RZ, R14 ;  /* 0x000000ffff027224 */ /* 0x000fe200078e000e */
[----:B------:R-:W-:Y:S06]  /*180a0*/  BRA `(.L_x_1466) ;  /* 0xffffffb400007947 */ /* 0x000fec000383ffff */
.L_x_1368:
[----:B0-----:R0:W1:Y:S02]  /*180b0*/  SYNCS.PHASECHK.TRANS64.TRYWAIT P0, [R22+URZ+0x16820], R3 ;  /* 0x01682003160075a7 */ /* 0x001064000800017f */
[----:B-1----:R-:W-:Y:S05]  /*180c0*/  @!P0 NANOSLEEP.SYNCS 0x989680 ;  /* 0x009896800000895d */ /* 0x002fea0003900000 */
[----:B------:R-:W1:Y:S02]  /*180d0*/  @!P0 SYNCS.PHASECHK.TRANS64 P0, [R22+URZ+0x16820], R3 ;  /* 0x01682003160085a7 */ /* 0x000e64000800007f */
[----:B-1----:R-:W-:Y:S05]  /*180e0*/  @!P0 BRA `(.L_x_1368) ;  /* 0xfffffffc00f08947 */ /* 0x002fea000383ffff */
[----:B------:R-:W-:Y:S05]  /*180f0*/  BRA `(.L_x_1467) ;  /* 0xffffffb4006c7947 */ /* 0x000fea000383ffff */
.L_x_1373:
[----:B0-----:R0:W1:Y:S02]  /*18100*/  SYNCS.PHASECHK.TRANS64.TRYWAIT P0, [R5+URZ+0x16840], R2 ;  /* 0x01684002050075a7 */ /* 0x001064000800017f */
[----:B-1----:R-:W-:Y:S05]  /*18110*/  @!P0 NANOSLEEP.SYNCS 0x989680 ;  /* 0x009896800000895d */ /* 0x002fea0003900000 */
[----:B------:R-:W1:Y:S02]  /*18120*/  @!P0 SYNCS.PHASECHK.TRANS64 P0, [R5+URZ+0x16840], R2 ;  /* 0x01684002050085a7 */ /* 0x000e64000800007f */
[----:B-1----:R-:W-:Y:S05]  /*18130*/  @!P0 BRA `(.L_x_1373) ;  /* 0xfffffffc00f08947 */ /* 0x002fea000383ffff */
[----:B------:R-:W-:Y:S05]  /*18140*/  BRA `(.L_x_1468) ;  /* 0xffffffb800347947 */ /* 0x000fea000383ffff */
.L_x_1374:
        /* <DEDUP_REMOVED lines=8> */
.L_x_1470:
[----:B------:R-:W-:Y:S05]  /*181d0*/  BSYNC B1 ;  /* 0x0000000000017941 */ /* 0x000fea0003800000 */
.L_x_1469:
[----:B------:R-:W-:Y:S02]  /*181e0*/  IMAD.MOV.U32 R13, RZ, RZ, R8 ;  /* 0x000000ffff0d7224 */ /* 0x000fe400078e0008 */
        /* <DEDUP_REMOVED lines=8> */
.L_x_1471:
[----:B------:R-:W-:Y:S02]  /*18270*/  IMAD R9, R9, 0x2, R22 ;  /* 0x0000000209097824 */ /* 0x000fe400078e0216 */
[----:B------:R-:W-:Y:S02]  /*18280*/  IMAD.MOV.U32 R13, RZ, RZ, R10 ;  /* 0x000000ffff0d7224 */ /* 0x000fe400078e000a */
[----:B------:R-:W-:Y:S02]  /*18290*/  IMAD.MOV.U32 R12, RZ, RZ, 0x1 ;  /* 0x00000001ff0c7424 */ /* 0x000fe400078e00ff */
[----:B------:R-:W-:-:S07]  /*182a0*/  IMAD.MOV.U32 R2, RZ, RZ, R14 ;  /* 0x000000ffff027224 */ /* 0x000fce00078e000e */
[----:B------:R-:W-:Y:S05]  /*182b0*/  WARPSYNC.COLLECTIVE R15, `(.L_x_1472) ;  /* 0x000000000f087348 */ /* 0x000fea0003c00000 */
[----:B------:R0:W1:Y:S02]  /*182c0*/  SHFL.IDX P6, R14, R13, R12, R11 ;  /* 0x0000000c0d0e7389 */ /* 0x00006400000c000b */
[----:B01----:R-:W-:Y:S01]  /*182d0*/  ENDCOLLECTIVE ;  /* 0x000000000000791b */ /* 0x003fe20003800000 */
.L_x_1472:
        /* <DEDUP_REMOVED lines=11> */
.L_x_1473:
[----:B------:R-:W-:Y:S02]  /*18390*/  IMAD.MOV.U32 R13, RZ, RZ, R10 ;  /* 0x000000ffff0d7224 */ /* 0x000fe400078e000a */
[----:B------:R-:W-:Y:S02]  /*183a0*/  IMAD.MOV.U32 R12, RZ, RZ, 0x2 ;  /* 0x00000002ff0c7424 */ /* 0x000fe400078e00ff */
[----:B------:R-:W-:-:S07]  /*183b0*/  IMAD.MOV.U32 R2, RZ, RZ, R14 ;  /* 0x000000ffff027224 */ /* 0x000fce00078e000e */
[----:B------:R-:W-:Y:S05]  /*183c0*/  WARPSYNC.COLLECTIVE R15, `(.L_x_1474) ;  /* 0x000000000f087348 */ /* 0x000fea0003c00000 */
[----:B------:R0:W1:Y:S02]  /*183d0*/  SHFL.IDX P6, R14, R13, R12, R11 ;  /* 0x0000000c0d0e7389 */ /* 0x00006400000c000b */
[----:B01----:R-:W-:Y:S01]  /*183e0*/  ENDCOLLECTIVE ;  /* 0x000000000000791b */ /* 0x003fe20003800000 */
.L_x_1474:
        /* <DEDUP_REMOVED lines=11> */
.L_x_1475:
[----:B------:R-:W-:Y:S02]  /*184a0*/  IMAD.MOV.U32 R13, RZ, RZ, R10 ;  /* 0x000000ffff0d7224 */ /* 0x000fe400078e000a */
[----:B------:R-:W-:Y:S02]  /*184b0*/  IMAD.MOV.U32 R12, RZ, RZ, 0x3 ;  /* 0x00000003ff0c7424 */ /* 0x000fe400078e00ff */
[----:B------:R-:W-:-:S07]  /*184c0*/  IMAD.MOV.U32 R2, RZ, RZ, R14 ;  /* 0x000000ffff027224 */ /* 0x000fce00078e000e */
[----:B------:R-:W-:Y:S05]  /*184d0*/  WARPSYNC.COLLECTIVE R15, `(.L_x_1476) ;  /* 0x000000000f087348 */ /* 0x000fea0003c00000 */
[----:B------:R0:W1:Y:S02]  /*184e0*/  SHFL.IDX P6, R14, R13, R12, R11 ;  /* 0x0000000c0d0e7389 */ /* 0x00006400000c000b */
[----:B01----:R-:W-:Y:S01]  /*184f0*/  ENDCOLLECTIVE ;  /* 0x000000000000791b */ /* 0x003fe20003800000 */
.L_x_1476:
        /* <DEDUP_REMOVED lines=11> */
.L_x_1477:
[----:B------:R-:W-:Y:S02]  /*185b0*/  IMAD.MOV.U32 R13, RZ, RZ, R10 ;  /* 0x000000ffff0d7224 */ /* 0x000fe400078e000a */
[----:B------:R-:W-:Y:S02]  /*185c0*/  IMAD.MOV.U32 R12, RZ, RZ, 0x4 ;  /* 0x00000004ff0c7424 */ /* 0x000fe400078e00ff */
[----:B------:R-:W-:-:S07]  /*185d0*/  IMAD.MOV.U32 R2, RZ, RZ, R14 ;  /* 0x000000ffff027224 */ /* 0x000fce00078e000e */
[----:B------:R-:W-:Y:S05]  /*185e0*/  WARPSYNC.COLLECTIVE R15, `(.L_x_1478) ;  /* 0x000000000f087348 */ /* 0x000fea0003c00000 */
[----:B------:R0:W1:Y:S02]  /*185f0*/  SHFL.IDX P6, R14, R13, R12, R11 ;  /* 0x0000000c0d0e7389 */ /* 0x00006400000c000b */
[----:B01----:R-:W-:Y:S01]  /*18600*/  ENDCOLLECTIVE ;  /* 0x000000000000791b */ /* 0x003fe20003800000 */
.L_x_1478:
        /* <DEDUP_REMOVED lines=11> */
.L_x_1479:
[----:B------:R-:W-:Y:S02]  /*186c0*/  IMAD.MOV.U32 R13, RZ, RZ, R10 ;  /* 0x000000ffff0d7224 */ /* 0x000fe400078e000a */
[----:B------:R-:W-:Y:S02]  /*186d0*/  IMAD.MOV.U32 R12, RZ, RZ, 0x5 ;  /* 0x00000005ff0c7424 */ /* 0x000fe400078e00ff */
[----:B------:R-:W-:-:S07]  /*186e0*/  IMAD.MOV.U32 R2, RZ, RZ, R14 ;  /* 0x000000ffff027224 */ /* 0x000fce00078e000e */
[----:B------:R-:W-:Y:S05]  /*186f0*/  WARPSYNC.COLLECTIVE R15, `(.L_x_1480) ;  /* 0x000000000f087348 */ /* 0x000fea0003c00000 */
[----:B------:R0:W1:Y:S02]  /*18700*/  SHFL.IDX P6, R14, R13, R12, R11 ;  /* 0x0000000c0d0e7389 */ /* 0x00006400000c000b */
[----:B01----:R-:W-:Y:S01]  /*18710*/  ENDCOLLECTIVE ;  /* 0x000000000000791b */ /* 0x003fe20003800000 */
.L_x_1480:
        /* <DEDUP_REMOVED lines=11> */
.L_x_1481:
[----:B------:R-:W-:Y:S02]  /*187d0*/  IMAD.MOV.U32 R13, RZ, RZ, R10 ;  /* 0x000000ffff0d7224 */ /* 0x000fe400078e000a */
[----:B------:R-:W-:Y:S02]  /*187e0*/  IMAD.MOV.U32 R12, RZ, RZ, 0x6 ;  /* 0x00000006ff0c7424 */ /* 0x000fe400078e00ff */
[----:B------:R-:W-:-:S07]  /*187f0*/  IMAD.MOV.U32 R2, RZ, RZ, R14 ;  /* 0x000000ffff027224 */ /* 0x000fce00078e000e */
[----:B------:R-:W-:Y:S05]  /*18800*/  WARPSYNC.COLLECTIVE R15, `(.L_x_1482) ;  /* 0x000000000f087348 */ /* 0x000fea0003c00000 */
[----:B------:R0:W1:Y:S02]  /*18810*/  SHFL.IDX P6, R14, R13, R12, R11 ;  /* 0x0000000c0d0e7389 */ /* 0x00006400000c000b */
[----:B01----:R-:W-:Y:S01]  /*18820*/  ENDCOLLECTIVE ;  /* 0x000000000000791b */ /* 0x003fe20003800000 */
.L_x_1482:
        /* <DEDUP_REMOVED lines=11> */
.L_x_1483:
[----:B------:R-:W-:Y:S02]  /*188e0*/  IMAD.MOV.U32 R13, RZ, RZ, R10 ;  /* 0x000000ffff0d7224 */ /* 0x000fe400078e000a */
[----:B------:R-:W-:Y:S02]  /*188f0*/  IMAD.MOV.U32 R12, RZ, RZ, 0x7 ;  /* 0x00000007ff0c7424 */ /* 0x000fe400078e00ff */
[----:B------:R-:W-:-:S07]  /*18900*/  IMAD.MOV.U32 R2, RZ, RZ, R14 ;  /* 0x000000ffff027224 */ /* 0x000fce00078e000e */
[----:B------:R-:W-:Y:S05]  /*18910*/  WARPSYNC.COLLECTIVE R15, `(.L_x_1484) ;  /* 0x000000000f087348 */ /* 0x000fea0003c00000 */
[----:B------:R0:W1:Y:S02]  /*18920*/  SHFL.IDX P6, R14, R13, R12, R11 ;  /* 0x0000000c0d0e7389 */ /* 0x00006400000c000b */
[----:B01----:R-:W-:Y:S01]  /*18930*/  ENDCOLLECTIVE ;  /* 0x000000000000791b */ /* 0x003fe20003800000 */
.L_x_1484:
        /* <DEDUP_REMOVED lines=11> */
.L_x_1485:
[----:B------:R-:W-:Y:S01]  /*189f0*/  IMAD.MOV.U32 R2, RZ, RZ, R14 ;  /* 0x000000ffff027224 */ /* 0x000fe200078e000e */
[----:B------:R-:W-:Y:S06]  /*18a00*/  BRA `(.L_x_1486) ;  /* 0xffffffb400147947 */ /* 0x000fec000383ffff */
.L_x_1379:
[----:B-1----:R1:W2:Y:S02]  /*18a10*/  SYNCS.PHASECHK.TRANS64.TRYWAIT P0, [R5+URZ+0x16860], R2 ;  /* 0x01686002050075a7 */ /* 0x0022a4000800017f */
[----:B--2---:R-:W-:Y:S05]  /*18a20*/  @!P0 NANOSLEEP.SYNCS 0x989680 ;  /* 0x009896800000895d */ /* 0x004fea0003900000 */
[----:B------:R-:W2:Y:S02]  /*18a30*/  @!P0 SYNCS.PHASECHK.TRANS64 P0, [R5+URZ+0x16860], R2 ;  /* 0x01686002050085a7 */ /* 0x000ea4000800007f */
[----:B--2---:R-:W-:Y:S05]  /*18a40*/  @!P0 BRA `(.L_x_1379) ;  /* 0xfffffffc00f08947 */ /* 0x004fea000383ffff */
[----:B------:R-:W-:Y:S05]  /*18a50*/  BRA `(.L_x_1487) ;  /* 0xffffffb4006c7947 */ /* 0x000fea000383ffff */
.L_x_1380:
        /* <DEDUP_REMOVED lines=8> */
.L_x_1489:
[----:B------:R-:W-:Y:S05]  /*18ae0*/  BSYNC B1 ;  /* 0x0000000000017941 */ /* 0x000fea0003800000 */
.L_x_1488:
        /* <DEDUP_REMOVED lines=10> */
.L_x_1490:
[----:B------:R-:W-:Y:S02]  /*18b90*/  IMAD.MOV.U32 R13, RZ, RZ, R18 ;  /* 0x000000ffff0d7224 */ /* 0x000fe400078e0012 */
[----:B------:R-:W-:Y:S02]  /*18ba0*/  IMAD.MOV.U32 R12, RZ, RZ, 0x1 ;  /* 0x00000001ff0c7424 */ /* 0x000fe400078e00ff */
[----:B------:R-:W-:-:S07]  /*18bb0*/  IMAD.MOV.U32 R2, RZ, RZ, R14 ;  /* 0x000000ffff027224 */ /* 0x000fce00078e000e */
[----:B------:R-:W-:Y:S05]  /*18bc0*/  WARPSYNC.COLLECTIVE R15, `(.L_x_1491) ;  /* 0x000000000f087348 */ /* 0x000fea0003c00000 */
[----:B------:R0:W1:Y:S02]  /*18bd0*/  SHFL.IDX P6, R14, R13, R12, R11 ;  /* 0x0000000c0d0e7389 */ /* 0x00006400000c000b */
[----:B01----:R-:W-:Y:S01]  /*18be0*/  ENDCOLLECTIVE ;  /* 0x000000000000791b */ /* 0x003fe20003800000 */
.L_x_1491:
        /* <DEDUP_REMOVED lines=12> */
.L_x_1492:
[----:B------:R-:W-:Y:S02]  /*18cb0*/  IMAD.MOV.U32 R13, RZ, RZ, R18 ;  /* 0x000000ffff0d7224 */ /* 0x000fe400078e0012 */
[----:B------:R-:W-:Y:S02]  /*18cc0*/  IMAD.MOV.U32 R12, RZ, RZ, 0x2 ;  /* 0x00000002ff0c7424 */ /* 0x000fe400078e00ff */
[----:B------:R-:W-:-:S07]  /*18cd0*/  IMAD.MOV.U32 R2, RZ, RZ, R14 ;  /* 0x000000ffff027224 */ /* 0x000fce00078e000e */
[----:B------:R-:W-:Y:S05]  /*18ce0*/  WARPSYNC.COLLECTIVE R15, `(.L_x_1493) ;  /* 0x000000000f087348 */ /* 0x000fea0003c00000 */
[----:B------:R0:W1:Y:S02]  /*18cf0*/  SHFL.IDX P6, R14, R13, R12, R11 ;  /* 0x0000000c0d0e7389 */ /* 0x00006400000c000b */
[----:B01----:R-:W-:Y:S01]  /*18d00*/  ENDCOLLECTIVE ;  /* 0x000000000000791b */ /* 0x003fe20003800000 */
.L_x_1493:
        /* <DEDUP_REMOVED lines=12> */
.L_x_1494:
[----:B------:R-:W-:Y:S02]  /*18dd0*/  IMAD.MOV.U32 R13, RZ, RZ, R18 ;  /* 0x000000ffff0d7224 */ /* 0x000fe400078e0012 */
[----:B------:R-:W-:Y:S02]  /*18de0*/  IMAD.MOV.U32 R12, RZ, RZ, 0x3 ;  /* 0x00000003ff0c7424 */ /* 0x000fe400078e00ff */
[----:B------:R-:W-:-:S07]  /*18df0*/  IMAD.MOV.U32 R2, RZ, RZ, R14 ;  /* 0x000000ffff027224 */ /* 0x000fce00078e000e */
[----:B------:R-:W-:Y:S05]  /*18e00*/  WARPSYNC.COLLECTIVE R15, `(.L_x_1495) ;  /* 0x000000000f087348 */ /* 0x000fea0003c00000 */
[----:B------:R0:W1:Y:S02]  /*18e10*/  SHFL.IDX P6, R14, R13, R12, R11 ;  /* 0x0000000c0d0e7389 */ /* 0x00006400000c000b */
[----:B01----:R-:W-:Y:S01]  /*18e20*/  ENDCOLLECTIVE ;  /* 0x000000000000791b */ /* 0x003fe20003800000 */
.L_x_1495:
        /* <DEDUP_REMOVED lines=12> */
.L_x_1496:
[----:B------:R-:W-:Y:S02]  /*18ef0*/  IMAD.MOV.U32 R13, RZ, RZ, R18 ;  /* 0x000000ffff0d7224 */ /* 0x000fe400078e0012 */
[----:B------:R-:W-:Y:S02]  /*18f00*/  IMAD.MOV.U32 R12, RZ, RZ, 0x4 ;  /* 0x00000004ff0c7424 */ /* 0x000fe400078e00ff */
[----:B------:R-:W-:-:S07]  /*18f10*/  IMAD.MOV.U32 R2, RZ, RZ, R14 ;  /* 0x000000ffff027224 */ /* 0x000fce00078e000e */
[----:B------:R-:W-:Y:S05]  /*18f20*/  WARPSYNC.COLLECTIVE R15, `(.L_x_1497) ;  /* 0x000000000f087348 */ /* 0x000fea0003c00000 */
[----:B------:R0:W1:Y:S02]  /*18f30*/  SHFL.IDX P6, R14, R13, R12, R11 ;  /* 0x0000000c0d0e7389 */ /* 0x00006400000c000b */
[----:B01----:R-:W-:Y:S01]  /*18f40*/  ENDCOLLECTIVE ;  /* 0x000000000000791b */ /* 0x003fe20003800000 */
.L_x_1497:
        /* <DEDUP_REMOVED lines=12> */
.L_x_1498:
[----:B------:R-:W-:Y:S02]  /*19010*/  IMAD.MOV.U32 R13, RZ, RZ, R18 ;  /* 0x000000ffff0d7224 */ /* 0x000fe400078e0012 */
[----:B------:R-:W-:Y:S02]  /*19020*/  IMAD.MOV.U32 R12, RZ, RZ, 0x5 ;  /* 0x00000005ff0c7424 */ /* 0x000fe400078e00ff */
[----:B------:R-:W-:-:S07]  /*19030*/  IMAD.MOV.U32 R2, RZ, RZ, R14 ;  /* 0x000000ffff027224 */ /* 0x000fce00078e000e */
[----:B------:R-:W-:Y:S05]  /*19040*/  WARPSYNC.COLLECTIVE R15, `(.L_x_1499) ;  /* 0x000000000f087348 */ /* 0x000fea0003c00000 */
[----:B------:R0:W1:Y:S02]  /*19050*/  SHFL.IDX P6, R14, R13, R12, R11 ;  /* 0x0000000c0d0e7389 */ /* 0x00006400000c000b */
[----:B01----:R-:W-:Y:S01]  /*19060*/  ENDCOLLECTIVE ;  /* 0x000000000000791b */ /* 0x003fe20003800000 */
.L_x_1499:
        /* <DEDUP_REMOVED lines=12> */
.L_x_1500:
[----:B------:R-:W-:Y:S02]  /*19130*/  IMAD.MOV.U32 R13, RZ, RZ, R18 ;  /* 0x000000ffff0d7224 */ /* 0x000fe400078e0012 */
[----:B------:R-:W-:Y:S02]  /*19140*/  IMAD.MOV.U32 R12, RZ, RZ, 0x6 ;  /* 0x00000006ff0c7424 */ /* 0x000fe400078e00ff */
[----:B------:R-:W-:-:S07]  /*19150*/  IMAD.MOV.U32 R2, RZ, RZ, R14 ;  /* 0x000000ffff027224 */ /* 0x000fce00078e000e */
[----:B------:R-:W-:Y:S05]  /*19160*/  WARPSYNC.COLLECTIVE R15, `(.L_x_1501) ;  /* 0x000000000f087348 */ /* 0x000fea0003c00000 */
[----:B------:R0:W1:Y:S02]  /*19170*/  SHFL.IDX P6, R14, R13, R12, R11 ;  /* 0x0000000c0d0e7389 */ /* 0x00006400000c000b */
[----:B01----:R-:W-:Y:S01]  /*19180*/  ENDCOLLECTIVE ;  /* 0x000000000000791b */ /* 0x003fe20003800000 */
.L_x_1501:
        /* <DEDUP_REMOVED lines=12> */
.L_x_1502:
[----:B------:R-:W-:Y:S02]  /*19250*/  IMAD.MOV.U32 R13, RZ, RZ, R18 ;  /* 0x000000ffff0d7224 */ /* 0x000fe400078e0012 */
[----:B------:R-:W-:Y:S02]  /*19260*/  IMAD.MOV.U32 R12, RZ, RZ, 0x7 ;  /* 0x00000007ff0c7424 */ /* 0x000fe400078e00ff */
[----:B------:R-:W-:-:S07]  /*19270*/  IMAD.MOV.U32 R2, RZ, RZ, R14 ;  /* 0x000000ffff027224 */ /* 0x000fce00078e000e */
[----:B------:R-:W-:Y:S05]  /*19280*/  WARPSYNC.COLLECTIVE R15, `(.L_x_1503) ;  /* 0x000000000f087348 */ /* 0x000fea0003c00000 */
[----:B------:R0:W1:Y:S02]  /*19290*/  SHFL.IDX P6, R14, R13, R12, R11 ;  /* 0x0000000c0d0e7389 */ /* 0x00006400000c000b */
[----:B01----:R-:W-:Y:S01]  /*192a0*/  ENDCOLLECTIVE ;  /* 0x000000000000791b */ /* 0x003fe20003800000 */
.L_x_1503:
        /* <DEDUP_REMOVED lines=11> */
.L_x_1504:
[----:B------:R-:W-:Y:S01]  /*19360*/  IMAD.MOV.U32 R2, RZ, RZ, R14 ;  /* 0x000000ffff027224 */ /* 0x000fe200078e000e */
[----:B------:R-:W-:Y:S06]  /*19370*/  BRA `(.L_x_1505) ;  /* 0xffffffb0001c7947 */ /* 0x000fec000383ffff */
.L_x_1388:
[----:B0-----:R0:W1:Y:S02]  /*19380*/  SYNCS.PHASECHK.TRANS64.TRYWAIT P0, [R0+URZ+0x16860], R3 ;  /* 0x01686003000075a7 */ /* 0x001064000800017f */
[----:B-1----:R-:W-:Y:S05]  /*19390*/  @!P0 NANOSLEEP.SYNCS 0x989680 ;  /* 0x009896800000895d */ /* 0x002fea0003900000 */
[----:B------:R-:W1:Y:S02]  /*193a0*/  @!P0 SYNCS.PHASECHK.TRANS64 P0, [R0+URZ+0x16860], R3 ;  /* 0x01686003000085a7 */ /* 0x000e64000800007f */
[----:B-1----:R-:W-:Y:S05]  /*193b0*/  @!P0 BRA `(.L_x_1388) ;  /* 0xfffffffc00f08947 */ /* 0x002fea000383ffff */
[----:B------:R-:W-:Y:S05]  /*193c0*/  BRA `(.L_x_1506) ;  /* 0xffffffb400307947 */ /* 0x000fea000383ffff */
.L_x_1389:
        /* <DEDUP_REMOVED lines=8> */
.L_x_1508:
[----:B------:R-:W-:Y:S05]  /*19450*/  BSYNC B0 ;  /* 0x0000000000007941 */ /* 0x000fea0003800000 */
.L_x_1507:
        /* <DEDUP_REMOVED lines=10> */
.L_x_1509:
[----:B------:R-:W-:Y:S02]  /*19500*/  IMAD R4, R4, 0x2, R22 ;  /* 0x0000000204047824 */ /* 0x000fe400078e0216 */
[----:B------:R-:W-:Y:S02]  /*19510*/  IMAD.MOV.U32 R13, RZ, RZ, R18 ;  /* 0x000000ffff0d7224 */ /* 0x000fe400078e0012 */
[----:B------:R-:W-:Y:S01]  /*19520*/  IMAD.MOV.U32 R12, RZ, RZ, 0x1 ;  /* 0x00000001ff0c7424 */ /* 0x000fe200078e00ff */
[----:B------:R-:W-:-:S13]  /*19530*/  IADD3 R2, P1, R14, R5, RZ ;  /* 0x000000050e027210 */ /* 0x000fda0007f3e0ff */
[----:B------:R-:W-:Y:S05]  /*19540*/  WARPSYNC.COLLECTIVE R15, `(.L_x_1510) ;  /* 0x000000000f087348 */ /* 0x000fea0003c00000 */
[----:B------:R0:W1:Y:S02]  /*19550*/  SHFL.IDX P6, R14, R13, R12, R11 ;  /* 0x0000000c0d0e7389 */ /* 0x00006400000c000b */
[----:B01----:R-:W-:Y:S01]  /*19560*/  ENDCOLLECTIVE ;  /* 0x000000000000791b */ /* 0x003fe20003800000 */
.L_x_1510:
        /* <DEDUP_REMOVED lines=11> */
.L_x_1511:
[----:B------:R-:W-:Y:S02]  /*19620*/  IMAD.MOV.U32 R13, RZ, RZ, R18 ;  /* 0x000000ffff0d7224 */ /* 0x000fe400078e0012 */
[----:B------:R-:W-:Y:S02]  /*19630*/  IMAD.MOV.U32 R12, RZ, RZ, 0x2 ;  /* 0x00000002ff0c7424 */ /* 0x000fe400078e00ff */
[----:B------:R-:W-:-:S07]  /*19640*/  IMAD.MOV.U32 R9, RZ, RZ, R14 ;  /* 0x000000ffff097224 */ /* 0x000fce00078e000e */
[----:B------:R-:W-:Y:S05]  /*19650*/  WARPSYNC.COLLECTIVE R15, `(.L_x_1512) ;  /* 0x000000000f087348 */ /* 0x000fea0003c00000 */
[----:B------:R0:W1:Y:S02]  /*19660*/  SHFL.IDX P6, R14, R13, R12, R11 ;  /* 0x0000000c0d0e7389 */ /* 0x00006400000c000b */
[----:B01----:R-:W-:Y:S01]  /*19670*/  ENDCOLLECTIVE ;  /* 0x000000000000791b */ /* 0x003fe20003800000 */
.L_x_1512:
        /* <DEDUP_REMOVED lines=12> */
.L_x_1513:
[----:B------:R-:W-:Y:S02]  /*19740*/  IMAD.MOV.U32 R13, RZ, RZ, R18 ;  /* 0x000000ffff0d7224 */ /* 0x000fe400078e0012 */
[----:B------:R-:W-:Y:S02]  /*19750*/  IMAD.MOV.U32 R12, RZ, RZ, 0x3 ;  /* 0x00000003ff0c7424 */ /* 0x000fe400078e00ff */
[----:B------:R-:W-:-:S07]  /*19760*/  IMAD.MOV.U32 R10, RZ, RZ, R14 ;  /* 0x000000ffff0a7224 */ /* 0x000fce00078e000e */
[----:B------:R-:W-:Y:S05]  /*19770*/  WARPSYNC.COLLECTIVE R15, `(.L_x_1514) ;  /* 0x000000000f087348 */ /* 0x000fea0003c00000 */
[----:B------:R0:W1:Y:S02]  /*19780*/  SHFL.IDX P6, R14, R13, R12, R11 ;  /* 0x0000000c0d0e7389 */ /* 0x00006400000c000b */
[----:B01----:R-:W-:Y:S01]  /*19790*/  ENDCOLLECTIVE ;  /* 0x000000000000791b */ /* 0x003fe20003800000 */
.L_x_1514:
        /* <DEDUP_REMOVED lines=12> */
.L_x_1515:
[----:B------:R-:W-:Y:S02]  /*19860*/  IMAD.MOV.U32 R13, RZ, RZ, R18 ;  /* 0x000000ffff0d7224 */ /* 0x000fe400078e0012 */
[----:B------:R-:W-:Y:S02]  /*19870*/  IMAD.MOV.U32 R12, RZ, RZ, 0x4 ;  /* 0x00000004ff0c7424 */ /* 0x000fe400078e00ff */
[----:B------:R-:W-:-:S07]  /*19880*/  IMAD.MOV.U32 R9, RZ, RZ, R14 ;  /* 0x000000ffff097224 */ /* 0x000fce00078e000e */
[----:B------:R-:W-:Y:S05]  /*19890*/  WARPSYNC.COLLECTIVE R15, `(.L_x_1516) ;  /* 0x000000000f087348 */ /* 0x000fea0003c00000 */
[----:B------:R0:W1:Y:S02]  /*198a0*/  SHFL.IDX P6, R14, R13, R12, R11 ;  /* 0x0000000c0d0e7389 */ /* 0x00006400000c000b */
[----:B01----:R-:W-:Y:S01]  /*198b0*/  ENDCOLLECTIVE ;  /* 0x000000000000791b */ /* 0x003fe20003800000 */
.L_x_1516:
        /* <DEDUP_REMOVED lines=12> */
.L_x_1517:
[----:B------:R-:W-:Y:S02]  /*19980*/  IMAD.MOV.U32 R13, RZ, RZ, R18 ;  /* 0x000000ffff0d7224 */ /* 0x000fe400078e0012 */
[----:B------:R-:W-:Y:S02]  /*19990*/  IMAD.MOV.U32 R12, RZ, RZ, 0x5 ;  /* 0x00000005ff0c7424 */ /* 0x000fe400078e00ff */
[----:B------:R-:W-:-:S07]  /*199a0*/  IMAD.MOV.U32 R10, RZ, RZ, R14 ;  /* 0x000000ffff0a7224 */ /* 0x000fce00078e000e */
[----:B------:R-:W-:Y:S05]  /*199b0*/  WARPSYNC.COLLECTIVE R15, `(.L_x_1518) ;  /* 0x000000000f087348 */ /* 0x000fea0003c00000 */
[----:B------:R0:W1:Y:S02]  /*199c0*/  SHFL.IDX P6, R14, R13, R12, R11 ;  /* 0x0000000c0d0e7389 */ /* 0x00006400000c000b */
[----:B01----:R-:W-:Y:S01]  /*199d0*/  ENDCOLLECTIVE ;  /* 0x000000000000791b */ /* 0x003fe20003800000 */
.L_x_1518:
        /* <DEDUP_REMOVED lines=12> */
.L_x_1519:
[----:B------:R-:W-:Y:S02]  /*19aa0*/  IMAD.MOV.U32 R13, RZ, RZ, R18 ;  /* 0x000000ffff0d7224 */ /* 0x000fe400078e0012 */
[----:B------:R-:W-:Y:S02]  /*19ab0*/  IMAD.MOV.U32 R12, RZ, RZ, 0x6 ;  /* 0x00000006ff0c7424 */ /* 0x000fe400078e00ff */
[----:B------:R-:W-:-:S07]  /*19ac0*/  IMAD.MOV.U32 R9, RZ, RZ, R14 ;  /* 0x000000ffff097224 */ /* 0x000fce00078e000e */
[----:B------:R-:W-:Y:S05]  /*19ad0*/  WARPSYNC.COLLECTIVE R15, `(.L_x_1520) ;  /* 0x000000000f087348 */ /* 0x000fea0003c00000 */
[----:B------:R0:W1:Y:S02]  /*19ae0*/  SHFL.IDX P6, R14, R13, R12, R11 ;  /* 0x0000000c0d0e7389 */ /* 0x00006400000c000b */
[----:B01----:R-:W-:Y:S01]  /*19af0*/  ENDCOLLECTIVE ;  /* 0x000000000000791b */ /* 0x003fe20003800000 */
.L_x_1520:
        /* <DEDUP_REMOVED lines=12> */
.L_x_1521:
[----:B------:R-:W-:Y:S02]  /*19bc0*/  IMAD.MOV.U32 R13, RZ, RZ, R18 ;  /* 0x000000ffff0d7224 */ /* 0x000fe400078e0012 */
[----:B------:R-:W-:Y:S01]  /*19bd0*/  IMAD.MOV.U32 R12, RZ, RZ, 0x7 ;  /* 0x00000007ff0c7424 */ /* 0x000fe200078e00ff */
[----:B------:R-:W-:-:S13]  /*19be0*/  IADD3 R2, P1, R14, R5, RZ ;  /* 0x000000050e027210 */ /* 0x000fda0007f3e0ff */
[----:B------:R-:W-:Y:S05]  /*19bf0*/  WARPSYNC.COLLECTIVE R15, `(.L_x_1522) ;  /* 0x000000000f087348 */ /* 0x000fea0003c00000 */
[----:B------:R0:W1:Y:S02]  /*19c00*/  SHFL.IDX P6, R14, R13, R12, R11 ;  /* 0x0000000c0d0e7389 */ /* 0x00006400000c000b */
[----:B01----:R-:W-:Y:S01]  /*19c10*/  ENDCOLLECTIVE ;  /* 0x000000000000791b */ /* 0x003fe20003800000 */
.L_x_1522:
        /* <DEDUP_REMOVED lines=10> */
.L_x_1523:
[----:B------:R-:W-:Y:S05]  /*19cc0*/  BRA `(.L_x_1524) ;  /* 0xffffffac00e47947 */ /* 0x000fea000383ffff */
.L_x_1394:
        /* <DEDUP_REMOVED lines=8> */
.L_x_1526:
[----:B------:R-:W-:Y:S05]  /*19d50*/  BSYNC B0 ;  /* 0x0000000000007941 */ /* 0x000fea0003800000 */
.L_x_1525:
        /* <DEDUP_REMOVED lines=9> */
.L_x_1527:
[----:B------:R-:W-:Y:S02]  /*19df0*/  ULDC UR4, c[0x0][0xc3c] ;  /* 0x00030f0000047ab9 */ /* 0x000fe40000000800 */
[----:B------:R-:W-:-:S13]  /*19e00*/  ISETP.GE.OR P1, PT, R9, UR4, !P0 ;  /* 0x0000000409007c0c */ /* 0x000fda000c726670 */
[----:B------:R-:W0:Y:S08]  /*19e10*/  @!P1 LDC.64 R2, c[0x0][0xc80] ;  /* 0x00032000ff029b82 */ /* 0x000e300000000a00 */
[----:B------:R-:W1:Y:S01]  /*19e20*/  @!P1 LDC.64 R4, c[0x0][0xc78] ;  /* 0x00031e00ff049b82 */ /* 0x000e620000000a00 */
[----:B------:R-:W-:Y:S01]  /*19e30*/  CS2R R16, SRZ ;  /* 0x0000000000107805 */ /* 0x000fe2000001ff00 */
[----:B------:R-:W-:-:S02]  /*19e40*/  IMAD.MOV.U32 R11, RZ, RZ, RZ ;  /* 0x000000ffff0b7224 */ /* 0x000fc400078e00ff */
[----:B------:R-:W-:Y:S02]  /*19e50*/  IMAD.MOV.U32 R6, RZ, RZ, R14 ;  /* 0x000000ffff067224 */ /* 0x000fe400078e000e */
[----:B0-----:R-:W-:-:S05]  /*19e60*/  @!P1 IMAD.WIDE R2, R9, 0x4, R2 ;  /* 0x0000000409029825 */ /* 0x001fca00078e0202 */
[----:B------:R1:W2:Y:S02]  /*19e70*/  @!P1 LDG.E R7, desc[UR54][R2.64] ;  /* 0x0000003602079981 */ /* 0x0002a4000c1e1900 */
[----:B-1----:R-:W-:-:S05]  /*19e80*/  @!P1 IMAD.WIDE R2, R9, 0x4, R4 ;  /* 0x0000000409029825 */ /* 0x002fca00078e0204 */
[----:B------:R-:W3:Y:S01]  /*19e90*/  @!P1 LDG.E R4, desc[UR54][R2.64] ;  /* 0x0000003602049981 */ /* 0x000ee2000c1e1900 */
[----:B------:R-:W-:Y:S01]  /*19ea0*/  IMAD.MOV.U32 R5, RZ, RZ, RZ ;  /* 0x000000ffff057224 */ /* 0x000fe200078e00ff */
[C---:B------:R-:W-:Y:S02]  /*19eb0*/  ISETP.GE.U32.AND P2, PT, R8.reuse, 0x2, PT ;  /* 0x000000020800780c */ /* 0x040fe40003f46070 */
[C---:B------:R-:W-:Y:S02]  /*19ec0*/  ISETP.GE.U32.AND P3, PT, R8.reuse, 0x4, PT ;  /* 0x000000040800780c */ /* 0x040fe40003f66070 */
        /* <DEDUP_REMOVED lines=9> */
.L_x_1528:
[----:B------:R-:W-:Y:S01]  /*19f60*/  IMAD.MOV.U32 R12, RZ, RZ, 0x2 ;  /* 0x00000002ff0c7424 */ /* 0x000fe200078e00ff */
[----:B------:R-:W-:-:S05]  /*19f70*/  SEL R4, R14, RZ, P1 ;  /* 0x000000ff0e047207 */ /* 0x000fca0000800000 */
[----:B------:R-:W-:-:S04]  /*19f80*/  IMAD.IADD R4, R13, 0x1, R4 ;  /* 0x000000010d047824 */ /* 0x000fc800078e0204 */
[----:B------:R-:W-:-:S07]  /*19f90*/  IMAD.MOV.U32 R13, RZ, RZ, R4 ;  /* 0x000000ffff0d7224 */ /* 0x000fce00078e0004 */
[----:B------:R-:W-:Y:S05]  /*19fa0*/  WARPSYNC.COLLECTIVE R15, `(.L_x_1529) ;  /* 0x000000000f087348 */ /* 0x000fea0003c00000 */
[----:B------:R0:W1:Y:S02]  /*19fb0*/  SHFL.UP P6, R14, R13, R12, R11 ;  /* 0x0400000c0d0e7389 */ /* 0x00006400000c000b */
[----:B01----:R-:W-:Y:S01]  /*19fc0*/  ENDCOLLECTIVE ;  /* 0x000000000000791b */ /* 0x003fe20003800000 */
.L_x_1529:
[----:B------:R-:W-:Y:S01]  /*19fd0*/  IMAD.MOV.U32 R12, RZ, RZ, 0x4 ;  /* 0x00000004ff0c7424 */ /* 0x000fe200078e00ff */
[----:B------:R-:W-:-:S05]  /*19fe0*/  SEL R3, R14, RZ, P2 ;  /* 0x000000ff0e037207 */ /* 0x000fca0001000000 */
[----:B------:R-:W-:-:S04]  /*19ff0*/  IMAD.IADD R2, R4, 0x1, R3 ;  /* 0x0000000104027824 */ /* 0x000fc800078e0203 */
[----:B------:R-:W-:-:S07]  /*1a000*/  IMAD.MOV.U32 R13, RZ, RZ, R2 ;  /* 0x000000ffff0d7224 */ /* 0x000fce00078e0002 */
[----:B------:R-:W-:Y:S05]  /*1a010*/  WARPSYNC.COLLECTIVE R15, `(.L_x_1530) ;  /* 0x000000000f087348 */ /* 0x000fea0003c00000 */
[----:B------:R0:W1:Y:S02]  /*1a020*/  SHFL.UP P6, R14, R13, R12, R11 ;  /* 0x0400000c0d0e7389 */ /* 0x00006400000c000b */
[----:B01----:R-:W-:Y:S01]  /*1a030*/  ENDCOLLECTIVE ;  /* 0x000000000000791b */ /* 0x003fe20003800000 */
.L_x_1530:
[----:B------:R-:W-:Y:S01]  /*1a040*/  IMAD.MOV.U32 R12, RZ, RZ, 0x8 ;  /* 0x00000008ff0c7424 */ /* 0x000fe200078e00ff */
[----:B------:R-:W-:-:S05]  /*1a050*/  SEL R3, R14, RZ, P3 ;  /* 0x000000ff0e037207 */ /* 0x000fca0001800000 */
[----:B------:R-:W-:-:S04]  /*1a060*/  IMAD.IADD R3, R2, 0x1, R3 ;  /* 0x0000000102037824 */ /* 0x000fc800078e0203 */
[----:B------:R-:W-:-:S07]  /*1a070*/  IMAD.MOV.U32 R13, RZ, RZ, R3 ;  /* 0x000000ffff0d7224 */ /* 0x000fce00078e0003 */
[----:B------:R-:W-:Y:S05]  /*1a080*/  WARPSYNC.COLLECTIVE R15, `(.L_x_1531) ;  /* 0x000000000f087348 */ /* 0x000fea0003c00000 */
[----:B------:R0:W1:Y:S02]  /*1a090*/  SHFL.UP P6, R14, R13, R12, R11 ;  /* 0x0400000c0d0e7389 */ /* 0x00006400000c000b */
[----:B01----:R-:W-:Y:S01]  /*1a0a0*/  ENDCOLLECTIVE ;  /* 0x000000000000791b */ /* 0x003fe20003800000 */
.L_x_1531:
[----:B------:R-:W-:Y:S01]  /*1a0b0*/  IMAD.MOV.U32 R12, RZ, RZ, 0x10 ;  /* 0x00000010ff0c7424 */ /* 0x000fe200078e00ff */
[----:B------:R-:W-:-:S05]  /*1a0c0*/  SEL R4, R14, RZ, P4 ;  /* 0x000000ff0e047207 */ /* 0x000fca0002000000 */
[----:B------:R-:W-:-:S04]  /*1a0d0*/  IMAD.IADD R4, R3, 0x1, R4 ;  /* 0x0000000103047824 */ /* 0x000fc800078e0204 */
[----:B------:R-:W-:-:S07]  /*1a0e0*/  IMAD.MOV.U32 R13, RZ, RZ, R4 ;  /* 0x000000ffff0d7224 */ /* 0x000fce00078e0004 */
[----:B------:R-:W-:Y:S05]  /*1a0f0*/  WARPSYNC.COLLECTIVE R15, `(.L_x_1532) ;  /* 0x000000000f087348 */ /* 0x000fea0003c00000 */
[----:B------:R0:W1:Y:S02]  /*1a100*/  SHFL.UP P6, R14, R13, R12, R11 ;  /* 0x0400000c0d0e7389 */ /* 0x00006400000c000b */
[----:B01----:R-:W-:Y:S01]  /*1a110*/  ENDCOLLECTIVE ;  /* 0x000000000000791b */ /* 0x003fe20003800000 */
.L_x_1532:
        /* <DEDUP_REMOVED lines=8> */
.L_x_1533:
[----:B------:R-:W-:Y:S05]  /*1a1a0*/  BRA `(.L_x_1534) ;  /* 0xffffffac00f07947 */ /* 0x000fea000383ffff */
.L_x_1397:
[----:B------:R-:W-:Y:S01]  /*1a1b0*/  BSSY B0, `(.L_x_1535) ;  /* 0x0000007000007945 */ /* 0x000fe20003800000 */
[----:B------:R-:W-:Y:S02]  /*1a1c0*/  IMAD.MOV.U32 R12, RZ, RZ, 0x1 ;  /* 0x00000001ff0c7424 */ /* 0x000fe400078e00ff */
[----:B------:R-:W-:Y:S02]  /*1a1d0*/  IMAD.MOV.U32 R11, RZ, RZ, RZ ;  /* 0x000000ffff0b7224 */ /* 0x000fe400078e00ff */
[----:B------:R-:W-:-:S07]  /*1a1e0*/  IMAD.MOV.U32 R15, RZ, RZ, -0x1 ;  /* 0xffffffffff0f7424 */ /* 0x000fce00078e00ff */
[----:B------:R-:W-:Y:S05]  /*1a1f0*/  WARPSYNC.COLLECTIVE R15, `(.L_x_1536) ;  /* 0x000000000f087348 */ /* 0x000fea0003c00000 */
[----:B------:R0:W1:Y:S02]  /*1a200*/  SHFL.UP P6, R14, R13, R12, R11 ;  /* 0x0400000c0d0e7389 */ /* 0x00006400000c000b */
[----:B01----:R-:W-:Y:S01]  /*1a210*/  ENDCOLLECTIVE ;  /* 0x000000000000791b */ /* 0x003fe20003800000 */
.L_x_1536:
[----:B------:R-:W-:Y:S05]  /*1a220*/  BSYNC B0 ;  /* 0x0000000000007941 */ /* 0x000fea0003800000 */
.L_x_1535:
        /* <DEDUP_REMOVED lines=8> */
.L_x_1537:
[----:B------:R-:W-:Y:S01]  /*1a2b0*/  IMAD.MOV.U32 R12, RZ, RZ, 0x4 ;  /* 0x00000004ff0c7424 */ /* 0x000fe200078e00ff */
[----:B------:R-:W-:-:S05]  /*1a2c0*/  SEL R2, R14, RZ, P2 ;  /* 0x000000ff0e027207 */ /* 0x000fca0001000000 */
[----:B------:R-:W-:-:S04]  /*1a2d0*/  IMAD.IADD R2, R13, 0x1, R2 ;  /* 0x000000010d027824 */ /* 0x000fc800078e0202 */
[----:B------:R-:W-:-:S07]  /*1a2e0*/  IMAD.MOV.U32 R13, RZ, RZ, R2 ;  /* 0x000000ffff0d7224 */ /* 0x000fce00078e0002 */
[----:B------:R-:W-:Y:S05]  /*1a2f0*/  WARPSYNC.COLLECTIVE R15, `(.L_x_1538) ;  /* 0x000000000f087348 */ /* 0x000fea0003c00000 */
[----:B------:R0:W1:Y:S02]  /*1a300*/  SHFL.UP P6, R14, R13, R12, R11 ;  /* 0x0400000c0d0e7389 */ /* 0x00006400000c000b */
[----:B01----:R-:W-:Y:S01]  /*1a310*/  ENDCOLLECTIVE ;  /* 0x000000000000791b */ /* 0x003fe20003800000 */
.L_x_1538:
[----:B------:R-:W-:Y:S01]  /*1a320*/  IMAD.MOV.U32 R12, RZ, RZ, 0x8 ;  /* 0x00000008ff0c7424 */ /* 0x000fe200078e00ff */
[----:B------:R-:W-:-:S05]  /*1a330*/  SEL R3, R14, RZ, P3 ;  /* 0x000000ff0e037207 */ /* 0x000fca0001800000 */
[----:B------:R-:W-:-:S04]  /*1a340*/  IMAD.IADD R3, R2, 0x1, R3 ;  /* 0x0000000102037824 */ /* 0x000fc800078e0203 */
[----:B------:R-:W-:-:S07]  /*1a350*/  IMAD.MOV.U32 R13, RZ, RZ, R3 ;  /* 0x000000ffff0d7224 */ /* 0x000fce00078e0003 */
[----:B------:R-:W-:Y:S05]  /*1a360*/  WARPSYNC.COLLECTIVE R15, `(.L_x_1539) ;  /* 0x000000000f087348 */ /* 0x000fea0003c00000 */
[----:B------:R0:W1:Y:S02]  /*1a370*/  SHFL.UP P6, R14, R13, R12, R11 ;  /* 0x0400000c0d0e7389 */ /* 0x00006400000c000b */
[----:B01----:R-:W-:Y:S01]  /*1a380*/  ENDCOLLECTIVE ;  /* 0x000000000000791b */ /* 0x003fe20003800000 */
.L_x_1539:
[----:B------:R-:W-:Y:S01]  /*1a390*/  IMAD.MOV.U32 R12, RZ, RZ, 0x10 ;  /* 0x00000010ff0c7424 */ /* 0x000fe200078e00ff */
[----:B------:R-:W-:-:S05]  /*1a3a0*/  SEL R4, R14, RZ, P4 ;  /* 0x000000ff0e047207 */ /* 0x000fca0002000000 */
[----:B------:R-:W-:-:S04]  /*1a3b0*/  IMAD.IADD R4, R3, 0x1, R4 ;  /* 0x0000000103047824 */ /* 0x000fc800078e0204 */
[----:B------:R-:W-:-:S07]  /*1a3c0*/  IMAD.MOV.U32 R13, RZ, RZ, R4 ;  /* 0x000000ffff0d7224 */ /* 0x000fce00078e0004 */
[----:B------:R-:W-:Y:S05]  /*1a3d0*/  WARPSYNC.COLLECTIVE R15, `(.L_x_1540) ;  /* 0x000000000f087348 */ /* 0x000fea0003c00000 */
[----:B------:R0:W1:Y:S02]  /*1a3e0*/  SHFL.UP P6, R14, R13, R12, R11 ;  /* 0x0400000c0d0e7389 */ /* 0x00006400000c000b */
[----:B01----:R-:W-:Y:S01]  /*1a3f0*/  ENDCOLLECTIVE ;  /* 0x000000000000791b */ /* 0x003fe20003800000 */
.L_x_1540:
        /* <DEDUP_REMOVED lines=8> */
.L_x_1541:
[----:B------:R-:W-:Y:S05]  /*1a480*/  BRA `(.L_x_1542) ;  /* 0xffffffac00dc7947 */ /* 0x000fea000383ffff */
.L_x_1399:
[----:B------:R-:W-:Y:S01]  /*1a490*/  BSSY B0, `(.L_x_1543) ;  /* 0x0000006000007945 */ /* 0x000fe20003800000 */
[----:B------:R-:W-:Y:S01]  /*1a4a0*/  PLOP3.LUT P6, PT, P6, PT, PT, 0x8, 0x0 ;  /* 0x000000000000781c */ /* 0x000fe200037ce170 */
[----:B------:R-:W-:-:S12]  /*1a4b0*/  IMAD.MOV.U32 R15, RZ, RZ, -0x1 ;  /* 0xffffffffff0f7424 */ /* 0x000fd800078e00ff */
[----:B0-----:R-:W-:Y:S05]  /*1a4c0*/  WARPSYNC.COLLECTIVE R15, `(.L_x_1544) ;  /* 0x000000000f087348 */ /* 0x001fea0003c00000 */
[----:B------:R-:W-:Y:S01]  /*1a4d0*/  VOTE.ANY R14, PT, P6 ;  /* 0x00000000000e7806 */ /* 0x000fe200030e0100 */
[----:B0-----:R-:W-:Y:S06]  /*1a4e0*/  ENDCOLLECTIVE ;  /* 0x000000000000791b */ /* 0x001fec0003800000 */
.L_x_1544:
[----:B------:R-:W-:Y:S05]  /*1a4f0*/  BSYNC B0 ;  /* 0x0000000000007941 */ /* 0x000fea0003800000 */
.L_x_1543:
[----:B------:R-:W-:Y:S02]  /*1a500*/  IMAD.MOV.U32 R3, RZ, RZ, R14 ;  /* 0x000000ffff037224 */ /* 0x000fe400078e000e */
[----:B------:R-:W-:Y:S02]  /*1a510*/  IMAD.MOV.U32 R13, RZ, RZ, R17 ;  /* 0x000000ffff0d7224 */ /* 0x000fe400078e0011 */
[----:B------:R-:W0:Y:S01]  /*1a520*/  POPC R7, R3 ;  /* 0x0000000300077309 */ /* 0x000e220000000000 */
[----:B------:R-:W-:Y:S02]  /*1a530*/  IMAD.MOV.U32 R11, RZ, RZ, 0x1f ;  /* 0x0000001fff0b7424 */ /* 0x000fe400078e00ff */
[----:B------:R-:W-:Y:S02]  /*1a540*/  IMAD.MOV.U32 R15, RZ, RZ, -0x1 ;  /* 0xffffffffff0f7424 */ /* 0x000fe400078e00ff */
[----:B0-----:R-:W-:Y:S02]  /*1a550*/  IMAD.MOV.U32 R12, RZ, RZ, R7 ;  /* 0x000000ffff0c7224 */ /* 0x001fe400078e0007 */
[----:B------:R-:W-:-:S07]  /*1a560*/  IMAD.IADD R19, R7, 0x1, R19 ;  /* 0x0000000107137824 */ /* 0x000fce00078e0213 */
[----:B------:R-:W-:Y:S05]  /*1a570*/  WARPSYNC.COLLECTIVE R15, `(.L_x_1545) ;  /* 0x000000000f087348 */ /* 0x000fea0003c00000 */
[----:B------:R0:W1:Y:S02]  /*1a580*/  SHFL.IDX P6, R14, R13, R12, R11 ;  /* 0x0000000c0d0e7389 */ /* 0x00006400000c000b */
[----:B01----:R-:W-:Y:S01]  /*1a590*/  ENDCOLLECTIVE ;  /* 0x000000000000791b */ /* 0x003fe20003800000 */
.L_x_1545:
[----:B------:R-:W-:Y:S02]  /*1a5a0*/  IMAD.MOV.U32 R13, RZ, RZ, R5 ;  /* 0x000000ffff0d7224 */ /* 0x000fe400078e0005 */
[----:B------:R-:W-:-:S07]  /*1a5b0*/  IMAD.MOV.U32 R17, RZ, RZ, R14 ;  /* 0x000000ffff117224 */ /* 0x000fce00078e000e */
[----:B------:R-:W-:Y:S05]  /*1a5c0*/  WARPSYNC.COLLECTIVE R15, `(.L_x_1546) ;  /* 0x000000000f087348 */ /* 0x000fea0003c00000 */
[----:B------:R0:W1:Y:S02]  /*1a5d0*/  SHFL.IDX P6, R14, R13, R12, R11 ;  /* 0x0000000c0d0e7389 */ /* 0x00006400000c000b */
[----:B01----:R-:W-:Y:S01]  /*1a5e0*/  ENDCOLLECTIVE ;  /* 0x000000000000791b */ /* 0x003fe20003800000 */
.L_x_1546:
[----:B------:R-:W-:Y:S01]  /*1a5f0*/  IMAD.MOV.U32 R5, RZ, RZ, R14 ;  /* 0x000000ffff057224 */ /* 0x000fe200078e000e */
[----:B------:R-:W-:Y:S06]  /*1a600*/  BRA `(.L_x_1547) ;  /* 0xffffffac00bc7947 */ /* 0x000fec000383ffff */
.L_x_1401:
[----:B------:R-:W-:Y:S01]  /*1a610*/  BSSY B0, `(.L_x_1548) ;  /* 0x0000007000007945 */ /* 0x000fe20003800000 */
[----:B------:R-:W-:Y:S02]  /*1a620*/  IMAD.MOV.U32 R13, RZ, RZ, R2 ;  /* 0x000000ffff0d7224 */ /* 0x000fe400078e0002 */
[----:B------:R-:W-:Y:S02]  /*1a630*/  IMAD.MOV.U32 R11, RZ, RZ, 0x1f ;  /* 0x0000001fff0b7424 */ /* 0x000fe400078e00ff */
[----:B------:R-:W-:-:S07]  /*1a640*/  IMAD.MOV.U32 R15, RZ, RZ, -0x1 ;  /* 0xffffffffff0f7424 */ /* 0x000fce00078e00ff */
[----:B0123--:R-:W-:Y:S05]  /*1a650*/  WARPSYNC.COLLECTIVE R15, `(.L_x_1549) ;  /* 0x000000000f087348 */ /* 0x00ffea0003c00000 */
[----:B------:R4:W0:Y:S02]  /*1a660*/  SHFL.IDX P6, R14, R13, R12, R11 ;  /* 0x0000000c0d0e7389 */ /* 0x00082400000c000b */
[----:B01234-:R-:W-:Y:S01]  /*1a670*/  ENDCOLLECTIVE ;  /* 0x000000000000791b */ /* 0x01ffe20003800000 */
.L_x_1549:
[----:B------:R-:W-:Y:S05]  /*1a680*/  BSYNC B0 ;  /* 0x0000000000007941 */ /* 0x000fea0003800000 */
.L_x_1548:
[----:B------:R-:W-:Y:S01]  /*1a690*/  IMAD.MOV.U32 R16, RZ, RZ, R14 ;  /* 0x000000ffff107224 */ /* 0x000fe200078e000e */
[----:B------:R-:W-:Y:S06]  /*1a6a0*/  BRA `(.L_x_1400) ;  /* 0xffffffac00ac7947 */ /* 0x000fec000383ffff */
.L_x_1407:
[----:B0-----:R0:W2:Y:S02]  /*1a6b0*/  SYNCS.PHASECHK.TRANS64.TRYWAIT P0, [R4+URZ+0x16820], R0 ;  /* 0x01682000040075a7 */ /* 0x0010a4000800017f */
[----:B--2---:R-:W-:Y:S05]  /*1a6c0*/  @!P0 NANOSLEEP.SYNCS 0x989680 ;  /* 0x009896800000895d */ /* 0x004fea0003900000 */
[----:B------:R-:W2:Y:S02]  /*1a6d0*/  @!P0 SYNCS.PHASECHK.TRANS64 P0, [R4+URZ+0x16820], R0 ;  /* 0x01682000040085a7 */ /* 0x000ea4000800007f */
[----:B--2---:R-:W-:Y:S05]  /*1a6e0*/  @!P0 BRA `(.L_x_1407) ;  /* 0xfffffffc00f08947 */ /* 0x004fea000383ffff */
[----:B------:R-:W-:Y:S05]  /*1a6f0*/  BRA `(.L_x_1550) ;  /* 0xffffffb800047947 */ /* 0x000fea000383ffff */
.L_x_1408:
[----:B------:R-:W2:Y:S01]  /*1a700*/  S2R R2, SR_TID.X ;  /* 0x0000000000027919 */ /* 0x000ea20000002100 */
[----:B------:R-:W-:Y:S01]  /*1a710*/  BSSY B0, `(.L_x_1551) ;  /* 0x000000a000007945 */ /* 0x000fe20003800000 */
[----:B------:R-:W-:Y:S02]  /*1a720*/  IMAD.MOV.U32 R12, RZ, RZ, RZ ;  /* 0x000000ffff0c7224 */ /* 0x000fe400078e00ff */
[----:B------:R-:W-:Y:S02]  /*1a730*/  IMAD.MOV.U32 R11, RZ, RZ, 0x1f ;  /* 0x0000001fff0b7424 */ /* 0x000fe400078e00ff */
[----:B------:R-:W-:Y:S01]  /*1a740*/  IMAD.MOV.U32 R15, RZ, RZ, -0x1 ;  /* 0xffffffffff0f7424 */ /* 0x000fe200078e00ff */
[----:B--2---:R-:W-:-:S04]  /*1a750*/  SHF.R.U32.HI R2, RZ, 0x5, R2 ;  /* 0x00000005ff027819 */ /* 0x004fc80000011602 */
[----:B------:R-:W-:-:S05]  /*1a760*/  LOP3.LUT R2, R2, 0x3, RZ, 0xc0, !PT ;  /* 0x0000000302027812 */ /* 0x000fca00078ec0ff */
[----:B------:R-:W-:-:S07]  /*1a770*/  IMAD.MOV.U32 R13, RZ, RZ, R2 ;  /* 0x000000ffff0d7224 */ /* 0x000fce00078e0002 */
[----:B01----:R-:W-:Y:S05]  /*1a780*/  WARPSYNC.COLLECTIVE R15, `(.L_x_1552) ;  /* 0x000000000f087348 */ /* 0x003fea0003c00000 */
[----:B------:R2:W3:Y:S02]  /*1a790*/  SHFL.IDX P6, R14, R13, R12, R11 ;  /* 0x0000000c0d0e7389 */ /* 0x0004e400000c000b */
[----:B0123--:R-:W-:Y:S01]  /*1a7a0*/  ENDCOLLECTIVE ;  /* 0x000000000000791b */ /* 0x00ffe20003800000 */
.L_x_1552:
[----:B------:R-:W-:Y:S05]  /*1a7b0*/  BSYNC B0 ;  /* 0x0000000000007941 */ /* 0x000fea0003800000 */
.L_x_1551:
[----:B------:R-:W-:Y:S05]  /*1a7c0*/  BRA `(.L_x_1553) ;  /* 0xffffffb400ec7947 */ /* 0x000fea000383ffff */
.L_x_1411:
[----:B------:R-:W-:Y:S01]  /*1a7d0*/  BSSY B1, `(.L_x_1554) ;  /* 0x0000006000017945 */ /* 0x000fe20003800000 */
[----:B------:R-:W-:-:S07]  /*1a7e0*/  IMAD.MOV.U32 R15, RZ, RZ, -0x1 ;  /* 0xffffffffff0f7424 */ /* 0x000fce00078e00ff */
[----:B01----:R-:W-:Y:S05]  /*1a7f0*/  WARPSYNC.COLLECTIVE R15, `(.L_x_1555) ;  /* 0x000000000f0c7348 */ /* 0x003fea0003c00000 */
[----:B------:R-:W-:Y:S02]  /*1a800*/  ELECT P6, UR62, PT ;  /* 0x00000000003e782f */ /* 0x000fe400038c0000 */
[----:B------:R-:W-:Y:S01]  /*1a810*/  MOV R14, UR62 ;  /* 0x0000003e000e7c02 */ /* 0x000fe20008000f00 */
[----:B01----:R-:W-:Y:S10]  /*1a820*/  ENDCOLLECTIVE ;  /* 0x000000000000791b */ /* 0x003ff40003800000 */
.L_x_1555:
[----:B------:R-:W-:Y:S05]  /*1a830*/  BSYNC B1 ;  /* 0x0000000000017941 */ /* 0x000fea0003800000 */
.L_x_1554:
[----:B------:R-:W-:Y:S05]  /*1a840*/  BRA `(.L_x_1556) ;  /* 0xffffffb400e47947 */ /* 0x000fea000383ffff */
.L_x_1413:
[----:B0-----:R0:W2:Y:S02]  /*1a850*/  SYNCS.PHASECHK.TRANS64.TRYWAIT P1, [R5+URZ+0x16840], R0 ;  /* 0x01684000050075a7 */ /* 0x0010a4000802017f */
[----:B--2---:R-:W-:Y:S05]  /*1a860*/  @!P1 NANOSLEEP.SYNCS 0x989680 ;  /* 0x009896800000995d */ /* 0x004fea0003900000 */
[----:B------:R-:W2:Y:S02]  /*1a870*/  @!P1 SYNCS.PHASECHK.TRANS64 P1, [R5+URZ+0x16840], R0 ;  /* 0x01684000050095a7 */ /* 0x000ea4000802007f */
[----:B--2---:R-:W-:Y:S05]  /*1a880*/  @!P1 BRA `(.L_x_1413) ;  /* 0xfffffffc00f09947 */ /* 0x004fea000383ffff */
[----:B------:R-:W-:Y:S05]  /*1a890*/  BRA `(.L_x_1557) ;  /* 0xffffffb800047947 */ /* 0x000fea000383ffff */
.L_x_1415:
[----:B--2---:R2:W3:Y:S02]  /*1a8a0*/  SYNCS.PHASECHK.TRANS64.TRYWAIT P1, [R25+URZ+0x16840], R2 ;  /* 0x01684002190075a7 */ /* 0x0044e4000802017f */
[----:B---3--:R-:W-:Y:S05]  /*1a8b0*/  @!P1 NANOSLEEP.SYNCS 0x989680 ;  /* 0x009896800000995d */ /* 0x008fea0003900000 */
[----:B------:R-:W3:Y:S02]  /*1a8c0*/  @!P1 SYNCS.PHASECHK.TRANS64 P1, [R25+URZ+0x16840], R2 ;  /* 0x01684002190095a7 */ /* 0x000ee4000802007f */
[----:B---3--:R-:W-:Y:S05]  /*1a8d0*/  @!P1 BRA `(.L_x_1415) ;  /* 0xfffffffc00f09947 */ /* 0x008fea000383ffff */
[----:B------:R-:W-:Y:S05]  /*1a8e0*/  BRA `(.L_x_1558) ;  /* 0xffffffb800107947 */ /* 0x000fea000383ffff */
.L_x_1417:
[----:B---3--:R3:W4:Y:S02]  /*1a8f0*/  SYNCS.PHASECHK.TRANS64.TRYWAIT P1, [R5+URZ+0x16860], R0 ;  /* 0x01686000050075a7 */ /* 0x008724000802017f */
[----:B----4-:R-:W-:Y:S05]  /*1a900*/  @!P1 NANOSLEEP.SYNCS 0x989680 ;  /* 0x009896800000995d */ /* 0x010fea0003900000 */
[----:B------:R-:W4:Y:S02]  /*1a910*/  @!P1 SYNCS.PHASECHK.TRANS64 P1, [R5+URZ+0x16860], R0 ;  /* 0x01686000050095a7 */ /* 0x000f24000802007f */
[----:B----4-:R-:W-:Y:S05]  /*1a920*/  @!P1 BRA `(.L_x_1417) ;  /* 0xfffffffc00f09947 */ /* 0x010fea000383ffff */
[----:B------:R-:W-:Y:S05]  /*1a930*/  BRA `(.L_x_1559) ;  /* 0xffffffb8000c7947 */ /* 0x000fea000383ffff */
.L_x_1560:
        /* <DEDUP_REMOVED lines=12> */
.L_x_3170:


//--------------------- .text._ZN7cutlass13device_kernelIN5flash11enable_sm90INS1_16FlashAttnFwdSm90INS1_25CollectiveMainloopFwdSm90ILi2EN4cute5tupleIJNS5_1CILi1EEES8_S8_EEENS6_IJNS7_ILi192EEENS7_ILi128EEENS7_ILi64EEEEEELi64ENS_10bfloat16_tEfNS_4arch4Sm90ELb0ELb1ELb0ELb1ELb1ELb1ELb0ELb1ELb1ELb1ELb1ELb0EEENS1_21CollectiveEpilogueFwdINS6_IJSA_SC_SB_EEES9_SE_SG_Li384ELb1ELb1ELb1ELb0EEENS1_36VarlenDynamicPersistentTileSchedulerILi192ELi128ELi384ELi128ELb1ELb1ELb1ELb1ELb0ELb1EEEEEEEEEvNT_6ParamsE --------------------------
	.section	.text._ZN7cutlass13device_kernelIN5flash11enable_sm90INS1_16FlashAttnFwdSm90INS1_25CollectiveMainloopFwdSm90ILi2EN4cute5tupleIJNS5_1CILi1EEES8_S8_EEENS6_IJNS7_ILi192EEENS7_ILi128EEENS7_ILi64EEEEEELi64ENS_10bfloat16_tEfNS_4arch4Sm90ELb0ELb1ELb0ELb1ELb1ELb1ELb0ELb1ELb1ELb1ELb1ELb0EEENS1_21CollectiveEpilogueFwdINS6_IJSA_SC_SB_EEES9_SE_SG_Li384ELb1ELb1ELb1ELb0EEENS1_36VarlenDynamicPersistentTileSchedulerILi192ELi128ELi384ELi128ELb1ELb1ELb1ELb1ELb0ELb1EEEEEEEEEvNT_6ParamsE,"ax",@progbits
	.align	128
.text._ZN7cutlass13device_kernelIN5flash11enable_sm90INS1_16FlashAttnFwdSm90INS1_25CollectiveMainloopFwdSm90ILi2EN4cute5tupleIJNS5_1CILi1EEES8_S8_EEENS6_IJNS7_ILi192EEENS7_ILi128EEENS7_ILi64EEEEEELi64ENS_10bfloat16_tEfNS_4arch4Sm90ELb0ELb1ELb0ELb1ELb1ELb1ELb0ELb1ELb1ELb1ELb1ELb0EEENS1_21CollectiveEpilogueFwdINS6_IJSA_SC_SB_EEES9_SE_SG_Li384ELb1ELb1ELb1ELb0EEENS1_36VarlenDynamicPersistentTileSchedulerILi192ELi128ELi384ELi128ELb1ELb1ELb1ELb1ELb0ELb1EEEEEEEEEvNT_6ParamsE:
        .type           _ZN7cutlass13device_kernelIN5flash11enable_sm90INS1_16FlashAttnFwdSm90INS1_25CollectiveMainloopFwdSm90ILi2EN4cute5tupleIJNS5_1CILi1EEES8_S8_EEENS6_IJNS7_ILi192EEENS7_ILi128EEENS7_ILi64EEEEEELi64ENS_10bfloat16_tEfNS_4arch4Sm90ELb0ELb1ELb0ELb1ELb1ELb1ELb0ELb1ELb1ELb1ELb1ELb0EEENS1_21CollectiveEpilogueFwdINS6_IJSA_SC_SB_EEES9_SE_SG_Li384ELb1ELb1ELb1ELb0EEENS1_36VarlenDynamicPersistentTileSchedulerILi192ELi128ELi384ELi128ELb1ELb1ELb1ELb1ELb0ELb1EEEEEEEEEvNT_6ParamsE,@function
        .size           _ZN7cutlass13device_kernelIN5flash11enable_sm90INS1_16FlashAttnFwdSm90INS1_25CollectiveMainloopFwdSm90ILi2EN4cute5tupleIJNS5_1CILi1EEES8_S8_EEENS6_IJNS7_ILi192EEENS7_ILi128EEENS7_ILi64EEEEEELi64ENS_10bfloat16_tEfNS_4arch4Sm90ELb0ELb1ELb0ELb1ELb1ELb1ELb0ELb1ELb1ELb1ELb1ELb0EEENS1_21CollectiveEpilogueFwdINS6_IJSA_SC_SB_EEES9_SE_SG_Li384ELb1ELb1ELb1ELb0EEENS1_36VarlenDynamicPersistentTileSchedulerILi192ELi128ELi384ELi128ELb1ELb1ELb1ELb1ELb0ELb1EEEEEEEEEvNT_6ParamsE,(.L_x_3171 - _ZN7cutlass13device_kernelIN5flash11enable_sm90INS1_16FlashAttnFwdSm90INS1_25CollectiveMainloopFwdSm90ILi2EN4cute5tupleIJNS5_1CILi1EEES8_S8_EEENS6_IJNS7_ILi192EEENS7_ILi128EEENS7_ILi64EEEEEELi64ENS_10bfloat16_tEfNS_4arch4Sm90ELb0ELb1ELb0ELb1ELb1ELb1ELb0ELb1ELb1ELb1ELb1ELb0EEENS1_21CollectiveEpilogueFwdINS6_IJSA_SC_SB_EEES9_SE_SG_Li384ELb1ELb1ELb1ELb0EEENS1_36VarlenDynamicPersistentTileSchedulerILi192ELi128ELi384ELi128ELb1ELb1ELb1ELb1ELb0ELb1EEEEEEEEEvNT_6ParamsE)
        .other          _ZN7cutlass13device_kernelIN5flash11enable_sm90INS1_16FlashAttnFwdSm90INS1_25CollectiveMainloopFwdSm90ILi2EN4cute5tupleIJNS5_1CILi1EEES8_S8_EEENS6_IJNS7_ILi192EEENS7_ILi128EEENS7_ILi64EEEEEELi64ENS_10bfloat16_tEfNS_4arch4Sm90ELb0ELb1ELb0ELb1ELb1ELb1ELb0ELb1ELb1ELb1ELb1ELb0EEENS1_21CollectiveEpilogueFwdINS6_IJSA_SC_SB_EEES9_SE_SG_Li384ELb1ELb1ELb1ELb0EEENS1_36VarlenDynamicPersistentTileSchedulerILi192ELi128ELi384ELi128ELb1ELb1ELb1ELb1ELb0ELb1EEEEEEEEEvNT_6ParamsE,@"STO_CUDA_ENTRY STV_DEFAULT"
_ZN7cutlass13device_kernelIN5flash11enable_sm90INS1_16FlashAttnFwdSm90INS1_25CollectiveMainloopFwdSm90ILi2EN4cute5tupleIJNS5_1CILi1EEES8_S8_EEENS6_IJNS7_ILi192EEENS7_ILi128EEENS7_ILi64EEEEEELi64ENS_10bfloat16_tEfNS_4arch4Sm90ELb0ELb1ELb0ELb1ELb1ELb1ELb0ELb1ELb1ELb1ELb1ELb0EEENS1_21CollectiveEpilogueFwdINS6_IJSA_SC_SB_EEES9_SE_SG_Li384ELb1ELb1ELb1ELb0EEENS1_36VarlenDynamicPersistentTileSchedulerILi192ELi128ELi384ELi128ELb1ELb1ELb1ELb1ELb0ELb1EEEEEEEEEvNT_6ParamsE:
        /* <DEDUP_REMOVED lines=18> */
.L_x_1562:
[----:B------:R-:W-:Y:S05]  /*0120*/  BSYNC B0 ;  /* 0x0000000000007941 */ /* 0x000fea0003800000 */
.L_x_1561:
        /* <DEDUP_REMOVED lines=41> */
.L_x_1563:
        /* <DEDUP_REMOVED lines=22> */
.L_x_1564:
        /* <DEDUP_REMOVED lines=18> */
.L_x_1565:
        /* <DEDUP_REMOVED lines=22> */
.L_x_1566:
        /* <DEDUP_REMOVED lines=22> */
.L_x_1567:
        /* <DEDUP_REMOVED lines=8> */
.L_x_1570:
[----:B------:R-:W-:-:S08]  /*0980*/  NOP ;  /* 0x0000000000007918 */ /* 0x000fd00000000000 */
[----:B------:R-:W0:Y:S02]  /*0990*/  USETMAXREG.TRY_ALLOC.CTAPOOL UP0, 0xa0 ;  /* 0x000000a0000079c8 */ /* 0x000e240008000600 */
[----:B0-----:R-:W-:-:S13]  /*09a0*/  PLOP3.LUT P0, PT, PT, PT, UP0, 0x80, 0x0 ;  /* 0x000000000000781c */ /* 0x001fda0003f0f008 */
[----:B------:R-:W-:Y:S05]  /*09b0*/  @!P0 BRA `(.L_x_1570) ;  /* 0xfffffffc00f08947 */ /* 0x000fea000383ffff */
[----:B------:R-:W0:Y:S01]  /*09c0*/  S2R R0, SR_TID.X ;  /* 0x0000000000007919 */ /* 0x000e220000002100 */
[----:B------:R-:W1:Y:S01]  /*09d0*/  S2UR UR38, SR_CgaCtaId ;  /* 0x00000000002679c3 */ /* 0x000e620000008800 */
[----:B------:R-:W-:Y:S01]  /*09e0*/  UMOV UR4, 0x400 ;  /* 0x0000040000047882 */ /* 0x000fe20000000000 */
[----:B------:R-:W-:-:S06]  /*09f0*/  LOP3.LUT R18, R18, 0xdfffffff, RZ, 0xc0, !PT ;  /* 0xdfffffff12127812 */ /* 0x000fcc00078ec0ff */
[----:B------:R-:W-:Y:S06]  /*0a00*/  BAR.ARV 0x8, 0x200 ;  /* 0x0208000000007b1d */ /* 0x000fec0000002000 */
[----:B-1----:R-:W-:-:S06]  /*0a10*/  ULEA UR4, UR38, UR4, 0x18 ;  /* 0x0000000426047291 */ /* 0x002fcc000f8ec03f */
[----:B------:R-:W-:Y:S01]  /*0a20*/  IMAD.U32 R2, RZ, RZ, UR4 ;  /* 0x00000004ff027e24 */ /* 0x000fe2000f8e00ff */
[----:B0-----:R-:W-:Y:S01]  /*0a30*/  SHF.R.U32.HI R0, RZ, 0x7, R0 ;  /* 0x00000007ff007819 */ /* 0x001fe20000011600 */
[----:B------:R-:W-:-:S03]  /*0a40*/  ULDC UR4, c[0x0][0xc3c] ;  /* 0x00030f0000047ab9 */ /* 0x000fc60000000800 */
[----:B------:R-:W-:-:S13]  /*0a50*/  ISETP.NE.AND P0, PT, R0, 0x1, PT ;  /* 0x000000010000780c */ /* 0x000fda0003f05270 */
[----:B------:R-:W-:Y:S01]  /*0a60*/  @P0 LOP3.LUT R18, R18, 0x20000000, RZ, 0xfc, !PT ;  /* 0x2000000012120812 */ /* 0x000fe200078efcff */
[----:B------:R-:W-:Y:S08]  /*0a70*/  @!P0 BAR.ARV 0x9, 0x100 ;  /* 0x0244000000008b1d */ /* 0x000ff00000002000 */
[----:B------:R-:W-:Y:S06]  /*0a80*/  BAR.SYNC.DEFER_BLOCKING 0x5, 0x200 ;  /* 0x0148000000007b1d */ /* 0x000fec0000010000 */
[----:B------:R-:W0:Y:S02]  /*0a90*/  LDS.128 R32, [R2+0x168d0] ;  /* 0x0168d00002207984 */ /* 0x000e240000000c00 */
[----:B------:R-:W-:Y:S06]  /*0aa0*/  BAR.ARV 0x4, 0x200 ;  /* 0x0108000000007b1d */ /* 0x000fec0000002000 */
[----:B0-----:R-:W-:-:S13]  /*0ab0*/  ISETP.GE.AND P0, PT, R35, UR4, PT ;  /* 0x0000000423007c0c */ /* 0x001fda000bf06270 */
[----:B------:R-:W-:Y:S05]  /*0ac0*/  @P0 BRA `(.L_x_1571) ;  /* 0x000001f800100947 */ /* 0x000fea0003800000 */
[----:B------:R-:W0:Y:S01]  /*0ad0*/  S2R R0, SR_TID.X ;  /* 0x0000000000007919 */ /* 0x000e220000002100 */
[----:B------:R-:W-:Y:S01]  /*0ae0*/  CS2R R22, SRZ ;  /* 0x0000000000167805 */ /* 0x000fe2000001ff00 */
[----:B------:R-:W-:Y:S01]  /*0af0*/  IMAD.MOV.U32 R154, RZ, RZ, RZ ;  /* 0x000000ffff9a7224 */ /* 0x000fe200078e00ff */
[----:B------:R-:W-:Y:S01]  /*0b00*/  ULOP3.LUT UR39, UR37, 0x1, URZ, 0xfc, !UPT ;  /* 0x0000000125277892 */ /* 0x000fe2000f8efc3f */
[----:B------:R-:W-:Y:S01]  /*0b10*/  UMOV UR36, URZ ;  /* 0x0000003f00247c82 */ /* 0x000fe20008000000 */
[----:B0-----:R-:W-:-:S05]  /*0b20*/  VIADD R13, R0, 0xffffff80 ;  /* 0xffffff80000d7836 */ /* 0x001fca0000000000 */
[----:B------:R-:W-:-:S04]  /*0b30*/  SHF.R.S32.HI R0, RZ, 0x1f, R13 ;  /* 0x0000001fff007819 */ /* 0x000fc8000001140d */
[CC--:B------:R-:W-:Y:S02]  /*0b40*/  LEA.HI R3, R0.reuse, R13.reuse, RZ, 0x7 ;  /* 0x0000000d00037211 */ /* 0x0c0fe400078f38ff */
[CC--:B------:R-:W-:Y:S02]  /*0b50*/  LEA.HI R5, R0.reuse, R13.reuse, RZ, 0x4 ;  /* 0x0000000d00057211 */ /* 0x0c0fe400078f20ff */
[----:B------:R-:W-:Y:S02]  /*0b60*/  LOP3.LUT R4, R3, 0xffffff80, RZ, 0xc0, !PT ;  /* 0xffffff8003047812 */ /* 0x000fe400078ec0ff */
[----:B------:R-:W-:Y:S02]  /*0b70*/  SHF.R.S32.HI R12, RZ, 0x7, R3 ;  /* 0x00000007ff0c7819 */ /* 0x000fe40000011403 */
[----:B------:R-:W-:Y:S01]  /*0b80*/  SHF.R.S32.HI R6, RZ, 0x4, R5 ;  /* 0x00000004ff067819 */ /* 0x000fe20000011405 */
[----:B------:R-:W-:Y:S01]  /*0b90*/  IMAD.IADD R11, R13, 0x1, -R4 ;  /* 0x000000010d0b7824 */ /* 0x000fe200078e0a04 */
[----:B------:R-:W-:-:S02]  /*0ba0*/  LEA.HI R4, R0, R13, RZ, 0x5 ;  /* 0x0000000d00047211 */ /* 0x000fc400078f28ff */
[----:B------:R-:W-:Y:S02]  /*0bb0*/  LOP3.LUT R3, R5, 0x3fffff0, RZ, 0xc0, !PT ;  /* 0x03fffff005037812 */ /* 0x000fe400078ec0ff */
[----:B------:R-:W-:Y:S02]  /*0bc0*/  SHF.R.S32.HI R7, RZ, 0x1f, R11 ;  /* 0x0000001fff077819 */ /* 0x000fe4000001140b */
[----:B------:R-:W-:Y:S01]  /*0bd0*/  SHF.R.S32.HI R14, RZ, 0x5, R4 ;  /* 0x00000005ff0e7819 */ /* 0x000fe20000011404 */
[----:B------:R-:W-:Y:S01]  /*0be0*/  IMAD.HI R4, R12, 0x55555556, RZ ;  /* 0x555555560c047827 */ /* 0x000fe200078e02ff */
[----:B------:R-:W-:Y:S02]  /*0bf0*/  LEA.HI R8, R7, R11, RZ, 0x2 ;  /* 0x0000000b07087211 */ /* 0x000fe400078f10ff */
[----:B------:R-:W-:Y:S01]  /*0c00*/  LEA.HI R5, R5, R6, RZ, 0x1 ;  /* 0x0000000605057211 */ /* 0x000fe200078f08ff */
[----:B------:R-:W-:Y:S01]  /*0c10*/  IMAD.IADD R3, R13, 0x1, -R3 ;  /* 0x000000010d037824 */ /* 0x000fe200078e0a03 */
[----:B------:R-:W-:-:S02]  /*0c20*/  SHF.R.S32.HI R9, RZ, 0x2, R8 ;  /* 0x00000002ff097819 */ /* 0x000fc40000011408 */
[----:B------:R-:W-:Y:S02]  /*0c30*/  SHF.R.S32.HI R10, RZ, 0x1f, R8 ;  /* 0x0000001fff0a7819 */ /* 0x000fe40000011408 */
[----:B------:R-:W-:Y:S02]  /*0c40*/  LEA.HI R7, R7, R11, RZ, 0x5 ;  /* 0x0000000b07077211 */ /* 0x000fe400078f28ff */
[----:B------:R-:W-:Y:S02]  /*0c50*/  LEA.HI R10, R10, R9, RZ, 0x3 ;  /* 0x000000090a0a7211 */ /* 0x000fe400078f18ff */
[----:B------:R-:W-:Y:S02]  /*0c60*/  LOP3.LUT R5, R5, 0x1ffffffe, RZ, 0xc0, !PT ;  /* 0x1ffffffe05057812 */ /* 0x000fe400078ec0ff */
[----:B------:R-:W-:Y:S02]  /*0c70*/  LOP3.LUT R10, R10, 0xfffffff8, RZ, 0xc0, !PT ;  /* 0xfffffff80a0a7812 */ /* 0x000fe400078ec0ff */
[----:B------:R-:W-:Y:S01]  /*0c80*/  LEA.HI R4, R4, R4, RZ, 0x1 ;  /* 0x0000000404047211 */ /* 0x000fe200078f08ff */
[----:B------:R-:W-:Y:S01]  /*0c90*/  IMAD.IADD R5, R6, 0x1, -R5 ;  /* 0x0000000106057824 */ /* 0x000fe200078e0a05 */
[----:B------:R-:W-:Y:S01]  /*0ca0*/  SHF.R.S32.HI R7, RZ, 0x5, R7 ;  /* 0x00000005ff077819 */ /* 0x000fe20000011407 */
[----:B------:R-:W-:Y:S01]  /*0cb0*/  IMAD.IADD R10, R9, 0x1, -R10 ;  /* 0x00000001090a7824 */ /* 0x000fe200078e0a0a */
[----:B------:R-:W-:Y:S01]  /*0cc0*/  LOP3.LUT R8, R8, 0x7ffffffc, RZ, 0xc0, !PT ;  /* 0x7ffffffc08087812 */ /* 0x000fe200078ec0ff */
[----:B------:R-:W-:Y:S01]  /*0cd0*/  IMAD R6, R14, 0x10, R3 ;  /* 0x000000100e067824 */ /* 0x000fe200078e0203 */
[----:B------:R-:W-:Y:S01]  /*0ce0*/  LEA.HI R3, R0, R13, RZ, 0x2 ;  /* 0x0000000d00037211 */ /* 0x000fe200078f10ff */
[----:B------:R-:W-:-:S02]  /*0cf0*/  IMAD R4, R4, -0x3, R12 ;  /* 0xfffffffd04047824 */ /* 0x000fc400078e020c */
[----:B------:R-:W-:Y:S01]  /*0d00*/  IMAD R7, R7, 0x10, R10 ;  /* 0x0000001007077824 */ /* 0x000fe200078e020a */
[----:B------:R-:W-:Y:S01]  /*0d10*/  SHF.R.S32.HI R12, RZ, 0x2, R3 ;  /* 0x00000002ff0c7819 */ /* 0x000fe20000011403 */
[----:B------:R-:W-:Y:S02]  /*0d20*/  IMAD R6, R6, 0x8, R5 ;  /* 0x0000000806067824 */ /* 0x000fe400078e0205 */
[----:B------:R-:W-:Y:S01]  /*0d30*/  IMAD R9, R4, 0x40, R7 ;  /* 0x0000004004097824 */ /* 0x000fe200078e0207 */
[----:B------:R-:W-:Y:S01]  /*0d40*/  LEA.HI R4, R0, R13, RZ, 0x3 ;  /* 0x0000000d00047211 */ /* 0x000fe200078f18ff */
[----:B------:R-:W-:Y:S01]  /*0d50*/  VIADD R7, R12, 0x60 ;  /* 0x000000600c077836 */ /* 0x000fe20000000000 */
[----:B------:R-:W-:Y:S01]  /*0d60*/  SHF.R.S32.HI R0, RZ, 0x1f, R3 ;  /* 0x0000001fff007819 */ /* 0x000fe20000011403 */
[----:B------:R-:W-:Y:S01]  /*0d70*/  IMAD.IADD R8, R11, 0x1, -R8 ;  /* 0x000000010b087824 */ /* 0x000fe200078e0a08 */
[----:B------:R-:W-:Y:S01]  /*0d80*/  LOP3.LUT R3, R3, 0xfffffffc, RZ, 0xc0, !PT ;  /* 0xfffffffc03037812 */ /* 0x000fe200078ec0ff */
[----:B------:R-:W-:Y:S01]  /*0d90*/  STL [R1+0x5c], R9 ;  /* 0x00005c0901007387 */ /* 0x000fe20000100800 */
[----:B------:R-:W-:Y:S01]  /*0da0*/  LEA.HI R0, R0, R12, RZ, 0x3 ;  /* 0x0000000c00007211 */ /* 0x000fe200078f18ff */
[----:B------:R-:W-:Y:S01]  /*0db0*/  IMAD.SHL.U32 R155, R8, 0x2, RZ ;  /* 0x00000002089b7824 */ /* 0x000fe200078e00ff */
[----:B------:R-:W-:Y:S01]  /*0dc0*/  SHF.R.S32.HI R5, RZ, 0x3, R4 ;  /* 0x00000003ff057819 */ /* 0x000fe20000011404 */
[C---:B------:R-:W-:Y:S01]  /*0dd0*/  IMAD.IADD R10, R13.reuse, 0x1, -R3 ;  /* 0x000000010d0a7824 */ /* 0x040fe200078e0a03 */
[----:B------:R-:W-:Y:S01]  /*0de0*/  LOP3.LUT R4, R4, 0xfffffff8, RZ, 0xc0, !PT ;  /* 0xfffffff804047812 */ /* 0x000fe200078ec0ff */
[----:B------:R-:W-:Y:S01]  /*0df0*/  STL [R1+0xc], RZ ;  /* 0x00000cff01007387 */ /* 0x000fe20000100800 */
[----:B------:R-:W-:Y:S01]  /*0e00*/  LOP3.LUT R0, R0, 0xfffffff8, RZ, 0xc0, !PT ;  /* 0xfffffff800007812 */ /* 0x000fe200078ec0ff */
[C---:B------:R-:W-:Y:S01]  /*0e10*/  IMAD.SHL.U32 R152, R10.reuse, 0x4, RZ ;  /* 0x000000040a987824 */ /* 0x040fe200078e00ff */
[----:B------:R-:W-:Y:S01]  /*0e20*/  SHF.R.S32.HI R5, RZ, 0x1f, R7 ;  /* 0x0000001fff057819 */ /* 0x000fe20000011407 */
[----:B------:R-:W-:Y:S01]  /*0e30*/  IMAD.IADD R3, R13, 0x1, -R4 ;  /* 0x000000010d037824 */ /* 0x000fe200078e0a04 */
[----:B------:R-:W-:Y:S01]  /*0e40*/  LEA.HI R3, R10, R10, RZ, 0x1 ;  /* 0x0000000a0a037211 */ /* 0x000fe200078f08ff */
[----:B------:R-:W-:Y:S01]  /*0e50*/  IMAD.IADD R0, R12, 0x1, -R0 ;  /* 0x000000010c007824 */ /* 0x000fe200078e0a00 */
[----:B------:R-:W-:Y:S01]  /*0e60*/  LEA.HI R5, R5, R7, RZ, 0x3 ;  /* 0x0000000705057211 */ /* 0x000fe200078f18ff */
[----:B------:R-:W-:Y:S01]  /*0e70*/  IMAD.SHL.U32 R4, R7, 0x40, RZ ;  /* 0x0000004007047824 */ /* 0x000fe200078e00ff */
[----:B------:R-:W-:Y:S01]  /*0e80*/  LOP3.LUT R3, R3, 0x1ffffffe, RZ, 0xc0, !PT ;  /* 0x1ffffffe03037812 */ /* 0x000fe200078ec0ff */
[----:B------:R-:W-:Y:S01]  /*0e90*/  IMAD.SHL.U32 R16, R10, 0x8, RZ ;  /* 0x000000080a107824 */ /* 0x000fe200078e00ff */
[----:B------:R0:W-:Y:S01]  /*0ea0*/  STL [R1+0x44], R0 ;  /* 0x0000440001007387 */ /* 0x0001e20000100800 */
[----:B------:R-:W-:-:S02]  /*0eb0*/  IMAD.SHL.U32 R5, R5, 0x40, RZ ;  /* 0x0000004005057824 */ /* 0x000fc400078e00ff */
[----:B------:R-:W-:Y:S01]  /*0ec0*/  VIADD R19, R16, 0x20 ;  /* 0x0000002010137836 */ /* 0x000fe20000000000 */
[----:B------:R-:W-:Y:S01]  /*0ed0*/  SHF.R.S32.HI R17, RZ, 0x1f, R16 ;  /* 0x0000001fff117819 */ /* 0x000fe20000011410 */
[----:B------:R-:W-:Y:S01]  /*0ee0*/  IMAD.IADD R3, R10, 0x1, -R3 ;  /* 0x000000010a037824 */ /* 0x000fe200078e0a03 */
[----:B0-----:R-:W-:Y:S02]  /*0ef0*/  LOP3.LUT R0, R4, 0x1c0, RZ, 0xc0, !PT ;  /* 0x000001c004007812 */ /* 0x001fe400078ec0ff */
[----:B------:R-:W-:Y:S01]  /*0f00*/  LOP3.LUT R4, R5, 0xfffffe00, RZ, 0xc0, !PT ;  /* 0xfffffe0005047812 */ /* 0x000fe200078ec0ff */
[----:B------:R-:W-:Y:S01]  /*0f10*/  VIADD R5, R152, 0x10 ;  /* 0x0000001098057836 */ /* 0x000fe20000000000 */
[----:B------:R-:W-:Y:S01]  /*0f20*/  SHF.R.U32.HI R7, RZ, 0x3, R0 ;  /* 0x00000003ff077819 */ /* 0x000fe20000011600 */
[----:B------:R0:W-:Y:S04]  /*0f30*/  STL [R1+0x38], R0 ;  /* 0x0000380001007387 */ /* 0x0001e80000100800 */
[----:B------:R-:W-:Y:S04]  /*0f40*/  STL [R1+0x64], R7 ;  /* 0x0000640701007387 */ /* 0x000fe80000100800 */
[----:B------:R1:W-:Y:S01]  /*0f50*/  STL [R1+0x10], R5 ;  /* 0x0000100501007387 */ /* 0x0003e20000100800 */
[----:B0-----:R-:W-:-:S03]  /*0f60*/  LOP3.LUT R0, R0, 0x38, R16, 0xf8, !PT ;  /* 0x0000003800007812 */ /* 0x001fc600078ef810 */
[----:B------:R0:W-:Y:S01]  /*0f70*/  STL [R1+0x48], R4 ;  /* 0x0000480401007387 */ /* 0x0001e20000100800 */
[----:B-1----:R-:W-:Y:S01]  /*0f80*/  LOP3.LUT R5, R4, R0, R7, 0xf6, !PT ;  /* 0x0000000004057212 */ /* 0x002fe200078ef607 */
[----:B------:R-:W-:Y:S01]  /*0f90*/  IMAD.SHL.U32 R0, R6, 0x8, RZ ;  /* 0x0000000806007824 */ /* 0x000fe200078e00ff */
[----:B0-----:R-:W-:-:S05]  /*0fa0*/  SHF.R.S32.HI R4, RZ, 0x1f, R19 ;  /* 0x0000001fff047819 */ /* 0x001fca0000011413 */
[----:B------:R0:W-:Y:S04]  /*0fb0*/  STL [R1+0x8], R4 ;  /* 0x0000080401007387 */ /* 0x0001e80000100800 */
[----:B------:R1:W-:Y:S01]  /*0fc0*/  STL [R1+0x60], R0 ;  /* 0x0000600001007387 */ /* 0x0003e20000100800 */
[----:B0-----:R-:W-:Y:S02]  /*0fd0*/  IMAD R4, R5, 0x2, R2 ;  /* 0x0000000205047824 */ /* 0x001fe400078e0202 */
[----:B-1----:R-:W-:-:S03]  /*0fe0*/  IMAD R0, R3, 0x8, R9 ;  /* 0x0000000803007824 */ /* 0x002fc600078e0209 */
[----:B------:R0:W-:Y:S04]  /*0ff0*/  STL [R1+0x58], R4 ;  /* 0x0000580401007387 */ /* 0x0001e80000100800 */
[----:B------:R0:W-:Y:S02]  /*1000*/  STL [R1+0x34], R0 ;  /* 0x0000340001007387 */ /* 0x0001e40000100800 */
.L_x_1787:
[----:B------:R-:W-:Y:S05]  /*1010*/  YIELD ;  /* 0x0000000000007946 */ /* 0x000fea0003800000 */
[----:B------:R-:W-:Y:S01]  /*1020*/  ULDC.64 UR4, c[0x0][0xa28] ;  /* 0x00028a0000047ab9 */ /* 0x000fe20000000a00 */
[----:B-123--:R-:W1:Y:S01]  /*1030*/  LDC.64 R6, c[0x0][0xa08] ;  /* 0x00028200ff067b82 */ /* 0x00ee620000000a00 */
[----:B------:R-:W-:Y:S01]  /*1040*/  ISETP.NE.U32.AND P1, PT, RZ, UR4, PT ;  /* 0x00000004ff007c0c */ /* 0x000fe2000bf25070 */
[----:B------:R-:W-:Y:S02]  /*1050*/  IMAD.MOV.U32 R13, RZ, RZ, RZ ;  /* 0x000000ffff0d7224 */ /* 0x000fe400078e00ff */
[----:B------:R-:W-:Y:S01]  /*1060*/  IMAD.MOV.U32 R67, RZ, RZ, RZ ;  /* 0x000000ffff437224 */ /* 0x000fe200078e00ff */
[----:B------:R-:W-:Y:S01]  /*1070*/  ISETP.NE.AND.EX P1, PT, RZ, UR5, PT, P1 ;  /* 0x00000005ff007c0c */ /* 0x000fe2000bf25310 */
[----:B------:R-:W-:-:S02]  /*1080*/  ULDC.64 UR4, c[0x0][0xa18] ;  /* 0x0002860000047ab9 */ /* 0x000fc40000000a00 */
[----:B------:R-:W-:-:S04]  /*1090*/  ISETP.NE.U32.AND P2, PT, RZ, UR4, PT ;  /* 0x00000004ff007c0c */ /* 0x000fc8000bf45070 */
[----:B------:R-:W-:Y:S01]  /*10a0*/  ISETP.NE.AND.EX P2, PT, RZ, UR5, PT, P2 ;  /* 0x00000005ff007c0c */ /* 0x000fe2000bf45320 */
[----:B------:R-:W-:Y:S02]  /*10b0*/  ULDC.64 UR4, c[0x0][0xa08] ;  /* 0x0002820000047ab9 */ /* 0x000fe40000000a00 */
[----:B------:R-:W-:-:S03]  /*10c0*/  ISETP.NE.U32.AND P0, PT, RZ, UR4, PT ;  /* 0x00000004ff007c0c */ /* 0x000fc6000bf05070 */
[----:B0-----:R-:W0:Y:S01]  /*10d0*/  @P1 LDC.64 R4, c[0x0][0xa28] ;  /* 0x00028a00ff041b82 */ /* 0x001e220000000a00 */
[----:B------:R-:W-:Y:S01]  /*10e0*/  ISETP.NE.AND.EX P0, PT, RZ, UR5, PT, P0 ;  /* 0x00000005ff007c0c */ /* 0x000fe2000bf05300 */
[----:B-1----:R-:W-:-:S06]  /*10f0*/  IMAD.WIDE R10, R35, 0x4, R6 ;  /* 0x00000004230a7825 */ /* 0x002fcc00078e0206 */
[----:B------:R-:W1:Y:S01]  /*1100*/  @P2 LDC.64 R8, c[0x0][0xa18] ;  /* 0x00028600ff082b82 */ /* 0x000e620000000a00 */
[----:B------:R-:W-:Y:S02]  /*1110*/  ULDC UR4, c[0x0][0x288] ;  /* 0x0000a20000047ab9 */ /* 0x000fe40000000800 */
[----:B------:R-:W-:Y:S01]  /*1120*/  IMAD.U32 R156, RZ, RZ, UR4 ;  /* 0x00000004ff9c7e24 */ /* 0x000fe2000f8e00ff */
[----:B------:R-:W-:Y:S02]  /*1130*/  ULDC.64 UR4, c[0x0][0x418] ;  /* 0x0001060000047ab9 */ /* 0x000fe40000000a00 */
[----:B------:R2:W5:Y:S01]  /*1140*/  @P0 LDG.E R67, desc[UR42][R10.64] ;  /* 0x0000002a0a430981 */ /* 0x000562000c1e1900 */
[----:B0-----:R-:W-:-:S05]  /*1150*/  @P1 IMAD.WIDE R4, R35, 0x4, R4 ;  /* 0x0000000423041825 */ /* 0x001fca00078e0204 */
[----:B------:R2:W5:Y:S01]  /*1160*/  @P1 LDG.E R13, desc[UR42][R4.64] ;  /* 0x0000002a040d1981 */ /* 0x000562000c1e1900 */
[----:B-1----:R-:W-:-:S05]  /*1170*/  @P2 IMAD.WIDE R6, R35, 0x4, R8 ;  /* 0x0000000423062825 */ /* 0x002fca00078e0208 */
[----:B------:R2:W5:Y:S01]  /*1180*/  @P2 LDG.E R156, desc[UR42][R6.64] ;  /* 0x0000002a069c2981 */ /* 0x000562000c1e1900 */
[----:B------:R-:W-:-:S03]  /*1190*/  UISETP.NE.U32.AND UP0, UPT, UR4, URZ, UPT ;  /* 0x0000003f0400728c */ /* 0x000fc6000bf05070 */
[----:B------:R-:W-:Y:S01]  /*11a0*/  ULDC UR4, c[0x0][0x424] ;  /* 0x0001090000047ab9 */ /* 0x000fe20000000800 */
[----:B------:R-:W-:-:S03]  /*11b0*/  UISETP.NE.AND.EX UP0, UPT, UR5, URZ, UPT, UP0 ;  /* 0x0000003f0500728c */ /* 0x000fc6000bf05300 */
[----:B------:R-:W-:Y:S01]  /*11c0*/  ULDC UR5, c[0x0][0x2f0] ;  /* 0x0000bc0000057ab9 */ /* 0x000fe20000000800 */
[----:B------:R-:W-:-:S04]  /*11d0*/  USEL UR4, UR4, 0x1, UP0 ;  /* 0x0000000104047887 */ /* 0x000fc80008000000 */
[----:B------:R-:W-:-:S03]  /*11e0*/  UIMAD UR4, UR4, UR5, URZ ;  /* 0x00000005040472a4 */ /* 0x000fc6000f8e023f */
[----:B------:R-:W-:Y:S02]  /*11f0*/  ULDC UR5, c[0x0][0x348] ;  /* 0x0000d20000057ab9 */ /* 0x000fe40000000800 */
[----:B------:R-:W-:Y:S02]  /*1200*/  IMAD.U32 R25, RZ, RZ, UR5 ;  /* 0x00000005ff197e24 */ /* 0x000fe4000f8e00ff */
[----:B------:R-:W-:Y:S01]  /*1210*/  IMAD.U32 R30, RZ, RZ, UR4 ;  /* 0x00000004ff1e7e24 */ /* 0x000fe2000f8e00ff */
[----:B--2-4-:R-:W-:Y:S06]  /*1220*/  @P2 BRA `(.L_x_1572) ;  /* 0x0000000000242947 */ /* 0x014fec0003800000 */
        /* <DEDUP_REMOVED lines=9> */
.L_x_1572:
        /* <DEDUP_REMOVED lines=10> */
[----:B------:R-:W0:Y:S02]  /*1360*/  LDC.64 R30, c[0x0][0xa20] ;  /* 0x00028800ff1e7b82 */ /* 0x000e240000000a00 */
[----:B0-----:R-:W-:-:S06]  /*1370*/  IMAD.WIDE R30, R35, 0x4, R30 ;  /* 0x00000004231e7825 */ /* 0x001fcc00078e021e */
[----:B------:R0:W5:Y:S01]  /*1380*/  LDG.E R30, desc[UR42][R30.64] ;  /* 0x0000002a1e1e7981 */ /* 0x000162000c1e1900 */
[----:B------:R-:W-:Y:S05]  /*1390*/  BRA `(.L_x_1574) ;  /* 0x0000000000107947 */ /* 0x000fea0003800000 */
.L_x_1573:
[----:B------:R-:W-:Y:S05]  /*13a0*/  @!P0 BRA `(.L_x_1574) ;  /* 0x00000000000c8947 */ /* 0x000fea0003800000 */
[----:B------:R-:W2:Y:S04]  /*13b0*/  LDG.E R3, desc[UR42][R10.64] ;  /* 0x0000002a0a037981 */ /* 0x000ea8000c1e1900 */
[----:B------:R-:W2:Y:S02]  /*13c0*/  LDG.E R30, desc[UR42][R10.64+0x4] ;  /* 0x0000042a0a1e7981 */ /* 0x000ea4000c1e1900 */
[----:B--2---:R-:W-:-:S07]  /*13d0*/  IMAD.IADD R30, R30, 0x1, -R3 ;  /* 0x000000011e1e7824 */ /* 0x004fce00078e0a03 */
.L_x_1574:
[----:B------:R-:W-:Y:S01]  /*13e0*/  ULDC.64 UR4, c[0x0][0xa10] ;  /* 0x0002840000047ab9 */ /* 0x000fe20000000a00 */
[----:B------:R-:W1:Y:S01]  /*13f0*/  LDC R4, c[0x0][0x448] ;  /* 0x00011200ff047b82 */ /* 0x000e620000000800 */
[----:B------:R-:W-:-:S04]  /*1400*/  ISETP.NE.U32.AND P0, PT, RZ, UR4, PT ;  /* 0x00000004ff007c0c */ /* 0x000fc8000bf05070 */
[----:B------:R-:W-:Y:S01]  /*1410*/  ISETP.NE.AND.EX P0, PT, RZ, UR5, PT, P0 ;  /* 0x00000005ff007c0c */ /* 0x000fe2000bf05300 */
[----:B------:R-:W-:Y:S02]  /*1420*/  ULDC.64 UR4, c[0x0][0xa30] ;  /* 0x00028c0000047ab9 */ /* 0x000fe40000000a00 */
[----:B------:R-:W-:-:S04]  /*1430*/  ISETP.NE.U32.AND P1, PT, RZ, UR4, PT ;  /* 0x00000004ff007c0c */ /* 0x000fc8000bf25070 */
[----:B------:R-:W-:-:S06]  /*1440*/  ISETP.NE.AND.EX P1, PT, RZ, UR5, PT, P1 ;  /* 0x00000005ff007c0c */ /* 0x000fcc000bf25310 */
[----:B------:R-:W2:Y:S08]  /*1450*/  @P0 LDC.64 R6, c[0x0][0xa10] ;  /* 0x00028400ff060b82 */ /* 0x000eb00000000a00 */
[----:B------:R-:W3:Y:S01]  /*1460*/  @P1 LDC.64 R8, c[0x0][0xa30] ;  /* 0x00028c00ff081b82 */ /* 0x000ee20000000a00 */
[----:B--2---:R-:W-:-:S05]  /*1470*/  @P0 IMAD.WIDE R6, R35, 0x4, R6 ;  /* 0x0000000423060825 */ /* 0x004fca00078e0206 */
[----:B------:R-:W2:Y:S04]  /*1480*/  @P0 LDG.E R0, desc[UR42][R6.64] ;  /* 0x0000002a06000981 */ /* 0x000ea8000c1e1900 */
[----:B------:R-:W2:Y:S01]  /*1490*/  @P0 LDG.E R3, desc[UR42][R6.64+0x4] ;  /* 0x0000042a06030981 */ /* 0x000ea2000c1e1900 */
[----:B-----5:R-:W-:Y:S02]  /*14a0*/  IMAD.MOV.U32 R24, RZ, RZ, R30 ;  /* 0x000000ffff187224 */ /* 0x020fe400078e001e */
[----:B---3--:R-:W-:-:S05]  /*14b0*/  @P1 IMAD.WIDE R8, R35, 0x4, R8 ;  /* 0x0000000423081825 */ /* 0x008fca00078e0208 */
[----:B------:R3:W5:Y:S01]  /*14c0*/  @P1 LDG.E R24, desc[UR42][R8.64] ;  /* 0x0000002a08181981 */ /* 0x000762000c1e1900 */
[----:B-1----:R-:W-:Y:S01]  /*14d0*/  ISETP.NE.AND P1, PT, R4, 0x1, PT ;  /* 0x000000010400780c */ /* 0x002fe20003f25270 */
[----:B------:R-:W-:Y:S01]  /*14e0*/  IMAD.IADD R14, R30, 0x1, -R13 ;  /* 0x000000011e0e7824 */ /* 0x000fe200078e0a0d */
[----:B------:R-:W1:Y:S01]  /*14f0*/  LDC.64 R4, c[0x0][0x9e0] ;  /* 0x00027800ff047b82 */ /* 0x000e620000000a00 */
[----:B------:R-:W-:-:S05]  /*1500*/  IMAD R20, R33, 0xc0, RZ ;  /* 0x000000c021147824 */ /* 0x000fca00078e02ff */
[----:B------:R4:W-:Y:S05]  /*1510*/  STL [R1+0x14], R20 ;  /* 0x0000141401007387 */ /* 0x0009ea0000100800 */
[----:B------:R-:W0:Y:S08]  /*1520*/  @P1 LDC R11, c[0x0][0x44c] ;  /* 0x00011300ff0b1b82 */ /* 0x000e300000000800 */
[----:B------:R-:W3:Y:S01]  /*1530*/  @P1 LDC R10, c[0x0][0x450] ;  /* 0x00011400ff0a1b82 */ /* 0x000ee20000000800 */
[----:B-1----:R-:W-:Y:S01]  /*1540*/  ISETP.GE.AND P2, PT, R5, 0x1, PT ;  /* 0x000000010500780c */ /* 0x002fe20003f46270 */
[----:B--2---:R-:W-:-:S02]  /*1550*/  @P0 IMAD.IADD R25, R3, 0x1, -R0 ;  /* 0x0000000103190824 */ /* 0x004fc400078e0a00 */
[----:B------:R-:W-:Y:S02]  /*1560*/  VIADD R0, R20, 0xbf ;  /* 0x000000bf14007836 */ /* 0x000fe40000000000 */
[----:B------:R-:W-:Y:S02]  /*1570*/  IMAD.IADD R15, R14, 0x1, R25 ;  /* 0x000000010e0f7824 */ /* 0x000fe400078e0219 */
[----:B0-----:R-:W-:-:S03]  /*1580*/  @P1 IMAD.HI.U32 R3, R0, R11, RZ ;  /* 0x0000000b00031227 */ /* 0x001fc600078e00ff */
[----:B------:R4:W-:Y:S01]  /*1590*/  STL [R1], R15 ;  /* 0x0000000f01007387 */ /* 0x0009e20000100800 */
[----:B------:R-:W-:Y:S01]  /*15a0*/  IMAD.MOV.U32 R6, RZ, RZ, R0 ;  /* 0x000000ffff067224 */ /* 0x000fe200078e0000 */
[----:B---3--:R-:W-:Y:S01]  /*15b0*/  @P1 SHF.R.U32.HI R6, RZ, R10, R3 ;  /* 0x0000000aff061219 */ /* 0x008fe20000011603 */
[C---:B------:R-:W-:Y:S01]  /*15c0*/  VIADD R0, R15.reuse, 0x7f ;  /* 0x0000007f0f007836 */ /* 0x040fe20000000000 */
[----:B------:R-:W-:-:S04]  /*15d0*/  IADD3 R7, R15, 0x1, -R156 ;  /* 0x000000010f077810 */ /* 0x000fc80007ffe89c */
[----:B------:R-:W-:Y:S01]  /*15e0*/  SHF.R.S32.HI R3, RZ, 0x1f, R0 ;  /* 0x0000001fff037819 */ /* 0x000fe20000011400 */
[----:B------:R-:W-:-:S03]  /*15f0*/  IMAD.IADD R9, R7, 0x1, R6 ;  /* 0x0000000107097824 */ /* 0x000fc600078e0206 */
[----:B------:R-:W-:Y:S01]  /*1600*/  LEA.HI R3, R3, R0, RZ, 0x7 ;  /* 0x0000000003037211 */ /* 0x000fe200078f38ff */
[----:B------:R-:W-:-:S03]  /*1610*/  IMAD.IADD R4, R9, 0x1, R4 ;  /* 0x0000000109047824 */ /* 0x000fc600078e0204 */
[----:B------:R-:W-:Y:S01]  /*1620*/  SHF.R.S32.HI R29, RZ, 0x7, R3 ;  /* 0x00000007ff1d7819 */ /* 0x000fe20000011403 */
[----:B----4-:R-:W-:Y:S06]  /*1630*/  @!P2 BRA `(.L_x_1575) ;  /* 0x000000000048a947 */ /* 0x010fec0003800000 */
        /* <DEDUP_REMOVED lines=11> */
.L_x_1577:
[----:B------:R-:W-:-:S13]  /*16f0*/  ISETP.NE.AND P0, PT, R5, 0x1, PT ;  /* 0x000000010500780c */ /* 0x000fda0003f05270 */
[----:B------:R-:W0:Y:S02]  /*1700*/  @P0 LDC.64 R6, c[0x0][0x9e8] ;  /* 0x00027a00ff060b82 */ /* 0x000e240000000a00 */
[----:B0-----:R-:W-:-:S05]  /*1710*/  @P0 IMAD.HI.U32 R6, R0, R6, RZ ;  /* 0x0000000600060227 */ /* 0x001fca00078e00ff */
[----:B------:R-:W-:-:S07]  /*1720*/  @P0 SHF.R.U32.HI R0, RZ, R7, R6 ;  /* 0x00000007ff000219 */ /* 0x000fce0000011606 */
.L_x_1578:
[----:B------:R-:W-:Y:S05]  /*1730*/  BSYNC B0 ;  /* 0x0000000000007941 */ /* 0x000fea0003800000 */
.L_x_1576:
[----:B------:R-:W-:-:S05]  /*1740*/  IMAD R3, R0, R5, R5 ;  /* 0x0000000500037224 */ /* 0x000fca00078e0205 */
[----:B------:R-:W-:-:S07]  /*1750*/  VIMNMX R4, R4, R3, PT ;  /* 0x0000000304047248 */ /* 0x000fce0003fe0100 */
.L_x_1575:
[----:B------:R-:W0:Y:S01]  /*1760*/  @P1 LDC R0, c[0x0][0x44c] ;  /* 0x00011300ff001b82 */ /* 0x000e220000000800 */
[----:B------:R-:W-:Y:S01]  /*1770*/  VIADD R4, R4, 0x7f ;  /* 0x0000007f04047836 */ /* 0x000fe20000000000 */
[----:B------:R-:W-:Y:S01]  /*1780*/  ULDC UR4, c[0x0][0x9dc] ;  /* 0x0002770000047ab9 */ /* 0x000fe20000000800 */
[----:B------:R-:W-:Y:S02]  /*1790*/  IMAD.MOV.U32 R6, RZ, RZ, R20 ;  /* 0x000000ffff067224 */ /* 0x000fe400078e0014 */
[----:B------:R-:W-:Y:S01]  /*17a0*/  IMAD.IADD R89, R15, 0x1, -R156 ;  /* 0x000000010f597824 */ /* 0x000fe200078e0a9c */
[----:B------:R-:W-:Y:S02]  /*17b0*/  SHF.R.S32.HI R3, RZ, 0x1f, R4 ;  /* 0x0000001fff037819 */ /* 0x000fe40000011404 */
[----:B------:R-:W1:Y:S02]  /*17c0*/  @P1 LDC R7, c[0x0][0x450] ;  /* 0x00011400ff071b82 */ /* 0x000e640000000800 */
[----:B------:R-:W-:Y:S01]  /*17d0*/  LEA.HI R3, R3, R4, RZ, 0x7 ;  /* 0x0000000403037211 */ /* 0x000fe200078f38ff */
[----:B0-----:R-:W-:-:S05]  /*17e0*/  @P1 IMAD.HI.U32 R0, R20, R0, RZ ;  /* 0x0000000014001227 */ /* 0x001fca00078e00ff */
[----:B-1----:R-:W-:Y:S02]  /*17f0*/  @P1 SHF.R.U32.HI R6, RZ, R7, R0 ;  /* 0x00000007ff061219 */ /* 0x002fe40000011600 */
[----:B------:R-:W-:-:S03]  /*1800*/  SHF.R.S32.HI R0, RZ, 0x7, R3 ;  /* 0x00000007ff007819 */ /* 0x000fc60000011403 */
[----:B------:R-:W-:Y:S01]  /*1810*/  IMAD.IADD R3, R89, 0x1, R6 ;  /* 0x0000000159037824 */ /* 0x000fe200078e0206 */
[----:B------:R-:W-:-:S03]  /*1820*/  VIMNMX R8, R29, R0, PT ;  /* 0x000000001d087248 */ /* 0x000fc60003fe0100 */
[----:B------:R-:W-:Y:S01]  /*1830*/  VIADD R0, R3, -UR4 ;  /* 0x8000000403007c36 */ /* 0x000fe20008000000 */
        /* <DEDUP_REMOVED lines=11> */
.L_x_1581:
[----:B------:R-:W-:-:S13]  /*18f0*/  ISETP.NE.AND P0, PT, R5, 0x1, PT ;  /* 0x000000010500780c */ /* 0x000fda0003f05270 */
[----:B------:R-:W0:Y:S02]  /*1900*/  @P0 LDC.64 R6, c[0x0][0x9e8] ;  /* 0x00027a00ff060b82 */ /* 0x000e240000000a00 */
[----:B0-----:R-:W-:-:S05]  /*1910*/  @P0 IMAD.HI.U32 R4, R3, R6, RZ ;  /* 0x0000000603040227 */ /* 0x001fca00078e00ff */
[----:B------:R-:W-:-:S07]  /*1920*/  @P0 SHF.R.U32.HI R3, RZ, R7, R4 ;  /* 0x00000007ff030219 */ /* 0x000fce0000011604 */
.L_x_1582:
[----:B------:R-:W-:Y:S05]  /*1930*/  BSYNC B0 ;  /* 0x0000000000007941 */ /* 0x000fea0003800000 */
.L_x_1580:
[----:B------:R-:W-:-:S05]  /*1940*/  IMAD R3, R3, R5, RZ ;  /* 0x0000000503037224 */ /* 0x000fca00078e02ff */
[----:B------:R-:W-:-:S07]  /*1950*/  VIMNMX R0, R0, R3, !PT ;  /* 0x0000000300007248 */ /* 0x000fce0007fe0100 */
.L_x_1579:
[----:B------:R-:W-:Y:S01]  /*1960*/  SHF.R.S32.HI R3, RZ, 0x1f, R0 ;  /* 0x0000001fff037819 */ /* 0x000fe20000011400 */
[----:B------:R-:W-:Y:S01]  /*1970*/  BSSY B0, `(.L_x_1583) ;  /* 0x000002a000007945 */ /* 0x000fe20003800000 */
[----:B------:R-:W-:Y:S02]  /*1980*/  LOP3.LUT R13, R12, 0xff, RZ, 0xc0, !PT ;  /* 0x000000ff0c0d7812 */ /* 0x000fe400078ec0ff */
[----:B------:R-:W-:Y:S01]  /*1990*/  LEA.HI R3, R3, R0, RZ, 0x7 ;  /* 0x0000000003037211 */ /* 0x000fe200078f38ff */
[----:B------:R-:W-:Y:S01]  /*19a0*/  IMAD.MOV.U32 R0, RZ, RZ, RZ ;  /* 0x000000ffff007224 */ /* 0x000fe200078e00ff */
[----:B------:R-:W-:Y:S01]  /*19b0*/  SHF.R.U32.HI R4, RZ, 0x10, R12 ;  /* 0x00000010ff047819 */ /* 0x000fe2000001160c */
[----:B------:R0:W-:Y:S01]  /*19c0*/  STL [R1+0x54], R13 ;  /* 0x0000540d01007387 */ /* 0x0001e20000100800 */
[----:B------:R-:W-:-:S03]  /*19d0*/  SHF.R.S32.HI R3, RZ, 0x7, R3 ;  /* 0x00000007ff037819 */ /* 0x000fc60000011403 */
[----:B------:R0:W-:Y:S01]  /*19e0*/  STL [R1+0x4c], R4 ;  /* 0x00004c0401007387 */ /* 0x0001e20000100800 */
[----:B------:R-:W-:-:S04]  /*19f0*/  VIMNMX R9, RZ, R3, !PT ;  /* 0x00000003ff097248 */ /* 0x000fc80007fe0100 */
[----:B------:R-:W-:-:S13]  /*1a00*/  ISETP.GT.AND P0, PT, R8, R9, PT ;  /* 0x000000090800720c */ /* 0x000fda0003f04270 */
[----:B0-----:R-:W-:Y:S05]  /*1a10*/  @!P0 BRA `(.L_x_1584) ;  /* 0x00000000007c8947 */ /* 0x001fea0003800000 */
[----:B------:R-:W-:Y:S01]  /*1a20*/  ISETP.NE.AND P0, PT, R4, RZ, PT ;  /* 0x000000ff0400720c */ /* 0x000fe20003f05270 */
[----:B------:R-:W-:-:S03]  /*1a30*/  ULDC UR4, c[0x0][0x9f0] ;  /* 0x00027c0000047ab9 */ /* 0x000fc60000000800 */
[----:B------:R-:W-:-:S04]  /*1a40*/  SEL R11, R4, UR4, P0 ;  /* 0x00000004040b7c07 */ /* 0x000fc80008000000 */
[-C--:B------:R-:W-:Y:S02]  /*1a50*/  IABS R6, R11.reuse ;  /* 0x0000000b00067213 */ /* 0x080fe40000000000 */
[----:B------:R-:W-:Y:S02]  /*1a60*/  IADD3 R0, R11, -0x1, R8 ;  /* 0xffffffff0b007810 */ /* 0x000fe40007ffe008 */
[----:B------:R-:W0:Y:S01]  /*1a70*/  I2F.RP R3, R6 ;  /* 0x0000000600037306 */ /* 0x000e220000209400 */
[----:B------:R-:W-:Y:S02]  /*1a80*/  IABS R12, R11 ;  /* 0x0000000b000c7213 */ /* 0x000fe40000000000 */
[----:B------:R-:W-:-:S05]  /*1a90*/  IMAD.IADD R0, R0, 0x1, -R9 ;  /* 0x0000000100007824 */ /* 0x000fca00078e0a09 */
        /* <DEDUP_REMOVED lines=10> */
[----:B------:R-:W-:-:S04]  /*1b40*/  IMAD.HI.U32 R5, R5, R7, R4 ;  /* 0x0000000705057227 */ /* 0x000fc800078e0004 */
[----:B------:R-:W-:-:S04]  /*1b50*/  IMAD.MOV.U32 R4, RZ, RZ, R10 ;  /* 0x000000ffff047224 */ /* 0x000fc800078e000a */
        /* <DEDUP_REMOVED lines=11> */
.L_x_1584:
[----:B------:R-:W-:Y:S05]  /*1c10*/  BSYNC B0 ;  /* 0x0000000000007941 */ /* 0x000fea0003800000 */
.L_x_1583:
[----:B------:R-:W-:-:S05]  /*1c20*/  IMAD R3, R13, R0, R9 ;  /* 0x000000000d037224 */ /* 0x000fca00078e0209 */
        /* <DEDUP_REMOVED lines=35> */
.L_x_1587:
[----:B------:R-:W-:Y:S05]  /*1e60*/  BSYNC B6 ;  /* 0x0000000000067941 */ /* 0x000fea0003800000 */
.L_x_1586:
        /* <DEDUP_REMOVED lines=20> */
.L_x_1589:
[----:B------:R-:W-:Y:S05]  /*1fb0*/  BSYNC B6 ;  /* 0x0000000000067941 */ /* 0x000fea0003800000 */
.L_x_1588:
[----:B------:R-:W-:Y:S01]  /*1fc0*/  ULDC.64 UR4, c[0x0][0x9f8] ;  /* 0x00027e0000047ab9 */ /* 0x000fe20000000a00 */
[----:B------:R-:W2:Y:S01]  /*1fd0*/  LDL R41, [R1+0x44] ;  /* 0x0000440001297983 */ /* 0x000ea20000100800 */
[----:B------:R-:W-:-:S03]  /*1fe0*/  ISETP.NE.U32.AND P0, PT, RZ, UR4, PT ;  /* 0x00000004ff007c0c */ /* 0x000fc6000bf05070 */
[----:B------:R-:W3:Y:S01]  /*1ff0*/  LDL R40, [R1+0x38] ;  /* 0x0000380001287983 */ /* 0x000ee20000100800 */
[----:B------:R-:W-:Y:S01]  /*2000*/  ISETP.NE.AND.EX P0, PT, RZ, UR5, PT, P0 ;  /* 0x00000005ff007c0c */ /* 0x000fe2000bf05300 */
[----:B------:R-:W-:Y:S01]  /*2010*/  IMAD.MOV.U32 R68, RZ, RZ, R35 ;  /* 0x000000ffff447224 */ /* 0x000fe200078e0023 */
[----:B------:R-:W0:Y:S01]  /*2020*/  LDC R37, c[0x0][0x3f4] ;  /* 0x0000fd00ff257b82 */ /* 0x000e220000000800 */
[----:B------:R-:W4:Y:S04]  /*2030*/  LDL R39, [R1+0x64] ;  /* 0x0000640001277983 */ /* 0x000f280000100800 */
[----:B------:R-:W4:Y:S03]  /*2040*/  LDL R36, [R1+0x48] ;  /* 0x0000480001247983 */ /* 0x000f260000100800 */
[----:B------:R-:W1:Y:S01]  /*2050*/  LDC.64 R62, c[0x0][0x408] ;  /* 0x00010200ff3e7b82 */ /* 0x000e620000000a00 */
[----:B------:R-:W0:Y:S07]  /*2060*/  S2R R32, SR_TID.X ;  /* 0x0000000000207919 */ /* 0x000e2e0000002100 */
[----:B------:R-:W0:Y:S02]  /*2070*/  @P0 LDC.64 R4, c[0x0][0x9f8] ;  /* 0x00027e00ff040b82 */ /* 0x000e240000000a00 */
[----:B0-----:R-:W-:-:S06]  /*2080*/  @P0 IMAD.WIDE R4, R35, 0x4, R4 ;  /* 0x0000000423040825 */ /* 0x001fcc00078e0204 */
[----:B------:R-:W0:Y:S01]  /*2090*/  LDC.64 R34, c[0x0][0x3f8] ;  /* 0x0000fe00ff227b82 */ /* 0x000e220000000a00 */
[----:B------:R-:W-:Y:S01]  /*20a0*/  VIADD R42, R32, 0xffffff80 ;  /* 0xffffff80202a7836 */ /* 0x000fe20000000000 */
[----:B------:R1:W4:Y:S01]  /*20b0*/  @P0 LDG.E R68, desc[UR42][R4.64] ;  /* 0x0000002a04440981 */ /* 0x000322000c1e1900 */
[----:B------:R-:W-:Y:S01]  /*20c0*/  ISETP.GE.AND P0, PT, R16, R37, PT ;  /* 0x000000251000720c */ /* 0x000fe20003f06270 */
[----:B------:R-:W-:Y:S01]  /*20d0*/  IMAD.IADD R67, R67, 0x1, R30 ;  /* 0x0000000143437824 */ /* 0x000fe200078e021e */
[----:B------:R-:W-:Y:S01]  /*20e0*/  SHF.R.S32.HI R153, RZ, 0x1f, R152 ;  /* 0x0000001fff997819 */ /* 0x000fe20000011498 */
[----:B------:R-:W-:Y:S01]  /*20f0*/  IMAD.SHL.U32 R58, R37, 0x2, RZ ;  /* 0x00000002253a7824 */ /* 0x000fe200078e00ff */
[--C-:B------:R-:W-:Y:S02]  /*2100*/  SHF.R.S32.HI R38, RZ, 0x1f, R42.reuse ;  /* 0x0000001fff267819 */ /* 0x100fe4000001142a */
[----:B------:R-:W-:Y:S02]  /*2110*/  SHF.R.S32.HI R14, RZ, 0x1f, R42 ;  /* 0x0000001fff0e7819 */ /* 0x000fe4000001142a */
[----:B------:R-:W-:-:S02]  /*2120*/  LEA.HI R38, R38, R42, RZ, 0x2 ;  /* 0x0000002a26267211 */ /* 0x000fc400078f10ff */
[----:B------:R-:W-:Y:S02]  /*2130*/  LEA.HI R14, R14, R42, RZ, 0x2 ;  /* 0x0000002a0e0e7211 */ /* 0x000fe400078f10ff */
[----:B------:R-:W-:Y:S02]  /*2140*/  SHF.R.S32.HI R38, RZ, 0x2, R38 ;  /* 0x00000002ff267819 */ /* 0x000fe40000011426 */
[----:B------:R-:W-:Y:S02]  /*2150*/  LOP3.LUT R14, R14, 0xfffffffc, RZ, 0xc0, !PT ;  /* 0xfffffffc0e0e7812 */ /* 0x000fe400078ec0ff */
[----:B------:R-:W-:Y:S01]  /*2160*/  SHF.R.S32.HI R3, RZ, 0x1f, R38 ;  /* 0x0000001fff037819 */ /* 0x000fe20000011426 */
[----:B-1----:R-:W-:Y:S01]  /*2170*/  IMAD.WIDE.U32 R4, R38, R62, R152 ;  /* 0x0000003e26047225 */ /* 0x002fe200078e0098 */
[----:B------:R-:W-:Y:S02]  /*2180*/  LOP3.LUT R18, R18, 0xfffffffd, RZ, 0xc0, !PT ;  /* 0xfffffffd12127812 */ /* 0x000fe400078ec0ff */
[----:B0-----:R-:W-:Y:S01]  /*2190*/  SHF.L.U64.HI R66, R34, 0x7, R35 ;  /* 0x0000000722427819 */ /* 0x001fe20000010223 */
[----:B------:R-:W-:-:S02]  /*21a0*/  IMAD R0, R3, R34, RZ ;  /* 0x0000002203007224 */ /* 0x000fc400078e02ff */
[----:B------:R-:W-:Y:S02]  /*21b0*/  IMAD.IADD R14, R42, 0x1, -R14 ;  /* 0x000000012a0e7824 */ /* 0x000fe400078e0a0e */
[C---:B------:R-:W-:Y:S02]  /*21c0*/  IMAD R13, R38.reuse, R35, R0 ;  /* 0x00000023260d7224 */ /* 0x040fe400078e0200 */
[----:B------:R-:W-:Y:S01]  /*21d0*/  IMAD R0, R3, R62, RZ ;  /* 0x0000003e03007224 */ /* 0x000fe200078e02ff */
[----:B------:R-:W-:Y:S01]  /*21e0*/  SEL R3, R37, RZ, P0 ;  /* 0x000000ff25037207 */ /* 0x000fe20000000000 */
[----:B------:R-:W-:-:S04]  /*21f0*/  IMAD.WIDE.U32 R6, R38, R34, R152 ;  /* 0x0000002226067225 */ /* 0x000fc800078e0098 */
[----:B------:R-:W-:Y:S02]  /*2200*/  IMAD.IADD R3, R16, 0x1, R3 ;  /* 0x0000000110037824 */ /* 0x000fe400078e0203 */
[C---:B------:R-:W-:Y:S02]  /*2210*/  IMAD R15, R38.reuse, R63, R0 ;  /* 0x0000003f260f7224 */ /* 0x040fe400078e0200 */
[----:B------:R-:W-:Y:S01]  /*2220*/  IMAD.WIDE.U32 R8, R38, R34, R16 ;  /* 0x0000002226087225 */ /* 0x000fe200078e0010 */
[----:B------:R-:W-:-:S03]  /*2230*/  SHF.R.S32.HI R0, RZ, 0x1f, R3 ;  /* 0x0000001fff007819 */ /* 0x000fc60000011403 */
[----:B------:R-:W-:Y:S01]  /*2240*/  IMAD.WIDE.U32 R10, R38, R62, R16 ;  /* 0x0000003e260a7225 */ /* 0x000fe200078e0010 */
[----:B------:R-:W-:-:S03]  /*2250*/  LEA.HI R3, R0, R3, RZ, 0x3 ;  /* 0x0000000300037211 */ /* 0x000fc600078f18ff */
[----:B------:R-:W-:Y:S02]  /*2260*/  IMAD R59, R14, 0x60, R38 ;  /* 0x000000600e3b7824 */ /* 0x000fe400078e0226 */
[----:B------:R-:W-:Y:S02]  /*2270*/  IMAD.IADD R7, R7, 0x1, R13 ;  /* 0x0000000107077824 */ /* 0x000fe400078e020d */
[----:B------:R-:W-:Y:S01]  /*2280*/  IMAD.IADD R9, R13, 0x1, R9 ;  /* 0x000000010d097824 */ /* 0x000fe200078e0209 */
[----:B-----5:R-:W-:Y:S01]  /*2290*/  SHF.R.S32.HI R13, RZ, 0x1f, R24 ;  /* 0x0000001fff0d7819 */ /* 0x020fe20000011418 */
[----:B------:R-:W-:Y:S02]  /*22a0*/  IMAD.IADD R5, R5, 0x1, R15 ;  /* 0x0000000105057824 */ /* 0x000fe400078e020f */
[----:B------:R-:W-:Y:S02]  /*22b0*/  IMAD.IADD R11, R15, 0x1, R11 ;  /* 0x000000010f0b7824 */ /* 0x000fe400078e020b */
[----:B------:R-:W-:-:S02]  /*22c0*/  IMAD R12, R13, R34, RZ ;  /* 0x000000220d0c7224 */ /* 0x000fc400078e02ff */
[----:B------:R-:W-:Y:S01]  /*22d0*/  IMAD.WIDE.U32 R20, R24, R34, R6 ;  /* 0x0000002218147225 */ /* 0x000fe200078e0006 */
[----:B------:R-:W-:-:S03]  /*22e0*/  LOP3.LUT R6, R3, 0xfffffff8, RZ, 0xc0, !PT ;  /* 0xfffffff803067812 */ /* 0x000fc600078ec0ff */
[C---:B------:R-:W-:Y:S02]  /*22f0*/  IMAD R15, R24.reuse, R35, R12 ;  /* 0x00000023180f7224 */ /* 0x040fe400078e020c */
[----:B------:R-:W-:-:S04]  /*2300*/  IMAD.WIDE.U32 R30, R24, R34, R8 ;  /* 0x00000022181e7225 */ /* 0x000fc800078e0008 */
[----:B------:R-:W-:Y:S02]  /*2310*/  IMAD.SHL.U32 R65, R34, 0x80, RZ ;  /* 0x0000008022417824 */ /* 0x000fe400078e00ff */
[----:B------:R-:W-:Y:S01]  /*2320*/  IMAD.WIDE.U32 R34, R24, R62, R4 ;  /* 0x0000003e18227225 */ /* 0x000fe200078e0004 */
[----:B------:R-:W-:-:S03]  /*2330*/  SHF.R.S32.HI R5, RZ, 0x3, R3 ;  /* 0x00000003ff057819 */ /* 0x000fc60000011403 */
[-C--:B------:R-:W-:Y:S02]  /*2340*/  IMAD R13, R13, R62.reuse, RZ ;  /* 0x0000003e0d0d7224 */ /* 0x080fe400078e02ff */
[----:B------:R-:W-:-:S04]  /*2350*/  IMAD.WIDE.U32 R52, R24, R62, R10 ;  /* 0x0000003e18347225 */ /* 0x000fc800078e000a */
[----:B------:R-:W-:Y:S01]  /*2360*/  IMAD R13, R24, R63, R13 ;  /* 0x0000003f180d7224 */ /* 0x000fe200078e020d */
[C---:B------:R-:W-:Y:S01]  /*2370*/  SHF.L.U64.HI R63, R62.reuse, 0x7, R63 ;  /* 0x000000073e3f7819 */ /* 0x040fe2000001023f */
[----:B------:R-:W-:Y:S02]  /*2380*/  IMAD.SHL.U32 R62, R62, 0x80, RZ ;  /* 0x000000803e3e7824 */ /* 0x000fe400078e00ff */
[----:B------:R-:W-:Y:S02]  /*2390*/  IMAD.IADD R55, R21, 0x1, R15 ;  /* 0x0000000115377824 */ /* 0x000fe400078e020f */
[----:B------:R-:W-:Y:S02]  /*23a0*/  IMAD.IADD R54, R15, 0x1, R31 ;  /* 0x000000010f367824 */ /* 0x000fe400078e021f */
[----:B------:R-:W-:Y:S02]  /*23b0*/  IMAD.IADD R7, R13, 0x1, R53 ;  /* 0x000000010d077824 */ /* 0x000fe400078e0235 */
[C---:B--2---:R-:W-:Y:S01]  /*23c0*/  IMAD.SHL.U32 R64, R41.reuse, 0x40, RZ ;  /* 0x0000004029407824 */ /* 0x044fe200078e00ff */
[----:B------:R-:W-:-:S02]  /*23d0*/  LOP3.LUT P1, RZ, R41, 0x4, RZ, 0xc0, !PT ;  /* 0x0000000429ff7812 */ /* 0x000fc4000782c0ff */
[----:B------:R-:W-:Y:S01]  /*23e0*/  SHF.R.U32.HI R41, RZ, 0x7, R32 ;  /* 0x00000007ff297819 */ /* 0x000fe20000011620 */
[----:B------:R-:W-:Y:S01]  /*23f0*/  VIADD R32, R32, 0xffffff80 ;  /* 0xffffff8020207836 */ /* 0x000fe20000000000 */
[----:B------:R-:W-:Y:S02]  /*2400*/  LOP3.LUT R64, R64, 0x1c0, RZ, 0xc0, !PT ;  /* 0x000001c040407812 */ /* 0x000fe400078ec0ff */
[C---:B------:R-:W-:Y:S01]  /*2410*/  ISETP.NE.AND P6, PT, R41.reuse, 0x1, PT ;  /* 0x000000012900780c */ /* 0x040fe20003fc5270 */
[----:B------:R-:W-:Y:S01]  /*2420*/  VIADD R60, R41, 0x8 ;  /* 0x00000008293c7836 */ /* 0x000fe20000000000 */
[----:B------:R-:W-:Y:S02]  /*2430*/  SHF.R.S32.HI R38, RZ, 0x1f, R32 ;  /* 0x0000001fff267819 */ /* 0x000fe40000011420 */
[----:B------:R-:W-:Y:S02]  /*2440*/  SHF.R.U32.HI R61, RZ, 0x3, R64 ;  /* 0x00000003ff3d7819 */ /* 0x000fe40000011640 */
[----:B------:R-:W-:-:S02]  /*2450*/  LOP3.LUT R0, R64, 0x18, R16, 0xf8, !PT ;  /* 0x0000001840007812 */ /* 0x000fc400078ef810 */
[----:B------:R-:W-:Y:S01]  /*2460*/  LEA.HI R38, R38, R32, RZ, 0x5 ;  /* 0x0000002026267211 */ /* 0x000fe200078f28ff */
[----:B------:R-:W-:Y:S01]  /*2470*/  IMAD.IADD R32, R35, 0x1, R13 ;  /* 0x0000000123207824 */ /* 0x000fe200078e020d */
[----:B------:R-:W-:Y:S02]  /*2480*/  LOP3.LUT R0, R0, R61, RZ, 0x3c, !PT ;  /* 0x0000003d00007212 */ /* 0x000fe400078e3cff */
[----:B------:R-:W-:Y:S01]  /*2490*/  SHF.R.S32.HI R38, RZ, 0x5, R38 ;  /* 0x00000005ff267819 */ /* 0x000fe20000011426 */
[----:B------:R-:W-:Y:S05]  /*24a0*/  @!P6 WARPSYNC.ALL ;  /* 0x000000000000e948 */ /* 0x000fea0003800000 */
[----:B------:R-:W-:Y:S01]  /*24b0*/  IMAD R57, R38, 0x200, R0 ;  /* 0x0000020026397824 */ /* 0x000fe200078e0200 */
[--C-:B------:R-:W-:Y:S01]  /*24c0*/  LOP3.LUT R0, R64, 0x38, R3.reuse, 0xf8, !PT ;  /* 0x0000003840007812 */ /* 0x100fe200078ef803 */
[----:B------:R-:W-:Y:S01]  /*24d0*/  ULDC UR4, c[0x0][0x2f4] ;  /* 0x0000bd0000047ab9 */ /* 0x000fe20000000800 */
[----:B---3--:R-:W-:-:S02]  /*24e0*/  LOP3.LUT R4, R40, 0x38, R3, 0xf8, !PT ;  /* 0x0000003828047812 */ /* 0x008fc400078ef803 */
[----:B------:R-:W-:Y:S02]  /*24f0*/  LOP3.LUT R0, R0, R61, RZ, 0x3c, !PT ;  /* 0x0000003d00007212 */ /* 0x000fe400078e3cff */
[----:B----4-:R-:W-:Y:S02]  /*2500*/  LOP3.LUT R8, R4, R39, RZ, 0x3c, !PT ;  /* 0x0000002704087212 */ /* 0x010fe400078e3cff */
[----:B------:R-:W-:Y:S01]  /*2510*/  @P1 LOP3.LUT R18, R18, 0x2, RZ, 0xfc, !PT ;  /* 0x0000000212121812 */ /* 0x000fe200078efcff */
[----:B------:R-:W-:Y:S01]  /*2520*/  IMAD R3, R38, 0x200, R0 ;  /* 0x0000020026037824 */ /* 0x000fe200078e0200 */
[----:B------:R-:W-:Y:S01]  /*2530*/  @!P6 BAR.SYNC.DEFER_BLOCKING 0x9, 0x100 ;  /* 0x024400000000eb1d */ /* 0x000fe20000010000 */
[----:B------:R-:W-:Y:S01]  /*2540*/  ISETP.GE.AND P1, PT, R16, UR4, PT ;  /* 0x0000000410007c0c */ /* 0x000fe2000bf26270 */
[----:B------:R-:W-:Y:S01]  /*2550*/  IMAD.IADD R0, R36, 0x1, R8 ;  /* 0x0000000124007824 */ /* 0x000fe200078e0208 */
[----:B------:R-:W-:Y:S02]  /*2560*/  ISETP.GE.AND P2, PT, R19, UR4, PT ;  /* 0x0000000413007c0c */ /* 0x000fe4000bf46270 */
[----:B------:R-:W-:-:S02]  /*2570*/  SHF.R.S32.HI R4, RZ, 0x1f, R6 ;  /* 0x0000001fff047819 */ /* 0x000fc40000011406 */
[----:B------:R-:W-:-:S09]  /*2580*/  SHF.R.S32.HI R56, RZ, 0x1f, R68 ;  /* 0x0000001fff387819 */ /* 0x000fd20000011444 */
.L_x_1645:
[----:B--2---:R-:W2:Y:S01]  /*2590*/  LDL R37, [R1+0x44] ;  /* 0x0000440001257983 */ /* 0x004ea20000100800 */
[----:B0-----:R-:W0:Y:S01]  /*25a0*/  LDC R73, c[0x0][0x430] ;  /* 0x00010c00ff497b82 */ /* 0x001e220000000800 */
[----:B------:R-:W-:Y:S02]  /*25b0*/  VIADD R27, R27, 0xffffffff ;  /* 0xffffffff1b1b7836 */ /* 0x000fe40000000000 */
[----:B------:R-:W-:Y:S02]  /*25c0*/  IMAD.MOV.U32 R72, RZ, RZ, RZ ;  /* 0x000000ffff487224 */ /* 0x000fe400078e00ff */
[----:B------:R-:W-:-:S03]  /*25d0*/  IMAD R8, R27, 0x80, R59 ;  /* 0x000000801b087824 */ /* 0x000fc600078e023b */
[----:B------:R-:W1:Y:S01]  /*25e0*/  LDC R78, c[0x0][0x3f4] ;  /* 0x0000fd00ff4e7b82 */ /* 0x000e620000000800 */
[----:B------:R-:W-:Y:S01]  /*25f0*/  IMAD.IADD R36, R67, 0x1, R8 ;  /* 0x0000000143247824 */ /* 0x000fe200078e0208 */
[----:B------:R-:W-:-:S03]  /*2600*/  ISETP.GE.AND P3, PT, R8, R25, PT ;  /* 0x000000190800720c */ /* 0x000fc60003f66270 */
[----:B---3--:R-:W-:Y:S01]  /*2610*/  IMAD.MOV.U32 R12, RZ, RZ, R36 ;  /* 0x000000ffff0c7224 */ /* 0x008fe200078e0024 */
[----:B------:R-:W-:Y:S02]  /*2620*/  ISETP.GT.OR P3, PT, R59, 0x7f, P3 ;  /* 0x0000007f3b00780c */ /* 0x000fe40001f64670 */
[----:B0-----:R-:W-:-:S11]  /*2630*/  ISETP.NE.AND P4, PT, R73, 0x1, PT ;  /* 0x000000014900780c */ /* 0x001fd60003f85270 */
[----:B------:R-:W0:Y:S08]  /*2640*/  @!P3 LDC.64 R10, c[0x0][0x428] ;  /* 0x00010a00ff0abb82 */ /* 0x000e300000000a00 */
[----:B------:R-:W3:Y:S08]  /*2650*/  @!P3 LDC.64 R8, c[0x0][0x418] ;  /* 0x00010600ff08bb82 */ /* 0x000ef00000000a00 */
[----:B------:R-:W4:Y:S08]  /*2660*/  @P4 LDC R13, c[0x0][0x434] ;  /* 0x00010d00ff0d4b82 */ /* 0x000f300000000800 */
[----:B------:R-:W1:Y:S01]  /*2670*/  @P4 LDC R14, c[0x0][0x438] ;  /* 0x00010e00ff0e4b82 */ /* 0x000e620000000800 */
[----:B----4-:R-:W-:-:S05]  /*2680*/  @P4 IMAD.HI.U32 R13, R36, R13, RZ ;  /* 0x0000000d240d4227 */ /* 0x010fca00078e00ff */
[----:B-1----:R-:W-:Y:S01]  /*2690*/  @P4 SHF.R.U32.HI R12, RZ, R14, R13 ;  /* 0x0000000eff0c4219 */ /* 0x002fe2000001160d */
[----:B0-----:R-:W-:-:S03]  /*26a0*/  @!P3 IMAD R14, R56, R10, RZ ;  /* 0x0000000a380eb224 */ /* 0x001fc600078e02ff */
[----:B------:R-:W-:Y:S01]  /*26b0*/  @!P3 SHF.R.S32.HI R13, RZ, 0x1f, R12 ;  /* 0x0000001fff0db819 */ /* 0x000fe2000001140c */
[C---:B------:R-:W-:Y:S02]  /*26c0*/  @!P3 IMAD R15, R68.reuse, R11, R14 ;  /* 0x0000000b440fb224 */ /* 0x040fe400078e020e */
[----:B------:R-:W-:-:S04]  /*26d0*/  @!P3 IMAD.WIDE.U32 R10, R68, R10, R12 ;  /* 0x0000000a440ab225 */ /* 0x000fc800078e000c */
[----:B------:R-:W-:Y:S01]  /*26e0*/  @!P3 IMAD.IADD R11, R11, 0x1, R15 ;  /* 0x000000010b0bb824 */ /* 0x000fe200078e020f */
[----:B---3--:R-:W-:-:S04]  /*26f0*/  @!P3 LEA R8, P4, R10, R8, 0x2 ;  /* 0x000000080a08b211 */ /* 0x008fc800078810ff */
[----:B------:R-:W-:-:S05]  /*2700*/  @!P3 LEA.HI.X R9, R10, R9, R11, 0x2, P4 ;  /* 0x000000090a09b211 */ /* 0x000fca00020f140b */
[----:B-----5:R0:W5:Y:S01]  /*2710*/  @!P3 LDG.E R72, desc[UR42][R8.64] ;  /* 0x0000002a0848b981 */ /* 0x020162000c1e1900 */
[----:B------:R-:W-:Y:S01]  /*2720*/  ISETP.GT.AND P3, PT, R27, R28, PT ;  /* 0x0000001c1b00720c */ /* 0x000fe20003f64270 */
[----:B------:R-:W-:Y:S01]  /*2730*/  IMAD R71, R23, 0x2000, R57 ;  /* 0x0000200017477824 */ /* 0x000fe200078e0239 */
[----:B------:R-:W-:Y:S01]  /*2740*/  LOP3.LUT R18, R18, 0xfffffffe, RZ, 0xc0, !PT ;  /* 0xfffffffe12127812 */ /* 0x000fe200078ec0ff */
[----:B------:R-:W-:Y:S01]  /*2750*/  IMAD.MOV R10, RZ, RZ, -R12 ;  /* 0x000000ffff0a7224 */ /* 0x000fe200078e0a0c */
[----:B------:R-:W-:Y:S05]  /*2760*/  YIELD ;  /* 0x0000000000007946 */ /* 0x000fea0003800000 */
[----:B------:R-:W-:Y:S01]  /*2770*/  VIADD R11, R71, 0x20 ;  /* 0x00000020470b7836 */ /* 0x000fe20000000000 */
[----:B------:R-:W-:Y:S01]  /*2780*/  BSSY B0, `(.L_x_1590) ;  /* 0x000034a000007945 */ /* 0x000fe20003800000 */
[----:B------:R-:W-:-:S02]  /*2790*/  IMAD R73, R73, R10, R36 ;  /* 0x0000000a49497224 */ /* 0x000fc400078e0224 */
[----:B------:R-:W-:Y:S02]  /*27a0*/  @P3 LOP3.LUT R18, R18, 0x1, RZ, 0xfc, !PT ;  /* 0x0000000112123812 */ /* 0x000fe400078efcff */
[----:B------:R-:W-:Y:S02]  /*27b0*/  ISETP.GE.AND P3, PT, R78, 0x1, PT ;  /* 0x000000014e00780c */ /* 0x000fe40003f66270 */
[----:B--2---:R-:W-:-:S13]  /*27c0*/  LOP3.LUT P5, RZ, R37, 0x4, RZ, 0xc0, !PT ;  /* 0x0000000425ff7812 */ /* 0x004fda00078ac0ff */
[C---:B------:R-:W-:Y:S02]  /*27d0*/  @P5 VIADD R11, R71.reuse, 0xffffffe0 ;  /* 0xffffffe0470b5836 */ /* 0x040fe40000000000 */
[--C-:B------:R-:W-:Y:S02]  /*27e0*/  IMAD R71, R71, 0x2, R26.reuse ;  /* 0x0000000247477824 */ /* 0x100fe400078e021a */
[----:B------:R-:W-:Y:S01]  /*27f0*/  IMAD R70, R11, 0x2, R26 ;  /* 0x000000020b467824 */ /* 0x000fe200078e021a */
[----:B0-----:R-:W-:Y:S06]  /*2800*/  @!P3 BRA `(.L_x_1591) ;  /* 0x0000002c00d8b947 */ /* 0x001fec0003800000 */
[----:B------:R-:W-:Y:S01]  /*2810*/  SHF.R.S32.HI R74, RZ, 0x1f, R73 ;  /* 0x0000001fff4a7819 */ /* 0x000fe20000011449 */
[----:B------:R-:W-:Y:S01]  /*2820*/  ULDC.64 UR4, c[0x0][0x300] ;  /* 0x0000c00000047ab9 */ /* 0x000fe20000000a00 */
[----:B-----5:R-:W-:Y:S01]  /*2830*/  SHF.R.S32.HI R75, RZ, 0x1f, R72 ;  /* 0x0000001fff4b7819 */ /* 0x020fe20000011448 */
[----:B------:R-:W-:-:S04]  /*2840*/  IMAD.WIDE.U32 R8, R73, UR4, RZ ;  /* 0x0000000449087c25 */ /* 0x000fc8000f8e00ff */
[----:B------:R-:W-:Y:S02]  /*2850*/  IMAD R10, R74, UR4, RZ ;  /* 0x000000044a0a7c24 */ /* 0x000fe4000f8e02ff */
[----:B------:R-:W-:Y:S02]  /*2860*/  IMAD R76, R27, -0x80, R25 ;  /* 0xffffff801b4c7824 */ /* 0x000fe400078e0219 */
[----:B------:R-:W-:Y:S01]  /*2870*/  IMAD R11, R73, UR5, R10 ;  /* 0x00000005490b7c24 */ /* 0x000fe2000f8e020a */
[----:B------:R-:W-:Y:S01]  /*2880*/  ULDC.64 UR4, c[0x0][0x310] ;  /* 0x0000c40000047ab9 */ /* 0x000fe20000000a00 */
[----:B------:R-:W-:Y:S01]  /*2890*/  SHF.R.S32.HI R10, RZ, 0x1f, R27 ;  /* 0x0000001fff0a7819 */ /* 0x000fe2000001141b */
[----:B------:R-:W-:Y:S01]  /*28a0*/  IMAD R13, R75, UR4, RZ ;  /* 0x000000044b0d7c24 */ /* 0x000fe2000f8e02ff */
[----:B------:R-:W-:Y:S01]  /*28b0*/  VIMNMX R76, R76, 0x80, PT ;  /* 0x000000804c4c7848 */ /* 0x000fe20003fe0100 */
[----:B------:R-:W-:Y:S02]  /*28c0*/  IMAD.IADD R9, R9, 0x1, R11 ;  /* 0x0000000109097824 */ /* 0x000fe400078e020b */
[----:B------:R-:W-:-:S02]  /*28d0*/  IMAD R13, R72, UR5, R13 ;  /* 0x00000005480d7c24 */ /* 0x000fc4000f8e020d */
[----:B------:R-:W-:Y:S01]  /*28e0*/  IMAD.WIDE.U32 R8, R72, UR4, R8 ;  /* 0x0000000448087c25 */ /* 0x000fe2000f8e0008 */
[----:B------:R-:W-:-:S03]  /*28f0*/  ULDC.64 UR4, c[0x0][0x308] ;  /* 0x0000c20000047ab9 */ /* 0x000fc60000000a00 */
[----:B------:R-:W-:Y:S02]  /*2900*/  IMAD.IADD R9, R9, 0x1, R13 ;  /* 0x0000000109097824 */ /* 0x000fe400078e020d */
[----:B------:R-:W-:Y:S02]  /*2910*/  IMAD R11, R66, R27, RZ ;  /* 0x0000001b420b7224 */ /* 0x000fe400078e02ff */
[----:B------:R-:W-:-:S04]  /*2920*/  IMAD.WIDE.U32 R8, R157, UR4, R8 ;  /* 0x000000049d087c25 */ /* 0x000fc8000f8e0008 */
[----:B------:R-:W-:Y:S01]  /*2930*/  IMAD R83, R157, UR5, R9 ;  /* 0x000000059d537c24 */ /* 0x000fe2000f8e0209 */
[----:B------:R-:W-:Y:S01]  /*2940*/  ULDC.64 UR4, c[0x0][0x2e8] ;  /* 0x0000ba0000047ab9 */ /* 0x000fe20000000a00 */
[----:B------:R-:W-:Y:S01]  /*2950*/  IMAD R9, R63, R27, RZ ;  /* 0x0000001b3f097224 */ /* 0x000fe200078e02ff */
[----:B------:R-:W-:Y:S01]  /*2960*/  LEA R82, P3, R8, UR4, 0x1 ;  /* 0x0000000408527c11 */ /* 0x000fe2000f8608ff */
[----:B------:R-:W-:Y:S01]  /*2970*/  ULDC.U8 UR4, c[0x0][0x410] ;  /* 0x0001040000047ab9 */ /* 0x000fe20000000000 */
[----:B------:R-:W-:Y:S02]  /*2980*/  IMAD R13, R10, R65, R11 ;  /* 0x000000410a0d7224 */ /* 0x000fe400078e020b */
[----:B------:R-:W-:Y:S01]  /*2990*/  LEA.HI.X R83, R8, UR5, R83, 0x1, P3 ;  /* 0x0000000508537c11 */ /* 0x000fe200098f0c53 */
[----:B------:R-:W-:Y:S01]  /*29a0*/  IMAD R69, R10, R62, R9 ;  /* 0x0000003e0a457224 */ /* 0x000fe200078e0209 */
[----:B------:R-:W-:Y:S01]  /*29b0*/  ISETP.NE.AND P3, PT, RZ, UR4, PT ;  /* 0x00000004ff007c0c */ /* 0x000fe2000bf65270 */
[----:B------:R-:W-:-:S04]  /*29c0*/  IMAD.WIDE.U32 R10, R65, R27, RZ ;  /* 0x0000001b410a7225 */ /* 0x000fc800078e00ff */
[----:B------:R-:W-:-:S04]  /*29d0*/  IMAD.WIDE.U32 R8, R62, R27, RZ ;  /* 0x0000001b3e087225 */ /* 0x000fc800078e00ff */
[----:B------:R-:W-:Y:S02]  /*29e0*/  IMAD.IADD R77, R11, 0x1, R13 ;  /* 0x000000010b4d7824 */ /* 0x000fe400078e020d */
[----:B------:R-:W-:Y:S02]  /*29f0*/  IMAD.IADD R69, R9, 0x1, R69 ;  /* 0x0000000109457824 */ /* 0x000fe400078e0245 */
[----:B------:R-:W-:Y:S05]  /*2a00*/  @!P3 BRA `(.L_x_1592) ;  /* 0x00000014009cb947 */ /* 0x000fea0003800000 */
[----:B------:R0:W5:Y:S01]  /*2a10*/  LDL R81, [R1+0x10] ;  /* 0x0000100001517983 */ /* 0x0001620000100800 */
[----:B------:R-:W1:Y:S01]  /*2a20*/  S2R R12, SR_TID.X ;  /* 0x00000000000c7919 */ /* 0x000e620000002100 */
[----:B------:R-:W-:Y:S01]  /*2a30*/  BSSY B1, `(.L_x_1593) ;  /* 0x0000023000017945 */ /* 0x000fe20003800000 */
[----:B-1----:R-:W-:-:S05]  /*2a40*/  VIADD R37, R12, 0xffffff80 ;  /* 0xffffff800c257836 */ /* 0x002fca0000000000 */
[----:B------:R-:W-:-:S04]  /*2a50*/  SHF.R.S32.HI R12, RZ, 0x1f, R37 ;  /* 0x0000001fff0c7819 */ /* 0x000fc80000011425 */
[----:B------:R-:W-:-:S04]  /*2a60*/  LEA.HI R12, R12, R37, RZ, 0x2 ;  /* 0x000000250c0c7211 */ /* 0x000fc800078f10ff */
[----:B------:R-:W-:-:S04]  /*2a70*/  SHF.R.S32.HI R12, RZ, 0x2, R12 ;  /* 0x00000002ff0c7819 */ /* 0x000fc8000001140c */
[----:B------:R-:W-:Y:S02]  /*2a80*/  ISETP.GE.AND P3, PT, R12, R76, PT ;  /* 0x0000004c0c00720c */ /* 0x000fe40003f66270 */
        /* <DEDUP_REMOVED lines=8> */
[----:B0-----:R-:W-:Y:S06]  /*2b10*/  @P3 BRA `(.L_x_1594) ;  /* 0x0000000000503947 */ /* 0x001fec0003800000 */
[----:B------:R-:W-:Y:S01]  /*2b20*/  IADD3 R13, P4, R20, R10, RZ ;  /* 0x0000000a140d7210 */ /* 0x000fe20007f9e0ff */
[----:B------:R-:W-:Y:S01]  /*2b30*/  ULDC.64 UR4, c[0x0][0x3e8] ;  /* 0x0000fa0000047ab9 */ /* 0x000fe20000000a00 */
[----:B------:R-:W-:Y:S02]  /*2b40*/  CS2R R48, SRZ ;  /* 0x0000000000307805 */ /* 0x000fe4000001ff00 */
[----:B------:R-:W-:Y:S01]  /*2b50*/  CS2R R50, SRZ ;  /* 0x0000000000327805 */ /* 0x000fe2000001ff00 */
[----:B------:R-:W-:Y:S01]  /*2b60*/  IMAD.X R14, R77, 0x1, R55, P4 ;  /* 0x000000014d0e7824 */ /* 0x000fe200020e0637 */
[----:B------:R-:W-:-:S05]  /*2b70*/  IADD3 R15, P4, R34, R8, RZ ;  /* 0x00000008220f7210 */ /* 0x000fca0007f9e0ff */
[----:B------:R-:W-:Y:S01]  /*2b80*/  IMAD.X R44, R69, 0x1, R32, P4 ;  /* 0x00000001452c7824 */ /* 0x000fe200020e0620 */
        /* <DEDUP_REMOVED lines=9> */
[----:B------:R0:W5:Y:S02]  /*2c20*/  @!P4 LDG.E.64 R50, desc[UR42][R14.64] ;  /* 0x0000002a0e32c981 */ /* 0x000164000c1e1b00 */
[----:B-----5:R-:W-:-:S13]  /*2c30*/  ISETP.GE.AND P4, PT, R81, R78, PT ;  /* 0x0000004e5100720c */ /* 0x020fda0003f86270 */
[----:B------:R0:W5:Y:S04]  /*2c40*/  @!P4 LDG.E.64 R44, desc[UR42][R12.64+0x20] ;  /* 0x0000202a0c2cc981 */ /* 0x000168000c1e1b00 */
[----:B------:R0:W5:Y:S02]  /*2c50*/  @!P4 LDG.E.64 R46, desc[UR42][R14.64+0x20] ;  /* 0x0000202a0e2ec981 */ /* 0x000164000c1e1b00 */
.L_x_1594:
[----:B------:R-:W-:Y:S05]  /*2c60*/  BSYNC B1 ;  /* 0x0000000000017941 */ /* 0x000fea0003800000 */
.L_x_1593:
[----:B0-----:R-:W0:Y:S01]  /*2c70*/  S2R R12, SR_TID.X ;  /* 0x00000000000c7919 */ /* 0x001e220000002100 */
[----:B------:R-:W-:Y:S01]  /*2c80*/  BSSY B1, `(.L_x_1595) ;  /* 0x0000026000017945 */ /* 0x000fe20003800000 */
[----:B-----5:R-:W-:Y:S02]  /*2c90*/  IMAD.MOV.U32 R79, RZ, RZ, R44 ;  /* 0x000000ffff4f7224 */ /* 0x020fe400078e002c */
[----:B------:R-:W-:Y:S02]  /*2ca0*/  IMAD.MOV.U32 R80, RZ, RZ, R45 ;  /* 0x000000ffff507224 */ /* 0x000fe400078e002d */
[----:B0-----:R-:W-:-:S05]  /*2cb0*/  VIADD R13, R12, 0xffffff80 ;  /* 0xffffff800c0d7836 */ /* 0x001fca0000000000 */
[----:B------:R-:W-:-:S04]  /*2cc0*/  SHF.R.S32.HI R12, RZ, 0x1f, R13 ;  /* 0x0000001fff0c7819 */ /* 0x000fc8000001140d */
[----:B------:R-:W-:-:S04]  /*2cd0*/  LEA.HI R12, R12, R13, RZ, 0x2 ;  /* 0x0000000d0c0c7211 */ /* 0x000fc800078f10ff */
[----:B------:R-:W-:-:S05]  /*2ce0*/  SHF.R.S32.HI R12, RZ, 0x2, R12 ;  /* 0x00000002ff0c7819 */ /* 0x000fca000001140c */
[----:B------:R-:W-:-:S05]  /*2cf0*/  VIADD R12, R12, 0x60 ;  /* 0x000000600c0c7836 */ /* 0x000fca0000000000 */
        /* <DEDUP_REMOVED lines=30> */
.L_x_1596:
[----:B------:R-:W-:Y:S05]  /*2ee0*/  BSYNC B1 ;  /* 0x0000000000017941 */ /* 0x000fea0003800000 */
.L_x_1595:
[----:B0-----:R-:W-:Y:S01]  /*2ef0*/  IMAD.MOV.U32 R8, RZ, RZ, R48 ;  /* 0x000000ffff087224 */ /* 0x001fe200078e0030 */
[----:B------:R-:W-:Y:S01]  /*2f00*/  UISETP.NE.AND UP0, UPT, UR39, 0x3, UPT ;  /* 0x000000032700788c */ /* 0x000fe2000bf05270 */
[----:B------:R-:W-:Y:S01]  /*2f10*/  IMAD.MOV.U32 R9, RZ, RZ, R49 ;  /* 0x000000ffff097224 */ /* 0x000fe200078e0031 */
[C---:B------:R-:W-:Y:S01]  /*2f20*/  PRMT R93, R80.reuse, 0x7610, R93 ;  /* 0x00007610505d7816 */ /* 0x040fe2000000005d */
[----:B------:R-:W-:Y:S01]  /*2f30*/  IMAD.MOV.U32 R10, RZ, RZ, R50 ;  /* 0x000000ffff0a7224 */ /* 0x000fe200078e0032 */
[----:B------:R-:W-:Y:S01]  /*2f40*/  PRMT R80, R80, 0x5410, R8 ;  /* 0x0000541050507816 */ /* 0x000fe20000000008 */
[----:B------:R-:W-:Y:S01]  /*2f50*/  IMAD.MOV.U32 R8, RZ, RZ, R46 ;  /* 0x000000ffff087224 */ /* 0x000fe200078e002e */
[----:B------:R-:W-:Y:S01]  /*2f60*/  PRMT R81, R81, 0x5410, R9 ;  /* 0x0000541051517816 */ /* 0x000fe20000000009 */
[----:B------:R-:W-:Y:S01]  /*2f70*/  IMAD.MOV.U32 R9, RZ, RZ, R47 ;  /* 0x000000ffff097224 */ /* 0x000fe200078e002f */
[----:B------:R-:W-:Y:S01]  /*2f80*/  PLOP3.LUT P5, PT, PT, PT, UP0, 0x80, 0x0 ;  /* 0x000000000000781c */ /* 0x000fe20003faf008 */
[----:B------:R-:W-:Y:S01]  /*2f90*/  IMAD.MOV.U32 R11, RZ, RZ, R51 ;  /* 0x000000ffff0b7224 */ /* 0x000fe200078e0033 */
        /* <DEDUP_REMOVED lines=20> */
[----:B------:R-:W-:Y:S01]  /*30e0*/  PRMT R90, R11, 0x7610, R90 ;  /* 0x000076100b5a7816 */ /* 0x000fe2000000005a */
[----:B------:R-:W-:Y:S06]  /*30f0*/  @!P5 BRA `(.L_x_1597) ;  /* 0x000000000004d947 */ /* 0x000fec0003800000 */
[----:B------:R-:W-:Y:S01]  /*3100*/  BPT.TRAP 0x1 ;  /* 0x000000040000795c */ /* 0x000fe20000300000 */
.L_x_1597:
[----:B------:R-:W2:Y:S01]  /*3110*/  LDL R8, [R1+0xc] ;  /* 0x00000c0001087983 */ /* 0x000ea20000100800 */
[----:B------:R-:W-:Y:S01]  /*3120*/  IMAD R69, R23, 0x8, R2 ;  /* 0x0000000817457824 */ /* 0x000fe200078e0202 */
[----:B------:R-:W-:Y:S01]  /*3130*/  BSSY B1, `(.L_x_1598) ;  /* 0x0000004000017945 */ /* 0x000fe20003800000 */
[----:B--2---:R-:W-:-:S04]  /*3140*/  SHF.L.U32 R77, R8, 0x1f, RZ ;  /* 0x0000001f084d7819 */ /* 0x004fc800000006ff */
[----:B------:R-:W0:Y:S02]  /*3150*/  SYNCS.PHASECHK.TRANS64.TRYWAIT P6, [R69+URZ+0x16890], R77 ;  /* 0x0168904d450075a7 */ /* 0x000e2400080c017f */
[----:B0-----:R-:W-:Y:S05]  /*3160*/  @!P6 BRA `(.L_x_1599) ;  /* 0x000001d00070e947 */ /* 0x001fea0003800000 */
.L_x_1922:
[----:B------:R-:W-:Y:S05]  /*3170*/  BSYNC B1 ;  /* 0x0000000000017941 */ /* 0x000fea0003800000 */
.L_x_1598:
[----:B------:R-:W-:-:S03]  /*3180*/  UMOV UR4, 0xffffffff ;  /* 0xffffffff00047882 */ /* 0x000fc60000000000 */
[----:B------:R-:W-:Y:S05]  /*3190*/  BRA.DIV UR4, `(.L_x_1600) ;  /* 0x000001d204787947 */ /* 0x000fea000b800000 */
[----:B------:R1:W2:Y:S04]  /*31a0*/  SHFL.IDX PT, R79, R83, RZ, 0x1c1f ;  /* 0x001c1fff534f7589 */ /* 0x0002a800000e0000 */
[----:B------:R1:W3:Y:S02]  /*31b0*/  SHFL.IDX PT, R14, R82, RZ, 0x1c1f ;  /* 0x001c1fff520e7589 */ /* 0x0002e400000e0000 */
.L_x_1926:
        /* <DEDUP_REMOVED lines=10> */
[----:B------:R-:W-:Y:S02]  /*3260*/  SHF.R.U64 R98, R50, 0x10, R51 ;  /* 0x0000001032627819 */ /* 0x000fe40000001233 */
[----:B------:R-:W-:Y:S02]  /*3270*/  SHF.R.U64 R48, R48, 0x10, R49 ;  /* 0x0000001030307819 */ /* 0x000fe40000001231 */
[----:B------:R-:W-:Y:S02]  /*3280*/  SHF.R.U32.HI R100, RZ, 0x10, R51 ;  /* 0x00000010ff647819 */ /* 0x000fe40000011633 */
[----:B------:R-:W-:Y:S01]  /*3290*/  SHF.R.U32.HI R96, RZ, 0x10, R49 ;  /* 0x00000010ff607819 */ /* 0x000fe20000011631 */
[----:B0-----:R-:W-:Y:S01]  /*32a0*/  IMAD.U32 R49, R10, 0x10000, RZ ;  /* 0x000100000a317824 */ /* 0x001fe200078e00ff */
[----:B------:R-:W-:Y:S02]  /*32b0*/  PRMT R98, R84, 0x5432, R98 ;  /* 0x0000543254627816 */ /* 0x000fe40000000062 */
[----:B------:R-:W-:-:S02]  /*32c0*/  PRMT R51, R80, 0x5432, R48 ;  /* 0x0000543250337816 */ /* 0x000fc40000000030 */
[----:B------:R-:W-:Y:S02]  /*32d0*/  PRMT R100, R85, 0x5432, R100 ;  /* 0x0000543255647816 */ /* 0x000fe40000000064 */
[----:B------:R-:W-:Y:S02]  /*32e0*/  PRMT R96, R81, 0x5432, R96 ;  /* 0x0000543251607816 */ /* 0x000fe40000000060 */
[----:B------:R-:W-:Y:S01]  /*32f0*/  LOP3.LUT R48, R9, 0xffff0000, RZ, 0xc0, !PT ;  /* 0xffff000009307812 */ /* 0x000fe200078ec0ff */
[----:B------:R-:W-:Y:S01]  /*3300*/  IMAD.U32 R101, R100, 0x10000, RZ ;  /* 0x0001000064657824 */ /* 0x000fe200078e00ff */
[----:B------:R-:W-:Y:S01]  /*3310*/  LOP3.LUT R99, R98, 0xffff0000, RZ, 0xc0, !PT ;  /* 0xffff000062637812 */ /* 0x000fe200078ec0ff */
[----:B------:R-:W-:Y:S01]  /*3320*/  IMAD.U32 R97, R96, 0x10000, RZ ;  /* 0x0001000060617824 */ /* 0x000fe200078e00ff */
[----:B------:R-:W-:Y:S01]  /*3330*/  LOP3.LUT R50, R10, 0xffff0000, RZ, 0xc0, !PT ;  /* 0xffff00000a327812 */ /* 0x000fe200078ec0ff */
[C---:B------:R-:W-:Y:S01]  /*3340*/  IMAD.U32 R10, R11.reuse, 0x10000, RZ ;  /* 0x000100000b0a7824 */ /* 0x040fe200078e00ff */
[----:B------:R-:W-:Y:S01]  /*3350*/  LOP3.LUT R15, R11, 0xffff0000, RZ, 0xc0, !PT ;  /* 0xffff00000b0f7812 */ /* 0x000fe200078ec0ff */
[----:B------:R-:W-:Y:S01]  /*3360*/  IMAD.U32 R11, R9, 0x10000, RZ ;  /* 0x00010000090b7824 */ /* 0x000fe200078e00ff */
[----:B------:R-:W-:Y:S01]  /*3370*/  LOP3.LUT R95, R51, 0xffff0000, RZ, 0xc0, !PT ;  /* 0xffff0000335f7812 */ /* 0x000fe200078ec0ff */
[----:B------:R-:W-:Y:S01]  /*3380*/  FMUL.FTZ R102, R48, R99 ;  /* 0x0000006330667220 */ /* 0x000fe20000410000 */
[----:B------:R-:W-:Y:S01]  /*3390*/  LOP3.LUT R100, R100, 0xffff0000, RZ, 0xc0, !PT ;  /* 0xffff000064647812 */ /* 0x000fe200078ec0ff */
[----:B------:R-:W-:Y:S01]  /*33a0*/  IMAD.U32 R9, R8, 0x10000, RZ ;  /* 0x0001000008097824 */ /* 0x000fe200078e00ff */
[----:B------:R-:W-:Y:S01]  /*33b0*/  LOP3.LUT R96, R96, 0xffff0000, RZ, 0xc0, !PT ;  /* 0xffff000060607812 */ /* 0x000fe200078ec0ff */
[-C--:B------:R-:W-:Y:S01]  /*33c0*/  FMUL.FTZ R48, R48, R95.reuse ;  /* 0x0000005f30307220 */ /* 0x080fe20000410000 */
[----:B------:R-:W-:Y:S01]  /*33d0*/  FFMA.FTZ R102, R11, R95, -R102 ;  /* 0x0000005f0b667223 */ /* 0x000fe20000010866 */
[----:B------:R-:W-:Y:S01]  /*33e0*/  LOP3.LUT R8, R8, 0xffff0000, RZ, 0xc0, !PT ;  /* 0xffff000008087812 */ /* 0x000fe200078ec0ff */
[----:B------:R-:W-:Y:S01]  /*33f0*/  FMUL.FTZ R95, R15, R100 ;  /* 0x000000640f5f7220 */ /* 0x000fe20000410000 */
[----:B------:R-:W-:-:S02]  /*3400*/  IMAD.U32 R98, R98, 0x10000, RZ ;  /* 0x0001000062627824 */ /* 0x000fc400078e00ff */
[-C--:B------:R-:W-:Y:S01]  /*3410*/  FMUL.FTZ R15, R15, R96.reuse ;  /* 0x000000600f0f7220 */ /* 0x080fe20000410000 */
[----:B------:R-:W-:Y:S02]  /*3420*/  IMAD.U32 R51, R51, 0x10000, RZ ;  /* 0x0001000033337824 */ /* 0x000fe400078e00ff */
[----:B------:R-:W-:Y:S01]  /*3430*/  FFMA.FTZ R99, R11, R99, R48 ;  /* 0x000000630b637223 */ /* 0x000fe20000010030 */
[----:B------:R-:W-:Y:S01]  /*3440*/  FFMA.FTZ R95, R10, R96, -R95 ;  /* 0x000000600a5f7223 */ /* 0x000fe2000001085f */
[----:B------:R-:W-:Y:S01]  /*3450*/  FMUL.FTZ R104, R50, R101 ;  /* 0x0000006532687220 */ /* 0x000fe20000410000 */
[C---:B------:R-:W-:Y:S01]  /*3460*/  FMUL.FTZ R48, R8.reuse, R98 ;  /* 0x0000006208307220 */ /* 0x040fe20000410000 */
[----:B------:R-:W-:Y:S01]  /*3470*/  FMUL.FTZ R11, R8, R51 ;  /* 0x00000033080b7220 */ /* 0x000fe20000410000 */
[----:B------:R-:W-:Y:S01]  /*3480*/  FFMA.FTZ R10, R10, R100, R15 ;  /* 0x000000640a0a7223 */ /* 0x000fe2000001000f */
[-C--:B------:R-:W-:Y:S01]  /*3490*/  FMUL.FTZ R50, R50, R97.reuse ;  /* 0x0000006132327220 */ /* 0x080fe20000410000 */
[----:B------:R-:W-:Y:S01]  /*34a0*/  FFMA.FTZ R104, R49, R97, -R104 ;  /* 0x0000006131687223 */ /* 0x000fe20000010868 */
[C---:B------:R-:W-:Y:S01]  /*34b0*/  FFMA.FTZ R48, R9.reuse, R51, -R48 ;  /* 0x0000003309307223 */ /* 0x040fe20000010830 */
[----:B------:R-:W-:Y:S01]  /*34c0*/  FFMA.FTZ R11, R9, R98, R11 ;  /* 0x00000062090b7223 */ /* 0x000fe2000001000b */
[----:B------:R-:W-:Y:S01]  /*34d0*/  FFMA.FTZ R49, R49, R101, R50 ;  /* 0x0000006531317223 */ /* 0x000fe20000010032 */
[----:B------:R-:W-:-:S02]  /*34e0*/  F2FP.BF16.F32.PACK_AB R95, R10, R95 ;  /* 0x0000005f0a5f723e */ /* 0x000fc400000010ff */
[----:B------:R-:W-:Y:S02]  /*34f0*/  F2FP.BF16.F32.PACK_AB R9, R99, R102 ;  /* 0x000000666309723e */ /* 0x000fe400000010ff */
[----:B------:R-:W-:Y:S01]  /*3500*/  F2FP.BF16.F32.PACK_AB R8, R11, R48 ;  /* 0x000000300b08723e */ /* 0x000fe200000010ff */
[----:B------:R-:W-:Y:S01]  /*3510*/  IMAD.MOV.U32 R11, RZ, RZ, R95 ;  /* 0x000000ffff0b7224 */ /* 0x000fe200078e005f */
[----:B------:R-:W-:-:S07]  /*3520*/  F2FP.BF16.F32.PACK_AB R10, R49, R104 ;  /* 0x00000068310a723e */ /* 0x000fce00000010ff */
.L_x_1606:
[----:B------:R-:W-:Y:S05]  /*3530*/  BSYNC B3 ;  /* 0x0000000000037941 */ /* 0x000fea0003800000 */
.L_x_1605:
[----:B0-----:R4:W-:Y:S02]  /*3540*/  ST.E.128 desc[UR42][R12.64], R8 ;  /* 0x000000080c007985 */ /* 0x0019e4000c101d2a */
.L_x_1604:
[----:B------:R-:W-:Y:S05]  /*3550*/  BSYNC B2 ;  /* 0x0000000000027941 */ /* 0x000fea0003800000 */
.L_x_1603:
[----:B------:R-:W-:Y:S05]  /*3560*/  @P2 BRA `(.L_x_1602) ;  /* 0x0000000000e02947 */ /* 0x000fea0003800000 */
[----:B----4-:R-:W2:Y:S04]  /*3570*/  LDL R8, [R1+0x8] ;  /* 0x0000080001087983 */ /* 0x010ea80000100800 */
[----:B------:R-:W4:Y:S01]  /*3580*/  LDL R15, [R1+0x10] ;  /* 0x00001000010f7983 */ /* 0x000f220000100800 */
[C---:B---3--:R-:W-:Y:S01]  /*3590*/  LEA R12, P3, R19.reuse, R14, 0x1 ;  /* 0x0000000e130c7211 */ /* 0x048fe200078608ff */
[----:B------:R-:W-:Y:S03]  /*35a0*/  BSSY B2, `(.L_x_1607) ;  /* 0x0000033000027945 */ /* 0x000fe60003800000 */
[----:B--2---:R-:W-:Y:S02]  /*35b0*/  LEA.HI.X R13, R19, R79, R8, 0x1, P3 ;  /* 0x0000004f130d7211 */ /* 0x004fe400018f0c08 */
[----:B------:R2:W3:Y:S01]  /*35c0*/  LDS.128 R8, [R70+0xe000] ;  /* 0x00e0000046087984 */ /* 0x0004e20000000c00 */
[----:B----4-:R-:W-:-:S13]  /*35d0*/  ISETP.GE.AND P3, PT, R15, R78, PT ;  /* 0x0000004e0f00720c */ /* 0x010fda0003f66270 */
[----:B--2---:R-:W-:Y:S05]  /*35e0*/  @P3 BRA `(.L_x_1608) ;  /* 0x0000000000b83947 */ /* 0x004fea0003800000 */
[--C-:B------:R-:W-:Y:S01]  /*35f0*/  SHF.R.U64 R49, R46, 0x10, R47.reuse ;  /* 0x000000102e317819 */ /* 0x100fe2000000122f */
[----:B---3--:R-:W-:Y:S01]  /*3600*/  IMAD.U32 R14, R10, 0x10000, RZ ;  /* 0x000100000a0e7824 */ /* 0x008fe200078e00ff */
[----:B------:R-:W-:Y:S02]  /*3610*/  SHF.R.U32.HI R46, RZ, 0x10, R47 ;  /* 0x00000010ff2e7819 */ /* 0x000fe4000001162f */
[--C-:B------:R-:W-:Y:S02]  /*3620*/  SHF.R.U32.HI R48, RZ, 0x10, R45.reuse ;  /* 0x00000010ff307819 */ /* 0x100fe4000001162d */
[----:B------:R-:W-:Y:S02]  /*3630*/  PRMT R91, R91, 0x5410, R46 ;  /* 0x000054105b5b7816 */ /* 0x000fe4000000002e */
[----:B------:R-:W-:Y:S01]  /*3640*/  SHF.R.U64 R51, R44, 0x10, R45 ;  /* 0x000000102c337819 */ /* 0x000fe2000000122d */
[----:B------:R-:W-:Y:S01]  /*3650*/  IMAD.U32 R44, R11, 0x10000, RZ ;  /* 0x000100000b2c7824 */ /* 0x000fe200078e00ff */
[----:B------:R-:W-:-:S02]  /*3660*/  PRMT R93, R93, 0x5410, R48 ;  /* 0x000054105d5d7816 */ /* 0x000fc40000000030 */
[----:B------:R-:W-:Y:S01]  /*3670*/  PRMT R92, R92, 0x5410, R49 ;  /* 0x000054105c5c7816 */ /* 0x000fe20000000031 */
[----:B------:R-:W-:Y:S01]  /*3680*/  IMAD.U32 R49, R91, 0x10000, RZ ;  /* 0x000100005b317824 */ /* 0x000fe200078e00ff */
[----:B------:R-:W-:Y:S01]  /*3690*/  LOP3.LUT R15, R10, 0xffff0000, RZ, 0xc0, !PT ;  /* 0xffff00000a0f7812 */ /* 0x000fe200078ec0ff */
[----:B------:R-:W-:Y:S01]  /*36a0*/  IMAD.U32 R47, R93, 0x10000, RZ ;  /* 0x000100005d2f7824 */ /* 0x000fe200078e00ff */
[----:B------:R-:W-:Y:S01]  /*36b0*/  LOP3.LUT R45, R11, 0xffff0000, RZ, 0xc0, !PT ;  /* 0xffff00000b2d7812 */ /* 0x000fe200078ec0ff */
[----:B------:R-:W-:Y:S01]  /*36c0*/  IMAD.U32 R10, R9, 0x10000, RZ ;  /* 0x00010000090a7824 */ /* 0x000fe200078e00ff */
[----:B------:R-:W-:Y:S01]  /*36d0*/  PRMT R94, R94, 0x5410, R51 ;  /* 0x000054105e5e7816 */ /* 0x000fe20000000033 */
[----:B------:R-:W-:Y:S01]  /*36e0*/  FMUL.FTZ R79, R15, R49 ;  /* 0x000000310f4f7220 */ /* 0x000fe20000410000 */
[----:B------:R-:W-:Y:S01]  /*36f0*/  LOP3.LUT R11, R9, 0xffff0000, RZ, 0xc0, !PT ;  /* 0xffff0000090b7812 */ /* 0x000fe200078ec0ff */
[-C--:B------:R-:W-:Y:S01]  /*3700*/  FMUL.FTZ R15, R15, R47.reuse ;  /* 0x0000002f0f0f7220 */ /* 0x080fe20000410000 */
[----:B------:R-:W-:Y:S01]  /*3710*/  LOP3.LUT R48, R92, 0xffff0000, RZ, 0xc0, !PT ;  /* 0xffff00005c307812 */ /* 0x000fe200078ec0ff */
[----:B------:R-:W-:Y:S01]  /*3720*/  IMAD.U32 R9, R8, 0x10000, RZ ;  /* 0x0001000008097824 */ /* 0x000fe200078e00ff */
[----:B------:R-:W-:Y:S01]  /*3730*/  LOP3.LUT R46, R94, 0xffff0000, RZ, 0xc0, !PT ;  /* 0xffff00005e2e7812 */ /* 0x000fe200078ec0ff */
[----:B------:R-:W-:Y:S01]  /*3740*/  FFMA.FTZ R79, R14, R47, -R79 ;  /* 0x0000002f0e4f7223 */ /* 0x000fe2000001084f */
[----:B------:R-:W-:Y:S01]  /*3750*/  LOP3.LUT R91, R91, 0xffff0000, RZ, 0xc0, !PT ;  /* 0xffff00005b5b7812 */ /* 0x000fe200078ec0ff */
[----:B------:R-:W-:Y:S01]  /*3760*/  FMUL.FTZ R51, R11, R48 ;  /* 0x000000300b337220 */ /* 0x000fe20000410000 */
[----:B------:R-:W-:Y:S01]  /*3770*/  LOP3.LUT R93, R93, 0xffff0000, RZ, 0xc0, !PT ;  /* 0xffff00005d5d7812 */ /* 0x000fe200078ec0ff */
[-C--:B------:R-:W-:Y:S01]  /*3780*/  FMUL.FTZ R11, R11, R46.reuse ;  /* 0x0000002e0b0b7220 */ /* 0x080fe20000410000 */
[----:B------:R-:W-:Y:S01]  /*3790*/  LOP3.LUT R8, R8, 0xffff0000, RZ, 0xc0, !PT ;  /* 0xffff000008087812 */ /* 0x000fe200078ec0ff */
[----:B------:R-:W-:Y:S01]  /*37a0*/  FFMA.FTZ R51, R10, R46, -R51 ;  /* 0x0000002e0a337223 */ /* 0x000fe20000010833 */
[----:B------:R-:W-:Y:S01]  /*37b0*/  FFMA.FTZ R14, R14, R49, R15 ;  /* 0x000000310e0e7223 */ /* 0x000fe2000001000f */
[----:B------:R-:W-:-:S02]  /*37c0*/  IMAD.U32 R92, R92, 0x10000, RZ ;  /* 0x000100005c5c7824 */ /* 0x000fc400078e00ff */
[C---:B------:R-:W-:Y:S01]  /*37d0*/  FMUL.FTZ R15, R45.reuse, R91 ;  /* 0x0000005b2d0f7220 */ /* 0x040fe20000410000 */
[----:B------:R-:W-:Y:S02]  /*37e0*/  IMAD.U32 R94, R94, 0x10000, RZ ;  /* 0x000100005e5e7824 */ /* 0x000fe400078e00ff */
[-C--:B------:R-:W-:Y:S01]  /*37f0*/  FMUL.FTZ R46, R45, R93.reuse ;  /* 0x0000005d2d2e7220 */ /* 0x080fe20000410000 */
[----:B------:R-:W-:Y:S01]  /*3800*/  FFMA.FTZ R48, R10, R48, R11 ;  /* 0x000000300a307223 */ /* 0x000fe2000001000b */
        /* <DEDUP_REMOVED lines=10> */
[----:B------:R-:W-:Y:S01]  /*38b0*/  F2FP.BF16.F32.PACK_AB R9, R48, R51 ;  /* 0x000000333009723e */ /* 0x000fe200000010ff */
[----:B------:R-:W-:-:S07]  /*38c0*/  IMAD.MOV.U32 R11, RZ, RZ, R15 ;  /* 0x000000ffff0b7224 */ /* 0x000fce00078e000f */
.L_x_1608:
[----:B------:R-:W-:Y:S05]  /*38d0*/  BSYNC B2 ;  /* 0x0000000000027941 */ /* 0x000fea0003800000 */
.L_x_1607:
[----:B---3--:R2:W-:Y:S02]  /*38e0*/  ST.E.128 desc[UR42][R12.64], R8 ;  /* 0x000000080c007985 */ /* 0x0085e4000c101d2a */
.L_x_1602:
[----:B------:R-:W-:Y:S05]  /*38f0*/  BSYNC B1 ;  /* 0x0000000000017941 */ /* 0x000fea0003800000 */
.L_x_1601:
[----:B------:R-:W-:-:S03]  /*3900*/  UMOV UR4, 0xffffffff ;  /* 0xffffffff00047882 */ /* 0x000fc60000000000 */
[----:B------:R-:W-:Y:S05]  /*3910*/  BRA.DIV UR4, `(.L_x_1609) ;  /* 0x000001ca04e07947 */ /* 0x000fea000b800000 */
[----:B-1----:R-:W1:Y:S04]  /*3920*/  SHFL.IDX PT, R83, R83, 0x1, 0x1c1f ;  /* 0x003c1f0053537f89 */ /* 0x002e6800000e0000 */
[----:B---3--:R3:W0:Y:S02]  /*3930*/  SHFL.IDX PT, R14, R82, 0x1, 0x1c1f ;  /* 0x003c1f00520e7f89 */ /* 0x00862400000e0000 */
.L_x_1930:
[----:B------:R-:W-:Y:S05]  /*3940*/  @P4 BRA `(.L_x_1610) ;  /* 0x0000002000b44947 */ /* 0x000fea0003800000 */
[----:B------:R-:W-:Y:S04]  /*3950*/  BSSY B1, `(.L_x_1611) ;  /* 0x0000038000017945 */ /* 0x000fe80003800000 */
[----:B------:R-:W-:Y:S05]  /*3960*/  @P1 BRA `(.L_x_1612) ;  /* 0x0000000000d81947 */ /* 0x000fea0003800000 */
[----:B--2-4-:R2:W4:Y:S01]  /*3970*/  LDS.128 R8, [R71+0x11000] ;  /* 0x0110000047087984 */ /* 0x0145220000000c00 */
[C---:B0-----:R-:W-:Y:S01]  /*3980*/  LEA R12, P3, R16.reuse, R14, 0x1 ;  /* 0x0000000e100c7211 */ /* 0x041fe200078608ff */
[----:B------:R-:W-:Y:S03]  /*3990*/  BSSY B2, `(.L_x_1613) ;  /* 0x0000032000027945 */ /* 0x000fe60003800000 */
[----:B-1----:R-:W-:Y:S02]  /*39a0*/  LEA.HI.X R13, R16, R83, R17, 0x1, P3 ;  /* 0x00000053100d7211 */ /* 0x002fe400018f0c11 */
[----:B------:R-:W-:-:S13]  /*39b0*/  ISETP.GE.AND P3, PT, R152, R78, PT ;  /* 0x0000004e9800720c */ /* 0x000fda0003f66270 */
[----:B--2---:R-:W-:Y:S05]  /*39c0*/  @P3 BRA `(.L_x_1614) ;  /* 0x0000000000b83947 */ /* 0x004fea0003800000 */
[--C-:B------:R-:W-:Y:S01]  /*39d0*/  SHF.R.U64 R45, R42, 0x10, R43.reuse ;  /* 0x000000102a2d7819 */ /* 0x100fe2000000122b */
[----:B----4-:R-:W-:Y:S01]  /*39e0*/  IMAD.U32 R15, R10, 0x10000, RZ ;  /* 0x000100000a0f7824 */ /* 0x010fe200078e00ff */
[----:B------:R-:W-:Y:S02]  /*39f0*/  SHF.R.U32.HI R43, RZ, 0x10, R43 ;  /* 0x00000010ff2b7819 */ /* 0x000fe4000001162b */
[----:B------:R-:W-:Y:S02]  /*3a00*/  SHF.R.U32.HI R44, RZ, 0x10, R41 ;  /* 0x00000010ff2c7819 */ /* 0x000fe40000011629 */
[----:B------:R-:W-:Y:S02]  /*3a10*/  PRMT R90, R90, 0x5410, R43 ;  /* 0x000054105a5a7816 */ /* 0x000fe4000000002b */
[----:B------:R-:W-:Y:S01]  /*3a20*/  SHF.R.U64 R47, R40, 0x10, R41 ;  /* 0x00000010282f7819 */ /* 0x000fe20000001229 */
[----:B------:R-:W-:Y:S01]  /*3a30*/  IMAD.U32 R41, R11, 0x10000, RZ ;  /* 0x000100000b297824 */ /* 0x000fe200078e00ff */
[----:B------:R-:W-:Y:S01]  /*3a40*/  PRMT R87, R87, 0x5410, R44 ;  /* 0x0000541057577816 */ /* 0x000fe2000000002c */
[----:B------:R-:W-:Y:S01]  /*3a50*/  IMAD.U32 R46, R90, 0x10000, RZ ;  /* 0x000100005a2e7824 */ /* 0x000fe200078e00ff */
[----:B------:R-:W-:-:S02]  /*3a60*/  PRMT R88, R88, 0x5410, R45 ;  /* 0x0000541058587816 */ /* 0x000fc4000000002d */
[----:B------:R-:W-:Y:S01]  /*3a70*/  LOP3.LUT R40, R10, 0xffff0000, RZ, 0xc0, !PT ;  /* 0xffff00000a287812 */ /* 0x000fe200078ec0ff */
[----:B------:R-:W-:Y:S01]  /*3a80*/  IMAD.U32 R44, R87, 0x10000, RZ ;  /* 0x00010000572c7824 */ /* 0x000fe200078e00ff */
[----:B------:R-:W-:Y:S01]  /*3a90*/  LOP3.LUT R42, R11, 0xffff0000, RZ, 0xc0, !PT ;  /* 0xffff00000b2a7812 */ /* 0x000fe200078ec0ff */
[C---:B------:R-:W-:Y:S01]  /*3aa0*/  IMAD.U32 R10, R9.reuse, 0x10000, RZ ;  /* 0x00010000090a7824 */ /* 0x040fe200078e00ff */
[----:B------:R-:W-:Y:S01]  /*3ab0*/  PRMT R86, R86, 0x5410, R47 ;  /* 0x0000541056567816 */ /* 0x000fe2000000002f */
[C---:B------:R-:W-:Y:S01]  /*3ac0*/  FMUL.FTZ R50, R40.reuse, R46 ;  /* 0x0000002e28327220 */ /* 0x040fe20000410000 */
        /* <DEDUP_REMOVED lines=14> */
[----:B------:R-:W-:Y:S01]  /*3bb0*/  FMUL.FTZ R40, R42, R90 ;  /* 0x0000005a2a287220 */ /* 0x000fe20000410000 */
[----:B------:R-:W-:Y:S02]  /*3bc0*/  IMAD.U32 R86, R86, 0x10000, RZ ;  /* 0x0001000056567824 */ /* 0x000fe400078e00ff */
[----:B------:R-:W-:Y:S01]  /*3bd0*/  FMUL.FTZ R43, R42, R87 ;  /* 0x000000572a2b7220 */ /* 0x000fe20000410000 */
[----:B------:R-:W-:Y:S01]  /*3be0*/  FFMA.FTZ R48, R10, R45, R48 ;  /* 0x0000002d0a307223 */ /* 0x000fe20000010030 */
        /* <DEDUP_REMOVED lines=12> */
.L_x_1614:
[----:B------:R-:W-:Y:S05]  /*3cb0*/  BSYNC B2 ;  /* 0x0000000000027941 */ /* 0x000fea0003800000 */
.L_x_1613:
[----:B----4-:R0:W-:Y:S02]  /*3cc0*/  ST.E.128 desc[UR42][R12.64], R8 ;  /* 0x000000080c007985 */ /* 0x0101e4000c101d2a */
.L_x_1612:
[----:B------:R-:W-:Y:S05]  /*3cd0*/  BSYNC B1 ;  /* 0x0000000000017941 */ /* 0x000fea0003800000 */
.L_x_1611:
[----:B------:R-:W-:Y:S05]  /*3ce0*/  @P2 BRA `(.L_x_1610) ;  /* 0x0000001c00cc2947 */ /* 0x000fea0003800000 */
[----:B0-2-4-:R-:W1:Y:S04]  /*3cf0*/  LDL R8, [R1+0x8] ;  /* 0x0000080001087983 */ /* 0x015e680000100800 */
[----:B------:R-:W2:Y:S01]  /*3d00*/  LDL R15, [R1+0x10] ;  /* 0x00001000010f7983 */ /* 0x000ea20000100800 */
[C---:B------:R-:W-:Y:S01]  /*3d10*/  LEA R12, P3, R19.reuse, R14, 0x1 ;  /* 0x0000000e130c7211 */ /* 0x040fe200078608ff */
[----:B------:R-:W-:Y:S03]  /*3d20*/  BSSY B1, `(.L_x_1615) ;  /* 0x0000033000017945 */ /* 0x000fe60003800000 */
[----:B-1----:R-:W-:Y:S02]  /*3d30*/  LEA.HI.X R13, R19, R83, R8, 0x1, P3 ;  /* 0x00000053130d7211 */ /* 0x002fe400018f0c08 */
[----:B------:R0:W1:Y:S01]  /*3d40*/  LDS.128 R8, [R70+0x11000] ;  /* 0x0110000046087984 */ /* 0x0000620000000c00 */
[----:B--2---:R-:W-:-:S13]  /*3d50*/  ISETP.GE.AND P3, PT, R15, R78, PT ;  /* 0x0000004e0f00720c */ /* 0x004fda0003f66270 */
[----:B0-----:R-:W-:Y:S05]  /*3d60*/  @P3 BRA `(.L_x_1616) ;  /* 0x0000000000b83947 */ /* 0x001fea0003800000 */
[--C-:B------:R-:W-:Y:S01]  /*3d70*/  SHF.R.U64 R41, R38, 0x10, R39.reuse ;  /* 0x0000001026297819 */ /* 0x100fe20000001227 */
[----:B-1----:R-:W-:Y:S01]  /*3d80*/  IMAD.U32 R14, R10, 0x10000, RZ ;  /* 0x000100000a0e7824 */ /* 0x002fe200078e00ff */
        /* <DEDUP_REMOVED lines=44> */
.L_x_1616:
[----:B------:R-:W-:Y:S05]  /*4050*/  BSYNC B1 ;  /* 0x0000000000017941 */ /* 0x000fea0003800000 */
.L_x_1615:
[----:B-1----:R0:W-:Y:S01]  /*4060*/  ST.E.128 desc[UR42][R12.64], R8 ;  /* 0x000000080c007985 */ /* 0x0021e2000c101d2a */
[----:B------:R-:W-:Y:S05]  /*4070*/  BRA `(.L_x_1610) ;  /* 0x0000001800e87947 */ /* 0x000fea0003800000 */
.L_x_1592:
[----:B------:R-:W0:Y:S01]  /*4080*/  S2R R12, SR_TID.X ;  /* 0x00000000000c7919 */ /* 0x000e220000002100 */
[----:B------:R-:W-:Y:S01]  /*4090*/  CS2R R42, SRZ ;  /* 0x00000000002a7805 */ /* 0x000fe2000001ff00 */
[----:B------:R-:W1:Y:S01]  /*40a0*/  S2R R38, SR_TID.X ;  /* 0x0000000000267919 */ /* 0x000e620000002100 */
[----:B0-----:R-:W-:Y:S02]  /*40b0*/  VIADD R13, R12, 0xffffff80 ;  /* 0xffffff800c0d7836 */ /* 0x001fe40000000000 */
[----:B-1----:R-:W-:-:S03]  /*40c0*/  VIADD R40, R38, 0xffffff80 ;  /* 0xffffff8026287836 */ /* 0x002fc60000000000 */
[----:B------:R-:W-:Y:S02]  /*40d0*/  SHF.R.S32.HI R12, RZ, 0x1f, R13 ;  /* 0x0000001fff0c7819 */ /* 0x000fe4000001140d */
[----:B------:R-:W-:Y:S02]  /*40e0*/  CS2R R38, SRZ ;  /* 0x0000000000267805 */ /* 0x000fe4000001ff00 */
[----:B------:R-:W-:Y:S02]  /*40f0*/  LEA.HI R12, R12, R13, RZ, 0x2 ;  /* 0x0000000d0c0c7211 */ /* 0x000fe400078f10ff */
[----:B------:R-:W-:Y:S02]  /*4100*/  SHF.R.S32.HI R44, RZ, 0x1f, R40 ;  /* 0x0000001fff2c7819 */ /* 0x000fe40000011428 */
[----:B------:R-:W-:Y:S02]  /*4110*/  SHF.R.S32.HI R12, RZ, 0x2, R12 ;  /* 0x00000002ff0c7819 */ /* 0x000fe4000001140c */
[----:B------:R-:W-:-:S02]  /*4120*/  LEA.HI R44, R44, R40, RZ, 0x2 ;  /* 0x000000282c2c7211 */ /* 0x000fc400078f10ff */
[----:B------:R-:W-:Y:S02]  /*4130*/  CS2R R40, SRZ ;  /* 0x0000000000287805 */ /* 0x000fe4000001ff00 */
[----:B------:R-:W-:Y:S02]  /*4140*/  ISETP.GE.AND P3, PT, R12, R76, PT ;  /* 0x0000004c0c00720c */ /* 0x000fe40003f66270 */
[----:B------:R-:W-:Y:S02]  /*4150*/  SHF.R.S32.HI R44, RZ, 0x2, R44 ;  /* 0x00000002ff2c7819 */ /* 0x000fe4000001142c */
[----:B------:R-:W-:-:S03]  /*4160*/  ISETP.GE.OR P3, PT, R16, R78, P3 ;  /* 0x0000004e1000720c */ /* 0x000fc60001f66670 */
[----:B------:R-:W-:-:S10]  /*4170*/  VIADD R44, R44, 0x60 ;  /* 0x000000602c2c7836 */ /* 0x000fd40000000000 */
[----:B------:R-:W0:Y:S01]  /*4180*/  @!P3 LDC.64 R12, c[0x0][0x3e8] ;  /* 0x0000fa00ff0cbb82 */ /* 0x000e220000000a00 */
[----:B------:R-:W-:-:S05]  /*4190*/  @!P3 IADD3 R14, P4, R30, R10, RZ ;  /* 0x0000000a1e0eb210 */ /* 0x000fca0007f9e0ff */
[----:B------:R-:W-:Y:S01]  /*41a0*/  @!P3 IMAD.X R15, R77, 0x1, R54, P4 ;  /* 0x000000014d0fb824 */ /* 0x000fe200020e0636 */
[----:B------:R-:W-:-:S05]  /*41b0*/  @!P3 IADD3 R36, P4, R52, R8, RZ ;  /* 0x000000083424b210 */ /* 0x000fca0007f9e0ff */
[----:B------:R-:W-:Y:S01]  /*41c0*/  @!P3 IMAD.X R37, R69, 0x1, R7, P4 ;  /* 0x000000014525b824 */ /* 0x000fe200020e0607 */
[----:B0-----:R-:W-:-:S04]  /*41d0*/  @!P3 LEA R12, P4, R14, R12, 0x1 ;  /* 0x0000000c0e0cb211 */ /* 0x001fc800078808ff */
[----:B------:R-:W-:Y:S02]  /*41e0*/  @!P3 LEA.HI.X R13, R14, R13, R15, 0x1, P4 ;  /* 0x0000000d0e0db211 */ /* 0x000fe400020f0c0f */
[----:B------:R-:W0:Y:S01]  /*41f0*/  @!P3 LDC.64 R14, c[0x0][0x400] ;  /* 0x00010000ff0ebb82 */ /* 0x000e220000000a00 */
[----:B------:R-:W-:Y:S01]  /*4200*/  BSSY B1, `(.L_x_1617) ;  /* 0x0000022000017945 */ /* 0x000fe20003800000 */
[----:B0-----:R-:W-:-:S04]  /*4210*/  @!P3 LEA R14, P4, R36, R14, 0x1 ;  /* 0x0000000e240eb211 */ /* 0x001fc800078808ff */
[----:B------:R-:W-:Y:S02]  /*4220*/  @!P3 LEA.HI.X R15, R36, R15, R37, 0x1, P4 ;  /* 0x0000000f240fb211 */ /* 0x000fe400020f0c25 */
[----:B------:R-:W-:Y:S02]  /*4230*/  CS2R R36, SRZ ;  /* 0x0000000000247805 */ /* 0x000fe4000001ff00 */
[----:B------:R-:W-:Y:S02]  /*4240*/  ISETP.GE.AND P4, PT, R44, R76, PT ;  /* 0x0000004c2c00720c */ /* 0x000fe40003f86270 */
[----:B------:R-:W-:Y:S02]  /*4250*/  CS2R R46, SRZ ;  /* 0x00000000002e7805 */ /* 0x000fe4000001ff00 */
[----:B------:R-:W-:Y:S01]  /*4260*/  CS2R R50, SRZ ;  /* 0x0000000000327805 */ /* 0x000fe2000001ff00 */
[----:B------:R0:W5:Y:S01]  /*4270*/  @!P3 LDG.E.128 R40, desc[UR42][R14.64] ;  /* 0x0000002a0e28b981 */ /* 0x000162000c1e1d00 */
[----:B------:R-:W-:-:S02]  /*4280*/  ISETP.GE.OR P4, PT, R16, R78, P4 ;  /* 0x0000004e1000720c */ /* 0x000fc40002786670 */
[----:B------:R-:W-:Y:S02]  /*4290*/  CS2R R44, SRZ ;  /* 0x00000000002c7805 */ /* 0x000fe4000001ff00 */
[----:B------:R-:W-:Y:S01]  /*42a0*/  CS2R R48, SRZ ;  /* 0x0000000000307805 */ /* 0x000fe2000001ff00 */
[----:B------:R0:W5:Y:S01]  /*42b0*/  @!P3 LDG.E.128 R36, desc[UR42][R12.64] ;  /* 0x0000002a0c24b981 */ /* 0x000162000c1e1d00 */
[----:B------:R-:W-:-:S07]  /*42c0*/  ISETP.GE.AND P3, PT, R16, R78, PT ;  /* 0x0000004e1000720c */ /* 0x000fce0003f66270 */
[----:B------:R-:W-:Y:S06]  /*42d0*/  @P4 BRA `(.L_x_1618) ;  /* 0x0000000000504947 */ /* 0x000fec0003800000 */
[----:B0-----:R-:W0:Y:S01]  /*42e0*/  LDC.64 R12, c[0x0][0x3f8] ;  /* 0x0000fe00ff0c7b82 */ /* 0x001e220000000a00 */
        /* <DEDUP_REMOVED lines=19> */
.L_x_1618:
[----:B------:R-:W-:Y:S05]  /*4420*/  BSYNC B1 ;  /* 0x0000000000017941 */ /* 0x000fea0003800000 */
.L_x_1617:
[----:B-----5:R-:W-:Y:S01]  /*4430*/  IMAD.MOV.U32 R8, RZ, RZ, R46 ;  /* 0x000000ffff087224 */ /* 0x020fe200078e002e */
[----:B------:R-:W-:Y:S01]  /*4440*/  UISETP.NE.AND UP0, UPT, UR39, 0x3, UPT ;  /* 0x000000032700788c */ /* 0x000fe2000bf05270 */
[----:B------:R-:W-:Y:S02]  /*4450*/  IMAD.MOV.U32 R9, RZ, RZ, R47 ;  /* 0x000000ffff097224 */ /* 0x000fe400078e002f */
        /* <DEDUP_REMOVED lines=30> */
[----:B------:R-:W-:Y:S01]  /*4640*/  PRMT R110, R11, 0x7610, R110 ;  /* 0x000076100b6e7816 */ /* 0x000fe2000000006e */
[----:B------:R-:W-:Y:S06]  /*4650*/  @!P5 BRA `(.L_x_1619) ;  /* 0x000000000004d947 */ /* 0x000fec0003800000 */
[----:B------:R-:W-:Y:S01]  /*4660*/  BPT.TRAP 0x1 ;  /* 0x000000040000795c */ /* 0x000fe20000300000 */
.L_x_1619:
[----:B------:R-:W2:Y:S01]  /*4670*/  LDL R8, [R1+0xc] ;  /* 0x00000c0001087983 */ /* 0x000ea20000100800 */
[----:B------:R-:W-:Y:S01]  /*4680*/  IMAD R69, R23, 0x8, R2 ;  /* 0x0000000817457824 */ /* 0x000fe200078e0202 */
[----:B------:R-:W1:Y:S01]  /*4690*/  LDC R85, c[0x0][0x2f4] ;  /* 0x0000bd00ff557b82 */ /* 0x000e620000000800 */
[----:B------:R-:W-:Y:S01]  /*46a0*/  BSSY B1, `(.L_x_1620) ;  /* 0x0000004000017945 */ /* 0x000fe20003800000 */
[----:B--2---:R-:W-:-:S04]  /*46b0*/  SHF.L.U32 R77, R8, 0x1f, RZ ;  /* 0x0000001f084d7819 */ /* 0x004fc800000006ff */
[----:B------:R-:W2:Y:S02]  /*46c0*/  SYNCS.PHASECHK.TRANS64.TRYWAIT P4, [R69+URZ+0x16890], R77 ;  /* 0x0168904d450075a7 */ /* 0x000ea4000808017f */
[----:B-12---:R-:W-:Y:S05]  /*46d0*/  @!P4 BRA `(.L_x_1621) ;  /* 0x000001bc00b8c947 */ /* 0x006fea0003800000 */
.L_x_1931:
[----:B------:R-:W-:Y:S05]  /*46e0*/  BSYNC B1 ;  /* 0x0000000000017941 */ /* 0x000fea0003800000 */
.L_x_1620:
[----:B------:R-:W-:Y:S01]  /*46f0*/  UMOV UR4, 0xffffffff ;  /* 0xffffffff00047882 */ /* 0x000fe20000000000 */
[----:B------:R-:W-:Y:S02]  /*4700*/  IMAD.IADD R87, R85, 0x1, -R58 ;  /* 0x0000000155577824 */ /* 0x000fe400078e0a3a */
[----:B------:R-:W-:Y:S05]  /*4710*/  BRA.DIV UR4, `(.L_x_1622) ;  /* 0x000001be04bc7947 */ /* 0x000fea000b800000 */
[----:B------:R2:W3:Y:S04]  /*4720*/  SHFL.IDX PT, R81, R83, RZ, 0x1c1f ;  /* 0x001c1fff53517589 */ /* 0x0004e800000e0000 */
[----:B------:R2:W4:Y:S02]  /*4730*/  SHFL.IDX PT, R80, R82, RZ, 0x1c1f ;  /* 0x001c1fff52507589 */ /* 0x00052400000e0000 */
.L_x_1935:
[----:B------:R-:W5:Y:S01]  /*4740*/  S2R R8, SR_TID.X ;  /* 0x0000000000087919 */ /* 0x000f620000002100 */
[----:B------:R-:W-:Y:S01]  /*4750*/  BSSY B1, `(.L_x_1623) ;  /* 0x000007d000017945 */ /* 0x000fe20003800000 */
[----:B-----5:R-:W-:-:S05]  /*4760*/  VIADD R9, R8, 0xffffff80 ;  /* 0xffffff8008097836 */ /* 0x020fca0000000000 */
[----:B------:R-:W-:-:S04]  /*4770*/  SHF.R.S32.HI R8, RZ, 0x1f, R9 ;  /* 0x0000001fff087819 */ /* 0x000fc80000011409 */
[----:B------:R-:W-:-:S04]  /*4780*/  LEA.HI R8, R8, R9, RZ, 0x2 ;  /* 0x0000000908087211 */ /* 0x000fc800078f10ff */
[----:B------:R-:W-:-:S04]  /*4790*/  SHF.R.S32.HI R8, RZ, 0x2, R8 ;  /* 0x00000002ff087819 */ /* 0x000fc80000011408 */
[----:B------:R-:W-:-:S13]  /*47a0*/  ISETP.GE.OR P4, PT, R8, R76, P1 ;  /* 0x0000004c0800720c */ /* 0x000fda0000f86670 */
[----:B------:R-:W-:Y:S05]  /*47b0*/  @P4 BRA `(.L_x_1624) ;  /* 0x0000000400d84947 */ /* 0x000fea0003800000 */
[----:B------:R-:W5:Y:S01]  /*47c0*/  S2R R9, SR_TID.X ;  /* 0x0000000000097919 */ /* 0x000f620000002100 */
[----:B------:R-:W-:Y:S01]  /*47d0*/  SEL R8, R58, R87, !P0 ;  /* 0x000000573a087207 */ /* 0x000fe20004000000 */
[----:B------:R-:W-:Y:S01]  /*47e0*/  BSSY B2, `(.L_x_1625) ;  /* 0x000006f000027945 */ /* 0x000fe20003800000 */
[----:B----4-:R-:W-:-:S04]  /*47f0*/  LEA R78, P4, R6, R80, 0x1 ;  /* 0x00000050064e7211 */ /* 0x010fc800078808ff */
[----:B---3--:R-:W-:Y:S01]  /*4800*/  LEA.HI.X R79, R6, R81, R4, 0x1, P4 ;  /* 0x00000051064f7211 */ /* 0x008fe200020f0c04 */
[----:B-----5:R-:W-:Y:S01]  /*4810*/  VIADD R11, R9, 0xffffff80 ;  /* 0xffffff80090b7836 */ /* 0x020fe20000000000 */
        /* <DEDUP_REMOVED lines=13> */
[----:B0-----:R-:W-:Y:S02]  /*48f0*/  IMAD R12, R11, 0x2, R2 ;  /* 0x000000020b0c7824 */ /* 0x001fe400078e0202 */
[----:B------:R-:W0:Y:S04]  /*4900*/  LDS.128 R8, [R9+0xe400] ;  /* 0x00e4000009087984 */ /* 0x000e280000000c00 */
[----:B------:R-:W3:Y:S01]  /*4910*/  LDS.128 R12, [R12+0xe400] ;  /* 0x00e400000c0c7984 */ /* 0x000ee20000000c00 */
[----:B------:R-:W-:Y:S05]  /*4920*/  @P3 BRA `(.L_x_1626) ;  /* 0x0000000400683947 */ /* 0x000fea0003800000 */
[----:B------:R-:W-:Y:S01]  /*4930*/  SHF.R.U64 R102, R36, 0x10, R37 ;  /* 0x0000001024667819 */ /* 0x000fe20000001225 */
[----:B---3--:R-:W-:Y:S01]  /*4940*/  IMAD.U32 R98, R13, 0x10000, RZ ;  /* 0x000100000d627824 */ /* 0x008fe200078e00ff */
[----:B------:R-:W-:Y:S01]  /*4950*/  SHF.R.U32.HI R105, RZ, 0x10, R41 ;  /* 0x00000010ff697819 */ /* 0x000fe20000011629 */
[----:B0-----:R-:W-:Y:S01]  /*4960*/  IMAD.U32 R96, R9, 0x10000, RZ ;  /* 0x0001000009607824 */ /* 0x001fe200078e00ff */
[----:B------:R-:W-:Y:S01]  /*4970*/  SHF.R.U32.HI R104, RZ, 0x10, R37 ;  /* 0x00000010ff687819 */ /* 0x000fe20000011625 */
[----:B------:R-:W-:Y:S01]  /*4980*/  IMAD.U32 R100, R15, 0x10000, RZ ;  /* 0x000100000f647824 */ /* 0x000fe200078e00ff */
[----:B------:R-:W-:Y:S01]  /*4990*/  SHF.R.U64 R99, R40, 0x10, R41 ;  /* 0x0000001028637819 */ /* 0x000fe20000001229 */
[----:B------:R-:W-:Y:S01]  /*49a0*/  IMAD.U32 R41, R11, 0x10000, RZ ;  /* 0x000100000b297824 */ /* 0x000fe200078e00ff */
[----:B------:R-:W-:Y:S02]  /*49b0*/  PRMT R40, R84, 0x5432, R102 ;  /* 0x0000543254287816 */ /* 0x000fe40000000066 */
[----:B------:R-:W-:-:S02]  /*49c0*/  PRMT R102, R110, 0x5410, R105 ;  /* 0x000054106e667816 */ /* 0x000fc40000000069 */
[--C-:B------:R-:W-:Y:S02]  /*49d0*/  SHF.R.U64 R103, R38, 0x10, R39.reuse ;  /* 0x0000001026677819 */ /* 0x100fe40000001227 */
[----:B------:R-:W-:Y:S01]  /*49e0*/  PRMT R104, R86, 0x5432, R104 ;  /* 0x0000543256687816 */ /* 0x000fe20000000068 */
[----:B------:R-:W-:Y:S01]  /*49f0*/  IMAD.U32 R105, R102, 0x10000, RZ ;  /* 0x0001000066697824 */ /* 0x000fe200078e00ff */
[----:B------:R-:W-:Y:S02]  /*4a00*/  SHF.R.U32.HI R101, RZ, 0x10, R39 ;  /* 0x00000010ff657819 */ /* 0x000fe40000011627 */
[--C-:B------:R-:W-:Y:S02]  /*4a10*/  SHF.R.U64 R42, R42, 0x10, R43.reuse ;  /* 0x000000102a2a7819 */ /* 0x100fe4000000122b */
[----:B------:R-:W-:Y:S02]  /*4a20*/  SHF.R.U32.HI R43, RZ, 0x10, R43 ;  /* 0x00000010ff2b7819 */ /* 0x000fe4000001162b */
[----:B------:R-:W-:Y:S01]  /*4a30*/  PRMT R39, R106, 0x5410, R103 ;  /* 0x000054106a277816 */ /* 0x000fe20000000067 */
[----:B------:R-:W-:Y:S01]  /*4a40*/  IMAD.U32 R103, R104, 0x10000, RZ ;  /* 0x0001000068677824 */ /* 0x000fe200078e00ff */
[----:B------:R-:W-:-:S02]  /*4a50*/  PRMT R101, R107, 0x5410, R101 ;  /* 0x000054106b657816 */ /* 0x000fc40000000065 */
[----:B------:R-:W-:Y:S01]  /*4a60*/  PRMT R99, R109, 0x5410, R99 ;  /* 0x000054106d637816 */ /* 0x000fe20000000063 */
[----:B------:R-:W-:Y:S01]  /*4a70*/  FMUL.FTZ R109, R98, R105 ;  /* 0x00000069626d7220 */ /* 0x000fe20000410000 */
[----:B------:R-:W-:Y:S01]  /*4a80*/  PRMT R107, R108, 0x5410, R43 ;  /* 0x000054106c6b7816 */ /* 0x000fe2000000002b */
[-C--:B------:R-:W-:Y:S01]  /*4a90*/  FMUL.FTZ R111, R98, R103.reuse ;  /* 0x00000067626f7220 */ /* 0x080fe20000410000 */
[----:B------:R-:W-:Y:S01]  /*4aa0*/  LOP3.LUT R97, R13, 0xffff0000, RZ, 0xc0, !PT ;  /* 0xffff00000d617812 */ /* 0x000fe200078ec0ff */
[----:B------:R-:W-:Y:S01]  /*4ab0*/  FFMA.FTZ R43, R96, R103, -R109 ;  /* 0x00000067602b7223 */ /* 0x000fe2000001086d */
[----:B------:R-:W-:Y:S01]  /*4ac0*/  LOP3.LUT R106, R102, 0xffff0000, RZ, 0xc0, !PT ;  /* 0xffff0000666a7812 */ /* 0x000fe200078ec0ff */
[----:B------:R-:W-:Y:S01]  /*4ad0*/  IMAD.U32 R103, R107, 0x10000, RZ ;  /* 0x000100006b677824 */ /* 0x000fe200078e00ff */
[----:B------:R-:W-:Y:S01]  /*4ae0*/  LOP3.LUT R98, R104, 0xffff0000, RZ, 0xc0, !PT ;  /* 0xffff000068627812 */ /* 0x000fe200078ec0ff */
[----:B------:R-:W-:Y:S01]  /*4af0*/  IMAD.U32 R102, R101, 0x10000, RZ ;  /* 0x0001000065667824 */ /* 0x000fe200078e00ff */
[----:B------:R-:W-:Y:S01]  /*4b00*/  LOP3.LUT R38, R9, 0xffff0000, RZ, 0xc0, !PT ;  /* 0xffff000009267812 */ /* 0x000fe200078ec0ff */
[C---:B------:R-:W-:Y:S01]  /*4b10*/  FMUL.FTZ R109, R97.reuse, R106 ;  /* 0x0000006a616d7220 */ /* 0x040fe20000410000 */
[CC--:B------:R-:W-:Y:S01]  /*4b20*/  FMUL.FTZ R104, R100.reuse, R103.reuse ;  /* 0x0000006764687220 */ /* 0x0c0fe20000410000 */
[----:B------:R-:W-:Y:S01]  /*4b30*/  FMUL.FTZ R97, R97, R98 ;  /* 0x0000006261617220 */ /* 0x000fe20000410000 */
[----:B------:R-:W-:Y:S01]  /*4b40*/  LOP3.LUT R15, R15, 0xffff0000, RZ, 0xc0, !PT ;  /* 0xffff00000f0f7812 */ /* 0x000fe200078ec0ff */
[----:B------:R-:W-:Y:S01]  /*4b50*/  FMUL.FTZ R100, R100, R102 ;  /* 0x0000006664647220 */ /* 0x000fe20000410000 */
[----:B------:R-:W-:Y:S01]  /*4b60*/  LOP3.LUT R107, R107, 0xffff0000, RZ, 0xc0, !PT ;  /* 0xffff00006b6b7812 */ /* 0x000fe200078ec0ff */
[C---:B------:R-:W-:Y:S01]  /*4b70*/  FFMA.FTZ R98, R38.reuse, R98, -R109 ;  /* 0x0000006226627223 */ /* 0x040fe2000001086d */
[----:B------:R-:W-:Y:S01]  /*4b80*/  FFMA.FTZ R97, R38, R106, R97 ;  /* 0x0000006a26617223 */ /* 0x000fe20000010061 */
[----:B------:R-:W-:Y:S01]  /*4b90*/  FFMA.FTZ R38, R41, R102, -R104 ;  /* 0x0000006629267223 */ /* 0x000fe20000010868 */
[----:B------:R-:W-:Y:S01]  /*4ba0*/  LOP3.LUT R101, R101, 0xffff0000, RZ, 0xc0, !PT ;  /* 0xffff000065657812 */ /* 0x000fe200078ec0ff */
[----:B------:R-:W-:Y:S01]  /*4bb0*/  FFMA.FTZ R41, R41, R103, R100 ;  /* 0x0000006729297223 */ /* 0x000fe20000010064 */
[----:B------:R-:W-:Y:S01]  /*4bc0*/  LOP3.LUT R36, R11, 0xffff0000, RZ, 0xc0, !PT ;  /* 0xffff00000b247812 */ /* 0x000fe200078ec0ff */
[----:B------:R-:W-:Y:S01]  /*4bd0*/  FMUL.FTZ R103, R15, R107 ;  /* 0x0000006b0f677220 */ /* 0x000fe20000410000 */
[----:B------:R-:W-:Y:S01]  /*4be0*/  FFMA.FTZ R96, R96, R105, R111 ;  /* 0x0000006960607223 */ /* 0x000fe2000001006f */
[----:B------:R-:W-:-:S02]  /*4bf0*/  IMAD.U32 R13, R12, 0x10000, RZ ;  /* 0x000100000c0d7824 */ /* 0x000fc400078e00ff */
[-C--:B------:R-:W-:Y:S01]  /*4c00*/  FMUL.FTZ R105, R15, R101.reuse ;  /* 0x000000650f697220 */ /* 0x080fe20000410000 */
[C---:B------:R-:W-:Y:S02]  /*4c10*/  IMAD.U32 R102, R99.reuse, 0x10000, RZ ;  /* 0x0001000063667824 */ /* 0x040fe400078e00ff */
[----:B------:R-:W-:Y:S01]  /*4c20*/  FFMA.FTZ R15, R36, R101, -R103 ;  /* 0x00000065240f7223 */ /* 0x000fe20000010867 */
[----:B------:R-:W-:Y:S01]  /*4c30*/  IMAD.U32 R100, R40, 0x10000, RZ ;  /* 0x0001000028647824 */ /* 0x000fe200078e00ff */
[----:B------:R-:W-:Y:S01]  /*4c40*/  LOP3.LUT R101, R99, 0xffff0000, RZ, 0xc0, !PT ;  /* 0xffff000063657812 */ /* 0x000fe200078ec0ff */
[----:B------:R-:W-:Y:S01]  /*4c50*/  IMAD.U32 R9, R8, 0x10000, RZ ;  /* 0x0001000008097824 */ /* 0x000fe200078e00ff */
[----:B------:R-:W-:Y:S01]  /*4c60*/  LOP3.LUT R99, R40, 0xffff0000, RZ, 0xc0, !PT ;  /* 0xffff000028637812 */ /* 0x000fe200078ec0ff */
[C---:B------:R-:W-:Y:S01]  /*4c70*/  FMUL.FTZ R40, R13.reuse, R102 ;  /* 0x000000660d287220 */ /* 0x040fe20000410000 */
[----:B------:R-:W-:Y:S01]  /*4c80*/  LOP3.LUT R12, R12, 0xffff0000, RZ, 0xc0, !PT ;  /* 0xffff00000c0c7812 */ /* 0x000fe200078ec0ff */
[-C--:B------:R-:W-:Y:S01]  /*4c90*/  FMUL.FTZ R13, R13, R100.reuse ;  /* 0x000000640d0d7220 */ /* 0x080fe20000410000 */
[----:B------:R-:W-:Y:S01]  /*4ca0*/  PRMT R42, R88, 0x5432, R42 ;  /* 0x00005432582a7816 */ /* 0x000fe2000000002a */
[----:B------:R-:W-:Y:S01]  /*4cb0*/  FFMA.FTZ R104, R36, R107, R105 ;  /* 0x0000006b24687223 */ /* 0x000fe20000010069 */
[----:B------:R-:W-:Y:S01]  /*4cc0*/  LOP3.LUT R8, R8, 0xffff0000, RZ, 0xc0, !PT ;  /* 0xffff000008087812 */ /* 0x000fe200078ec0ff */
[C---:B------:R-:W-:Y:S01]  /*4cd0*/  IMAD.U32 R11, R10.reuse, 0x10000, RZ ;  /* 0x000100000a0b7824 */ /* 0x040fe200078e00ff */
[----:B------:R-:W-:Y:S01]  /*4ce0*/  LOP3.LUT R37, R10, 0xffff0000, RZ, 0xc0, !PT ;  /* 0xffff00000a257812 */ /* 0x000fe200078ec0ff */
[C---:B------:R-:W-:Y:S01]  /*4cf0*/  FMUL.FTZ R103, R12.reuse, R101 ;  /* 0x000000650c677220 */ /* 0x040fe20000410000 */
[C---:B------:R-:W-:Y:S01]  /*4d00*/  FFMA.FTZ R40, R9.reuse, R100, -R40 ;  /* 0x0000006409287223 */ /* 0x040fe20000010828 */
[----:B------:R-:W-:Y:S01]  /*4d10*/  FFMA.FTZ R13, R9, R102, R13 ;  /* 0x00000066090d7223 */ /* 0x000fe2000001000d */
[-C--:B------:R-:W-:Y:S01]  /*4d20*/  FMUL.FTZ R105, R12, R99.reuse ;  /* 0x000000630c697220 */ /* 0x080fe20000410000 */
[C---:B------:R-:W-:Y:S01]  /*4d30*/  IMAD.U32 R10, R14.reuse, 0x10000, RZ ;  /* 0x000100000e0a7824 */ /* 0x040fe200078e00ff */
        /* <DEDUP_REMOVED lines=8> */
[----:B------:R-:W-:Y:S01]  /*4dc0*/  FMUL.FTZ R99, R10, R9 ;  /* 0x000000090a637220 */ /* 0x000fe20000410000 */
        /* <DEDUP_REMOVED lines=11> */
[----:B------:R-:W-:Y:S01]  /*4e80*/  F2FP.BF16.F32.PACK_AB R9, R98, R43 ;  /* 0x0000002b6209723e */ /* 0x000fe200000010ff */
[----:B------:R-:W-:Y:S01]  /*4e90*/  IMAD.MOV.U32 R13, RZ, RZ, R96 ;  /* 0x000000ffff0d7224 */ /* 0x000fe200078e0060 */
[----:B------:R-:W-:Y:S02]  /*4ea0*/  F2FP.BF16.F32.PACK_AB R15, R104, R41 ;  /* 0x00000029680f723e */ /* 0x000fe400000010ff */
[----:B------:R-:W-:-:S02]  /*4eb0*/  F2FP.BF16.F32.PACK_AB R10, R39, R36 ;  /* 0x00000024270a723e */ /* 0x000fc400000010ff */
[----:B------:R-:W-:-:S07]  /*4ec0*/  F2FP.BF16.F32.PACK_AB R14, R42, R99 ;  /* 0x000000632a0e723e */ /* 0x000fce00000010ff */
.L_x_1626:
[----:B------:R-:W-:Y:S05]  /*4ed0*/  BSYNC B2 ;  /* 0x0000000000027941 */ /* 0x000fea0003800000 */
.L_x_1625:
[----:B------:R-:W-:Y:S01]  /*4ee0*/  ISETP.GE.AND P4, PT, R91, R85, PT ;  /* 0x000000555b00720c */ /* 0x000fe20003f86270 */
[----:B0-----:R0:W-:-:S12]  /*4ef0*/  ST.E.128 desc[UR42][R78.64], R8 ;  /* 0x000000084e007985 */ /* 0x0011d8000c101d2a */
[----:B------:R-:W-:-:S05]  /*4f00*/  @!P4 IMAD.WIDE R80, R91, 0x2, R80 ;  /* 0x000000025b50c825 */ /* 0x000fca00078e0250 */
[----:B---3--:R0:W-:Y:S02]  /*4f10*/  @!P4 ST.E.128 desc[UR42][R80.64], R12 ;  /* 0x0000000c5000c985 */ /* 0x0081e4000c101d2a */
.L_x_1624:
[----:B------:R-:W-:Y:S05]  /*4f20*/  BSYNC B1 ;  /* 0x0000000000017941 */ /* 0x000fea0003800000 */
.L_x_1623:
[----:B------:R-:W-:-:S03]  /*4f30*/  UMOV UR4, 0xffffffff ;  /* 0xffffffff00047882 */ /* 0x000fc60000000000 */
[----:B------:R-:W-:Y:S05]  /*4f40*/  BRA.DIV UR4, `(.L_x_1627) ;  /* 0x000001b604fc7947 */ /* 0x000fea000b800000 */
[----:B--2---:R-:W2:Y:S04]  /*4f50*/  SHFL.IDX PT, R83, R83, 0x1, 0x1c1f ;  /* 0x003c1f0053537f89 */ /* 0x004ea800000e0000 */
[----:B------:R-:W0:Y:S02]  /*4f60*/  SHFL.IDX PT, R82, R82, 0x1, 0x1c1f ;  /* 0x003c1f0052527f89 */ /* 0x000e2400000e0000 */
.L_x_1939:
[----:B0-----:R-:W0:Y:S02]  /*4f70*/  S2R R8, SR_TID.X ;  /* 0x0000000000087919 */ /* 0x001e240000002100 */
[----:B0-----:R-:W-:-:S05]  /*4f80*/  VIADD R9, R8, 0xffffff80 ;  /* 0xffffff8008097836 */ /* 0x001fca0000000000 */
[----:B------:R-:W-:-:S04]  /*4f90*/  SHF.R.S32.HI R8, RZ, 0x1f, R9 ;  /* 0x0000001fff087819 */ /* 0x000fc80000011409 */
[----:B------:R-:W-:-:S04]  /*4fa0*/  LEA.HI R8, R8, R9, RZ, 0x2 ;  /* 0x0000000908087211 */ /* 0x000fc800078f10ff */
[----:B------:R-:W-:-:S05]  /*4fb0*/  SHF.R.S32.HI R8, RZ, 0x2, R8 ;  /* 0x00000002ff087819 */ /* 0x000fca0000011408 */
[----:B------:R-:W-:-:S05]  /*4fc0*/  VIADD R8, R8, 0x60 ;  /* 0x0000006008087836 */ /* 0x000fca0000000000 */
[----:B------:R-:W-:-:S13]  /*4fd0*/  ISETP.GE.OR P4, PT, R8, R76, P1 ;  /* 0x0000004c0800720c */ /* 0x000fda0000f86670 */
[----:B------:R-:W-:Y:S05]  /*4fe0*/  @P4 BRA `(.L_x_1610) ;  /* 0x0000000c000c4947 */ /* 0x000fea0003800000 */
[----:B------:R-:W5:Y:S04]  /*4ff0*/  LDL R11, [R1+0x38] ;  /* 0x00003800010b7983 */ /* 0x000f680000100800 */
[----:B------:R-:W3:Y:S04]  /*5000*/  LDL R10, [R1+0x64] ;  /* 0x00006400010a7983 */ /* 0x000ee80000100800 */
[----:B------:R-:W4:Y:S01]  /*5010*/  LDL R9, [R1+0x48] ;  /* 0x0000480001097983 */ /* 0x000f220000100800 */
[----:B------:R-:W-:Y:S01]  /*5020*/  SEL R87, R58, R87, !P0 ;  /* 0x000000573a577207 */ /* 0x000fe20004000000 */
[----:B------:R-:W-:Y:S01]  /*5030*/  BSSY B1, `(.L_x_1628) ;  /* 0x000006b000017945 */ /* 0x000fe20003800000 */
[----:B------:R-:W-:-:S02]  /*5040*/  LEA R36, P4, R6, R82, 0x1 ;  /* 0x0000005206247211 */ /* 0x000fc400078808ff */
[----:B------:R-:W-:Y:S02]  /*5050*/  SHF.R.S32.HI R8, RZ, 0x1f, R87 ;  /* 0x0000001fff087819 */ /* 0x000fe40000011457 */
[----:B--2---:R-:W-:Y:S02]  /*5060*/  LEA.HI.X R37, R6, R83, R4, 0x1, P4 ;  /* 0x0000005306257211 */ /* 0x004fe400020f0c04 */
[----:B------:R-:W-:-:S04]  /*5070*/  LEA.HI R8, R8, R87, RZ, 0x4 ;  /* 0x0000005708087211 */ /* 0x000fc800078f20ff */
[----:B------:R-:W-:-:S05]  /*5080*/  LEA.HI.SX32 R8, R8, R5, 0x1c ;  /* 0x0000000508087211 */ /* 0x000fca00078fe2ff */
[----:B------:R-:W-:-:S05]  /*5090*/  IMAD.SHL.U32 R38, R8, 0x8, RZ ;  /* 0x0000000808267824 */ /* 0x000fca00078e00ff */
[----:B-----5:R-:W-:-:S04]  /*50a0*/  LOP3.LUT R8, R11, 0x38, R38, 0xf8, !PT ;  /* 0x000000380b087812 */ /* 0x020fc800078ef826 */
[----:B---3--:R-:W-:-:S05]  /*50b0*/  LOP3.LUT R8, R8, R10, RZ, 0x3c, !PT ;  /* 0x0000000a08087212 */ /* 0x008fca00078e3cff */
[----:B----4-:R-:W-:Y:S02]  /*50c0*/  IMAD.IADD R8, R9, 0x1, R8 ;  /* 0x0000000109087824 */ /* 0x010fe400078e0208 */
[C---:B------:R-:W-:Y:S02]  /*50d0*/  IMAD R9, R23.reuse, 0x2000, R0 ;  /* 0x0000200017097824 */ /* 0x040fe400078e0200 */
[----:B------:R-:W-:Y:S02]  /*50e0*/  IMAD R11, R23, 0x2000, R8 ;  /* 0x00002000170b7824 */ /* 0x000fe400078e0208 */
[--C-:B------:R-:W-:Y:S02]  /*50f0*/  IMAD R9, R9, 0x2, R2.reuse ;  /* 0x0000000209097824 */ /* 0x100fe400078e0202 */
[----:B------:R-:W-:-:S04]  /*5100*/  IMAD R12, R11, 0x2, R2 ;  /* 0x000000020b0c7824 */ /* 0x000fc800078e0202 */
[----:B------:R-:W0:Y:S04]  /*5110*/  LDS.128 R8, [R9+0xe400] ;  /* 0x00e4000009087984 */ /* 0x000e280000000c00 */
[----:B------:R-:W2:Y:S01]  /*5120*/  LDS.128 R12, [R12+0xe400] ;  /* 0x00e400000c0c7984 */ /* 0x000ea20000000c00 */
[----:B------:R-:W-:Y:S05]  /*5130*/  @P3 BRA `(.L_x_1629) ;  /* 0x0000000400683947 */ /* 0x000fea0003800000 */
[----:B------:R-:W-:Y:S01]  /*5140*/  SHF.R.U32.HI R80, RZ, 0x10, R45 ;  /* 0x00000010ff507819 */ /* 0x000fe2000001162d */
[----:B0-----:R-:W-:Y:S01]  /*5150*/  IMAD.U32 R43, R9, 0x10000, RZ ;  /* 0x00010000092b7824 */ /* 0x001fe200078e00ff */
[--C-:B------:R-:W-:Y:S01]  /*5160*/  SHF.R.U32.HI R79, RZ, 0x10, R49.reuse ;  /* 0x00000010ff4f7819 */ /* 0x100fe20000011631 */
[----:B--2---:R-:W-:Y:S01]  /*5170*/  IMAD.U32 R40, R12, 0x10000, RZ ;  /* 0x000100000c287824 */ /* 0x004fe200078e00ff */
[----:B------:R-:W-:Y:S01]  /*5180*/  SHF.R.U64 R81, R48, 0x10, R49 ;  /* 0x0000001030517819 */ /* 0x000fe20000001231 */
[----:B------:R-:W-:Y:S01]  /*5190*/  IMAD.U32 R48, R15, 0x10000, RZ ;  /* 0x000100000f307824 */ /* 0x000fe200078e00ff */
[----:B------:R-:W-:Y:S01]  /*51a0*/  SHF.R.U64 R49, R50, 0x10, R51 ;  /* 0x0000001032317819 */ /* 0x000fe20000001233 */
[----:B------:R-:W-:Y:S01]  /*51b0*/  IMAD.U32 R39, R8, 0x10000, RZ ;  /* 0x0001000008277824 */ /* 0x000fe200078e00ff */
[----:B------:R-:W-:Y:S02]  /*51c0*/  PRMT R95, R95, 0x5410, R80 ;  /* 0x000054105f5f7816 */ /* 0x000fe40000000050 */
[----:B------:R-:W-:-:S02]  /*51d0*/  PRMT R92, R92, 0x5410, R79 ;  /* 0x000054105c5c7816 */ /* 0x000fc4000000004f */
[----:B------:R-:W-:Y:S02]  /*51e0*/  SHF.R.U32.HI R51, RZ, 0x10, R51 ;  /* 0x00000010ff337819 */ /* 0x000fe40000011633 */
[--C-:B------:R-:W-:Y:S01]  /*51f0*/  SHF.R.U64 R78, R46, 0x10, R47.reuse ;  /* 0x000000102e4e7819 */ /* 0x100fe2000000122f */
[C---:B------:R-:W-:Y:S01]  /*5200*/  IMAD.U32 R46, R13.reuse, 0x10000, RZ ;  /* 0x000100000d2e7824 */ /* 0x040fe200078e00ff */
[----:B------:R-:W-:Y:S02]  /*5210*/  SHF.R.U32.HI R87, RZ, 0x10, R47 ;  /* 0x00000010ff577819 */ /* 0x000fe4000001162f */
[----:B------:R-:W-:Y:S01]  /*5220*/  LOP3.LUT R47, R13, 0xffff0000, RZ, 0xc0, !PT ;  /* 0xffff00000d2f7812 */ /* 0x000fe200078ec0ff */
[----:B------:R-:W-:Y:S01]  /*5230*/  IMAD.U32 R13, R95, 0x10000, RZ ;  /* 0x000100005f0d7824 */ /* 0x000fe200078e00ff */
[----:B------:R-:W-:Y:S01]  /*5240*/  LOP3.LUT R42, R15, 0xffff0000, RZ, 0xc0, !PT ;  /* 0xffff00000f2a7812 */ /* 0x000fe200078ec0ff */
[----:B------:R-:W-:Y:S01]  /*5250*/  IMAD.U32 R15, R92, 0x10000, RZ ;  /* 0x000100005c0f7824 */ /* 0x000fe200078e00ff */
[----:B------:R-:W-:-:S02]  /*5260*/  PRMT R88, R88, 0x5410, R51 ;  /* 0x0000541058587816 */ /* 0x000fc40000000033 */
[----:B------:R-:W-:Y:S01]  /*5270*/  PRMT R93, R93, 0x5410, R78 ;  /* 0x000054105d5d7816 */ /* 0x000fe2000000004e */
[----:B------:R-:W-:Y:S01]  /*5280*/  FMUL.FTZ R50, R46, R15 ;  /* 0x0000000f2e327220 */ /* 0x000fe20000410000 */
[----:B------:R-:W-:Y:S01]  /*5290*/  LOP3.LUT R92, R92, 0xffff0000, RZ, 0xc0, !PT ;  /* 0xffff00005c5c7812 */ /* 0x000fe200078ec0ff */
[-C--:B------:R-:W-:Y:S01]  /*52a0*/  FMUL.FTZ R78, R46, R13.reuse ;  /* 0x0000000d2e4e7220 */ /* 0x080fe20000410000 */
[----:B------:R-:W-:Y:S01]  /*52b0*/  PRMT R84, R84, 0x5410, R87 ;  /* 0x0000541054547816 */ /* 0x000fe20000000057 */
[----:B------:R-:W-:Y:S01]  /*52c0*/  IMAD.U32 R46, R88, 0x10000, RZ ;  /* 0x00010000582e7824 */ /* 0x000fe200078e00ff */
[----:B------:R-:W-:Y:S01]  /*52d0*/  LOP3.LUT R95, R95, 0xffff0000, RZ, 0xc0, !PT ;  /* 0xffff00005f5f7812 */ /* 0x000fe200078ec0ff */
[C---:B------:R-:W-:Y:S01]  /*52e0*/  FFMA.FTZ R13, R43.reuse, R13, -R50 ;  /* 0x0000000d2b0d7223 */ /* 0x040fe20000010832 */
[----:B------:R-:W-:Y:S01]  /*52f0*/  SHF.R.U64 R91, R44, 0x10, R45 ;  /* 0x000000102c5b7819 */ /* 0x000fe2000000122d */
[----:B------:R-:W-:Y:S01]  /*5300*/  FFMA.FTZ R15, R43, R15, R78 ;  /* 0x0000000f2b0f7223 */ /* 0x000fe2000001004e */
[----:B------:R-:W-:Y:S01]  /*5310*/  LOP3.LUT R44, R9, 0xffff0000, RZ, 0xc0, !PT ;  /* 0xffff0000092c7812 */ /* 0x000fe200078ec0ff */
[----:B------:R-:W-:Y:S01]  /*5320*/  IMAD.U32 R45, R11, 0x10000, RZ ;  /* 0x000100000b2d7824 */ /* 0x000fe200078e00ff */
[----:B------:R-:W-:Y:S01]  /*5330*/  PRMT R86, R86, 0x5410, R49 ;  /* 0x0000541056567816 */ /* 0x000fe20000000031 */
[C---:B------:R-:W-:Y:S01]  /*5340*/  FMUL.FTZ R49, R47.reuse, R92 ;  /* 0x0000005c2f317220 */ /* 0x040fe20000410000 */
[----:B------:R-:W-:Y:S01]  /*5350*/  PRMT R94, R94, 0x5410, R91 ;  /* 0x000054105e5e7816 */ /* 0x000fe2000000005b */
[----:B------:R-:W-:Y:S01]  /*5360*/  IMAD.U32 R43, R84, 0x10000, RZ ;  /* 0x00010000542b7824 */ /* 0x000fe200078e00ff */
[----:B------:R-:W-:Y:S01]  /*5370*/  PRMT R90, R90, 0x5410, R81 ;  /* 0x000054105a5a7816 */ /* 0x000fe20000000051 */
[-C--:B------:R-:W-:Y:S01]  /*5380*/  FMUL.FTZ R47, R47, R95.reuse ;  /* 0x0000005f2f2f7220 */ /* 0x080fe20000410000 */
[----:B------:R-:W-:Y:S01]  /*5390*/  FMUL.FTZ R78, R48, R46 ;  /* 0x0000002e304e7220 */ /* 0x000fe20000410000 */
[----:B------:R-:W-:Y:S01]  /*53a0*/  FFMA.FTZ R50, R44, R95, -R49 ;  /* 0x0000005f2c327223 */ /* 0x000fe20000010831 */
[----:B------:R-:W-:Y:S01]  /*53b0*/  LOP3.LUT R88, R88, 0xffff0000, RZ, 0xc0, !PT ;  /* 0xffff000058587812 */ /* 0x000fe200078ec0ff */
[-C--:B------:R-:W-:Y:S01]  /*53c0*/  FMUL.FTZ R49, R48, R43.reuse ;  /* 0x0000002b30317220 */ /* 0x080fe20000410000 */
[----:B------:R-:W-:Y:S01]  /*53d0*/  LOP3.LUT R84, R84, 0xffff0000, RZ, 0xc0, !PT ;  /* 0xffff000054547812 */ /* 0x000fe200078ec0ff */
[----:B------:R-:W-:Y:S01]  /*53e0*/  FFMA.FTZ R92, R44, R92, R47 ;  /* 0x0000005c2c5c7223 */ /* 0x000fe2000001002f */
[----:B------:R-:W-:Y:S01]  /*53f0*/  FFMA.FTZ R78, R45, R43, -R78 ;  /* 0x0000002b2d4e7223 */ /* 0x000fe2000001084e */
[----:B------:R-:W-:-:S02]  /*5400*/  IMAD.U32 R43, R94, 0x10000, RZ ;  /* 0x000100005e2b7824 */ /* 0x000fc400078e00ff */
[----:B------:R-:W-:Y:S01]  /*5410*/  FFMA.FTZ R46, R45, R46, R49 ;  /* 0x0000002e2d2e7223 */ /* 0x000fe20000010031 */
[----:B------:R-:W-:Y:S02]  /*5420*/  IMAD.U32 R44, R90, 0x10000, RZ ;  /* 0x000100005a2c7824 */ /* 0x000fe400078e00ff */
[C---:B------:R-:W-:Y:S01]  /*5430*/  FMUL.FTZ R48, R42.reuse, R88 ;  /* 0x000000582a307220 */ /* 0x040fe20000410000 */
[----:B------:R-:W-:Y:S01]  /*5440*/  FMUL.FTZ R80, R42, R84 ;  /* 0x000000542a507220 */ /* 0x000fe20000410000 */
[CC--:B------:R-:W-:Y:S01]  /*5450*/  FMUL.FTZ R49, R40.reuse, R43.reuse ;  /* 0x0000002b28317220 */ /* 0x0c0fe20000410000 */
[-C--:B------:R-:W-:Y:S01]  /*5460*/  FMUL.FTZ R42, R40, R44.reuse ;  /* 0x0000002c282a7220 */ /* 0x080fe20000410000 */
[----:B------:R-:W-:Y:S01]  /*5470*/  LOP3.LUT R41, R11, 0xffff0000, RZ, 0xc0, !PT ;  /* 0xffff00000b297812 */ /* 0x000fe200078ec0ff */
[----:B------:R-:W-:Y:S01]  /*5480*/  IMAD.U32 R9, R10, 0x10000, RZ ;  /* 0x000100000a097824 */ /* 0x000fe200078e00ff */
[----:B------:R-:W-:Y:S01]  /*5490*/  LOP3.LUT R12, R12, 0xffff0000, RZ, 0xc0, !PT ;  /* 0xffff00000c0c7812 */ /* 0x000fe200078ec0ff */
[C---:B------:R-:W-:Y:S01]  /*54a0*/  FFMA.FTZ R42, R39.reuse, R43, -R42 ;  /* 0x0000002b272a7223 */ /* 0x040fe2000001082a */
[----:B------:R-:W-:Y:S01]  /*54b0*/  LOP3.LUT R47, R90, 0xffff0000, RZ, 0xc0, !PT ;  /* 0xffff00005a2f7812 */ /* 0x000fe200078ec0ff */
[----:B------:R-:W-:Y:S01]  /*54c0*/  FFMA.FTZ R49, R39, R44, R49 ;  /* 0x0000002c27317223 */ /* 0x000fe20000010031 */
[----:B------:R-:W-:Y:S01]  /*54d0*/  LOP3.LUT R45, R94, 0xffff0000, RZ, 0xc0, !PT ;  /* 0xffff00005e2d7812 */ /* 0x000fe200078ec0ff */
[----:B------:R-:W-:Y:S01]  /*54e0*/  IMAD.U32 R39, R86, 0x10000, RZ ;  /* 0x0001000056277824 */ /* 0x000fe200078e00ff */
[----:B------:R-:W-:Y:S01]  /*54f0*/  LOP3.LUT R11, R10, 0xffff0000, RZ, 0xc0, !PT ;  /* 0xffff00000a0b7812 */ /* 0x000fe200078ec0ff */
[C---:B------:R-:W-:Y:S01]  /*5500*/  IMAD.U32 R10, R14.reuse, 0x10000, RZ ;  /* 0x000100000e0a7824 */ /* 0x040fe200078e00ff */
[----:B------:R-:W-:Y:S01]  /*5510*/  LOP3.LUT R14, R14, 0xffff0000, RZ, 0xc0, !PT ;  /* 0xffff00000e0e7812 */ /* 0x000fe200078ec0ff */
[C---:B------:R-:W-:Y:S01]  /*5520*/  FFMA.FTZ R51, R41.reuse, R84, -R48 ;  /* 0x0000005429337223 */ /* 0x040fe20000010830 */
[----:B------:R-:W-:Y:S01]  /*5530*/  FFMA.FTZ R79, R41, R88, R80 ;  /* 0x00000058294f7223 */ /* 0x000fe20000010050 */
[----:B------:R-:W-:Y:S01]  /*5540*/  LOP3.LUT R86, R86, 0xffff0000, RZ, 0xc0, !PT ;  /* 0xffff000056567812 */ /* 0x000fe200078ec0ff */
[----:B------:R-:W-:Y:S01]  /*5550*/  FMUL.FTZ R41, R12, R47 ;  /* 0x0000002f0c297220 */ /* 0x000fe20000410000 */
[----:B------:R-:W-:Y:S01]  /*5560*/  LOP3.LUT R8, R8, 0xffff0000, RZ, 0xc0, !PT ;  /* 0xffff000008087812 */ /* 0x000fe200078ec0ff */
[----:B------:R-:W-:Y:S01]  /*5570*/  FMUL.FTZ R43, R12, R45 ;  /* 0x0000002d0c2b7220 */ /* 0x000fe20000410000 */
[C---:B------:R-:W-:Y:S01]  /*5580*/  IMAD.U32 R12, R93.reuse, 0x10000, RZ ;  /* 0x000100005d0c7824 */ /* 0x040fe200078e00ff */
[----:B------:R-:W-:Y:S01]  /*5590*/  LOP3.LUT R93, R93, 0xffff0000, RZ, 0xc0, !PT ;  /* 0xffff00005d5d7812 */ /* 0x000fe200078ec0ff */
[----:B------:R-:W-:Y:S01]  /*55a0*/  FMUL.FTZ R40, R10, R39 ;  /* 0x000000270a287220 */ /* 0x000fe20000410000 */
[----:B------:R-:W-:Y:S01]  /*55b0*/  FMUL.FTZ R44, R14, R86 ;  /* 0x000000560e2c7220 */ /* 0x000fe20000410000 */
[C---:B------:R-:W-:Y:S01]  /*55c0*/  FFMA.FTZ R41, R8.reuse, R45, -R41 ;  /* 0x0000002d08297223 */ /* 0x040fe20000010829 */
[----:B------:R-:W-:Y:S01]  /*55d0*/  FFMA.FTZ R8, R8, R47, R43 ;  /* 0x0000002f08087223 */ /* 0x000fe2000001002b */
[-C--:B------:R-:W-:Y:S01]  /*55e0*/  FMUL.FTZ R43, R14, R93.reuse ;  /* 0x0000005d0e2b7220 */ /* 0x080fe20000410000 */
[-C--:B------:R-:W-:Y:S01]  /*55f0*/  FMUL.FTZ R10, R10, R12.reuse ;  /* 0x0000000c0a0a7220 */ /* 0x080fe20000410000 */
[----:B------:R-:W-:Y:S01]  /*5600*/  FFMA.FTZ R40, R9, R12, -R40 ;  /* 0x0000000c09287223 */ /* 0x000fe20000010828 */
[C---:B------:R-:W-:Y:S01]  /*5610*/  FFMA.FTZ R93, R11.reuse, R93, -R44 ;  /* 0x0000005d0b5d7223 */ /* 0x040fe2000001082c */
[----:B------:R-:W-:Y:S01]  /*5620*/  FFMA.FTZ R43, R11, R86, R43 ;  /* 0x000000560b2b7223 */ /* 0x000fe2000001002b */
[----:B------:R-:W-:Y:S01]  /*5630*/  FFMA.FTZ R10, R9, R39, R10 ;  /* 0x00000027090a7223 */ /* 0x000fe2000001000a */
[----:B------:R-:W-:-:S02]  /*5640*/  F2FP.BF16.F32.PACK_AB R42, R41, R42 ;  /* 0x0000002a292a723e */ /* 0x000fc400000010ff */
[----:B------:R-:W-:Y:S02]  /*5650*/  F2FP.BF16.F32.PACK_AB R40, R93, R40 ;  /* 0x000000285d28723e */ /* 0x000fe400000010ff */
[----:B------:R-:W-:Y:S02]  /*5660*/  F2FP.BF16.F32.PACK_AB R9, R50, R13 ;  /* 0x0000000d3209723e */ /* 0x000fe400000010ff */
[----:B------:R-:W-:Y:S02]  /*5670*/  F2FP.BF16.F32.PACK_AB R13, R92, R15 ;  /* 0x0000000f5c0d723e */ /* 0x000fe400000010ff */
[----:B------:R-:W-:Y:S01]  /*5680*/  F2FP.BF16.F32.PACK_AB R12, R8, R49 ;  /* 0x00000031080c723e */ /* 0x000fe200000010ff */
[----:B------:R-:W-:Y:S01]  /*5690*/  IMAD.MOV.U32 R8, RZ, RZ, R42 ;  /* 0x000000ffff087224 */ /* 0x000fe200078e002a */
[----:B------:R-:W-:Y:S01]  /*56a0*/  F2FP.BF16.F32.PACK_AB R14, R43, R10 ;  /* 0x0000000a2b0e723e */ /* 0x000fe200000010ff */
[----:B------:R-:W-:Y:S01]  /*56b0*/  IMAD.MOV.U32 R10, RZ, RZ, R40 ;  /* 0x000000ffff0a7224 */ /* 0x000fe200078e0028 */
[----:B------:R-:W-:-:S02]  /*56c0*/  F2FP.BF16.F32.PACK_AB R11, R51, R78 ;  /* 0x0000004e330b723e */ /* 0x000fc400000010ff */
[----:B------:R-:W-:-:S07]  /*56d0*/  F2FP.BF16.F32.PACK_AB R15, R79, R46 ;  /* 0x0000002e4f0f723e */ /* 0x000fce00000010ff */
.L_x_1629:
[----:B------:R-:W-:Y:S05]  /*56e0*/  BSYNC B1 ;  /* 0x0000000000017941 */ /* 0x000fea0003800000 */
.L_x_1628:
[----:B------:R-:W-:Y:S01]  /*56f0*/  ISETP.GE.AND P3, PT, R38, R85, PT ;  /* 0x000000552600720c */ /* 0x000fe20003f66270 */
[----:B0-----:R0:W-:Y:S02]  /*5700*/  ST.E.128 desc[UR42][R36.64], R8 ;  /* 0x0000000824007985 */ /* 0x0011e4000c101d2a */
[----:B0-----:R-:W-:Y:S02]  /*5710*/  IMAD.MOV.U32 R8, RZ, RZ, R82 ;  /* 0x000000ffff087224 */ /* 0x001fe400078e0052 */
[----:B------:R-:W-:-:S08]  /*5720*/  IMAD.MOV.U32 R9, RZ, RZ, R83 ;  /* 0x000000ffff097224 */ /* 0x000fd000078e0053 */
[----:B------:R-:W-:Y:S05]  /*5730*/  @P3 BRA `(.L_x_1610) ;  /* 0x0000000400383947 */ /* 0x000fea0003800000 */
[----:B------:R-:W-:-:S05]  /*5740*/  IMAD.WIDE R8, R38, 0x2, R8 ;  /* 0x0000000226087825 */ /* 0x000fca00078e0208 */
[----:B--2---:R0:W-:Y:S01]  /*5750*/  ST.E.128 desc[UR42][R8.64], R12 ;  /* 0x0000000c08007985 */ /* 0x0041e2000c101d2a */
[----:B------:R-:W-:Y:S05]  /*5760*/  BRA `(.L_x_1610) ;  /* 0x00000004002c7947 */ /* 0x000fea0003800000 */
.L_x_1591:
[----:B------:R-:W-:-:S06]  /*5770*/  UISETP.NE.AND UP0, UPT, UR39, 0x3, UPT ;  /* 0x000000032700788c */ /* 0x000fcc000bf05270 */
[----:B------:R-:W-:-:S13]  /*5780*/  PLOP3.LUT P5, PT, PT, PT, UP0, 0x80, 0x0 ;  /* 0x000000000000781c */ /* 0x000fda0003faf008 */
[----:B------:R-:W-:Y:S05]  /*5790*/  @!P5 BRA `(.L_x_1630) ;  /* 0x000000000004d947 */ /* 0x000fea0003800000 */
[----:B------:R-:W-:Y:S01]  /*57a0*/  BPT.TRAP 0x1 ;  /* 0x000000040000795c */ /* 0x000fe20000300000 */
.L_x_1630:
[----:B------:R-:W2:Y:S01]  /*57b0*/  LDL R8, [R1+0xc] ;  /* 0x00000c0001087983 */ /* 0x000ea20000100800 */
[----:B------:R-:W-:Y:S01]  /*57c0*/  IMAD R69, R23, 0x8, R2 ;  /* 0x0000000817457824 */ /* 0x000fe200078e0202 */
[----:B------:R-:W-:Y:S01]  /*57d0*/  BSSY B1, `(.L_x_1631) ;  /* 0x0000005000017945 */ /* 0x000fe20003800000 */
[----:B------:R-:W-:Y:S02]  /*57e0*/  SHF.R.S32.HI R74, RZ, 0x1f, R73 ;  /* 0x0000001fff4a7819 */ /* 0x000fe40000011449 */
[----:B--2---:R-:W-:-:S04]  /*57f0*/  SHF.L.U32 R77, R8, 0x1f, RZ ;  /* 0x0000001f084d7819 */ /* 0x004fc800000006ff */
[----:B------:R-:W0:Y:S02]  /*5800*/  SYNCS.PHASECHK.TRANS64.TRYWAIT P3, [R69+URZ+0x16890], R77 ;  /* 0x0168904d450075a7 */ /* 0x000e24000806017f */
[----:B0-----:R-:W-:Y:S05]  /*5810*/  @!P3 BRA `(.L_x_1632) ;  /* 0x000001b00014b947 */ /* 0x001fea0003800000 */
.L_x_1940:
[----:B------:R-:W-:Y:S05]  /*5820*/  BSYNC B1 ;  /* 0x0000000000017941 */ /* 0x000fea0003800000 */
.L_x_1631:
[----:B------:R-:W1:Y:S01]  /*5830*/  S2R R12, SR_TID.X ;  /* 0x00000000000c7919 */ /* 0x000e620000002100 */
        /* <DEDUP_REMOVED lines=15> */
[----:B------:R-:W-:Y:S01]  /*5930*/  IMAD.WIDE.U32 R8, R157, UR4, R8 ;  /* 0x000000049d087c25 */ /* 0x000fe2000f8e0008 */
[----:B------:R-:W-:-:S03]  /*5940*/  UMOV UR4, 0xffffffff ;  /* 0xffffffff00047882 */ /* 0x000fc60000000000 */
[----:B------:R-:W-:Y:S01]  /*5950*/  IMAD R37, R157, UR5, R9 ;  /* 0x000000059d257c24 */ /* 0x000fe2000f8e0209 */
[----:B------:R-:W-:Y:S01]  /*5960*/  LEA R36, P3, R8, UR6, 0x1 ;  /* 0x0000000608247c11 */ /* 0x000fe2000f8608ff */
[----:B-1----:R-:W-:-:S03]  /*5970*/  VIADD R14, R12, 0xffffff80 ;  /* 0xffffff800c0e7836 */ /* 0x002fc60000000000 */
[----:B------:R-:W-:Y:S02]  /*5980*/  LEA.HI.X R37, R8, UR7, R37, 0x1, P3 ;  /* 0x0000000708257c11 */ /* 0x000fe400098f0c25 */
[----:B------:R-:W-:-:S04]  /*5990*/  SHF.R.S32.HI R12, RZ, 0x1f, R14 ;  /* 0x0000001fff0c7819 */ /* 0x000fc8000001140e */
[----:B------:R-:W-:-:S04]  /*59a0*/  LEA.HI R12, R12, R14, RZ, 0x2 ;  /* 0x0000000e0c0c7211 */ /* 0x000fc800078f10ff */
[----:B------:R-:W-:-:S05]  /*59b0*/  SHF.R.S32.HI R12, RZ, 0x2, R12 ;  /* 0x00000002ff0c7819 */ /* 0x000fca000001140c */
[----:B------:R-:W-:-:S05]  /*59c0*/  IMAD.IADD R38, R76, 0x1, -R12 ;  /* 0x000000014c267824 */ /* 0x000fca00078e0a0c */
[----:B------:R-:W-:Y:S01]  /*59d0*/  ISETP.GE.AND P3, PT, R38, 0x1, PT ;  /* 0x000000012600780c */ /* 0x000fe20003f66270 */
[----:B------:R-:W-:-:S12]  /*59e0*/  BRA.DIV UR4, `(.L_x_1633) ;  /* 0x000001ae04b47947 */ /* 0x000fd8000b800000 */
[----:B------:R1:W2:Y:S04]  /*59f0*/  SHFL.IDX PT, R8, R37, RZ, 0x1c1f ;  /* 0x001c1fff25087589 */ /* 0x0002a800000e0000 */
[----:B------:R1:W3:Y:S02]  /*5a00*/  SHFL.IDX PT, R9, R36, RZ, 0x1c1f ;  /* 0x001c1fff24097589 */ /* 0x0002e400000e0000 */
.L_x_1944:
[----:B------:R-:W-:Y:S04]  /*5a10*/  BSSY B1, `(.L_x_1634) ;  /* 0x000000e000017945 */ /* 0x000fe80003800000 */
[----:B------:R-:W-:Y:S05]  /*5a20*/  @!P3 BRA `(.L_x_1635) ;  /* 0x000000000030b947 */ /* 0x000fea0003800000 */
[----:B------:R-:W4:Y:S01]  /*5a30*/  LDL R10, [R1+0x8] ;  /* 0x00000800010a7983 */ /* 0x000f220000100800 */
[----:B------:R-:W-:Y:S02]  /*5a40*/  ULDC UR4, c[0x0][0x2f4] ;  /* 0x0000bd0000047ab9 */ /* 0x000fe40000000800 */
[----:B------:R-:W-:-:S13]  /*5a50*/  ISETP.GE.AND P3, PT, R16, UR4, PT ;  /* 0x0000000410007c0c */ /* 0x000fda000bf66270 */
[----:B---3--:R-:W-:-:S04]  /*5a60*/  @!P3 LEA R14, P4, R16, R9, 0x1 ;  /* 0x00000009100eb211 */ /* 0x008fc800078808ff */
[----:B--2---:R-:W-:Y:S02]  /*5a70*/  @!P3 LEA.HI.X R15, R16, R8, R17, 0x1, P4 ;  /* 0x00000008100fb211 */ /* 0x004fe400020f0c11 */
[----:B------:R-:W-:-:S13]  /*5a80*/  ISETP.GE.AND P4, PT, R19, UR4, PT ;  /* 0x0000000413007c0c */ /* 0x000fda000bf86270 */
[----:B------:R-:W-:-:S04]  /*5a90*/  @!P4 LEA R12, P6, R19, R9, 0x1 ;  /* 0x00000009130cc211 */ /* 0x000fc800078c08ff */
[----:B----4-:R-:W-:Y:S02]  /*5aa0*/  @!P4 LEA.HI.X R13, R19, R8, R10, 0x1, P6 ;  /* 0x00000008130dc211 */ /* 0x010fe400030f0c0a */
[----:B------:R-:W2:Y:S04]  /*5ab0*/  @!P3 LDS.128 R8, [R71+0xe000] ;  /* 0x00e000004708b984 */ /* 0x000ea80000000c00 */
[----:B--2---:R-:W-:Y:S04]  /*5ac0*/  @!P3 ST.E.128 desc[UR42][R14.64], R8 ;  /* 0x000000080e00b985 */ /* 0x004fe8000c101d2a */
[----:B------:R-:W2:Y:S04]  /*5ad0*/  @!P4 LDS.128 R8, [R70+0xe000] ;  /* 0x00e000004608c984 */ /* 0x000ea80000000c00 */
[----:B--2---:R4:W-:Y:S02]  /*5ae0*/  @!P4 ST.E.128 desc[UR42][R12.64], R8 ;  /* 0x000000080c00c985 */ /* 0x0049e4000c101d2a */
.L_x_1635:
[----:B------:R-:W-:Y:S05]  /*5af0*/  BSYNC B1 ;  /* 0x0000000000017941 */ /* 0x000fea0003800000 */
.L_x_1634:
[----:B------:R-:W-:-:S03]  /*5b00*/  UMOV UR4, 0xffffffff ;  /* 0xffffffff00047882 */ /* 0x000fc60000000000 */
[----:B------:R-:W-:Y:S05]  /*5b10*/  BRA.DIV UR4, `(.L_x_1636) ;  /* 0x000001ae04b47947 */ /* 0x000fea000b800000 */
[----:B--2-4-:R2:W4:Y:S04]  /*5b20*/  SHFL.IDX PT, R8, R37, 0x1, 0x1c1f ;  /* 0x003c1f0025087f89 */ /* 0x01452800000e0000 */
[----:B---3--:R2:W3:Y:S02]  /*5b30*/  SHFL.IDX PT, R9, R36, 0x1, 0x1c1f ;  /* 0x003c1f0024097f89 */ /* 0x0084e400000e0000 */
.L_x_1948:
[----:B------:R-:W-:-:S13]  /*5b40*/  ISETP.GE.AND P3, PT, R38, 0x61, PT ;  /* 0x000000612600780c */ /* 0x000fda0003f66270 */
[----:B------:R-:W-:Y:S05]  /*5b50*/  @!P3 BRA `(.L_x_1610) ;  /* 0x000000000030b947 */ /* 0x000fea0003800000 */
[----:B------:R-:W5:Y:S01]  /*5b60*/  LDL R10, [R1+0x8] ;  /* 0x00000800010a7983 */ /* 0x000f620000100800 */
[----:B------:R-:W-:Y:S02]  /*5b70*/  ULDC UR4, c[0x0][0x2f4] ;  /* 0x0000bd0000047ab9 */ /* 0x000fe40000000800 */
[----:B------:R-:W-:-:S13]  /*5b80*/  ISETP.GE.AND P3, PT, R16, UR4, PT ;  /* 0x0000000410007c0c */ /* 0x000fda000bf66270 */
[----:B---3--:R-:W-:-:S04]  /*5b90*/  @!P3 LEA R14, P4, R16, R9, 0x1 ;  /* 0x00000009100eb211 */ /* 0x008fc800078808ff */
[----:B----4-:R-:W-:Y:S02]  /*5ba0*/  @!P3 LEA.HI.X R15, R16, R8, R17, 0x1, P4 ;  /* 0x00000008100fb211 */ /* 0x010fe400020f0c11 */
[----:B------:R-:W-:-:S13]  /*5bb0*/  ISETP.GE.AND P4, PT, R19, UR4, PT ;  /* 0x0000000413007c0c */ /* 0x000fda000bf86270 */
[----:B------:R-:W-:-:S04]  /*5bc0*/  @!P4 LEA R12, P6, R19, R9, 0x1 ;  /* 0x00000009130cc211 */ /* 0x000fc800078c08ff */
[----:B-----5:R-:W-:Y:S02]  /*5bd0*/  @!P4 LEA.HI.X R13, R19, R8, R10, 0x1, P6 ;  /* 0x00000008130dc211 */ /* 0x020fe400030f0c0a */
[----:B------:R-:W3:Y:S04]  /*5be0*/  @!P3 LDS.128 R8, [R71+0x11000] ;  /* 0x011000004708b984 */ /* 0x000ee80000000c00 */
[----:B---3--:R-:W-:Y:S04]  /*5bf0*/  @!P3 ST.E.128 desc[UR42][R14.64], R8 ;  /* 0x000000080e00b985 */ /* 0x008fe8000c101d2a */
[----:B------:R-:W3:Y:S04]  /*5c00*/  @!P4 LDS.128 R8, [R70+0x11000] ;  /* 0x011000004608c984 */ /* 0x000ee80000000c00 */
[----:B---3--:R3:W-:Y:S02]  /*5c10*/  @!P4 ST.E.128 desc[UR42][R12.64], R8 ;  /* 0x000000080c00c985 */ /* 0x0087e4000c101d2a */
.L_x_1610:
[----:B------:R-:W-:Y:S05]  /*5c20*/  BSYNC B0 ;  /* 0x0000000000007941 */ /* 0x000fea0003800000 */
.L_x_1590:
[----:B0-234-:R-:W0:Y:S01]  /*5c30*/  S2R R8, SR_TID.X ;  /* 0x0000000000087919 */ /* 0x01de220000002100 */
[----:B------:R-:W-:Y:S01]  /*5c40*/  @!PT LDS RZ, [RZ] ;  /* 0x00000000fffff984 */ /* 0x000fe20000000800 */
[----:B------:R-:W-:Y:S01]  /*5c50*/  @!PT LDS RZ, [RZ] ;  /* 0x00000000fffff984 */ /* 0x000fe20000000800 */
[----:B------:R-:W-:Y:S01]  /*5c60*/  @!PT LDS RZ, [RZ] ;  /* 0x00000000fffff984 */ /* 0x000fe20000000800 */
[----:B------:R-:W-:Y:S01]  /*5c70*/  @!PT LDS RZ, [RZ] ;  /* 0x00000000fffff984 */ /* 0x000fe20000000800 */
[----:B------:R2:W-:Y:S06]  /*5c80*/  MEMBAR.ALL.CTA ;  /* 0x0000000000007992 */ /* 0x0005ec0000008000 */
[----:B--2---:R-:W2:Y:S01]  /*5c90*/  FENCE.VIEW.ASYNC.S ;  /* 0x00000000000073c6 */ /* 0x004ea20000000000 */
[----:B------:R-:W-:Y:S05]  /*5ca0*/  WARPSYNC.ALL ;  /* 0x0000000000007948 */ /* 0x000fea0003800000 */
[----:B------:R-:W-:Y:S01]  /*5cb0*/  BSSY B0, `(.L_x_1637) ;  /* 0x0000008000007945 */ /* 0x000fe20003800000 */
[----:B--2---:R2:W-:Y:S01]  /*5cc0*/  BAR.SYNC.DEFER_BLOCKING R60, 0x80 ;  /* 0x0002003c0000751d */ /* 0x0045e20000010000 */
[----:B0-----:R-:W-:-:S13]  /*5cd0*/  LOP3.LUT P3, RZ, R8, 0x7f, RZ, 0xc0, !PT ;  /* 0x0000007f08ff7812 */ /* 0x001fda000786c0ff */
[----:B------:R-:W-:-:S05]  /*5ce0*/  @!P3 VIADD R8, R69, 0x168a0 ;  /* 0x000168a04508b836 */ /* 0x000fca0000000000 */
[----:B------:R-:W-:-:S04]  /*5cf0*/  @!P3 PRMT R8, RZ, 0x654, R8 ;  /* 0x00000654ff08b816 */ /* 0x000fc80000000008 */
[----:B------:R2:W-:Y:S01]  /*5d00*/  @!P3 SYNCS.ARRIVE.TRANS64.RED.A1T0 RZ, [R8+URZ], RZ ;  /* 0x000000ff08ffb9a7 */ /* 0x0005e2000810043f */
[----:B------:R-:W-:Y:S05]  /*5d10*/  @!P5 BRA `(.L_x_1638) ;  /* 0x000000000004d947 */ /* 0x000fea0003800000 */
[----:B------:R-:W-:Y:S01]  /*5d20*/  BPT.TRAP 0x1 ;  /* 0x000000040000795c */ /* 0x000fe20000300000 */
.L_x_1638:
[----:B------:R-:W-:Y:S05]  /*5d30*/  BSYNC B0 ;  /* 0x0000000000007941 */ /* 0x000fea0003800000 */
.L_x_1637:
[----:B------:R-:W0:Y:S01]  /*5d40*/  SYNCS.PHASECHK.TRANS64.TRYWAIT P4, [R69+URZ+0x168b0], R77 ;  /* 0x0168b04d450075a7 */ /* 0x000e22000808017f */
[----:B------:R-:W-:Y:S01]  /*5d50*/  ULDC UR40, c[0x0][0x2f4] ;  /* 0x0000bd0000287ab9 */ /* 0x000fe20000000800 */
[----:B------:R-:W-:Y:S04]  /*5d60*/  BSSY B0, `(.L_x_1639) ;  /* 0x0000002000007945 */ /* 0x000fe80003800000 */
[----:B0-----:R-:W-:Y:S05]  /*5d70*/  @!P4 BRA `(.L_x_1640) ;  /* 0x000001ac0068c947 */ /* 0x001fea0003800000 */
.L_x_1949:
[----:B------:R-:W-:Y:S05]  /*5d80*/  BSYNC B0 ;  /* 0x0000000000007941 */ /* 0x000fea0003800000 */
.L_x_1639:
[----:B------:R3:W5:Y:S01]  /*5d90*/  LDL R38, [R1+0x8] ;  /* 0x0000080001267983 */ /* 0x0007620000100800 */
[----:B------:R-:W-:Y:S01]  /*5da0*/  ULDC.64 UR4, c[0x0][0x328] ;  /* 0x0000ca0000047ab9 */ /* 0x000fe20000000a00 */
[----:B------:R-:W-:Y:S01]  /*5db0*/  ULDC.64 UR6, c[0x0][0x318] ;  /* 0x0000c60000067ab9 */ /* 0x000fe20000000a00 */
[----:B------:R-:W-:Y:S01]  /*5dc0*/  IMAD R74, R74, UR4, RZ ;  /* 0x000000044a4a7c24 */ /* 0x000fe2000f8e02ff */
[----:B------:R-:W4:Y:S01]  /*5dd0*/  S2R R10, SR_TID.X ;  /* 0x00000000000a7919 */ /* 0x000f220000002100 */
[C---:B--2---:R-:W-:Y:S01]  /*5de0*/  IMAD.WIDE.U32 R8, R73.reuse, UR4, RZ ;  /* 0x0000000449087c25 */ /* 0x044fe2000f8e00ff */
[----:B------:R-:W-:Y:S03]  /*5df0*/  BSSY B0, `(.L_x_1641) ;  /* 0x0000020000007945 */ /* 0x000fe60003800000 */
        /* <DEDUP_REMOVED lines=10> */
[----:B-1----:R-:W-:-:S04]  /*5ea0*/  LEA R36, P4, R8, UR6, 0x1 ;  /* 0x0000000608247c11 */ /* 0x002fc8000f8808ff */
[----:B------:R-:W-:Y:S01]  /*5eb0*/  LEA.HI.X R37, R8, UR7, R9, 0x1, P4 ;  /* 0x0000000708257c11 */ /* 0x000fe2000a0f0c09 */
[----:B----4-:R-:W-:Y:S01]  /*5ec0*/  VIADD R11, R10, 0xffffff80 ;  /* 0xffffff800a0b7836 */ /* 0x010fe20000000000 */
[----:B------:R3:W1:Y:S04]  /*5ed0*/  SHFL.IDX PT, R12, R36, RZ, 0x1c1f ;  /* 0x001c1fff240c7589 */ /* 0x00066800000e0000 */
[----:B------:R-:W-:Y:S01]  /*5ee0*/  SHF.R.S32.HI R10, RZ, 0x1f, R11 ;  /* 0x0000001fff0a7819 */ /* 0x000fe2000001140b */
[----:B------:R3:W2:Y:S03]  /*5ef0*/  SHFL.IDX PT, R8, R37, RZ, 0x1c1f ;  /* 0x001c1fff25087589 */ /* 0x0006a600000e0000 */
[----:B------:R-:W-:-:S04]  /*5f00*/  LEA.HI R10, R10, R11, RZ, 0x2 ;  /* 0x0000000b0a0a7211 */ /* 0x000fc800078f10ff */
[----:B------:R-:W-:-:S05]  /*5f10*/  SHF.R.S32.HI R10, RZ, 0x2, R10 ;  /* 0x00000002ff0a7819 */ /* 0x000fca000001140a */
[----:B------:R-:W-:-:S05]  /*5f20*/  IMAD.IADD R76, R76, 0x1, -R10 ;  /* 0x000000014c4c7824 */ /* 0x000fca00078e0a0a */
[----:B------:R-:W-:-:S13]  /*5f30*/  ISETP.GE.AND P4, PT, R76, 0x1, PT ;  /* 0x000000014c00780c */ /* 0x000fda0003f86270 */
[----:B-123--:R-:W-:Y:S05]  /*5f40*/  @!P4 BRA `(.L_x_1642) ;  /* 0x000000000028c947 */ /* 0x00efea0003800000 */
[----:B------:R-:W-:-:S13]  /*5f50*/  ISETP.GE.AND P4, PT, R16, UR40, PT ;  /* 0x0000002810007c0c */ /* 0x000fda000bf86270 */
[----:B------:R-:W-:-:S04]  /*5f60*/  @!P4 LEA R14, P5, R16, R12, 0x1 ;  /* 0x0000000c100ec211 */ /* 0x000fc800078a08ff */
[----:B------:R-:W-:Y:S02]  /*5f70*/  @!P4 LEA.HI.X R15, R16, R8, R17, 0x1, P5 ;  /* 0x00000008100fc211 */ /* 0x000fe400028f0c11 */
[----:B------:R-:W-:-:S13]  /*5f80*/  ISETP.GE.AND P5, PT, R19, UR40, PT ;  /* 0x0000002813007c0c */ /* 0x000fda000bfa6270 */
[----:B------:R-:W-:-:S04]  /*5f90*/  @!P5 LEA R12, P6, R19, R12, 0x1 ;  /* 0x0000000c130cd211 */ /* 0x000fc800078c08ff */
[----:B-----5:R-:W-:Y:S02]  /*5fa0*/  @!P5 LEA.HI.X R13, R19, R8, R38, 0x1, P6 ;  /* 0x00000008130dd211 */ /* 0x020fe400030f0c26 */
[----:B------:R-:W1:Y:S04]  /*5fb0*/  @!P4 LDS.128 R8, [R71] ;  /* 0x000000004708c984 */ /* 0x000e680000000c00 */
[----:B-1----:R-:W-:Y:S04]  /*5fc0*/  @!P4 ST.E.128 desc[UR42][R14.64], R8 ;  /* 0x000000080e00c985 */ /* 0x002fe8000c101d2a */
[----:B------:R-:W1:Y:S04]  /*5fd0*/  @!P5 LDS.128 R8, [R70] ;  /* 0x000000004608d984 */ /* 0x000e680000000c00 */
[----:B-1----:R1:W-:Y:S02]  /*5fe0*/  @!P5 ST.E.128 desc[UR42][R12.64], R8 ;  /* 0x000000080c00d985 */ /* 0x0023e4000c101d2a */
.L_x_1642:
[----:B------:R-:W-:Y:S05]  /*5ff0*/  BSYNC B0 ;  /* 0x0000000000007941 */ /* 0x000fea0003800000 */
.L_x_1641:
[----:B------:R-:W-:Y:S01]  /*6000*/  ISETP.GE.AND P4, PT, R76, 0x61, PT ;  /* 0x000000614c00780c */ /* 0x000fe20003f86270 */
[----:B------:R-:W2:Y:S01]  /*6010*/  SHFL.IDX PT, R37, R37, 0x1, 0x1c1f ;  /* 0x003c1f0025257f89 */ /* 0x000ea200000e0000 */
[----:B------:R-:W-:Y:S03]  /*6020*/  BSSY B0, `(.L_x_1643) ;  /* 0x000000d000007945 */ /* 0x000fe60003800000 */
[----:B-1----:R1:W3:Y:S08]  /*6030*/  SHFL.IDX PT, R12, R36, 0x1, 0x1c1f ;  /* 0x003c1f00240c7f89 */ /* 0x0022f000000e0000 */
[----:B-1----:R-:W-:Y:S05]  /*6040*/  @!P4 BRA `(.L_x_1644) ;  /* 0x000000000028c947 */ /* 0x002fea0003800000 */
[----:B------:R-:W-:-:S13]  /*6050*/  ISETP.GE.AND P4, PT, R16, UR40, PT ;  /* 0x0000002810007c0c */ /* 0x000fda000bf86270 */
[----:B------:R-:W1:Y:S01]  /*6060*/  @!P4 LDS.128 R8, [R71+0x3000] ;  /* 0x003000004708c984 */ /* 0x000e620000000c00 */
[----:B---3--:R-:W-:-:S04]  /*6070*/  @!P4 LEA R14, P5, R16, R12, 0x1 ;  /* 0x0000000c100ec211 */ /* 0x008fc800078a08ff */
[----:B--2---:R-:W-:Y:S02]  /*6080*/  @!P4 LEA.HI.X R15, R16, R37, R17, 0x1, P5 ;  /* 0x00000025100fc211 */ /* 0x004fe400028f0c11 */
[----:B------:R-:W-:-:S13]  /*6090*/  ISETP.GE.AND P5, PT, R19, UR40, PT ;  /* 0x0000002813007c0c */ /* 0x000fda000bfa6270 */
[----:B------:R-:W-:-:S04]  /*60a0*/  @!P5 LEA R12, P6, R19, R12, 0x1 ;  /* 0x0000000c130cd211 */ /* 0x000fc800078c08ff */
[----:B-----5:R-:W-:Y:S01]  /*60b0*/  @!P5 LEA.HI.X R13, R19, R37, R38, 0x1, P6 ;  /* 0x00000025130dd211 */ /* 0x020fe200030f0c26 */
[----:B-1----:R-:W-:Y:S04]  /*60c0*/  @!P4 ST.E.128 desc[UR42][R14.64], R8 ;  /* 0x000000080e00c985 */ /* 0x002fe8000c101d2a */
[----:B------:R-:W1:Y:S04]  /*60d0*/  @!P5 LDS.128 R8, [R70+0x3000] ;  /* 0x003000004608d984 */ /* 0x000e680000000c00 */
[----:B-1----:R1:W-:Y:S02]  /*60e0*/  @!P5 ST.E.128 desc[UR42][R12.64], R8 ;  /* 0x000000080c00d985 */ /* 0x0023e4000c101d2a */
.L_x_1644:
[----:B------:R-:W-:Y:S05]  /*60f0*/  BSYNC B0 ;  /* 0x0000000000007941 */ /* 0x000fea0003800000 */
.L_x_1643:
[----:B-1----:R-:W4:Y:S01]  /*6100*/  LDL.LU R9, [R1+0xc] ;  /* 0x00000c0001097983 */ /* 0x002f220000300800 */
[----:B0-----:R-:W-:Y:S01]  /*6110*/  @!P3 VIADD R69, R69, 0x168c0 ;  /* 0x000168c04545b836 */ /* 0x001fe20000000000 */
[----:B------:R-:W-:Y:S01]  /*6120*/  LOP3.LUT P4, RZ, R18, 0x1, RZ, 0xc0, !PT ;  /* 0x0000000112ff7812 */ /* 0x000fe2000788c0ff */
[----:B------:R-:W-:Y:S01]  /*6130*/  VIADD R23, R23, 0x1 ;  /* 0x0000000117177836 */ /* 0x000fe20000000000 */
        /* <DEDUP_REMOVED lines=10> */
[----:B------:R-:W-:Y:S02]  /*61e0*/  SEL R8, RZ, 0x1, P3 ;  /* 0x00000001ff087807 */ /* 0x000fe40001800000 */
[----:B------:R-:W-:Y:S02]  /*61f0*/  SEL R23, R23, RZ, P3 ;  /* 0x000000ff17177207 */ /* 0x000fe40001800000 */
[----:B----4-:R-:W-:-:S05]  /*6200*/  LOP3.LUT R9, R9, R8, RZ, 0x3c, !PT ;  /* 0x0000000809097212 */ /* 0x010fca00078e3cff */
[----:B------:R0:W-:Y:S01]  /*6210*/  STL [R1+0xc], R9 ;  /* 0x00000c0901007387 */ /* 0x0001e20000100800 */
[----:B------:R-:W-:Y:S05]  /*6220*/  @P4 BRA `(.L_x_1645) ;  /* 0xffffffc000d84947 */ /* 0x000fea000383ffff */
[----:B0-----:R-:W0:Y:S01]  /*6230*/  S2R R9, SR_TID.X ;  /* 0x0000000000097919 */ /* 0x001e220000002100 */
[----:B------:R-:W-:Y:S02]  /*6240*/  PLOP3.LUT P0, PT, PT, PT, PT, 0x8, 0x0 ;  /* 0x000000000000781c */ /* 0x000fe40003f0e170 */
[----:B0-----:R-:W-:-:S04]  /*6250*/  SHF.R.U32.HI R9, RZ, 0x7, R9 ;  /* 0x00000007ff097819 */ /* 0x001fc80000011609 */
[----:B------:R-:W-:-:S13]  /*6260*/  ISETP.NE.AND P4, PT, R9, 0x1, PT ;  /* 0x000000010900780c */ /* 0x000fda0003f85270 */
[----:B------:R-:W-:Y:S06]  /*6270*/  @!P4 BAR.ARV 0x9, 0x100 ;  /* 0x024400000000cb1d */ /* 0x000fec0000002000 */
.L_x_1585:
[----:B------:R-:W4:Y:S01]  /*6280*/  LDL R10, [R1+0x14] ;  /* 0x00001400010a7983 */ /* 0x000f220000100800 */
[----:B------:R-:W0:Y:S03]  /*6290*/  LDC R0, c[0x0][0x448] ;  /* 0x00011200ff007b82 */ /* 0x000e260000000800 */
[----:B------:R-:W2:Y:S05]  /*62a0*/  LDL R5, [R1] ;  /* 0x0000000001057983 */ /* 0x000eaa0000100800 */
[----:B------:R-:W1:Y:S01]  /*62b0*/  LDC.64 R6, c[0x0][0x9e0] ;  /* 0x00027800ff067b82 */ /* 0x000e620000000a00 */
[----:B0-----:R-:W-:-:S13]  /*62c0*/  ISETP.NE.AND P1, PT, R0, 0x1, PT ;  /* 0x000000010000780c */ /* 0x001fda0003f25270 */
[----:B------:R-:W0:Y:S08]  /*62d0*/  @P1 LDC R3, c[0x0][0x44c] ;  /* 0x00011300ff031b82 */ /* 0x000e300000000800 */
[----:B------:R-:W3:Y:S01]  /*62e0*/  @P1 LDC R4, c[0x0][0x450] ;  /* 0x00011400ff041b82 */ /* 0x000ee20000000800 */
[----:B-1----:R-:W-:Y:S01]  /*62f0*/  ISETP.GE.AND P2, PT, R7, 0x1, PT ;  /* 0x000000010700780c */ /* 0x002fe20003f46270 */
[----:B----4-:R-:W-:-:S04]  /*6300*/  VIADD R0, R10, 0xbf ;  /* 0x000000bf0a007836 */ /* 0x010fc80000000000 */
[----:B0-----:R-:W-:Y:S01]  /*6310*/  @P1 IMAD.HI.U32 R3, R0, R3, RZ ;  /* 0x0000000300031227 */ /* 0x001fe200078e00ff */
[----:B--2---:R-:W-:-:S04]  /*6320*/  IADD3 R5, R5, 0x1, -R156 ;  /* 0x0000000105057810 */ /* 0x004fc80007ffe89c */
[----:B---3--:R-:W-:-:S05]  /*6330*/  @P1 SHF.R.U32.HI R0, RZ, R4, R3 ;  /* 0x00000004ff001219 */ /* 0x008fca0000011603 */
[----:B------:R-:W-:Y:S01]  /*6340*/  IMAD.IADD R5, R5, 0x1, R0 ;  /* 0x0000000105057824 */ /* 0x000fe200078e0200 */
[----:B------:R-:W-:Y:S06]  /*6350*/  @P0 BRA `(.L_x_1646) ;  /* 0x00000000000c0947 */ /* 0x000fec0003800000 */
[----:B------:R-:W0:Y:S01]  /*6360*/  FENCE.VIEW.ASYNC.G ;  /* 0x00000000000073c6 */ /* 0x000e220000000100 */
[----:B------:R-:W-:Y:S05]  /*6370*/  WARPSYNC.ALL ;  /* 0x0000000000007948 */ /* 0x000fea0003800000 */
[----:B0-----:R-:W-:Y:S06]  /*6380*/  BAR.ARV 0xc, 0x200 ;  /* 0x0308000000007b1d */ /* 0x001fec0000002000 */
.L_x_1646:
        /* <DEDUP_REMOVED lines=13> */
.L_x_1649:
[----:B------:R-:W-:-:S13]  /*6460*/  ISETP.NE.AND P0, PT, R7, 0x1, PT ;  /* 0x000000010700780c */ /* 0x000fda0003f05270 */
[----:B------:R-:W0:Y:S02]  /*6470*/  @P0 LDC.64 R4, c[0x0][0x9e8] ;  /* 0x00027a00ff040b82 */ /* 0x000e240000000a00 */
[----:B0-----:R-:W-:-:S05]  /*6480*/  @P0 IMAD.HI.U32 R4, R3, R4, RZ ;  /* 0x0000000403040227 */ /* 0x001fca00078e00ff */
[----:B------:R-:W-:-:S07]  /*6490*/  @P0 SHF.R.U32.HI R3, RZ, R5, R4 ;  /* 0x00000005ff030219 */ /* 0x000fce0000011604 */
.L_x_1650:
[----:B------:R-:W-:Y:S05]  /*64a0*/  BSYNC B0 ;  /* 0x0000000000007941 */ /* 0x000fea0003800000 */
.L_x_1648:
[----:B------:R-:W-:-:S05]  /*64b0*/  IMAD R3, R3, R7, R7 ;  /* 0x0000000703037224 */ /* 0x000fca00078e0207 */
[----:B------:R-:W-:-:S07]  /*64c0*/  VIMNMX R0, R0, R3, PT ;  /* 0x0000000300007248 */ /* 0x000fce0003fe0100 */
.L_x_1647:
[----:B------:R-:W0:Y:S01]  /*64d0*/  @P1 LDC R4, c[0x0][0x44c] ;  /* 0x00011300ff041b82 */ /* 0x000e220000000800 */
[----:B------:R-:W-:Y:S01]  /*64e0*/  VIADD R0, R0, 0x7f ;  /* 0x0000007f00007836 */ /* 0x000fe20000000000 */
[----:B------:R-:W-:-:S04]  /*64f0*/  ULDC UR4, c[0x0][0x9dc] ;  /* 0x0002770000047ab9 */ /* 0x000fc80000000800 */
[----:B------:R-:W-:Y:S02]  /*6500*/  SHF.R.S32.HI R3, RZ, 0x1f, R0 ;  /* 0x0000001fff037819 */ /* 0x000fe40000011400 */
[----:B------:R-:W1:Y:S02]  /*6510*/  @P1 LDC R6, c[0x0][0x450] ;  /* 0x00011400ff061b82 */ /* 0x000e640000000800 */
[----:B------:R-:W-:-:S04]  /*6520*/  LEA.HI R3, R3, R0, RZ, 0x7 ;  /* 0x0000000003037211 */ /* 0x000fc800078f38ff */
[----:B------:R-:W-:-:S04]  /*6530*/  SHF.R.S32.HI R0, RZ, 0x7, R3 ;  /* 0x00000007ff007819 */ /* 0x000fc80000011403 */
[----:B------:R-:W-:Y:S01]  /*6540*/  VIMNMX R29, R29, R0, PT ;  /* 0x000000001d1d7248 */ /* 0x000fe20003fe0100 */
[----:B0-----:R-:W-:-:S04]  /*6550*/  @P1 IMAD.HI.U32 R5, R10, R4, RZ ;  /* 0x000000040a051227 */ /* 0x001fc800078e00ff */
[----:B------:R-:W-:Y:S01]  /*6560*/  IMAD.MOV.U32 R4, RZ, RZ, R10 ;  /* 0x000000ffff047224 */ /* 0x000fe200078e000a */
[----:B-1----:R-:W-:-:S05]  /*6570*/  @P1 SHF.R.U32.HI R4, RZ, R6, R5 ;  /* 0x00000006ff041219 */ /* 0x002fca0000011605 */
[----:B------:R-:W-:-:S04]  /*6580*/  IMAD.IADD R3, R89, 0x1, R4 ;  /* 0x0000000159037824 */ /* 0x000fc800078e0204 */
        /* <DEDUP_REMOVED lines=12> */
.L_x_1653:
[----:B------:R-:W-:-:S13]  /*6650*/  ISETP.NE.AND P0, PT, R7, 0x1, PT ;  /* 0x000000010700780c */ /* 0x000fda0003f05270 */
[----:B------:R-:W0:Y:S02]  /*6660*/  @P0 LDC.64 R4, c[0x0][0x9e8] ;  /* 0x00027a00ff040b82 */ /* 0x000e240000000a00 */
[----:B0-----:R-:W-:-:S05]  /*6670*/  @P0 IMAD.HI.U32 R4, R3, R4, RZ ;  /* 0x0000000403040227 */ /* 0x001fca00078e00ff */
[----:B------:R-:W-:-:S07]  /*6680*/  @P0 SHF.R.U32.HI R3, RZ, R5, R4 ;  /* 0x00000005ff030219 */ /* 0x000fce0000011604 */
.L_x_1654:
[----:B------:R-:W-:Y:S05]  /*6690*/  BSYNC B0 ;  /* 0x0000000000007941 */ /* 0x000fea0003800000 */
.L_x_1652:
[----:B------:R-:W-:-:S05]  /*66a0*/  IMAD R3, R3, R7, RZ ;  /* 0x0000000703037224 */ /* 0x000fca00078e02ff */
[----:B------:R-:W-:-:S07]  /*66b0*/  VIMNMX R0, R0, R3, !PT ;  /* 0x0000000300007248 */ /* 0x000fce0007fe0100 */
.L_x_1651:
[----:B------:R-:W-:Y:S01]  /*66c0*/  SHF.R.S32.HI R3, RZ, 0x1f, R0 ;  /* 0x0000001fff037819 */ /* 0x000fe20000011400 */
[----:B------:R-:W-:Y:S01]  /*66d0*/  BSSY B0, `(.L_x_1655) ;  /* 0x0000027000007945 */ /* 0x000fe20003800000 */
[----:B------:R-:W-:Y:S02]  /*66e0*/  IMAD.MOV.U32 R88, RZ, RZ, RZ ;  /* 0x000000ffff587224 */ /* 0x000fe400078e00ff */
[----:B------:R-:W-:-:S04]  /*66f0*/  LEA.HI R3, R3, R0, RZ, 0x7 ;  /* 0x0000000003037211 */ /* 0x000fc800078f38ff */
[----:B------:R-:W-:-:S04]  /*6700*/  SHF.R.S32.HI R3, RZ, 0x7, R3 ;  /* 0x00000007ff037819 */ /* 0x000fc80000011403 */
[----:B------:R-:W-:-:S04]  /*6710*/  VIMNMX R9, RZ, R3, !PT ;  /* 0x00000003ff097248 */ /* 0x000fc80007fe0100 */
[----:B------:R-:W-:-:S13]  /*6720*/  ISETP.GT.AND P0, PT, R29, R9, PT ;  /* 0x000000091d00720c */ /* 0x000fda0003f04270 */
[----:B------:R-:W-:Y:S05]  /*6730*/  @!P0 BRA `(.L_x_1656) ;  /* 0x0000000000808947 */ /* 0x000fea0003800000 */
[----:B------:R-:W2:Y:S01]  /*6740*/  LDL R4, [R1+0x4c] ;  /* 0x00004c0001047983 */ /* 0x000ea20000100800 */
[----:B------:R-:W-:Y:S01]  /*6750*/  ULDC UR4, c[0x0][0x9f0] ;  /* 0x00027c0000047ab9 */ /* 0x000fe20000000800 */
[----:B--2---:R-:W-:-:S04]  /*6760*/  ISETP.NE.AND P0, PT, R4, RZ, PT ;  /* 0x000000ff0400720c */ /* 0x004fc80003f05270 */
        /* <DEDUP_REMOVED lines=29> */
.L_x_1656:
[----:B------:R-:W-:Y:S05]  /*6940*/  BSYNC B0 ;  /* 0x0000000000007941 */ /* 0x000fea0003800000 */
.L_x_1655:
[----:B------:R-:W2:Y:S01]  /*6950*/  LDL R0, [R1+0x54] ;  /* 0x0000540001007983 */ /* 0x000ea20000100800 */
[----:B------:R-:W-:Y:S02]  /*6960*/  PLOP3.LUT P0, PT, PT, PT, PT, 0x80, 0x0 ;  /* 0x000000000000781c */ /* 0x000fe40003f0f070 */
        /* <DEDUP_REMOVED lines=16> */
[----:B------:R-:W-:Y:S01]  /*6a70*/  CS2R R20, SRZ ;  /* 0x0000000000147805 */ /* 0x000fe2000001ff00 */
[----:B--2---:R-:W-:-:S05]  /*6a80*/  IMAD R0, R0, R88, R9 ;  /* 0x0000005800007224 */ /* 0x004fca00078e0209 */
[----:B------:R0:W-:Y:S01]  /*6a90*/  STL [R1+0x3c], R0 ;  /* 0x00003c0001007387 */ /* 0x0001e20000100800 */
[----:B------:R-:W-:-:S04]  /*6aa0*/  VIADDMNMX R88, R0, R88, R29, PT ;  /* 0x0000005800587246 */ /* 0x000fc8000380011d */
        /* <DEDUP_REMOVED lines=11> */
.L_x_1952:
[----:B------:R-:W1:Y:S01]  /*6b60*/  LDL R3, [R1+0x2c] ;  /* 0x00002c0001037983 */ /* 0x000e620000100800 */
[----:B------:R-:W-:Y:S01]  /*6b70*/  BSSY B6, `(.L_x_1659) ;  /* 0x000001b000067945 */ /* 0x000fe20003800000 */
[----:B-1----:R-:W-:-:S05]  /*6b80*/  IMAD.HI R0, R3, 0x55555556, RZ ;  /* 0x5555555603007827 */ /* 0x002fca00078e02ff */
        /* <DEDUP_REMOVED lines=25> */
.L_x_1660:
[----:B------:R-:W-:Y:S05]  /*6d20*/  BSYNC B6 ;  /* 0x0000000000067941 */ /* 0x000fea0003800000 */
.L_x_1659:
        /* <DEDUP_REMOVED lines=8> */
[----:B------:R1:W2:Y:S03]  /*6db0*/  SYNCS.PHASECHK.TRANS64.TRYWAIT P0, [R2+URZ+0x16800], R3 ;  /* 0x01680003020075a7 */ /* 0x0002a6000800017f */
[----:B--2---:R-:W-:Y:S05]  /*6dc0*/  @!P0 NANOSLEEP.SYNCS 0x989680 ;  /* 0x009896800000895d */ /* 0x004fea0003900000 */
[----:B------:R-:W2:Y:S01]  /*6dd0*/  @!P0 SYNCS.PHASECHK.TRANS64 P0, [R2+URZ+0x16800], R3 ;  /* 0x01680003020085a7 */ /* 0x000ea2000800007f */
[----:B------:R-:W-:Y:S04]  /*6de0*/  BSSY B0, `(.L_x_1662) ;  /* 0x0000006000007945 */ /* 0x000fe80003800000 */
[----:B--2---:R-:W-:Y:S05]  /*6df0*/  @P0 BRA `(.L_x_1663) ;  /* 0x0000000000100947 */ /* 0x004fea0003800000 */
.L_x_1664:
[----:B--2---:R2:W3:Y:S02]  /*6e00*/  SYNCS.PHASECHK.TRANS64.TRYWAIT P0, [R2+URZ+0x16800], R3 ;  /* 0x01680003020075a7 */ /* 0x0044e4000800017f */
[----:B---3--:R-:W-:Y:S05]  /*6e10*/  @!P0 NANOSLEEP.SYNCS 0x989680 ;  /* 0x009896800000895d */ /* 0x008fea0003900000 */
[----:B------:R-:W3:Y:S02]  /*6e20*/  @!P0 SYNCS.PHASECHK.TRANS64 P0, [R2+URZ+0x16800], R3 ;  /* 0x01680003020085a7 */ /* 0x000ee4000800007f */
[----:B---3--:R-:W-:Y:S05]  /*6e30*/  @!P0 BRA `(.L_x_1664) ;  /* 0xfffffffc00f08947 */ /* 0x008fea000383ffff */
.L_x_1663:
[----:B------:R-:W-:Y:S05]  /*6e40*/  BSYNC B0 ;  /* 0x0000000000007941 */ /* 0x000fea0003800000 */
.L_x_1662:
[----:B------:R-:W-:Y:S05]  /*6e50*/  BRA `(.L_x_1665) ;  /* 0x0000003000587947 */ /* 0x000fea0003800000 */
.L_x_1661:
[----:B------:R-:W-:Y:S01]  /*6e60*/  ISETP.NE.AND P0, PT, R25, RZ, PT ;  /* 0x000000ff1900720c */ /* 0x000fe20003f05270 */
[----:B------:R-:W-:Y:S01]  /*6e70*/  ULDC.64 UR4, c[0x0][0x3f8] ;  /* 0x0000fe0000047ab9 */ /* 0x000fe20000000a00 */
[----:B-----5:R-:W-:Y:S01]  /*6e80*/  SHF.R.S32.HI R0, RZ, 0x1f, R24 ;  /* 0x0000001fff007819 */ /* 0x020fe20000011418 */
[----:B------:R-:W-:Y:S01]  /*6e90*/  ULDC.64 UR6, c[0x0][0x408] ;  /* 0x0001020000067ab9 */ /* 0x000fe20000000a00 */
[----:B------:R-:W-:Y:S01]  /*6ea0*/  IMAD.WIDE.U32 R26, R24, UR4, RZ ;  /* 0x00000004181a7c25 */ /* 0x000fe2000f8e00ff */
[----:B------:R-:W-:Y:S03]  /*6eb0*/  BSSY B6, `(.L_x_1666) ;  /* 0x0000019000067945 */ /* 0x000fe60003800000 */
[C---:B------:R-:W-:Y:S02]  /*6ec0*/  IMAD R3, R0.reuse, UR4, RZ ;  /* 0x0000000400037c24 */ /* 0x040fe4000f8e02ff */
[----:B------:R-:W-:-:S02]  /*6ed0*/  IMAD R5, R0, UR6, RZ ;  /* 0x0000000600057c24 */ /* 0x000fc4000f8e02ff */
[C---:B------:R-:W-:Y:S02]  /*6ee0*/  IMAD R3, R24.reuse, UR5, R3 ;  /* 0x0000000518037c24 */ /* 0x040fe4000f8e0203 */
[C---:B------:R-:W-:Y:S02]  /*6ef0*/  IMAD R5, R24.reuse, UR7, R5 ;  /* 0x0000000718057c24 */ /* 0x040fe4000f8e0205 */
[----:B------:R-:W-:-:S04]  /*6f00*/  IMAD.WIDE.U32 R24, R24, UR6, RZ ;  /* 0x0000000618187c25 */ /* 0x000fc8000f8e00ff */
[----:B------:R-:W-:Y:S02]  /*6f10*/  IMAD.IADD R29, R3, 0x1, R27 ;  /* 0x00000001031d7824 */ /* 0x000fe400078e021b */
[----:B------:R-:W-:Y:S01]  /*6f20*/  IMAD.IADD R31, R5, 0x1, R25 ;  /* 0x00000001051f7824 */ /* 0x000fe200078e0219 */
[----:B------:R-:W-:Y:S06]  /*6f30*/  @!P0 BRA `(.L_x_1667) ;  /* 0x0000000000408947 */ /* 0x000fec0003800000 */
        /* <DEDUP_REMOVED lines=16> */
.L_x_1667:
[----:B------:R-:W-:Y:S05]  /*7040*/  BSYNC B6 ;  /* 0x0000000000067941 */ /* 0x000fea0003800000 */
.L_x_1666:
[----:B------:R-:W2:Y:S01]  /*7050*/  LDL R21, [R1+0x14] ;  /* 0x0000140001157983 */ /* 0x000ea20000100800 */
[----:B------:R-:W-:Y:S01]  /*7060*/  ULDC.U8 UR4, c[0x0][0x410] ;  /* 0x0001040000047ab9 */ /* 0x000fe20000000000 */
[----:B------:R-:W-:Y:S01]  /*7070*/  BSSY B0, `(.L_x_1668) ;  /* 0x00002ec000007945 */ /* 0x000fe20003800000 */
[----:B------:R-:W-:Y:S01]  /*7080*/  ISETP.NE.AND P0, PT, RZ, UR4, PT ;  /* 0x00000004ff007c0c */ /* 0x000fe2000bf05270 */
[----:B------:R-:W1:Y:S02]  /*7090*/  S2R R20, SR_TID.X ;  /* 0x0000000000147919 */ /* 0x000e640000002100 */
[----:B-1----:R-:W-:-:S05]  /*70a0*/  VIADD R46, R20, 0xffffff80 ;  /* 0xffffff80142e7836 */ /* 0x002fca0000000000 */
[----:B------:R-:W-:-:S04]  /*70b0*/  SHF.R.S32.HI R42, RZ, 0x1f, R46 ;  /* 0x0000001fff2a7819 */ /* 0x000fc8000001142e */
[----:B------:R-:W-:-:S04]  /*70c0*/  LEA.HI R42, R42, R46, RZ, 0x2 ;  /* 0x0000002e2a2a7211 */ /* 0x000fc800078f10ff */
[----:B------:R-:W-:-:S05]  /*70d0*/  SHF.R.S32.HI R42, RZ, 0x2, R42 ;  /* 0x00000002ff2a7819 */ /* 0x000fca000001142a */
[----:B--2---:R-:W-:Y:S01]  /*70e0*/  IMAD.IADD R41, R42, 0x1, R21 ;  /* 0x000000012a297824 */ /* 0x004fe200078e0215 */
[----:B------:R-:W-:Y:S06]  /*70f0*/  @!P0 BRA `(.L_x_1669) ;  /* 0x0000001400f08947 */ /* 0x000fec0003800000 */
[----:B------:R-:W2:Y:S01]  /*7100*/  LDL R43, [R1+0x10] ;  /* 0x00001000012b7983 */ /* 0x000ea20000100800 */
[----:B------:R-:W1:Y:S01]  /*7110*/  LDC R21, c[0x0][0x448] ;  /* 0x00011200ff157b82 */ /* 0x000e620000000800 */
[----:B------:R-:W-:Y:S01]  /*7120*/  VIADD R28, R20, 0xffffff80 ;  /* 0xffffff80141c7836 */ /* 0x000fe20000000000 */
[----:B------:R-:W-:Y:S01]  /*7130*/  ULDC.64 UR4, c[0x0][0x3f8] ;  /* 0x0000fe0000047ab9 */ /* 0x000fe20000000a00 */
[----:B------:R-:W-:-:S03]  /*7140*/  ULDC.64 UR6, c[0x0][0x408] ;  /* 0x0001020000067ab9 */ /* 0x000fc60000000a00 */
[----:B------:R-:W-:Y:S02]  /*7150*/  SHF.R.S32.HI R20, RZ, 0x1f, R28 ;  /* 0x0000001fff147819 */ /* 0x000fe4000001141c */
[----:B-1----:R-:W-:Y:S02]  /*7160*/  ISETP.NE.AND P0, PT, R21, 0x1, PT ;  /* 0x000000011500780c */ /* 0x002fe40003f05270 */
[----:B------:R-:W-:-:S11]  /*7170*/  LEA.HI R20, R20, R28, RZ, 0x2 ;  /* 0x0000001c14147211 */ /* 0x000fd600078f10ff */
[----:B------:R-:W1:Y:S01]  /*7180*/  @P0 LDC R0, c[0x0][0x44c] ;  /* 0x00011300ff000b82 */ /* 0x000e620000000800 */
[----:B------:R-:W-:-:S07]  /*7190*/  LOP3.LUT R20, R20, 0xfffffffc, RZ, 0xc0, !PT ;  /* 0xfffffffc14147812 */ /* 0x000fce00078ec0ff */
[----:B------:R-:W3:Y:S01]  /*71a0*/  @P0 LDC R5, c[0x0][0x450] ;  /* 0x00011400ff050b82 */ /* 0x000ee20000000800 */
[----:B------:R-:W-:-:S04]  /*71b0*/  IMAD.IADD R20, R28, 0x1, -R20 ;  /* 0x000000011c147824 */ /* 0x000fc800078e0a14 */
[----:B------:R-:W-:-:S04]  /*71c0*/  IMAD R3, R20, 0x60, R41 ;  /* 0x0000006014037824 */ /* 0x000fc800078e0229 */
[----:B-1----:R-:W-:-:S05]  /*71d0*/  @P0 IMAD.HI.U32 R0, R3, R0, RZ ;  /* 0x0000000003000227 */ /* 0x002fca00078e00ff */
[----:B---3--:R-:W-:-:S04]  /*71e0*/  @P0 SHF.R.U32.HI R3, RZ, R5, R0 ;  /* 0x00000005ff030219 */ /* 0x008fc80000011600 */
[----:B------:R-:W-:Y:S01]  /*71f0*/  SHF.R.S32.HI R0, RZ, 0x1f, R3 ;  /* 0x0000001fff007819 */ /* 0x000fe20000011403 */
[----:B------:R-:W-:Y:S02]  /*7200*/  IMAD.MOV.U32 R8, RZ, RZ, R26 ;  /* 0x000000ffff087224 */ /* 0x000fe400078e001a */
[----:B------:R-:W-:Y:S02]  /*7210*/  IMAD.MOV.U32 R9, RZ, RZ, R29 ;  /* 0x000000ffff097224 */ /* 0x000fe400078e001d */
[C---:B------:R-:W-:Y:S02]  /*7220*/  IMAD R4, R0.reuse, UR4, RZ ;  /* 0x0000000400047c24 */ /* 0x040fe4000f8e02ff */
[----:B------:R-:W-:Y:S02]  /*7230*/  IMAD.MOV.U32 R10, RZ, RZ, R24 ;  /* 0x000000ffff0a7224 */ /* 0x000fe400078e0018 */
[----:B------:R-:W-:Y:S02]  /*7240*/  IMAD.MOV.U32 R11, RZ, RZ, R31 ;  /* 0x000000ffff0b7224 */ /* 0x000fe400078e001f */
[----:B------:R-:W-:-:S02]  /*7250*/  IMAD R0, R0, UR6, RZ ;  /* 0x0000000600007c24 */ /* 0x000fc4000f8e02ff */
[----:B------:R-:W-:-:S04]  /*7260*/  IMAD.WIDE.U32 R8, R3, UR4, R8 ;  /* 0x0000000403087c25 */ /* 0x000fc8000f8e0008 */
[C---:B------:R-:W-:Y:S01]  /*7270*/  IMAD R5, R3.reuse, UR5, R4 ;  /* 0x0000000503057c24 */ /* 0x040fe2000f8e0204 */
[----:B------:R-:W-:Y:S01]  /*7280*/  ULDC.64 UR4, c[0x0][0x3e8] ;  /* 0x0000fa0000047ab9 */ /* 0x000fe20000000a00 */
[----:B------:R-:W-:-:S04]  /*7290*/  IMAD.WIDE.U32 R10, R3, UR6, R10 ;  /* 0x00000006030a7c25 */ /* 0x000fc8000f8e000a */
[----:B------:R-:W-:Y:S01]  /*72a0*/  IMAD R3, R3, UR7, R0 ;  /* 0x0000000703037c24 */ /* 0x000fe2000f8e0200 */
[----:B------:R-:W-:Y:S01]  /*72b0*/  ULDC.64 UR6, c[0x0][0x400] ;  /* 0x0001000000067ab9 */ /* 0x000fe20000000a00 */
[----:B------:R-:W-:Y:S01]  /*72c0*/  IMAD.IADD R5, R9, 0x1, R5 ;  /* 0x0000000109057824 */ /* 0x000fe200078e0205 */
[----:B------:R-:W-:Y:S01]  /*72d0*/  LEA R4, P0, R8, UR4, 0x1 ;  /* 0x0000000408047c11 */ /* 0x000fe2000f8008ff */
[----:B------:R-:W-:Y:S01]  /*72e0*/  IMAD.IADD R3, R11, 0x1, R3 ;  /* 0x000000010b037824 */ /* 0x000fe200078e0203 */
[----:B------:R-:W-:Y:S01]  /*72f0*/  LEA R7, P1, R10, UR6, 0x1 ;  /* 0x000000060a077c11 */ /* 0x000fe2000f8208ff */
[----:B------:R-:W-:Y:S01]  /*7300*/  UMOV UR4, 0xffffffff ;  /* 0xffffffff00047882 */ /* 0x000fe20000000000 */
[----:B------:R-:W-:Y:S02]  /*7310*/  LEA.HI.X R6, R8, UR5, R5, 0x1, P0 ;  /* 0x0000000508067c11 */ /* 0x000fe400080f0c05 */
[----:B------:R-:W-:Y:S02]  /*7320*/  LEA.HI.X R8, R10, UR7, R3, 0x1, P1 ;  /* 0x000000070a087c11 */ /* 0x000fe400088f0c03 */
[----:B--2---:R-:W-:Y:S01]  /*7330*/  SHF.R.S32.HI R31, RZ, 0x1f, R43 ;  /* 0x0000001fff1f7819 */ /* 0x004fe2000001142b */
[----:B------:R-:W-:Y:S06]  /*7340*/  BRA.DIV UR4, `(.L_x_1670) ;  /* 0x0000019a04487947 */ /* 0x000fec000b800000 */
[----:B------:R1:W2:Y:S04]  /*7350*/  SHFL.IDX PT, R3, R6, RZ, 0x1c1f ;  /* 0x001c1fff06037589 */ /* 0x0002a800000e0000 */
[----:B------:R1:W3:Y:S04]  /*7360*/  SHFL.IDX PT, R0, R4, RZ, 0x1c1f ;  /* 0x001c1fff04007589 */ /* 0x0002e800000e0000 */
[----:B------:R1:W4:Y:S04]  /*7370*/  SHFL.IDX PT, R5, R8, RZ, 0x1c1f ;  /* 0x001c1fff08057589 */ /* 0x00032800000e0000 */
[----:B0-----:R1:W0:Y:S02]  /*7380*/  SHFL.IDX PT, R14, R7, RZ, 0x1c1f ;  /* 0x001c1fff070e7589 */ /* 0x00122400000e0000 */
.L_x_1958:
[----:B------:R-:W-:Y:S01]  /*7390*/  IMAD R32, R156, R21, RZ ;  /* 0x000000159c207224 */ /* 0x000fe200078e02ff */
[----:B------:R-:W-:Y:S01]  /*73a0*/  BSSY B1, `(.L_x_1671) ;  /* 0x000001d000017945 */ /* 0x000fe20003800000 */
[----:B------:R-:W-:Y:S02]  /*73b0*/  CS2R R28, SRZ ;  /* 0x00000000001c7805 */ /* 0x000fe4000001ff00 */
[----:B------:R-:W-:Y:S02]  /*73c0*/  CS2R R26, SRZ ;  /* 0x00000000001a7805 */ /* 0x000fe4000001ff00 */
[----:B------:R-:W-:Y:S02]  /*73d0*/  CS2R R34, SRZ ;  /* 0x0000000000227805 */ /* 0x000fe4000001ff00 */
[----:B------:R-:W-:Y:S02]  /*73e0*/  ISETP.GE.AND P0, PT, R41, R32, PT ;  /* 0x000000202900720c */ /* 0x000fe40003f06270 */
[----:B------:R-:W-:-:S11]  /*73f0*/  CS2R R24, SRZ ;  /* 0x0000000000187805 */ /* 0x000fd6000001ff00 */
[----:B------:R-:W-:Y:S05]  /*7400*/  @P0 BRA `(.L_x_1672) ;  /* 0x0000000000580947 */ /* 0x000fea0003800000 */
[----:B------:R-:W-:Y:S01]  /*7410*/  ULDC UR4, c[0x0][0x3f4] ;  /* 0x0000fd0000047ab9 */ /* 0x000fe20000000800 */
[----:B---3--:R-:W-:Y:S01]  /*7420*/  IMAD.MOV.U32 R10, RZ, RZ, R0 ;  /* 0x000000ffff0a7224 */ /* 0x008fe200078e0000 */
[----:B------:R-:W-:Y:S01]  /*7430*/  ISETP.GE.AND P3, PT, R43, UR4, PT ;  /* 0x000000042b007c0c */ /* 0x000fe2000bf66270 */
[----:B--2---:R-:W-:Y:S01]  /*7440*/  IMAD.MOV.U32 R11, RZ, RZ, R3 ;  /* 0x000000ffff0b7224 */ /* 0x004fe200078e0003 */
[----:B------:R-:W-:Y:S01]  /*7450*/  ISETP.GE.AND P2, PT, R152, UR4, PT ;  /* 0x0000000498007c0c */ /* 0x000fe2000bf46270 */
[----:B----4-:R-:W-:Y:S01]  /*7460*/  IMAD.MOV.U32 R15, RZ, RZ, R5 ;  /* 0x000000ffff0f7224 */ /* 0x010fe200078e0005 */
[----:B------:R-:W-:-:S09]  /*7470*/  CS2R R34, SRZ ;  /* 0x0000000000227805 */ /* 0x000fd2000001ff00 */
[C---:B------:R-:W-:Y:S01]  /*7480*/  @!P3 IMAD.SHL.U32 R37, R43.reuse, 0x2, RZ ;  /* 0x000000022b25b824 */ /* 0x040fe200078e00ff */
[----:B------:R-:W-:Y:S02]  /*7490*/  @!P3 SHF.L.U64.HI R26, R43, 0x1, R31 ;  /* 0x000000012b1ab819 */ /* 0x000fe4000001021f */
[----:B------:R-:W-:Y:S02]  /*74a0*/  CS2R R28, SRZ ;  /* 0x00000000001c7805 */ /* 0x000fe4000001ff00 */
[----:B------:R-:W-:Y:S01]  /*74b0*/  CS2R R24, SRZ ;  /* 0x0000000000187805 */ /* 0x000fe2000001ff00 */
[----:B------:R-:W-:Y:S01]  /*74c0*/  @!P2 IMAD.WIDE R10, R152, 0x2, R10 ;  /* 0x00000002980aa825 */ /* 0x000fe200078e020a */
[-C--:B------:R-:W-:Y:S02]  /*74d0*/  @!P3 IADD3 R20, P0, R0, R37.reuse, RZ ;  /* 0x000000250014b210 */ /* 0x080fe40007f1e0ff */
[----:B0-----:R-:W-:Y:S01]  /*74e0*/  @!P3 IADD3 R36, P1, R14, R37, RZ ;  /* 0x000000250e24b210 */ /* 0x001fe20007f3e0ff */
[----:B------:R-:W-:Y:S01]  /*74f0*/  @!P2 IMAD.WIDE R12, R152, 0x2, R14 ;  /* 0x00000002980ca825 */ /* 0x000fe200078e020e */
[----:B------:R0:W5:Y:S03]  /*7500*/  @!P2 LD.E.64 R34, desc[UR42][R10.64] ;  /* 0x0000002a0a22a980 */ /* 0x000166000c101b00 */
[--C-:B------:R-:W-:Y:S01]  /*7510*/  @!P3 IMAD.X R21, R3, 0x1, R26.reuse, P0 ;  /* 0x000000010315b824 */ /* 0x100fe200000e061a */
[----:B------:R0:W5:Y:S01]  /*7520*/  @!P2 LD.E.64 R28, desc[UR42][R12.64] ;  /* 0x0000002a0c1ca980 */ /* 0x000162000c101b00 */
[----:B------:R-:W-:Y:S01]  /*7530*/  @!P3 IMAD.X R37, R5, 0x1, R26, P1 ;  /* 0x000000010525b824 */ /* 0x000fe200008e061a */
[----:B------:R-:W-:-:S02]  /*7540*/  CS2R R26, SRZ ;  /* 0x00000000001a7805 */ /* 0x000fc4000001ff00 */
[----:B------:R0:W5:Y:S04]  /*7550*/  @!P3 LD.E.64 R24, desc[UR42][R20.64] ;  /* 0x0000002a1418b980 */ /* 0x000168000c101b00 */
[----:B------:R0:W5:Y:S02]  /*7560*/  @!P3 LD.E.64 R26, desc[UR42][R36.64] ;  /* 0x0000002a241ab980 */ /* 0x000164000c101b00 */
.L_x_1672:
[----:B------:R-:W-:Y:S05]  /*7570*/  BSYNC B1 ;  /* 0x0000000000017941 */ /* 0x000fea0003800000 */
.L_x_1671:
[----:B---3-5:R-:W-:Y:S01]  /*7580*/  IMAD.MOV.U32 R0, RZ, RZ, R28 ;  /* 0x000000ffff007224 */ /* 0x028fe200078e001c */
[----:B------:R-:W-:Y:S01]  /*7590*/  UMOV UR4, 0xffffffff ;  /* 0xffffffff00047882 */ /* 0x000fe20000000000 */
[----:B--2---:R-:W-:Y:S01]  /*75a0*/  IMAD.MOV.U32 R3, RZ, RZ, R29 ;  /* 0x000000ffff037224 */ /* 0x004fe200078e001d */
[----:B0-----:R-:W-:Y:S01]  /*75b0*/  CS2R R20, SRZ ;  /* 0x0000000000147805 */ /* 0x001fe2000001ff00 */
[----:B----4-:R-:W-:Y:S01]  /*75c0*/  IMAD.MOV.U32 R5, RZ, RZ, R26 ;  /* 0x000000ffff057224 */ /* 0x010fe200078e001a */
        /* <DEDUP_REMOVED lines=12> */
[----:B------:R-:W-:Y:S01]  /*7690*/  PRMT R50, R9, 0x7610, R50 ;  /* 0x0000761009327816 */ /* 0x000fe20000000032 */
[----:B------:R-:W-:Y:S06]  /*76a0*/  BRA.DIV UR4, `(.L_x_1673) ;  /* 0x0000019604e07947 */ /* 0x000fec000b800000 */
[----:B------:R0:W2:Y:S04]  /*76b0*/  SHFL.IDX PT, R3, R6, 0x1, 0x1c1f ;  /* 0x003c1f0006037f89 */ /* 0x0000a800000e0000 */
[----:B------:R0:W3:Y:S04]  /*76c0*/  SHFL.IDX PT, R0, R4, 0x1, 0x1c1f ;  /* 0x003c1f0004007f89 */ /* 0x0000e800000e0000 */
[----:B------:R0:W4:Y:S04]  /*76d0*/  SHFL.IDX PT, R5, R8, 0x1, 0x1c1f ;  /* 0x003c1f0008057f89 */ /* 0x00012800000e0000 */
[----:B------:R0:W0:Y:S02]  /*76e0*/  SHFL.IDX PT, R14, R7, 0x1, 0x1c1f ;  /* 0x003c1f00070e7f89 */ /* 0x00002400000e0000 */
.L_x_1964:
[----:B------:R-:W-:Y:S01]  /*76f0*/  VIADD R41, R41, 0x60 ;  /* 0x0000006029297836 */ /* 0x000fe20000000000 */
[----:B------:R-:W-:Y:S01]  /*7700*/  BSSY B1, `(.L_x_1674) ;  /* 0x000001c000017945 */ /* 0x000fe20003800000 */
[----:B------:R-:W-:Y:S02]  /*7710*/  CS2R R10, SRZ ;  /* 0x00000000000a7805 */ /* 0x000fe4000001ff00 */
[----:B------:R-:W-:Y:S02]  /*7720*/  CS2R R12, SRZ ;  /* 0x00000000000c7805 */ /* 0x000fe4000001ff00 */
[----:B01----:R-:W-:Y:S02]  /*7730*/  CS2R R8, SRZ ;  /* 0x0000000000087805 */ /* 0x003fe4000001ff00 */
[----:B------:R-:W-:-:S13]  /*7740*/  ISETP.GE.AND P0, PT, R41, R32, PT ;  /* 0x000000202900720c */ /* 0x000fda0003f06270 */
        /* <DEDUP_REMOVED lines=10> */
[----:B------:R-:W-:Y:S01]  /*77f0*/  CS2R R20, SRZ ;  /* 0x0000000000147805 */ /* 0x000fe2000001ff00 */
[----:B------:R-:W-:Y:S01]  /*7800*/  @!P2 IMAD.WIDE R6, R152, 0x2, R6 ;  /* 0x000000029806a825 */ /* 0x000fe200078e0206 */
[-C--:B------:R-:W-:Y:S02]  /*7810*/  @!P3 IADD3 R36, P0, R0, R9.reuse, RZ ;  /* 0x000000090024b210 */ /* 0x080fe40007f1e0ff */
[----:B------:R-:W-:Y:S02]  /*7820*/  @!P3 IADD3 R4, P1, R14, R9, RZ ;  /* 0x000000090e04b210 */ /* 0x000fe40007f3e0ff */
[----:B------:R-:W-:Y:S01]  /*7830*/  CS2R R8, SRZ ;  /* 0x0000000000087805 */ /* 0x000fe2000001ff00 */
[----:B------:R0:W5:Y:S01]  /*7840*/  @!P2 LD.E.64 R12, desc[UR42][R6.64] ;  /* 0x0000002a060ca980 */ /* 0x000162000c101b00 */
[----:B------:R-:W-:-:S02]  /*7850*/  @!P3 IMAD.X R37, R3, 0x1, R10, P0 ;  /* 0x000000010325b824 */ /* 0x000fc400000e060a */
[----:B------:R-:W-:Y:S01]  /*7860*/  @!P3 IMAD.X R5, R5, 0x1, R10, P1 ;  /* 0x000000010505b824 */ /* 0x000fe200008e060a */
[----:B------:R-:W-:Y:S01]  /*7870*/  CS2R R10, SRZ ;  /* 0x00000000000a7805 */ /* 0x000fe2000001ff00 */
[----:B------:R-:W-:Y:S01]  /*7880*/  @!P2 IMAD.WIDE R14, R152, 0x2, R14 ;  /* 0x00000002980ea825 */ /* 0x000fe200078e020e */
[----:B------:R0:W5:Y:S04]  /*7890*/  @!P3 LD.E.64 R8, desc[UR42][R36.64] ;  /* 0x0000002a2408b980 */ /* 0x000168000c101b00 */
[----:B------:R0:W5:Y:S04]  /*78a0*/  @!P2 LD.E.64 R20, desc[UR42][R14.64] ;  /* 0x0000002a0e14a980 */ /* 0x000168000c101b00 */
[----:B------:R0:W5:Y:S02]  /*78b0*/  @!P3 LD.E.64 R10, desc[UR42][R4.64] ;  /* 0x0000002a040ab980 */ /* 0x000164000c101b00 */
.L_x_1675:
[----:B------:R-:W-:Y:S05]  /*78c0*/  BSYNC B1 ;  /* 0x0000000000017941 */ /* 0x000fea0003800000 */
.L_x_1674:
[----:B------:R-:W3:Y:S01]  /*78d0*/  LDL R45, [R1+0x44] ;  /* 0x00004400012d7983 */ /* 0x000ee20000100800 */
[----:B------:R-:W-:Y:S01]  /*78e0*/  ULEA.HI UR4, UR36, UR36, URZ, 0x1 ;  /* 0x0000002424047291 */ /* 0x000fe2000f8f083f */
[----:B------:R-:W-:Y:S01]  /*78f0*/  SHF.R.S32.HI R43, RZ, 0x1f, R46 ;  /* 0x0000001fff2b7819 */ /* 0x000fe2000001142e */
[----:B0----5:R-:W-:Y:S01]  /*7900*/  IMAD.MOV.U32 R4, RZ, RZ, R20 ;  /* 0x000000ffff047224 */ /* 0x021fe200078e0014 */
[----:B------:R-:W-:Y:S01]  /*7910*/  BSSY B1, `(.L_x_1676) ;  /* 0x0000024000017945 */ /* 0x000fe20003800000 */
[----:B------:R-:W-:Y:S01]  /*7920*/  ULOP3.LUT UR4, UR4, 0xfffffffe, URZ, 0xc0, !UPT ;  /* 0xfffffffe04047892 */ /* 0x000fe2000f8ec03f */
[----:B------:R-:W-:Y:S01]  /*7930*/  LEA.HI R43, R43, R46, RZ, 0x5 ;  /* 0x0000002e2b2b7211 */ /* 0x000fe200078f28ff */
[----:B------:R-:W-:Y:S01]  /*7940*/  IMAD R14, R33, -0xc0, R32 ;  /* 0xffffff40210e7824 */ /* 0x000fe200078e0220 */
[----:B------:R-:W-:Y:S01]  /*7950*/  PRMT R37, R4, 0x7610, R37 ;  /* 0x0000761004257816 */ /* 0x000fe20000000025 */
[----:B------:R-:W-:Y:S01]  /*7960*/  UIADD3 UR4, UR36, -UR4, URZ ;  /* 0x8000000424047290 */ /* 0x000fe2000fffe03f */
[----:B------:R-:W-:Y:S01]  /*7970*/  SHF.R.S32.HI R43, RZ, 0x5, R43 ;  /* 0x00000005ff2b7819 */ /* 0x000fe2000001142b */
[----:B------:R-:W-:Y:S01]  /*7980*/  IMAD.MOV.U32 R4, RZ, RZ, R10 ;  /* 0x000000ffff047224 */ /* 0x000fe200078e000a */
[----:B------:R-:W-:Y:S01]  /*7990*/  VIMNMX R14, R14, 0xc0, PT ;  /* 0x000000c00e0e7848 */ /* 0x000fe20003fe0100 */
[----:B------:R-:W-:-:S02]  /*79a0*/  IMAD.MOV.U32 R6, RZ, RZ, R11 ;  /* 0x000000ffff067224 */ /* 0x000fc400078e000b */
[----:B----4-:R-:W-:Y:S01]  /*79b0*/  IMAD.U32 R5, RZ, RZ, UR4 ;  /* 0x00000004ff057e24 */ /* 0x010fe2000f8e00ff */
[----:B------:R-:W-:Y:S01]  /*79c0*/  PRMT R15, R4, 0x7610, R15 ;  /* 0x00007610040f7816 */ /* 0x000fe2000000000f */
[----:B------:R-:W-:Y:S01]  /*79d0*/  IMAD.MOV.U32 R4, RZ, RZ, R8 ;  /* 0x000000ffff047224 */ /* 0x000fe200078e0008 */
[----:B------:R-:W-:Y:S01]  /*79e0*/  PRMT R31, R6, 0x7610, R31 ;  /* 0x00007610061f7816 */ /* 0x000fe2000000001f */
[----:B------:R-:W-:Y:S01]  /*79f0*/  IMAD.MOV.U32 R7, RZ, RZ, R12 ;  /* 0x000000ffff077224 */ /* 0x000fe200078e000c */
[----:B------:R-:W-:Y:S01]  /*7a00*/  SHF.L.U32 R5, R5, 0x1f, RZ ;  /* 0x0000001f05057819 */ /* 0x000fe200000006ff */
[----:B------:R-:W-:Y:S01]  /*7a10*/  IMAD.MOV.U32 R6, RZ, RZ, R9 ;  /* 0x000000ffff067224 */ /* 0x000fe200078e0009 */
[----:B------:R-:W-:Y:S02]  /*7a20*/  PRMT R32, R4, 0x7610, R32 ;  /* 0x0000761004207816 */ /* 0x000fe40000000020 */
[----:B------:R-:W0:Y:S01]  /*7a30*/  SYNCS.PHASECHK.TRANS64.TRYWAIT P0, [R2+URZ+0x16800], R5 ;  /* 0x01680005020075a7 */ /* 0x000e22000800017f */
[----:B------:R-:W-:-:S02]  /*7a40*/  PRMT R38, R7, 0x7610, R38 ;  /* 0x0000761007267816 */ /* 0x000fc40000000026 */
[----:B------:R-:W-:Y:S01]  /*7a50*/  ISETP.GE.AND P1, PT, R42, R14, PT ;  /* 0x0000000e2a00720c */ /* 0x000fe20003f26270 */
[C---:B---3--:R-:W-:Y:S01]  /*7a60*/  IMAD.SHL.U32 R0, R45.reuse, 0x40, RZ ;  /* 0x000000402d007824 */ /* 0x048fe200078e00ff */
[----:B------:R-:W-:-:S04]  /*7a70*/  LOP3.LUT P2, RZ, R45, 0x4, RZ, 0xc0, !PT ;  /* 0x000000042dff7812 */ /* 0x000fc8000784c0ff */
[----:B--2---:R-:W-:-:S04]  /*7a80*/  LOP3.LUT R3, R0, 0x1c0, RZ, 0xc0, !PT ;  /* 0x000001c000037812 */ /* 0x004fc800078ec0ff */
[----:B------:R-:W-:Y:S02]  /*7a90*/  LOP3.LUT R0, R3, 0x18, R16, 0xf8, !PT ;  /* 0x0000001803007812 */ /* 0x000fe400078ef810 */
[----:B------:R-:W-:-:S04]  /*7aa0*/  SHF.R.U32.HI R3, RZ, 0x3, R3 ;  /* 0x00000003ff037819 */ /* 0x000fc80000011603 */
[----:B------:R-:W-:Y:S01]  /*7ab0*/  LOP3.LUT R0, R0, R3, RZ, 0x3c, !PT ;  /* 0x0000000300007212 */ /* 0x000fe200078e3cff */
[----:B------:R-:W-:-:S05]  /*7ac0*/  IMAD.MOV.U32 R3, RZ, RZ, R21 ;  /* 0x000000ffff037224 */ /* 0x000fca00078e0015 */
[----:B------:R-:W-:Y:S01]  /*7ad0*/  PRMT R36, R3, 0x7610, R36 ;  /* 0x0000761003247816 */ /* 0x000fe20000000024 */
[----:B------:R-:W-:Y:S02]  /*7ae0*/  IMAD R3, R43, 0x200, R0 ;  /* 0x000002002b037824 */ /* 0x000fe400078e0200 */
[----:B------:R-:W-:Y:S02]  /*7af0*/  IMAD.MOV.U32 R0, RZ, RZ, R13 ;  /* 0x000000ffff007224 */ /* 0x000fe400078e000d */
[----:B------:R-:W-:-:S03]  /*7b00*/  IMAD R3, R3, 0x2, R2 ;  /* 0x0000000203037824 */ /* 0x000fc600078e0202 */
[----:B------:R-:W-:Y:S01]  /*7b10*/  PRMT R41, R0, 0x7610, R41 ;  /* 0x0000761000297816 */ /* 0x000fe20000000029 */
[C---:B------:R-:W-:Y:S02]  /*7b20*/  VIADD R4, R3.reuse, 0x8400 ;  /* 0x0000840003047836 */ /* 0x040fe40000000000 */
[----:B------:R-:W-:Y:S01]  /*7b30*/  VIADD R0, R3, 0x8440 ;  /* 0x0000844003007836 */ /* 0x000fe20000000000 */
[----:B0-----:R-:W-:Y:S06]  /*7b40*/  @!P0 BRA `(.L_x_1677) ;  /* 0x0000019400288947 */ /* 0x001fec0003800000 */
.L_x_1965:
[----:B------:R-:W-:Y:S05]  /*7b50*/  BSYNC B1 ;  /* 0x0000000000017941 */ /* 0x000fea0003800000 */
.L_x_1676:
[----:B------:R-:W-:Y:S01]  /*7b60*/  BSSY B1, `(.L_x_1678) ;  /* 0x0000068000017945 */ /* 0x000fe20003800000 */
[----:B------:R-:W-:Y:S01]  /*7b70*/  PRMT R33, R6, 0x7610, R33 ;  /* 0x0000761006217816 */ /* 0x000fe20000000021 */
[----:B------:R-:W-:Y:S02]  /*7b80*/  @P2 VIADD R0, R4, 0xffffffc0 ;  /* 0xffffffc004002836 */ /* 0x000fe40000000000 */
[----:B------:R-:W-:Y:S05]  /*7b90*/  @P1 BRA `(.L_x_1679) ;  /* 0x0000000400901947 */ /* 0x000fea0003800000 */
[----:B------:R-:W2:Y:S01]  /*7ba0*/  LDL R7, [R1+0x10] ;  /* 0x0000100001077983 */ /* 0x000ea20000100800 */
[----:B0-----:R-:W0:Y:S01]  /*7bb0*/  LDC R5, c[0x0][0x3f4] ;  /* 0x0000fd00ff057b82 */ /* 0x001e220000000800 */
[----:B------:R-:W-:Y:S01]  /*7bc0*/  BSSY B2, `(.L_x_1680) ;  /* 0x0000032000027945 */ /* 0x000fe20003800000 */
[-C--:B0-----:R-:W-:Y:S02]  /*7bd0*/  ISETP.GE.AND P0, PT, R152, R5.reuse, PT ;  /* 0x000000059800720c */ /* 0x081fe40003f06270 */
[----:B--2---:R-:W-:-:S11]  /*7be0*/  ISETP.GE.AND P1, PT, R7, R5, PT ;  /* 0x000000050700720c */ /* 0x004fd60003f26270 */
[----:B------:R-:W-:Y:S05]  /*7bf0*/  @P0 BRA `(.L_x_1681) ;  /* 0x0000000000b80947 */ /* 0x000fea0003800000 */
[----:B------:R-:W0:Y:S01]  /*7c00*/  LDS.128 R4, [R3+0x8400] ;  /* 0x0084000003047984 */ /* 0x000e220000000c00 */
[----:B------:R-:W-:Y:S02]  /*7c10*/  SHF.R.U32.HI R46, RZ, 0x10, R29 ;  /* 0x00000010ff2e7819 */ /* 0x000fe4000001161d */
[----:B------:R-:W-:Y:S02]  /*7c20*/  SHF.R.U32.HI R43, RZ, 0x10, R35 ;  /* 0x00000010ff2b7819 */ /* 0x000fe40000011623 */
[----:B------:R-:W-:Y:S02]  /*7c30*/  PRMT R46, R38, 0x5432, R46 ;  /* 0x00005432262e7816 */ /* 0x000fe4000000002e */
[----:B------:R-:W-:Y:S02]  /*7c40*/  SHF.R.U64 R45, R28, 0x10, R29 ;  /* 0x000000101c2d7819 */ /* 0x000fe4000000121d */
[----:B------:R-:W-:Y:S01]  /*7c50*/  PRMT R43, R47, 0x5410, R43 ;  /* 0x000054102f2b7816 */ /* 0x000fe2000000002b */
[----:B------:R-:W-:Y:S01]  /*7c60*/  IMAD.U32 R47, R46, 0x10000, RZ ;  /* 0x000100002e2f7824 */ /* 0x000fe200078e00ff */
[----:B------:R-:W-:-:S02]  /*7c70*/  SHF.R.U64 R42, R34, 0x10, R35 ;  /* 0x00000010222a7819 */ /* 0x000fc40000001223 */
[----:B------:R-:W-:Y:S01]  /*7c80*/  PRMT R45, R44, 0x5410, R45 ;  /* 0x000054102c2d7816 */ /* 0x000fe2000000002d */
[C---:B------:R-:W-:Y:S01]  /*7c90*/  IMAD.U32 R44, R43.reuse, 0x10000, RZ ;  /* 0x000100002b2c7824 */ /* 0x040fe200078e00ff */
[----:B------:R-:W-:Y:S02]  /*7ca0*/  LOP3.LUT R46, R46, 0xffff0000, RZ, 0xc0, !PT ;  /* 0xffff00002e2e7812 */ /* 0x000fe400078ec0ff */
[----:B------:R-:W-:Y:S02]  /*7cb0*/  LOP3.LUT R43, R43, 0xffff0000, RZ, 0xc0, !PT ;  /* 0xffff00002b2b7812 */ /* 0x000fe400078ec0ff */
[----:B------:R-:W-:Y:S02]  /*7cc0*/  PRMT R42, R39, 0x5432, R42 ;  /* 0x00005432272a7816 */ /* 0x000fe4000000002a */
[C---:B0-----:R-:W-:Y:S01]  /*7cd0*/  LOP3.LUT R29, R6.reuse, 0xffff0000, RZ, 0xc0, !PT ;  /* 0xffff0000061d7812 */ /* 0x041fe200078ec0ff */
[----:B------:R-:W-:Y:S01]  /*7ce0*/  IMAD.U32 R28, R6, 0x10000, RZ ;  /* 0x00010000061c7824 */ /* 0x000fe200078e00ff */
[C---:B------:R-:W-:Y:S01]  /*7cf0*/  LOP3.LUT R35, R7.reuse, 0xffff0000, RZ, 0xc0, !PT ;  /* 0xffff000007237812 */ /* 0x040fe200078ec0ff */
[----:B------:R-:W-:-:S02]  /*7d00*/  IMAD.U32 R34, R7, 0x10000, RZ ;  /* 0x0001000007227824 */ /* 0x000fc400078e00ff */
[CC--:B------:R-:W-:Y:S01]  /*7d10*/  FMUL.FTZ R49, R29.reuse, R47.reuse ;  /* 0x0000002f1d317220 */ /* 0x0c0fe20000410000 */
[----:B------:R-:W-:Y:S01]  /*7d20*/  FMUL.FTZ R48, R29, R44 ;  /* 0x0000002c1d307220 */ /* 0x000fe20000410000 */
[----:B------:R-:W-:Y:S01]  /*7d30*/  FMUL.FTZ R29, R35, R46 ;  /* 0x0000002e231d7220 */ /* 0x000fe20000410000 */
[----:B------:R-:W-:Y:S02]  /*7d40*/  IMAD.U32 R6, R4, 0x10000, RZ ;  /* 0x0001000004067824 */ /* 0x000fe400078e00ff */
[C---:B------:R-:W-:Y:S01]  /*7d50*/  FFMA.FTZ R49, R28.reuse, R44, -R49 ;  /* 0x0000002c1c317223 */ /* 0x040fe20000010831 */
[----:B------:R-:W-:Y:S01]  /*7d60*/  FFMA.FTZ R48, R28, R47, R48 ;  /* 0x0000002f1c307223 */ /* 0x000fe20000010030 */
[-C--:B------:R-:W-:Y:S01]  /*7d70*/  FFMA.FTZ R47, R34, R43.reuse, -R29 ;  /* 0x0000002b222f7223 */ /* 0x080fe2000001081d */
[C---:B------:R-:W-:Y:S01]  /*7d80*/  IMAD.U32 R7, R5.reuse, 0x10000, RZ ;  /* 0x0001000005077824 */ /* 0x040fe200078e00ff */
[----:B------:R-:W-:Y:S01]  /*7d90*/  LOP3.LUT R4, R4, 0xffff0000, RZ, 0xc0, !PT ;  /* 0xffff000004047812 */ /* 0x000fe200078ec0ff */
[C---:B------:R-:W-:Y:S01]  /*7da0*/  IMAD.U32 R29, R42.reuse, 0x10000, RZ ;  /* 0x000100002a1d7824 */ /* 0x040fe200078e00ff */
[----:B------:R-:W-:Y:S01]  /*7db0*/  LOP3.LUT R5, R5, 0xffff0000, RZ, 0xc0, !PT ;  /* 0xffff000005057812 */ /* 0x000fe200078ec0ff */
[----:B------:R-:W-:Y:S01]  /*7dc0*/  FMUL.FTZ R51, R35, R43 ;  /* 0x0000002b23337220 */ /* 0x000fe20000410000 */
[C---:B------:R-:W-:Y:S01]  /*7dd0*/  LOP3.LUT R28, R45.reuse, 0xffff0000, RZ, 0xc0, !PT ;  /* 0xffff00002d1c7812 */ /* 0x040fe200078ec0ff */
[----:B------:R-:W-:Y:S01]  /*7de0*/  IMAD.U32 R35, R45, 0x10000, RZ ;  /* 0x000100002d237824 */ /* 0x000fe200078e00ff */
[----:B------:R-:W-:Y:S01]  /*7df0*/  LOP3.LUT R42, R42, 0xffff0000, RZ, 0xc0, !PT ;  /* 0xffff00002a2a7812 */ /* 0x000fe200078ec0ff */
[----:B------:R-:W-:Y:S01]  /*7e00*/  FFMA.FTZ R46, R34, R46, R51 ;  /* 0x0000002e222e7223 */ /* 0x000fe20000010033 */
[C---:B------:R-:W-:Y:S01]  /*7e10*/  FMUL.FTZ R34, R4.reuse, R29 ;  /* 0x0000001d04227220 */ /* 0x040fe20000410000 */
[-C--:B------:R-:W-:Y:S01]  /*7e20*/  FMUL.FTZ R43, R4, R35.reuse ;  /* 0x00000023042b7220 */ /* 0x080fe20000410000 */
[C---:B------:R-:W-:Y:S01]  /*7e30*/  FMUL.FTZ R44, R5.reuse, R28 ;  /* 0x0000001c052c7220 */ /* 0x040fe20000410000 */
[-C--:B------:R-:W-:Y:S01]  /*7e40*/  FMUL.FTZ R45, R5, R42.reuse ;  /* 0x0000002a052d7220 */ /* 0x080fe20000410000 */
[C---:B------:R-:W-:Y:S01]  /*7e50*/  FFMA.FTZ R35, R6.reuse, R35, R34 ;  /* 0x0000002306237223 */ /* 0x040fe20000010022 */
[----:B------:R-:W-:Y:S01]  /*7e60*/  FFMA.FTZ R4, R6, R29, -R43 ;  /* 0x0000001d06047223 */ /* 0x000fe2000001082b */
[C---:B------:R-:W-:Y:S01]  /*7e70*/  FFMA.FTZ R5, R7.reuse, R42, -R44 ;  /* 0x0000002a07057223 */ /* 0x040fe2000001082c */
[----:B------:R-:W-:Y:S01]  /*7e80*/  FFMA.FTZ R28, R7, R28, R45 ;  /* 0x0000001c071c7223 */ /* 0x000fe2000001002d */
[----:B------:R-:W-:-:S02]  /*7e90*/  F2FP.BF16.F32.PACK_AB R6, R48, R49 ;  /* 0x000000313006723e */ /* 0x000fc400000010ff */
[----:B------:R-:W-:Y:S02]  /*7ea0*/  F2FP.BF16.F32.PACK_AB R7, R46, R47 ;  /* 0x0000002f2e07723e */ /* 0x000fe400000010ff */
[----:B------:R-:W-:Y:S02]  /*7eb0*/  F2FP.BF16.F32.PACK_AB R4, R35, R4 ;  /* 0x000000042304723e */ /* 0x000fe400000010ff */
[----:B------:R-:W-:-:S05]  /*7ec0*/  F2FP.BF16.F32.PACK_AB R5, R28, R5 ;  /* 0x000000051c05723e */ /* 0x000fca00000010ff */
[----:B------:R0:W-:Y:S02]  /*7ed0*/  STS.128 [R3+0x8400], R4 ;  /* 0x0084000403007388 */ /* 0x0001e40000000c00 */
.L_x_1681:
[----:B------:R-:W-:Y:S05]  /*7ee0*/  BSYNC B2 ;  /* 0x0000000000027941 */ /* 0x000fea0003800000 */
.L_x_1680:
[----:B------:R-:W-:Y:S05]  /*7ef0*/  @P1 BRA `(.L_x_1679) ;  /* 0x0000000000b81947 */ /* 0x000fea0003800000 */
[----:B0-----:R-:W0:Y:S01]  /*7f00*/  LDS.128 R4, [R0] ;  /* 0x0000000000047984 */ /* 0x001e220000000c00 */
[----:B------:R-:W-:Y:S02]  /*7f10*/  SHF.R.U64 R28, R24, 0x10, R25 ;  /* 0x00000010181c7819 */ /* 0x000fe40000001219 */
[--C-:B------:R-:W-:Y:S02]  /*7f20*/  SHF.R.U64 R24, R26, 0x10, R27.reuse ;  /* 0x000000101a187819 */ /* 0x100fe4000000121b */
[----:B------:R-:W-:Y:S02]  /*7f30*/  SHF.R.U32.HI R27, RZ, 0x10, R27 ;  /* 0x00000010ff1b7819 */ /* 0x000fe4000001161b */
[----:B------:R-:W-:Y:S02]  /*7f40*/  SHF.R.U32.HI R29, RZ, 0x10, R25 ;  /* 0x00000010ff1d7819 */ /* 0x000fe40000011619 */
[C---:B------:R-:W-:Y:S02]  /*7f50*/  PRMT R28, R40.reuse, 0x5432, R28 ;  /* 0x00005432281c7816 */ /* 0x040fe4000000001c */
[----:B------:R-:W-:-:S02]  /*7f60*/  PRMT R40, R40, 0x5410, R27 ;  /* 0x0000541028287816 */ /* 0x000fc4000000001b */
[----:B------:R-:W-:Y:S02]  /*7f70*/  PRMT R29, R50, 0x5410, R29 ;  /* 0x00005410321d7816 */ /* 0x000fe4000000001d */
[----:B------:R-:W-:Y:S01]  /*7f80*/  PRMT R39, R39, 0x5410, R24 ;  /* 0x0000541027277816 */ /* 0x000fe20000000018 */
[C---:B------:R-:W-:Y:S01]  /*7f90*/  IMAD.U32 R35, R40.reuse, 0x10000, RZ ;  /* 0x0001000028237824 */ /* 0x040fe200078e00ff */
[----:B------:R-:W-:Y:S01]  /*7fa0*/  LOP3.LUT R40, R40, 0xffff0000, RZ, 0xc0, !PT ;  /* 0xffff000028287812 */ /* 0x000fe200078ec0ff */
[C---:B------:R-:W-:Y:S01]  /*7fb0*/  IMAD.U32 R34, R29.reuse, 0x10000, RZ ;  /* 0x000100001d227824 */ /* 0x040fe200078e00ff */
[----:B------:R-:W-:Y:S02]  /*7fc0*/  LOP3.LUT R29, R29, 0xffff0000, RZ, 0xc0, !PT ;  /* 0xffff00001d1d7812 */ /* 0x000fe400078ec0ff */
[C---:B0-----:R-:W-:Y:S01]  /*7fd0*/  LOP3.LUT R25, R6.reuse, 0xffff0000, RZ, 0xc0, !PT ;  /* 0xffff000006197812 */ /* 0x041fe200078ec0ff */
[C---:B------:R-:W-:Y:S01]  /*7fe0*/  IMAD.U32 R26, R7.reuse, 0x10000, RZ ;  /* 0x00010000071a7824 */ /* 0x040fe200078e00ff */
[----:B------:R-:W-:Y:S01]  /*7ff0*/  LOP3.LUT R27, R7, 0xffff0000, RZ, 0xc0, !PT ;  /* 0xffff0000071b7812 */ /* 0x000fe200078ec0ff */
[----:B------:R-:W-:-:S02]  /*8000*/  IMAD.U32 R24, R6, 0x10000, RZ ;  /* 0x0001000006187824 */ /* 0x000fc400078e00ff */
[C---:B------:R-:W-:Y:S01]  /*8010*/  FMUL.FTZ R43, R25.reuse, R35 ;  /* 0x00000023192b7220 */ /* 0x040fe20000410000 */
[----:B------:R-:W-:Y:S01]  /*8020*/  FMUL.FTZ R42, R25, R34 ;  /* 0x00000022192a7220 */ /* 0x000fe20000410000 */
[----:B------:R-:W-:Y:S01]  /*8030*/  FMUL.FTZ R25, R27, R40 ;  /* 0x000000281b197220 */ /* 0x000fe20000410000 */
[----:B------:R-:W-:Y:S02]  /*8040*/  IMAD.U32 R6, R4, 0x10000, RZ ;  /* 0x0001000004067824 */ /* 0x000fe400078e00ff */
[----:B------:R-:W-:Y:S01]  /*8050*/  FFMA.FTZ R43, R24, R34, -R43 ;  /* 0x00000022182b7223 */ /* 0x000fe2000001082b */
[----:B------:R-:W-:Y:S02]  /*8060*/  IMAD.U32 R7, R5, 0x10000, RZ ;  /* 0x0001000005077824 */ /* 0x000fe400078e00ff */
[----:B------:R-:W-:Y:S01]  /*8070*/  FFMA.FTZ R44, R26, R29, -R25 ;  /* 0x0000001d1a2c7223 */ /* 0x000fe20000010819 */
[----:B------:R-:W-:Y:S01]  /*8080*/  FFMA.FTZ R42, R24, R35, R42 ;  /* 0x00000023182a7223 */ /* 0x000fe2000001002a */
[----:B------:R-:W-:Y:S01]  /*8090*/  IMAD.U32 R25, R28, 0x10000, RZ ;  /* 0x000100001c197824 */ /* 0x000fe200078e00ff */
[----:B------:R-:W-:Y:S01]  /*80a0*/  LOP3.LUT R4, R4, 0xffff0000, RZ, 0xc0, !PT ;  /* 0xffff000004047812 */ /* 0x000fe200078ec0ff */
[----:B------:R-:W-:Y:S01]  /*80b0*/  FMUL.FTZ R35, R27, R29 ;  /* 0x0000001d1b237220 */ /* 0x000fe20000410000 */
[----:B------:R-:W-:Y:S01]  /*80c0*/  LOP3.LUT R5, R5, 0xffff0000, RZ, 0xc0, !PT ;  /* 0xffff000005057812 */ /* 0x000fe200078ec0ff */
[C---:B------:R-:W-:Y:S01]  /*80d0*/  IMAD.U32 R27, R39.reuse, 0x10000, RZ ;  /* 0x00010000271b7824 */ /* 0x040fe200078e00ff */
[----:B------:R-:W-:Y:S01]  /*80e0*/  LOP3.LUT R24, R39, 0xffff0000, RZ, 0xc0, !PT ;  /* 0xffff000027187812 */ /* 0x000fe200078ec0ff */
[----:B------:R-:W-:Y:S01]  /*80f0*/  FFMA.FTZ R39, R26, R40, R35 ;  /* 0x000000281a277223 */ /* 0x000fe20000010023 */
[----:B------:R-:W-:Y:S01]  /*8100*/  LOP3.LUT R28, R28, 0xffff0000, RZ, 0xc0, !PT ;  /* 0xffff00001c1c7812 */ /* 0x000fe200078ec0ff */
[C---:B------:R-:W-:Y:S01]  /*8110*/  FMUL.FTZ R29, R4.reuse, R27 ;  /* 0x0000001b041d7220 */ /* 0x040fe20000410000 */
[----:B------:R-:W-:Y:S01]  /*8120*/  FMUL.FTZ R26, R4, R25 ;  /* 0x00000019041a7220 */ /* 0x000fe20000410000 */
[----:B------:R-:W-:-:S02]  /*8130*/  FMUL.FTZ R34, R5, R24 ;  /* 0x0000001805227220 */ /* 0x000fc40000410000 */
[-C--:B------:R-:W-:Y:S01]  /*8140*/  FMUL.FTZ R35, R5, R28.reuse ;  /* 0x0000001c05237220 */ /* 0x080fe20000410000 */
[C---:B------:R-:W-:Y:S01]  /*8150*/  FFMA.FTZ R4, R6.reuse, R25, -R29 ;  /* 0x0000001906047223 */ /* 0x040fe2000001081d */
[----:B------:R-:W-:Y:S01]  /*8160*/  FFMA.FTZ R27, R6, R27, R26 ;  /* 0x0000001b061b7223 */ /* 0x000fe2000001001a */
[C---:B------:R-:W-:Y:S01]  /*8170*/  FFMA.FTZ R5, R7.reuse, R28, -R34 ;  /* 0x0000001c07057223 */ /* 0x040fe20000010822 */
[----:B------:R-:W-:Y:S01]  /*8180*/  FFMA.FTZ R24, R7, R24, R35 ;  /* 0x0000001807187223 */ /* 0x000fe20000010023 */
[----:B------:R-:W-:Y:S02]  /*8190*/  F2FP.BF16.F32.PACK_AB R6, R42, R43 ;  /* 0x0000002b2a06723e */ /* 0x000fe400000010ff */
[----:B------:R-:W-:Y:S02]  /*81a0*/  F2FP.BF16.F32.PACK_AB R7, R39, R44 ;  /* 0x0000002c2707723e */ /* 0x000fe400000010ff */
[----:B------:R-:W-:Y:S02]  /*81b0*/  F2FP.BF16.F32.PACK_AB R4, R27, R4 ;  /* 0x000000041b04723e */ /* 0x000fe400000010ff */
[----:B------:R-:W-:-:S05]  /*81c0*/  F2FP.BF16.F32.PACK_AB R5, R24, R5 ;  /* 0x000000051805723e */ /* 0x000fca00000010ff */
[----:B------:R1:W-:Y:S02]  /*81d0*/  STS.128 [R0], R4 ;  /* 0x0000000400007388 */ /* 0x0003e40000000c00 */
.L_x_1679:
[----:B------:R-:W-:Y:S05]  /*81e0*/  BSYNC B1 ;  /* 0x0000000000017941 */ /* 0x000fea0003800000 */
.L_x_1678:
[----:B01----:R-:W0:Y:S02]  /*81f0*/  S2R R4, SR_TID.X ;  /* 0x0000000000047919 */ /* 0x003e240000002100 */
[----:B0-----:R-:W-:-:S05]  /*8200*/  VIADD R5, R4, 0xffffff80 ;  /* 0xffffff8004057836 */ /* 0x001fca0000000000 */
[----:B------:R-:W-:-:S04]  /*8210*/  SHF.R.S32.HI R4, RZ, 0x1f, R5 ;  /* 0x0000001fff047819 */ /* 0x000fc80000011405 */
[----:B------:R-:W-:-:S04]  /*8220*/  LEA.HI R4, R4, R5, RZ, 0x2 ;  /* 0x0000000504047211 */ /* 0x000fc800078f10ff */
[----:B------:R-:W-:-:S05]  /*8230*/  SHF.R.S32.HI R4, RZ, 0x2, R4 ;  /* 0x00000002ff047819 */ /* 0x000fca0000011404 */
[----:B------:R-:W-:-:S05]  /*8240*/  VIADD R4, R4, 0x60 ;  /* 0x0000006004047836 */ /* 0x000fca0000000000 */
[----:B------:R-:W-:-:S13]  /*8250*/  ISETP.GE.AND P0, PT, R4, R14, PT ;  /* 0x0000000e0400720c */ /* 0x000fda0003f06270 */
[----:B------:R-:W-:Y:S05]  /*8260*/  @P0 BRA `(.L_x_1682) ;  /* 0x0000001c00300947 */ /* 0x000fea0003800000 */
[----:B------:R-:W2:Y:S01]  /*8270*/  LDL R4, [R1+0x10] ;  /* 0x0000100001047983 */ /* 0x000ea20000100800 */
[----:B------:R-:W0:Y:S01]  /*8280*/  LDC R5, c[0x0][0x3f4] ;  /* 0x0000fd00ff057b82 */ /* 0x000e220000000800 */
[----:B------:R-:W-:Y:S01]  /*8290*/  BSSY B1, `(.L_x_1683) ;  /* 0x0000032000017945 */ /* 0x000fe20003800000 */
[-C--:B0-----:R-:W-:Y:S02]  /*82a0*/  ISETP.GE.AND P0, PT, R152, R5.reuse, PT ;  /* 0x000000059800720c */ /* 0x081fe40003f06270 */
[----:B--2---:R-:W-:-:S11]  /*82b0*/  ISETP.GE.AND P1, PT, R4, R5, PT ;  /* 0x000000050400720c */ /* 0x004fd60003f26270 */
[----:B------:R-:W-:Y:S05]  /*82c0*/  @P0 BRA `(.L_x_1684) ;  /* 0x0000000000b80947 */ /* 0x000fea0003800000 */
[----:B------:R-:W0:Y:S01]  /*82d0*/  LDS.128 R4, [R3+0xb400] ;  /* 0x00b4000003047984 */ /* 0x000e220000000c00 */
[----:B------:R-:W-:Y:S02]  /*82e0*/  SHF.R.U64 R25, R12, 0x10, R13 ;  /* 0x000000100c197819 */ /* 0x000fe4000000120d */
[--C-:B------:R-:W-:Y:S02]  /*82f0*/  SHF.R.U64 R12, R20, 0x10, R21.reuse ;  /* 0x00000010140c7819 */ /* 0x100fe40000001215 */
[----:B------:R-:W-:Y:S02]  /*8300*/  SHF.R.U32.HI R21, RZ, 0x10, R21 ;  /* 0x00000010ff157819 */ /* 0x000fe40000011615 */
[----:B------:R-:W-:Y:S02]  /*8310*/  SHF.R.U32.HI R14, RZ, 0x10, R13 ;  /* 0x00000010ff0e7819 */ /* 0x000fe4000001160d */
[----:B------:R-:W-:Y:S02]  /*8320*/  PRMT R36, R36, 0x5410, R21 ;  /* 0x0000541024247816 */ /* 0x000fe40000000015 */
[----:B------:R-:W-:-:S02]  /*8330*/  PRMT R41, R41, 0x5410, R14 ;  /* 0x0000541029297816 */ /* 0x000fc4000000000e */
[----:B------:R-:W-:Y:S01]  /*8340*/  PRMT R37, R37, 0x5410, R12 ;  /* 0x0000541025257816 */ /* 0x000fe2000000000c */
[----:B------:R-:W-:Y:S01]  /*8350*/  IMAD.U32 R24, R36, 0x10000, RZ ;  /* 0x0001000024187824 */ /* 0x000fe200078e00ff */
[----:B------:R-:W-:Y:S01]  /*8360*/  PRMT R38, R38, 0x5410, R25 ;  /* 0x0000541026267816 */ /* 0x000fe20000000019 */
[C---:B------:R-:W-:Y:S01]  /*8370*/  IMAD.U32 R21, R41.reuse, 0x10000, RZ ;  /* 0x0001000029157824 */ /* 0x040fe200078e00ff */
[----:B------:R-:W-:Y:S02]  /*8380*/  LOP3.LUT R25, R36, 0xffff0000, RZ, 0xc0, !PT ;  /* 0xffff000024197812 */ /* 0x000fe400078ec0ff */
[----:B------:R-:W-:Y:S02]  /*8390*/  LOP3.LUT R41, R41, 0xffff0000, RZ, 0xc0, !PT ;  /* 0xffff000029297812 */ /* 0x000fe400078ec0ff */
[C---:B0-----:R-:W-:Y:S01]  /*83a0*/  LOP3.LUT R13, R6.reuse, 0xffff0000, RZ, 0xc0, !PT ;  /* 0xffff0000060d7812 */ /* 0x041fe200078ec0ff */
[----:B------:R-:W-:Y:S01]  /*83b0*/  IMAD.U32 R12, R6, 0x10000, RZ ;  /* 0x00010000060c7824 */ /* 0x000fe200078e00ff */
[C---:B------:R-:W-:Y:S01]  /*83c0*/  LOP3.LUT R20, R7.reuse, 0xffff0000, RZ, 0xc0, !PT ;  /* 0xffff000007147812 */ /* 0x040fe200078ec0ff */
[----:B------:R-:W-:-:S02]  /*83d0*/  IMAD.U32 R14, R7, 0x10000, RZ ;  /* 0x00010000070e7824 */ /* 0x000fc400078e00ff */
[CC--:B------:R-:W-:Y:S01]  /*83e0*/  FMUL.FTZ R27, R13.reuse, R24.reuse ;  /* 0x000000180d1b7220 */ /* 0x0c0fe20000410000 */
[-C--:B------:R-:W-:Y:S01]  /*83f0*/  FMUL.FTZ R13, R13, R21.reuse ;  /* 0x000000150d0d7220 */ /* 0x080fe20000410000 */
[C---:B------:R-:W-:Y:S01]  /*8400*/  IMAD.U32 R6, R4.reuse, 0x10000, RZ ;  /* 0x0001000004067824 */ /* 0x040fe200078e00ff */
[----:B------:R-:W-:Y:S01]  /*8410*/  LOP3.LUT R4, R4, 0xffff0000, RZ, 0xc0, !PT ;  /* 0xffff000004047812 */ /* 0x000fe200078ec0ff */
[C---:B------:R-:W-:Y:S02]  /*8420*/  IMAD.U32 R7, R5.reuse, 0x10000, RZ ;  /* 0x0001000005077824 */ /* 0x040fe400078e00ff */
[C---:B------:R-:W-:Y:S01]  /*8430*/  FFMA.FTZ R29, R12.reuse, R24, R13 ;  /* 0x000000180c1d7223 */ /* 0x040fe2000001000d */
[----:B------:R-:W-:Y:S01]  /*8440*/  FFMA.FTZ R26, R12, R21, -R27 ;  /* 0x000000150c1a7223 */ /* 0x000fe2000001081b */
[----:B------:R-:W-:Y:S01]  /*8450*/  IMAD.U32 R13, R38, 0x10000, RZ ;  /* 0x00010000260d7824 */ /* 0x000fe200078e00ff */
[----:B------:R-:W-:Y:S01]  /*8460*/  LOP3.LUT R5, R5, 0xffff0000, RZ, 0xc0, !PT ;  /* 0xffff000005057812 */ /* 0x000fe200078ec0ff */
[C---:B------:R-:W-:Y:S01]  /*8470*/  FMUL.FTZ R35, R20.reuse, R25 ;  /* 0x0000001914237220 */ /* 0x040fe20000410000 */
[-C--:B------:R-:W-:Y:S01]  /*8480*/  FMUL.FTZ R27, R20, R41.reuse ;  /* 0x00000029141b7220 */ /* 0x080fe20000410000 */
[C---:B------:R-:W-:Y:S01]  /*8490*/  LOP3.LUT R12, R37.reuse, 0xffff0000, RZ, 0xc0, !PT ;  /* 0xffff0000250c7812 */ /* 0x040fe200078ec0ff */
[----:B------:R-:W-:Y:S01]  /*84a0*/  IMAD.U32 R21, R37, 0x10000, RZ ;  /* 0x0001000025157824 */ /* 0x000fe200078e00ff */
[----:B------:R-:W-:Y:S01]  /*84b0*/  LOP3.LUT R38, R38, 0xffff0000, RZ, 0xc0, !PT ;  /* 0xffff000026267812 */ /* 0x000fe200078ec0ff */
[C---:B------:R-:W-:Y:S01]  /*84c0*/  FFMA.FTZ R35, R14.reuse, R41, -R35 ;  /* 0x000000290e237223 */ /* 0x040fe20000010823 */
        /* <DEDUP_REMOVED lines=14> */
.L_x_1684:
[----:B------:R-:W-:Y:S05]  /*85b0*/  BSYNC B1 ;  /* 0x0000000000017941 */ /* 0x000fea0003800000 */
.L_x_1683:
[----:B------:R-:W-:Y:S05]  /*85c0*/  @P1 BRA `(.L_x_1682) ;  /* 0x0000001800581947 */ /* 0x000fea0003800000 */
[----:B0-----:R-:W0:Y:S01]  /*85d0*/  LDS.128 R4, [R0+0x3000] ;  /* 0x0030000000047984 */ /* 0x001e220000000c00 */
[----:B------:R-:W-:Y:S02]  /*85e0*/  SHF.R.U64 R3, R8, 0x10, R9 ;  /* 0x0000001008037819 */ /* 0x000fe40000001209 */
[--C-:B------:R-:W-:Y:S02]  /*85f0*/  SHF.R.U64 R8, R10, 0x10, R11.reuse ;  /* 0x000000100a087819 */ /* 0x100fe4000000120b */
[----:B------:R-:W-:Y:S02]  /*8600*/  SHF.R.U32.HI R10, RZ, 0x10, R11 ;  /* 0x00000010ff0a7819 */ /* 0x000fe4000001160b */
[----:B------:R-:W-:Y:S02]  /*8610*/  SHF.R.U32.HI R12, RZ, 0x10, R9 ;  /* 0x00000010ff0c7819 */ /* 0x000fe40000011609 */
[----:B------:R-:W-:Y:S02]  /*8620*/  PRMT R31, R31, 0x5410, R10 ;  /* 0x000054101f1f7816 */ /* 0x000fe4000000000a */
[----:B------:R-:W-:-:S02]  /*8630*/  PRMT R33, R33, 0x5410, R12 ;  /* 0x0000541021217816 */ /* 0x000fc4000000000c */
[----:B------:R-:W-:Y:S01]  /*8640*/  PRMT R15, R15, 0x5410, R8 ;  /* 0x000054100f0f7816 */ /* 0x000fe20000000008 */
[C---:B------:R-:W-:Y:S01]  /*8650*/  IMAD.U32 R12, R31.reuse, 0x10000, RZ ;  /* 0x000100001f0c7824 */ /* 0x040fe200078e00ff */
[----:B------:R-:W-:Y:S01]  /*8660*/  LOP3.LUT R31, R31, 0xffff0000, RZ, 0xc0, !PT ;  /* 0xffff00001f1f7812 */ /* 0x000fe200078ec0ff */
[C---:B------:R-:W-:Y:S01]  /*8670*/  IMAD.U32 R11, R33.reuse, 0x10000, RZ ;  /* 0x00010000210b7824 */ /* 0x040fe200078e00ff */
[----:B------:R-:W-:Y:S02]  /*8680*/  LOP3.LUT R33, R33, 0xffff0000, RZ, 0xc0, !PT ;  /* 0xffff000021217812 */ /* 0x000fe400078ec0ff */
[----:B------:R-:W-:Y:S02]  /*8690*/  PRMT R32, R32, 0x5410, R3 ;  /* 0x0000541020207816 */ /* 0x000fe40000000003 */
[C---:B0-----:R-:W-:Y:S01]  /*86a0*/  LOP3.LUT R9, R6.reuse, 0xffff0000, RZ, 0xc0, !PT ;  /* 0xffff000006097812 */ /* 0x041fe200078ec0ff */
[C---:B------:R-:W-:Y:S01]  /*86b0*/  IMAD.U32 R10, R7.reuse, 0x10000, RZ ;  /* 0x00010000070a7824 */ /* 0x040fe200078e00ff */
[----:B------:R-:W-:Y:S01]  /*86c0*/  LOP3.LUT R7, R7, 0xffff0000, RZ, 0xc0, !PT ;  /* 0xffff000007077812 */ /* 0x000fe200078ec0ff */
[----:B------:R-:W-:-:S02]  /*86d0*/  IMAD.U32 R8, R6, 0x10000, RZ ;  /* 0x0001000006087824 */ /* 0x000fc400078e00ff */
[CC--:B------:R-:W-:Y:S01]  /*86e0*/  FMUL.FTZ R13, R9.reuse, R12.reuse ;  /* 0x0000000c090d7220 */ /* 0x0c0fe20000410000 */
[----:B------:R-:W-:Y:S01]  /*86f0*/  FMUL.FTZ R9, R9, R11 ;  /* 0x0000000b09097220 */ /* 0x000fe20000410000 */
[C---:B------:R-:W-:Y:S01]  /*8700*/  FMUL.FTZ R21, R7.reuse, R31 ;  /* 0x0000001f07157220 */ /* 0x040fe20000410000 */
[----:B------:R-:W-:Y:S02]  /*8710*/  IMAD.U32 R3, R4, 0x10000, RZ ;  /* 0x0001000004037824 */ /* 0x000fe400078e00ff */
[C---:B------:R-:W-:Y:S01]  /*8720*/  FFMA.FTZ R13, R8.reuse, R11, -R13 ;  /* 0x0000000b080d7223 */ /* 0x040fe2000001080d */
[----:B------:R-:W-:Y:S01]  /*8730*/  FFMA.FTZ R14, R8, R12, R9 ;  /* 0x0000000c080e7223 */ /* 0x000fe20000010009 */
[-C--:B------:R-:W-:Y:S01]  /*8740*/  FMUL.FTZ R9, R7, R33.reuse ;  /* 0x0000002107097220 */ /* 0x080fe20000410000 */
[----:B------:R-:W-:Y:S01]  /*8750*/  IMAD.U32 R6, R5, 0x10000, RZ ;  /* 0x0001000005067824 */ /* 0x000fe200078e00ff */
[----:B------:R-:W-:Y:S01]  /*8760*/  LOP3.LUT R4, R4, 0xffff0000, RZ, 0xc0, !PT ;  /* 0xffff000004047812 */ /* 0x000fe200078ec0ff */
[----:B------:R-:W-:Y:S01]  /*8770*/  IMAD.U32 R8, R15, 0x10000, RZ ;  /* 0x000100000f087824 */ /* 0x000fe200078e00ff */
[----:B------:R-:W-:Y:S01]  /*8780*/  LOP3.LUT R5, R5, 0xffff0000, RZ, 0xc0, !PT ;  /* 0xffff000005057812 */ /* 0x000fe200078ec0ff */
[----:B------:R-:W-:Y:S01]  /*8790*/  IMAD.U32 R7, R32, 0x10000, RZ ;  /* 0x0001000020077824 */ /* 0x000fe200078e00ff */
[----:B------:R-:W-:Y:S01]  /*87a0*/  LOP3.LUT R15, R15, 0xffff0000, RZ, 0xc0, !PT ;  /* 0xffff00000f0f7812 */ /* 0x000fe200078ec0ff */
[----:B------:R-:W-:Y:S01]  /*87b0*/  FFMA.FTZ R21, R10, R33, -R21 ;  /* 0x000000210a157223 */ /* 0x000fe20000010815 */
[----:B------:R-:W-:Y:S01]  /*87c0*/  LOP3.LUT R32, R32, 0xffff0000, RZ, 0xc0, !PT ;  /* 0xffff000020207812 */ /* 0x000fe200078ec0ff */
        /* <DEDUP_REMOVED lines=13> */
[----:B------:R1:W-:Y:S01]  /*88a0*/  STS.128 [R0+0x3000], R4 ;  /* 0x0030000400007388 */ /* 0x0003e20000000c00 */
[----:B------:R-:W-:Y:S05]  /*88b0*/  BRA `(.L_x_1682) ;  /* 0x00000014009c7947 */ /* 0x000fea0003800000 */
.L_x_1669:
[----:B------:R-:W1:Y:S01]  /*88c0*/  S2R R0, SR_TID.X ;  /* 0x0000000000007919 */ /* 0x000e620000002100 */
[----:B------:R-:W2:Y:S01]  /*88d0*/  LDC R21, c[0x0][0x448] ;  /* 0x00011200ff157b82 */ /* 0x000ea20000000800 */
[----:B------:R-:W-:Y:S01]  /*88e0*/  ULDC.64 UR4, c[0x0][0x3f8] ;  /* 0x0000fe0000047ab9 */ /* 0x000fe20000000a00 */
[----:B------:R-:W-:Y:S01]  /*88f0*/  ULDC.64 UR6, c[0x0][0x408] ;  /* 0x0001020000067ab9 */ /* 0x000fe20000000a00 */
[----:B------:R-:W-:Y:S02]  /*8900*/  IMAD.MOV.U32 R4, RZ, RZ, R26 ;  /* 0x000000ffff047224 */ /* 0x000fe400078e001a */
[----:B------:R-:W-:Y:S02]  /*8910*/  IMAD.MOV.U32 R6, RZ, RZ, R24 ;  /* 0x000000ffff067224 */ /* 0x000fe400078e0018 */
[----:B------:R-:W-:Y:S01]  /*8920*/  IMAD.MOV.U32 R7, RZ, RZ, R31 ;  /* 0x000000ffff077224 */ /* 0x000fe200078e001f */
[----:B--2---:R-:W-:Y:S01]  /*8930*/  ISETP.NE.AND P0, PT, R21, 0x1, PT ;  /* 0x000000011500780c */ /* 0x004fe20003f05270 */
[----:B-1----:R-:W-:-:S05]  /*8940*/  VIADD R0, R0, 0xffffff80 ;  /* 0xffffff8000007836 */ /* 0x002fca0000000000 */
[----:B------:R-:W-:-:S07]  /*8950*/  SHF.R.S32.HI R3, RZ, 0x1f, R0 ;  /* 0x0000001fff037819 */ /* 0x000fce0000011400 */
[----:B------:R-:W1:Y:S01]  /*8960*/  @P0 LDC R5, c[0x0][0x450] ;  /* 0x00011400ff050b82 */ /* 0x000e620000000800 */
[----:B------:R-:W-:-:S04]  /*8970*/  LEA.HI R3, R3, R0, RZ, 0x2 ;  /* 0x0000000003037211 */ /* 0x000fc800078f10ff */
[----:B------:R-:W-:-:S05]  /*8980*/  LOP3.LUT R3, R3, 0xfffffffc, RZ, 0xc0, !PT ;  /* 0xfffffffc03037812 */ /* 0x000fca00078ec0ff */
[----:B------:R-:W-:Y:S02]  /*8990*/  IMAD.IADD R3, R0, 0x1, -R3 ;  /* 0x0000000100037824 */ /* 0x000fe400078e0a03 */
[----:B------:R-:W2:Y:S02]  /*89a0*/  @P0 LDC R0, c[0x0][0x44c] ;  /* 0x00011300ff000b82 */ /* 0x000ea40000000800 */
[----:B------:R-:W-:-:S04]  /*89b0*/  IMAD R3, R3, 0x60, R41 ;  /* 0x0000006003037824 */ /* 0x000fc800078e0229 */
[----:B--2---:R-:W-:-:S05]  /*89c0*/  @P0 IMAD.HI.U32 R0, R3, R0, RZ ;  /* 0x0000000003000227 */ /* 0x004fca00078e00ff */
[----:B-1----:R-:W-:Y:S01]  /*89d0*/  @P0 SHF.R.U32.HI R3, RZ, R5, R0 ;  /* 0x00000005ff030219 */ /* 0x002fe20000011600 */
[----:B------:R-:W-:-:S03]  /*89e0*/  IMAD.MOV.U32 R5, RZ, RZ, R29 ;  /* 0x000000ffff057224 */ /* 0x000fc600078e001d */
[----:B------:R-:W-:Y:S01]  /*89f0*/  SHF.R.S32.HI R0, RZ, 0x1f, R3 ;  /* 0x0000001fff007819 */ /* 0x000fe20000011403 */
[----:B------:R-:W-:-:S04]  /*8a00*/  IMAD.WIDE.U32 R4, R3, UR4, R4 ;  /* 0x0000000403047c25 */ /* 0x000fc8000f8e0004 */
[C---:B------:R-:W-:Y:S02]  /*8a10*/  IMAD R8, R0.reuse, UR4, RZ ;  /* 0x0000000400087c24 */ /* 0x040fe4000f8e02ff */
[----:B------:R-:W-:Y:S02]  /*8a20*/  IMAD R0, R0, UR6, RZ ;  /* 0x0000000600007c24 */ /* 0x000fe4000f8e02ff */
[C---:B------:R-:W-:Y:S01]  /*8a30*/  IMAD R9, R3.reuse, UR5, R8 ;  /* 0x0000000503097c24 */ /* 0x040fe2000f8e0208 */
[----:B------:R-:W-:Y:S01]  /*8a40*/  ULDC.64 UR4, c[0x0][0x3e8] ;  /* 0x0000fa0000047ab9 */ /* 0x000fe20000000a00 */
[C---:B------:R-:W-:Y:S01]  /*8a50*/  IMAD.WIDE.U32 R6, R3.reuse, UR6, R6 ;  /* 0x0000000603067c25 */ /* 0x040fe2000f8e0006 */
[----:B------:R-:W-:Y:S01]  /*8a60*/  LEA R25, P0, R4, UR4, 0x1 ;  /* 0x0000000404197c11 */ /* 0x000fe2000f8008ff */
[----:B------:R-:W-:Y:S02]  /*8a70*/  UMOV UR4, 0xffffffff ;  /* 0xffffffff00047882 */ /* 0x000fe40000000000 */
[----:B------:R-:W-:Y:S01]  /*8a80*/  IMAD R3, R3, UR7, R0 ;  /* 0x0000000703037c24 */ /* 0x000fe2000f8e0200 */
[----:B------:R-:W-:Y:S01]  /*8a90*/  ULDC.64 UR6, c[0x0][0x400] ;  /* 0x0001000000067ab9 */ /* 0x000fe20000000a00 */
[----:B------:R-:W-:Y:S01]  /*8aa0*/  IMAD.IADD R5, R5, 0x1, R9 ;  /* 0x0000000105057824 */ /* 0x000fe200078e0209 */
[----:B------:R-:W-:Y:S01]  /*8ab0*/  LEA R27, P1, R6, UR6, 0x1 ;  /* 0x00000006061b7c11 */ /* 0x000fe2000f8208ff */
[----:B------:R-:W-:-:S03]  /*8ac0*/  IMAD.IADD R3, R7, 0x1, R3 ;  /* 0x0000000107037824 */ /* 0x000fc600078e0203 */
[----:B------:R-:W-:Y:S02]  /*8ad0*/  LEA.HI.X R26, R4, UR5, R5, 0x1, P0 ;  /* 0x00000005041a7c11 */ /* 0x000fe400080f0c05 */
[----:B------:R-:W-:Y:S01]  /*8ae0*/  LEA.HI.X R24, R6, UR7, R3, 0x1, P1 ;  /* 0x0000000706187c11 */ /* 0x000fe200088f0c03 */
[----:B------:R-:W-:Y:S06]  /*8af0*/  BRA.DIV UR4, `(.L_x_1685) ;  /* 0x0000018604507947 */ /* 0x000fec000b800000 */
[----:B------:R-:W1:Y:S01]  /*8b00*/  LDC R35, c[0x0][0x3f4] ;  /* 0x0000fd00ff237b82 */ /* 0x000e620000000800 */
[----:B------:R-:W2:Y:S01]  /*8b10*/  SHFL.IDX PT, R3, R25, RZ, 0x1c1f ;  /* 0x001c1fff19037589 */ /* 0x000ea200000e0000 */
[----:B------:R-:W-:-:S03]  /*8b20*/  IMAD R32, R156, R21, RZ ;  /* 0x000000159c207224 */ /* 0x000fc600078e02ff */
[----:B------:R-:W3:Y:S04]  /*8b30*/  SHFL.IDX PT, R0, R26, RZ, 0x1c1f ;  /* 0x001c1fff1a007589 */ /* 0x000ee800000e0000 */
[----:B0-----:R-:W0:Y:S04]  /*8b40*/  SHFL.IDX PT, R14, R27, RZ, 0x1c1f ;  /* 0x001c1fff1b0e7589 */ /* 0x001e2800000e0000 */
[----:B------:R-:W4:Y:S01]  /*8b50*/  SHFL.IDX PT, R4, R24, RZ, 0x1c1f ;  /* 0x001c1fff18047589 */ /* 0x000f2200000e0000 */
[----:B-1----:R-:W-:-:S04]  /*8b60*/  ISETP.GE.AND P0, PT, R16, R35, PT ;  /* 0x000000231000720c */ /* 0x002fc80003f06270 */
[----:B------:R-:W-:-:S13]  /*8b70*/  ISETP.GE.OR P1, PT, R41, R32, P0 ;  /* 0x000000202900720c */ /* 0x000fda0000726670 */
[C---:B------:R-:W-:Y:S01]  /*8b80*/  @!P1 IMAD.SHL.U32 R5, R16.reuse, 0x2, RZ ;  /* 0x0000000210059824 */ /* 0x040fe200078e00ff */
[----:B------:R-:W-:-:S04]  /*8b90*/  @!P1 SHF.L.U64.HI R21, R16, 0x1, R17 ;  /* 0x0000000110159819 */ /* 0x000fc80000010211 */
[----:B--2---:R-:W-:-:S05]  /*8ba0*/  @!P1 IADD3 R6, P2, R3, R5, RZ ;  /* 0x0000000503069210 */ /* 0x004fca0007f5e0ff */
[----:B---3--:R-:W-:-:S05]  /*8bb0*/  @!P1 IMAD.X R7, R0, 0x1, R21, P2 ;  /* 0x0000000100079824 */ /* 0x008fca00010e0615 */
[----:B------:R-:W2:Y:S01]  /*8bc0*/  @!P1 LD.E.128 R8, desc[UR42][R6.64] ;  /* 0x0000002a06089980 */ /* 0x000ea2000c101d00 */
[----:B0-----:R-:W-:-:S05]  /*8bd0*/  @!P1 IADD3 R14, P2, R14, R5, RZ ;  /* 0x000000050e0e9210 */ /* 0x001fca0007f5e0ff */
[----:B----4-:R-:W-:-:S04]  /*8be0*/  @!P1 IMAD.X R3, R4, 0x1, R21, P2 ;  /* 0x0000000104039824 */ /* 0x010fc800010e0615 */
[----:B------:R-:W-:-:S05]  /*8bf0*/  @!P1 IMAD.MOV.U32 R15, RZ, RZ, R3 ;  /* 0x000000ffff0f9224 */ /* 0x000fca00078e0003 */
[----:B------:R0:W3:Y:S01]  /*8c00*/  @!P1 LD.E.128 R4, desc[UR42][R14.64] ;  /* 0x0000002a0e049980 */ /* 0x0000e2000c101d00 */
[----:B------:R-:W-:Y:S02]  /*8c10*/  CS2R R36, SRZ ;  /* 0x0000000000247805 */ /* 0x000fe4000001ff00 */
[----:B------:R-:W-:Y:S02]  /*8c20*/  CS2R R38, SRZ ;  /* 0x0000000000267805 */ /* 0x000fe4000001ff00 */
[----:B------:R-:W-:Y:S01]  /*8c30*/  CS2R R28, SRZ ;  /* 0x00000000001c7805 */ /* 0x000fe2000001ff00 */
[----:B------:R-:W1:Y:S01]  /*8c40*/  SHFL.IDX PT, R24, R24, 0x1, 0x1c1f ;  /* 0x003c1f0018187f89 */ /* 0x000e6200000e0000 */
[----:B------:R-:W-:-:S03]  /*8c50*/  CS2R R20, SRZ ;  /* 0x0000000000147805 */ /* 0x000fc6000001ff00 */
[----:B0-----:R0:W4:Y:S01]  /*8c60*/  SHFL.IDX PT, R14, R27, 0x1, 0x1c1f ;  /* 0x003c1f001b0e7f89 */ /* 0x00112200000e0000 */
[----:B--2---:R-:W-:Y:S02]  /*8c70*/  @!P1 IMAD.MOV.U32 R36, RZ, RZ, R8 ;  /* 0x000000ffff249224 */ /* 0x004fe400078e0008 */
[----:B------:R-:W-:Y:S02]  /*8c80*/  @!P1 IMAD.MOV.U32 R37, RZ, RZ, R9 ;  /* 0x000000ffff259224 */ /* 0x000fe400078e0009 */
[----:B------:R-:W-:Y:S02]  /*8c90*/  IMAD.MOV.U32 R0, RZ, RZ, R36 ;  /* 0x000000ffff007224 */ /* 0x000fe400078e0024 */
[----:B------:R-:W-:Y:S02]  /*8ca0*/  IMAD.MOV.U32 R3, RZ, RZ, R37 ;  /* 0x000000ffff037224 */ /* 0x000fe400078e0025 */
[----:B------:R-:W-:Y:S01]  /*8cb0*/  @!P1 IMAD.MOV.U32 R38, RZ, RZ, R10 ;  /* 0x000000ffff269224 */ /* 0x000fe200078e000a */
[----:B------:R-:W-:Y:S01]  /*8cc0*/  PRMT R48, R0, 0x7610, R48 ;  /* 0x0000761000307816 */ /* 0x000fe20000000030 */
[----:B------:R-:W-:Y:S01]  /*8cd0*/  @!P1 IMAD.MOV.U32 R39, RZ, RZ, R11 ;  /* 0x000000ffff279224 */ /* 0x000fe200078e000b */
[----:B------:R-:W-:Y:S01]  /*8ce0*/  PRMT R34, R34, 0x5410, R3 ;  /* 0x0000541022227816 */ /* 0x000fe20000000003 */
[----:B------:R0:W2:Y:S01]  /*8cf0*/  SHFL.IDX PT, R0, R26, 0x1, 0x1c1f ;  /* 0x003c1f001a007f89 */ /* 0x0000a200000e0000 */
[----:B------:R-:W-:-:S02]  /*8d00*/  IMAD.MOV.U32 R8, RZ, RZ, R38 ;  /* 0x000000ffff087224 */ /* 0x000fc400078e0026 */
[----:B---3--:R-:W-:Y:S01]  /*8d10*/  @!P1 IMAD.MOV.U32 R28, RZ, RZ, R4 ;  /* 0x000000ffff1c9224 */ /* 0x008fe200078e0004 */
[----:B------:R0:W3:Y:S01]  /*8d20*/  SHFL.IDX PT, R3, R25, 0x1, 0x1c1f ;  /* 0x003c1f0019037f89 */ /* 0x0000e200000e0000 */
[----:B------:R-:W-:Y:S01]  /*8d30*/  @!P1 IMAD.MOV.U32 R29, RZ, RZ, R5 ;  /* 0x000000ffff1d9224 */ /* 0x000fe200078e0005 */
[----:B------:R-:W-:Y:S01]  /*8d40*/  PRMT R31, R8, 0x7610, R31 ;  /* 0x00007610081f7816 */ /* 0x000fe2000000001f */
[----:B------:R-:W-:Y:S02]  /*8d50*/  @!P1 IMAD.MOV.U32 R20, RZ, RZ, R6 ;  /* 0x000000ffff149224 */ /* 0x000fe400078e0006 */
[----:B------:R-:W-:Y:S02]  /*8d60*/  @!P1 IMAD.MOV.U32 R21, RZ, RZ, R7 ;  /* 0x000000ffff159224 */ /* 0x000fe400078e0007 */
[----:B------:R-:W-:Y:S02]  /*8d70*/  IMAD.MOV.U32 R4, RZ, RZ, R28 ;  /* 0x000000ffff047224 */ /* 0x000fe400078e001c */
[----:B------:R-:W-:-:S02]  /*8d80*/  IMAD.MOV.U32 R5, RZ, RZ, R29 ;  /* 0x000000ffff057224 */ /* 0x000fc400078e001d */
[----:B------:R-:W-:Y:S01]  /*8d90*/  IMAD.MOV.U32 R9, RZ, RZ, R39 ;  /* 0x000000ffff097224 */ /* 0x000fe200078e0027 */
[----:B------:R-:W-:Y:S01]  /*8da0*/  PRMT R50, R4, 0x7610, R50 ;  /* 0x0000761004327816 */ /* 0x000fe20000000032 */
[----:B------:R-:W-:Y:S01]  /*8db0*/  IMAD.MOV.U32 R6, RZ, RZ, R20 ;  /* 0x000000ffff067224 */ /* 0x000fe200078e0014 */
[----:B------:R-:W-:Y:S01]  /*8dc0*/  PRMT R54, R5, 0x7610, R54 ;  /* 0x0000761005367816 */ /* 0x000fe20000000036 */
[----:B------:R-:W-:Y:S01]  /*8dd0*/  IMAD.MOV.U32 R7, RZ, RZ, R21 ;  /* 0x000000ffff077224 */ /* 0x000fe200078e0015 */
[----:B------:R-:W-:Y:S02]  /*8de0*/  PRMT R34, R9, 0x7610, R34 ;  /* 0x0000761009227816 */ /* 0x000fe40000000022 */
[----:B------:R-:W-:Y:S02]  /*8df0*/  CS2R R4, SRZ ;  /* 0x0000000000047805 */ /* 0x000fe4000001ff00 */
[----:B------:R-:W-:Y:S02]  /*8e00*/  PRMT R31, R31, 0x5410, R6 ;  /* 0x000054101f1f7816 */ /* 0x000fe40000000006 */
[----:B012-4-:R-:W-:-:S07]  /*8e10*/  PRMT R55, R7, 0x7610, R55 ;  /* 0x0000761007377816 */ /* 0x017fce0000000037 */
.L_x_1975:
[----:B------:R-:W-:Y:S01]  /*8e20*/  VIADD R41, R41, 0x60 ;  /* 0x0000006029297836 */ /* 0x000fe20000000000 */
[----:B------:R-:W-:Y:S01]  /*8e30*/  BSSY B1, `(.L_x_1686) ;  /* 0x0000012000017945 */ /* 0x000fe20003800000 */
[----:B------:R-:W-:Y:S02]  /*8e40*/  CS2R R6, SRZ ;  /* 0x0000000000067805 */ /* 0x000fe4000001ff00 */
[----:B------:R-:W-:Y:S02]  /*8e50*/  CS2R R8, SRZ ;  /* 0x0000000000087805 */ /* 0x000fe4000001ff00 */
[----:B------:R-:W-:Y:S02]  /*8e60*/  CS2R R10, SRZ ;  /* 0x00000000000a7805 */ /* 0x000fe4000001ff00 */
[----:B------:R-:W-:-:S13]  /*8e70*/  ISETP.GE.AND P1, PT, R41, R32, PT ;  /* 0x000000202900720c */ /* 0x000fda0003f26270 */
[----:B------:R-:W-:Y:S05]  /*8e80*/  @P1 BRA `(.L_x_1687) ;  /* 0x0000000000301947 */ /* 0x000fea0003800000 */
[----:B------:R-:W-:Y:S02]  /*8e90*/  CS2R R6, SRZ ;  /* 0x0000000000067805 */ /* 0x000fe4000001ff00 */
[----:B------:R-:W-:Y:S02]  /*8ea0*/  CS2R R8, SRZ ;  /* 0x0000000000087805 */ /* 0x000fe4000001ff00 */
[----:B------:R-:W-:Y:S01]  /*8eb0*/  CS2R R10, SRZ ;  /* 0x00000000000a7805 */ /* 0x000fe2000001ff00 */
[----:B------:R-:W-:Y:S06]  /*8ec0*/  @P0 BRA `(.L_x_1687) ;  /* 0x0000000000200947 */ /* 0x000fec0003800000 */
[C---:B------:R-:W-:Y:S01]  /*8ed0*/  IMAD.SHL.U32 R4, R16.reuse, 0x2, RZ ;  /* 0x0000000210047824 */ /* 0x040fe200078e00ff */
[----:B------:R-:W-:-:S04]  /*8ee0*/  SHF.L.U64.HI R5, R16, 0x1, R17 ;  /* 0x0000000110057819 */ /* 0x000fc80000010211 */
[-C--:B---3--:R-:W-:Y:S02]  /*8ef0*/  IADD3 R8, P1, R3, R4.reuse, RZ ;  /* 0x0000000403087210 */ /* 0x088fe40007f3e0ff */
[----:B------:R-:W-:-:S03]  /*8f00*/  IADD3 R4, P2, R14, R4, RZ ;  /* 0x000000040e047210 */ /* 0x000fc60007f5e0ff */
[--C-:B------:R-:W-:Y:S02]  /*8f10*/  IMAD.X R9, R0, 0x1, R5.reuse, P1 ;  /* 0x0000000100097824 */ /* 0x100fe400008e0605 */
[----:B------:R-:W-:-:S04]  /*8f20*/  IMAD.X R5, R24, 0x1, R5, P2 ;  /* 0x0000000118057824 */ /* 0x000fc800010e0605 */
[----:B------:R-:W5:Y:S04]  /*8f30*/  LD.E.128 R8, desc[UR42][R8.64] ;  /* 0x0000002a08087980 */ /* 0x000f68000c101d00 */
[----:B------:R-:W5:Y:S02]  /*8f40*/  LD.E.128 R4, desc[UR42][R4.64] ;  /* 0x0000002a04047980 */ /* 0x000f64000c101d00 */
.L_x_1687:
[----:B------:R-:W-:Y:S05]  /*8f50*/  BSYNC B1 ;  /* 0x0000000000017941 */ /* 0x000fea0003800000 */
.L_x_1686:
[----:B------:R-:W-:Y:S01]  /*8f60*/  ULEA.HI UR4, UR36, UR36, URZ, 0x1 ;  /* 0x0000002424047291 */ /* 0x000fe2000f8f083f */
[----:B------:R-:W0:Y:S01]  /*8f70*/  S2R R0, SR_TID.X ;  /* 0x0000000000007919 */ /* 0x000e220000002100 */
[----:B------:R-:W-:Y:S01]  /*8f80*/  IMAD R32, R33, -0xc0, R32 ;  /* 0xffffff4021207824 */ /* 0x000fe200078e0220 */
[----:B------:R-:W-:Y:S01]  /*8f90*/  BSSY B1, `(.L_x_1688) ;  /* 0x0000020000017945 */ /* 0x000fe20003800000 */
[----:B------:R-:W-:Y:S01]  /*8fa0*/  ULOP3.LUT UR4, UR4, 0xfffffffe, URZ, 0xc0, !UPT ;  /* 0xfffffffe04047892 */ /* 0x000fe2000f8ec03f */
[----:B---3-5:R-:W-:Y:S02]  /*8fb0*/  IMAD.MOV.U32 R3, RZ, RZ, R5 ;  /* 0x000000ffff037224 */ /* 0x028fe400078e0005 */
[----:B------:R-:W-:Y:S01]  /*8fc0*/  VIMNMX R32, R32, 0xc0, PT ;  /* 0x000000c020207848 */ /* 0x000fe20003fe0100 */
[----:B------:R-:W-:Y:S02]  /*8fd0*/  UIADD3 UR4, UR36, -UR4, URZ ;  /* 0x8000000424047290 */ /* 0x000fe4000fffe03f */
[----:B------:R-:W-:Y:S01]  /*8fe0*/  PRMT R42, R3, 0x7610, R42 ;  /* 0x00007610032a7816 */ /* 0x000fe2000000002a */
[----:B------:R-:W-:-:S03]  /*8ff0*/  IMAD.MOV.U32 R3, RZ, RZ, R7 ;  /* 0x000000ffff037224 */ /* 0x000fc600078e0007 */
[----:B------:R-:W-:Y:S02]  /*9000*/  IMAD.U32 R13, RZ, RZ, UR4 ;  /* 0x00000004ff0d7e24 */ /* 0x000fe4000f8e00ff */
[----:B------:R-:W-:Y:S01]  /*9010*/  PRMT R40, R3, 0x7610, R40 ;  /* 0x0000761003287816 */ /* 0x000fe20000000028 */
[----:B------:R-:W-:Y:S02]  /*9020*/  IMAD.MOV.U32 R3, RZ, RZ, R11 ;  /* 0x000000ffff037224 */ /* 0x000fe400078e000b */
[----:B------:R-:W-:-:S04]  /*9030*/  SHF.L.U32 R13, R13, 0x1f, RZ ;  /* 0x0000001f0d0d7819 */ /* 0x000fc800000006ff */
[----:B------:R-:W1:Y:S01]  /*9040*/  SYNCS.PHASECHK.TRANS64.TRYWAIT P1, [R2+URZ+0x16800], R13 ;  /* 0x0168000d020075a7 */ /* 0x000e62000802017f */
[----:B0-----:R-:W-:-:S05]  /*9050*/  VIADD R0, R0, 0xffffff80 ;  /* 0xffffff8000007836 */ /* 0x001fca0000000000 */
[--C-:B------:R-:W-:Y:S02]  /*9060*/  SHF.R.S32.HI R12, RZ, 0x1f, R0.reuse ;  /* 0x0000001fff0c7819 */ /* 0x100fe40000011400 */
[----:B------:R-:W-:Y:S02]  /*9070*/  SHF.R.S32.HI R14, RZ, 0x1f, R0 ;  /* 0x0000001fff0e7819 */ /* 0x000fe40000011400 */
[-C--:B------:R-:W-:Y:S02]  /*9080*/  LEA.HI R12, R12, R0.reuse, RZ, 0x2 ;  /* 0x000000000c0c7211 */ /* 0x080fe400078f10ff */
[----:B------:R-:W-:Y:S01]  /*9090*/  LEA.HI R14, R14, R0, RZ, 0x2 ;  /* 0x000000000e0e7211 */ /* 0x000fe200078f10ff */
[----:B------:R-:W-:Y:S01]  /*90a0*/  IMAD.MOV.U32 R0, RZ, RZ, R4 ;  /* 0x000000ffff007224 */ /* 0x000fe200078e0004 */
[----:B------:R-:W-:Y:S02]  /*90b0*/  SHF.R.S32.HI R12, RZ, 0x2, R12 ;  /* 0x00000002ff0c7819 */ /* 0x000fe4000001140c */
[----:B------:R-:W-:-:S02]  /*90c0*/  SHF.R.S32.HI R14, RZ, 0x2, R14 ;  /* 0x00000002ff0e7819 */ /* 0x000fc4000001140e */
[----:B------:R-:W-:Y:S01]  /*90d0*/  PRMT R43, R0, 0x7610, R43 ;  /* 0x00007610002b7816 */ /* 0x000fe2000000002b */
[----:B------:R-:W-:Y:S01]  /*90e0*/  VIADD R12, R12, 0x60 ;  /* 0x000000600c0c7836 */ /* 0x000fe20000000000 */
[-C--:B------:R-:W-:Y:S01]  /*90f0*/  ISETP.GE.OR P2, PT, R14, R32.reuse, P0 ;  /* 0x000000200e00720c */ /* 0x080fe20000746670 */
[----:B------:R-:W-:Y:S02]  /*9100*/  IMAD.MOV.U32 R0, RZ, RZ, R6 ;  /* 0x000000ffff007224 */ /* 0x000fe400078e0006 */
[----:B------:R-:W-:Y:S01]  /*9110*/  IMAD.MOV.U32 R14, RZ, RZ, R9 ;  /* 0x000000ffff0e7224 */ /* 0x000fe200078e0009 */
[----:B------:R-:W-:Y:S01]  /*9120*/  ISETP.GE.OR P0, PT, R12, R32, P0 ;  /* 0x000000200c00720c */ /* 0x000fe20000706670 */
[----:B------:R-:W-:Y:S01]  /*9130*/  IMAD.MOV.U32 R12, RZ, RZ, R8 ;  /* 0x000000ffff0c7224 */ /* 0x000fe200078e0008 */
[----:B------:R-:W-:Y:S01]  /*9140*/  PRMT R41, R0, 0x7610, R41 ;  /* 0x0000761000297816 */ /* 0x000fe20000000029 */
[----:B------:R-:W-:Y:S01]  /*9150*/  IMAD.MOV.U32 R0, RZ, RZ, R10 ;  /* 0x000000ffff007224 */ /* 0x000fe200078e000a */
[----:B------:R-:W-:-:S02]  /*9160*/  PRMT R44, R14, 0x7610, R44 ;  /* 0x000076100e2c7816 */ /* 0x000fc4000000002c */
[----:B------:R-:W-:Y:S01]  /*9170*/  PRMT R45, R12, 0x7610, R45 ;  /* 0x000076100c2d7816 */ /* 0x000fe2000000002d */
[----:B-1----:R-:W-:Y:S06]  /*9180*/  @!P1 BRA `(.L_x_1689) ;  /* 0x00000184001c9947 */ /* 0x002fec0003800000 */
.L_x_1976:
[----:B------:R-:W-:Y:S05]  /*9190*/  BSYNC B1 ;  /* 0x0000000000017941 */ /* 0x000fea0003800000 */
.L_x_1688:
[----:B------:R-:W-:Y:S04]  /*91a0*/  BSSY B1, `(.L_x_1690) ;  /* 0x0000070000017945 */ /* 0x000fe80003800000 */
[----:B------:R-:W-:Y:S05]  /*91b0*/  @P2 BRA `(.L_x_1691) ;  /* 0x0000000400b82947 */ /* 0x000fea0003800000 */
[----:B------:R-:W2:Y:S01]  /*91c0*/  LDL R12, [R1+0x44] ;  /* 0x00004400010c7983 */ /* 0x000ea20000100800 */
[----:B0-----:R-:W-:Y:S01]  /*91d0*/  IMAD.IADD R13, R16, 0x1, R35 ;  /* 0x00000001100d7824 */ /* 0x001fe200078e0223 */
[----:B------:R-:W-:Y:S01]  /*91e0*/  SHF.R.U64 R49, R28, 0x10, R29 ;  /* 0x000000101c317819 */ /* 0x000fe2000000121d */
[----:B------:R-:W0:Y:S01]  /*91f0*/  S2R R14, SR_TID.X ;  /* 0x00000000000e7919 */ /* 0x000e220000002100 */
[----:B------:R-:W-:Y:S02]  /*9200*/  SHF.R.U64 R47, R36, 0x10, R37 ;  /* 0x00000010242f7819 */ /* 0x000fe40000001225 */
[----:B------:R-:W-:Y:S02]  /*9210*/  SHF.R.U64 R36, R38, 0x10, R39 ;  /* 0x0000001026247819 */ /* 0x000fe40000001227 */
[----:B------:R-:W-:Y:S02]  /*9220*/  SHF.R.U64 R52, R20, 0x10, R21 ;  /* 0x0000001014347819 */ /* 0x000fe40000001215 */
[----:B------:R-:W-:-:S02]  /*9230*/  PRMT R49, R50, 0x5410, R49 ;  /* 0x0000541032317816 */ /* 0x000fc40000000031 */
[----:B------:R-:W-:Y:S02]  /*9240*/  SHF.R.U32.HI R39, RZ, 0x10, R39 ;  /* 0x00000010ff277819 */ /* 0x000fe40000011627 */
[----:B------:R-:W-:Y:S01]  /*9250*/  PRMT R38, R48, 0x5410, R47 ;  /* 0x0000541030267816 */ /* 0x000fe2000000002f */
[----:B------:R-:W-:Y:S01]  /*9260*/  IMAD.U32 R50, R49, 0x10000, RZ ;  /* 0x0001000031327824 */ /* 0x000fe200078e00ff */
[----:B------:R-:W-:Y:S02]  /*9270*/  SHF.R.U32.HI R53, RZ, 0x10, R21 ;  /* 0x00000010ff357819 */ /* 0x000fe40000011615 */
[C---:B------:R-:W-:Y:S02]  /*9280*/  PRMT R47, R31.reuse, 0x5410, R36 ;  /* 0x000054101f2f7816 */ /* 0x040fe40000000024 */
[----:B------:R-:W-:Y:S02]  /*9290*/  PRMT R52, R31, 0x5432, R52 ;  /* 0x000054321f347816 */ /* 0x000fe40000000034 */
[----:B------:R-:W-:Y:S01]  /*92a0*/  PRMT R48, R34, 0x5410, R39 ;  /* 0x0000541022307816 */ /* 0x000fe20000000027 */
[----:B------:R-:W-:Y:S01]  /*92b0*/  IMAD.U32 R39, R38, 0x10000, RZ ;  /* 0x0001000026277824 */ /* 0x000fe200078e00ff */
[----:B------:R-:W-:-:S02]  /*92c0*/  SHF.R.U32.HI R46, RZ, 0x10, R37 ;  /* 0x00000010ff2e7819 */ /* 0x000fc40000011625 */
[----:B------:R-:W-:Y:S02]  /*92d0*/  SHF.R.U32.HI R51, RZ, 0x10, R29 ;  /* 0x00000010ff337819 */ /* 0x000fe4000001161d */
[----:B------:R-:W-:Y:S02]  /*92e0*/  PRMT R53, R55, 0x5410, R53 ;  /* 0x0000541037357816 */ /* 0x000fe40000000035 */
[----:B------:R-:W-:Y:S02]  /*92f0*/  LOP3.LUT R49, R49, 0xffff0000, RZ, 0xc0, !PT ;  /* 0xffff000031317812 */ /* 0x000fe400078ec0ff */
[----:B------:R-:W-:Y:S02]  /*9300*/  PRMT R46, R34, 0x5432, R46 ;  /* 0x00005432222e7816 */ /* 0x000fe4000000002e */
[----:B------:R-:W-:Y:S01]  /*9310*/  PRMT R51, R54, 0x5410, R51 ;  /* 0x0000541036337816 */ /* 0x000fe20000000033 */
[----:B0-----:R-:W-:-:S05]  /*9320*/  VIADD R25, R14, 0xffffff80 ;  /* 0xffffff800e197836 */ /* 0x001fca0000000000 */
[----:B------:R-:W-:-:S04]  /*9330*/  SHF.R.S32.HI R24, RZ, 0x1f, R25 ;  /* 0x0000001fff187819 */ /* 0x000fc80000011419 */
[----:B------:R-:W-:-:S04]  /*9340*/  LEA.HI R24, R24, R25, RZ, 0x5 ;  /* 0x0000001918187211 */ /* 0x000fc800078f28ff */
        /* <DEDUP_REMOVED lines=12> */
[----:B------:R-:W0:Y:S04]  /*9410*/  LDS.128 R12, [R32+0x8400] ;  /* 0x00840000200c7984 */ /* 0x000e280000000c00 */
[----:B------:R-:W1:Y:S01]  /*9420*/  LDS.128 R24, [R33+0x8400] ;  /* 0x0084000021187984 */ /* 0x000e620000000c00 */
[C---:B0-----:R-:W-:Y:S01]  /*9430*/  IMAD.U32 R20, R12.reuse, 0x10000, RZ ;  /* 0x000100000c147824 */ /* 0x041fe200078e00ff */
[----:B------:R-:W-:Y:S01]  /*9440*/  LOP3.LUT R12, R12, 0xffff0000, RZ, 0xc0, !PT ;  /* 0xffff00000c0c7812 */ /* 0x000fe200078ec0ff */
[C---:B------:R-:W-:Y:S01]  /*9450*/  IMAD.U32 R21, R13.reuse, 0x10000, RZ ;  /* 0x000100000d157824 */ /* 0x040fe200078e00ff */
[----:B------:R-:W-:Y:S01]  /*9460*/  LOP3.LUT R13, R13, 0xffff0000, RZ, 0xc0, !PT ;  /* 0xffff00000d0d7812 */ /* 0x000fe200078ec0ff */
[C---:B-1----:R-:W-:Y:S01]  /*9470*/  IMAD.U32 R31, R24.reuse, 0x10000, RZ ;  /* 0x00010000181f7824 */ /* 0x042fe200078e00ff */
[----:B------:R-:W-:Y:S01]  /*9480*/  LOP3.LUT R24, R24, 0xffff0000, RZ, 0xc0, !PT ;  /* 0xffff000018187812 */ /* 0x000fe200078ec0ff */
[C---:B------:R-:W-:Y:S01]  /*9490*/  IMAD.U32 R34, R25.reuse, 0x10000, RZ ;  /* 0x0001000019227824 */ /* 0x040fe200078e00ff */
[----:B------:R-:W-:Y:S01]  /*94a0*/  LOP3.LUT R25, R25, 0xffff0000, RZ, 0xc0, !PT ;  /* 0xffff000019197812 */ /* 0x000fe200078ec0ff */
[C---:B------:R-:W-:Y:S01]  /*94b0*/  FMUL.FTZ R55, R31.reuse, R50 ;  /* 0x000000321f377220 */ /* 0x040fe20000410000 */
[----:B------:R-:W-:Y:S01]  /*94c0*/  FMUL.FTZ R57, R31, R39 ;  /* 0x000000271f397220 */ /* 0x000fe20000410000 */
[----:B------:R-:W-:Y:S01]  /*94d0*/  LOP3.LUT R31, R38, 0xffff0000, RZ, 0xc0, !PT ;  /* 0xffff0000261f7812 */ /* 0x000fe200078ec0ff */
[----:B------:R-:W-:-:S02]  /*94e0*/  IMAD.U32 R38, R51, 0x10000, RZ ;  /* 0x0001000033267824 */ /* 0x000fc400078e00ff */
[----:B------:R-:W-:Y:S01]  /*94f0*/  FFMA.FTZ R55, R20, R39, -R55 ;  /* 0x0000002714377223 */ /* 0x000fe20000010837 */
[----:B------:R-:W-:Y:S01]  /*9500*/  FMUL.FTZ R39, R24, R49 ;  /* 0x0000003118277220 */ /* 0x000fe20000410000 */
[----:B------:R-:W-:Y:S01]  /*9510*/  FFMA.FTZ R57, R20, R50, R57 ;  /* 0x0000003214397223 */ /* 0x000fe20000010039 */
[----:B------:R-:W-:Y:S02]  /*9520*/  IMAD.U32 R20, R46, 0x10000, RZ ;  /* 0x000100002e147824 */ /* 0x000fe400078e00ff */
[-C--:B------:R-:W-:Y:S01]  /*9530*/  FMUL.FTZ R59, R24, R31.reuse ;  /* 0x0000001f183b7220 */ /* 0x080fe20000410000 */
[----:B------:R-:W-:Y:S01]  /*9540*/  FFMA.FTZ R50, R12, R31, -R39 ;  /* 0x0000001f0c327223 */ /* 0x000fe20000010827 */
[C---:B------:R-:W-:Y:S01]  /*9550*/  FMUL.FTZ R54, R34.reuse, R38 ;  /* 0x0000002622367220 */ /* 0x040fe20000410000 */
[----:B------:R-:W-:Y:S01]  /*9560*/  FMUL.FTZ R31, R34, R20 ;  /* 0x00000014221f7220 */ /* 0x000fe20000410000 */
[----:B------:R-:W-:Y:S01]  /*9570*/  LOP3.LUT R24, R51, 0xffff0000, RZ, 0xc0, !PT ;  /* 0xffff000033187812 */ /* 0x000fe200078ec0ff */
[----:B------:R-:W-:Y:S01]  /*9580*/  IMAD.U32 R36, R26, 0x10000, RZ ;  /* 0x000100001a247824 */ /* 0x000fe200078e00ff */
[----:B------:R-:W-:Y:S01]  /*9590*/  LOP3.LUT R46, R46, 0xffff0000, RZ, 0xc0, !PT ;  /* 0xffff00002e2e7812 */ /* 0x000fe200078ec0ff */
[C---:B------:R-:W-:Y:S01]  /*95a0*/  FFMA.FTZ R38, R21.reuse, R38, R31 ;  /* 0x0000002615267223 */ /* 0x040fe2000001001f */
[----:B------:R-:W-:Y:S01]  /*95b0*/  FFMA.FTZ R34, R12, R49, R59 ;  /* 0x000000310c227223 */ /* 0x000fe2000001003b */
[----:B------:R-:W-:Y:S01]  /*95c0*/  FFMA.FTZ R54, R21, R20, -R54 ;  /* 0x0000001415367223 */ /* 0x000fe20000010836 */
[----:B------:R-:W-:-:S02]  /*95d0*/  IMAD.U32 R31, R52, 0x10000, RZ ;  /* 0x00010000341f7824 */ /* 0x000fc400078e00ff */
[----:B------:R-:W-:Y:S01]  /*95e0*/  FMUL.FTZ R12, R25, R24 ;  /* 0x00000018190c7220 */ /* 0x000fe20000410000 */
[----:B------:R-:W-:Y:S02]  /*95f0*/  IMAD.U32 R21, R47, 0x10000, RZ ;  /* 0x000100002f157824 */ /* 0x000fe400078e00ff */
[-C--:B------:R-:W-:Y:S01]  /*9600*/  FMUL.FTZ R56, R25, R46.reuse ;  /* 0x0000002e19387220 */ /* 0x080fe20000410000 */
[----:B------:R-:W-:Y:S02]  /*9610*/  IMAD.U32 R37, R27, 0x10000, RZ ;  /* 0x000100001b257824 */ /* 0x000fe400078e00ff */
[----:B------:R-:W-:Y:S01]  /*9620*/  FMUL.FTZ R49, R36, R31 ;  /* 0x0000001f24317220 */ /* 0x000fe20000410000 */
[----:B------:R-:W-:Y:S02]  /*9630*/  IMAD.U32 R20, R53, 0x10000, RZ ;  /* 0x0001000035147824 */ /* 0x000fe400078e00ff */
[----:B------:R-:W-:Y:S01]  /*9640*/  FFMA.FTZ R25, R13, R46, -R12 ;  /* 0x0000002e0d197223 */ /* 0x000fe2000001080c */
[----:B------:R-:W-:-:S02]  /*9650*/  IMAD.U32 R28, R14, 0x10000, RZ ;  /* 0x000100000e1c7824 */ /* 0x000fc400078e00ff */
[-C--:B------:R-:W-:Y:S01]  /*9660*/  FMUL.FTZ R36, R36, R21.reuse ;  /* 0x0000001524247220 */ /* 0x080fe20000410000 */
[----:B------:R-:W-:Y:S01]  /*9670*/  FFMA.FTZ R39, R13, R24, R56 ;  /* 0x000000180d277223 */ /* 0x000fe20000010038 */
[----:B------:R-:W-:Y:S02]  /*9680*/  IMAD.U32 R29, R15, 0x10000, RZ ;  /* 0x000100000f1d7824 */ /* 0x000fe400078e00ff */
[C---:B------:R-:W-:Y:S01]  /*9690*/  FMUL.FTZ R24, R37.reuse, R20 ;  /* 0x0000001425187220 */ /* 0x040fe20000410000 */
[----:B------:R-:W-:Y:S02]  /*96a0*/  IMAD.U32 R12, R48, 0x10000, RZ ;  /* 0x00010000300c7824 */ /* 0x000fe400078e00ff */
[C---:B------:R-:W-:Y:S01]  /*96b0*/  FFMA.FTZ R49, R28.reuse, R21, -R49 ;  /* 0x000000151c317223 */ /* 0x040fe20000010831 */
[----:B------:R-:W-:Y:S01]  /*96c0*/  FFMA.FTZ R36, R28, R31, R36 ;  /* 0x0000001f1c247223 */ /* 0x000fe20000010024 */
[----:B------:R-:W-:Y:S01]  /*96d0*/  LOP3.LUT R26, R26, 0xffff0000, RZ, 0xc0, !PT ;  /* 0xffff00001a1a7812 */ /* 0x000fe200078ec0ff */
[-C--:B------:R-:W-:Y:S01]  /*96e0*/  FMUL.FTZ R46, R37, R12.reuse ;  /* 0x0000000c252e7220 */ /* 0x080fe20000410000 */
[----:B------:R-:W-:Y:S01]  /*96f0*/  FFMA.FTZ R28, R29, R12, -R24 ;  /* 0x0000000c1d1c7223 */ /* 0x000fe20000010818 */
[----:B------:R-:W-:-:S02]  /*9700*/  LOP3.LUT R27, R27, 0xffff0000, RZ, 0xc0, !PT ;  /* 0xffff00001b1b7812 */ /* 0x000fc400078ec0ff */
        /* <DEDUP_REMOVED lines=25> */
.L_x_1691:
[----:B------:R-:W-:Y:S05]  /*98a0*/  BSYNC B1 ;  /* 0x0000000000017941 */ /* 0x000fea0003800000 */
.L_x_1690:
[----:B------:R-:W-:Y:S02]  /*98b0*/  PRMT R28, R0, 0x7610, R28 ;  /* 0x00007610001c7816 */ /* 0x000fe4000000001c */
[----:B------:R-:W-:Y:S01]  /*98c0*/  PRMT R31, R3, 0x7610, R31 ;  /* 0x00007610031f7816 */ /* 0x000fe2000000001f */
[----:B------:R-:W-:Y:S06]  /*98d0*/  @P0 BRA `(.L_x_1682) ;  /* 0x0000000400940947 */ /* 0x000fec0003800000 */
[----:B-1----:R-:W2:Y:S04]  /*98e0*/  LDL R14, [R1+0x38] ;  /* 0x00003800010e7983 */ /* 0x002ea80000100800 */
[----:B0-----:R-:W3:Y:S04]  /*98f0*/  LDL R13, [R1+0x64] ;  /* 0x00006400010d7983 */ /* 0x001ee80000100800 */
[----:B------:R-:W4:Y:S04]  /*9900*/  LDL R12, [R1+0x48] ;  /* 0x00004800010c7983 */ /* 0x000f280000100800 */
[----:B------:R-:W5:Y:S01]  /*9910*/  LDL R33, [R1+0x58] ;  /* 0x0000580001217983 */ /* 0x000f620000100800 */
[----:B------:R-:W-:Y:S01]  /*9920*/  IMAD.IADD R0, R16, 0x1, R35 ;  /* 0x0000000110007824 */ /* 0x000fe200078e0223 */
[----:B------:R-:W-:-:S02]  /*9930*/  SHF.R.U64 R20, R8, 0x10, R9 ;  /* 0x0000001008147819 */ /* 0x000fc40000001209 */
[----:B------:R-:W-:Y:S02]  /*9940*/  SHF.R.U64 R8, R4, 0x10, R5 ;  /* 0x0000001004087819 */ /* 0x000fe40000001205 */
[----:B------:R-:W-:Y:S02]  /*9950*/  SHF.R.U32.HI R9, RZ, 0x10, R9 ;  /* 0x00000010ff097819 */ /* 0x000fe40000011609 */
[----:B------:R-:W-:Y:S02]  /*9960*/  PRMT R43, R43, 0x5410, R8 ;  /* 0x000054102b2b7816 */ /* 0x000fe40000000008 */
[----:B------:R-:W-:Y:S02]  /*9970*/  SHF.R.U64 R21, R10, 0x10, R11 ;  /* 0x000000100a157819 */ /* 0x000fe4000000120b */
[----:B------:R-:W-:Y:S01]  /*9980*/  SHF.R.U32.HI R5, RZ, 0x10, R5 ;  /* 0x00000010ff057819 */ /* 0x000fe20000011605 */
[----:B------:R-:W-:Y:S01]  /*9990*/  IMAD.U32 R32, R43, 0x10000, RZ ;  /* 0x000100002b207824 */ /* 0x000fe200078e00ff */
[----:B------:R-:W-:-:S02]  /*99a0*/  PRMT R45, R45, 0x5410, R20 ;  /* 0x000054102d2d7816 */ /* 0x000fc40000000014 */
[----:B------:R-:W-:Y:S02]  /*99b0*/  PRMT R44, R44, 0x5410, R9 ;  /* 0x000054102c2c7816 */ /* 0x000fe40000000009 */
[----:B------:R-:W-:Y:S01]  /*99c0*/  PRMT R21, R28, 0x5410, R21 ;  /* 0x000054101c157816 */ /* 0x000fe20000000015 */
[----:B------:R-:W-:Y:S01]  /*99d0*/  IMAD.U32 R28, R45, 0x10000, RZ ;  /* 0x000100002d1c7824 */ /* 0x000fe200078e00ff */
[----:B------:R-:W-:Y:S02]  /*99e0*/  PRMT R42, R42, 0x5410, R5 ;  /* 0x000054102a2a7816 */ /* 0x000fe40000000005 */
[----:B------:R-:W-:Y:S02]  /*99f0*/  SHF.R.U32.HI R29, RZ, 0x10, R11 ;  /* 0x00000010ff1d7819 */ /* 0x000fe4000001160b */
[--C-:B------:R-:W-:Y:S01]  /*9a00*/  SHF.R.U64 R4, R6, 0x10, R7.reuse ;  /* 0x0000001006047819 */ /* 0x100fe20000001207 */
[----:B------:R-:W-:Y:S01]  /*9a10*/  IMAD.U32 R34, R42, 0x10000, RZ ;  /* 0x000100002a227824 */ /* 0x000fe200078e00ff */
[----:B------:R-:W-:-:S02]  /*9a20*/  SHF.R.U32.HI R7, RZ, 0x10, R7 ;  /* 0x00000010ff077819 */ /* 0x000fc40000011607 */
[----:B------:R-:W-:Y:S02]  /*9a30*/  PRMT R29, R31, 0x5410, R29 ;  /* 0x000054101f1d7816 */ /* 0x000fe4000000001d */
[----:B------:R-:W-:Y:S02]  /*9a40*/  PRMT R40, R40, 0x5410, R7 ;  /* 0x0000541028287816 */ /* 0x000fe40000000007 */
[----:B------:R-:W-:Y:S02]  /*9a50*/  LOP3.LUT R43, R43, 0xffff0000, RZ, 0xc0, !PT ;  /* 0xffff00002b2b7812 */ /* 0x000fe400078ec0ff */
[----:B------:R-:W-:Y:S02]  /*9a60*/  PRMT R41, R41, 0x5410, R4 ;  /* 0x0000541029297816 */ /* 0x000fe40000000004 */
[----:B------:R-:W-:Y:S02]  /*9a70*/  LOP3.LUT R45, R45, 0xffff0000, RZ, 0xc0, !PT ;  /* 0xffff00002d2d7812 */ /* 0x000fe400078ec0ff */
[----:B--2---:R-:W-:-:S04]  /*9a80*/  LOP3.LUT R0, R14, 0x38, R0, 0xf8, !PT ;  /* 0x000000380e007812 */ /* 0x004fc800078ef800 */
[----:B---3--:R-:W-:-:S05]  /*9a90*/  LOP3.LUT R0, R0, R13, RZ, 0x3c, !PT ;  /* 0x0000000d00007212 */ /* 0x008fca00078e3cff */
[----:B----4-:R-:W-:Y:S02]  /*9aa0*/  IMAD.IADD R3, R12, 0x1, R0 ;  /* 0x000000010c037824 */ /* 0x010fe400078e0200 */
[----:B-----5:R-:W0:Y:S02]  /*9ab0*/  LDS.128 R12, [R33+0x8400] ;  /* 0x00840000210c7984 */ /* 0x020e240000000c00 */
[----:B------:R-:W-:-:S05]  /*9ac0*/  IMAD R0, R3, 0x2, R2 ;  /* 0x0000000203007824 */ /* 0x000fca00078e0202 */
[----:B------:R-:W1:Y:S01]  /*9ad0*/  LDS.128 R24, [R0+0x8400] ;  /* 0x0084000000187984 */ /* 0x000e620000000c00 */
[C---:B0-----:R-:W-:Y:S01]  /*9ae0*/  IMAD.U32 R3, R12.reuse, 0x10000, RZ ;  /* 0x000100000c037824 */ /* 0x041fe200078e00ff */
[----:B------:R-:W-:Y:S01]  /*9af0*/  LOP3.LUT R4, R12, 0xffff0000, RZ, 0xc0, !PT ;  /* 0xffff00000c047812 */ /* 0x000fe200078ec0ff */
[C---:B------:R-:W-:Y:S01]  /*9b00*/  IMAD.U32 R5, R13.reuse, 0x10000, RZ ;  /* 0x000100000d057824 */ /* 0x040fe200078e00ff */
[----:B------:R-:W-:Y:S01]  /*9b10*/  LOP3.LUT R12, R13, 0xffff0000, RZ, 0xc0, !PT ;  /* 0xffff00000d0c7812 */ /* 0x000fe200078ec0ff */
[----:B------:R-:W-:Y:S01]  /*9b20*/  IMAD.U32 R8, R15, 0x10000, RZ ;  /* 0x000100000f087824 */ /* 0x000fe200078e00ff */
[----:B------:R-:W-:Y:S01]  /*9b30*/  LOP3.LUT R7, R14, 0xffff0000, RZ, 0xc0, !PT ;  /* 0xffff00000e077812 */ /* 0x000fe200078ec0ff */
[C---:B-1----:R-:W-:Y:S01]  /*9b40*/  IMAD.U32 R9, R24.reuse, 0x10000, RZ ;  /* 0x0001000018097824 */ /* 0x042fe200078e00ff */
[----:B------:R-:W-:Y:S01]  /*9b50*/  LOP3.LUT R10, R24, 0xffff0000, RZ, 0xc0, !PT ;  /* 0xffff0000180a7812 */ /* 0x000fe200078ec0ff */
[C---:B------:R-:W-:Y:S01]  /*9b60*/  IMAD.U32 R11, R25.reuse, 0x10000, RZ ;  /* 0x00010000190b7824 */ /* 0x040fe200078e00ff */
[----:B------:R-:W-:Y:S01]  /*9b70*/  LOP3.LUT R24, R25, 0xffff0000, RZ, 0xc0, !PT ;  /* 0xffff000019187812 */ /* 0x000fe200078ec0ff */
[C---:B------:R-:W-:Y:S01]  /*9b80*/  FMUL.FTZ R36, R9.reuse, R32 ;  /* 0x0000002009247220 */ /* 0x040fe20000410000 */
[----:B------:R-:W-:Y:S01]  /*9b90*/  FMUL.FTZ R38, R9, R28 ;  /* 0x0000001c09267220 */ /* 0x000fe20000410000 */
[----:B------:R-:W-:Y:S01]  /*9ba0*/  FMUL.FTZ R46, R11, R34 ;  /* 0x000000220b2e7220 */ /* 0x000fe20000410000 */
[----:B------:R-:W-:-:S02]  /*9bb0*/  IMAD.U32 R20, R27, 0x10000, RZ ;  /* 0x000100001b147824 */ /* 0x000fc400078e00ff */
[C---:B------:R-:W-:Y:S01]  /*9bc0*/  FFMA.FTZ R36, R3.reuse, R28, -R36 ;  /* 0x0000001c03247223 */ /* 0x040fe20000010824 */
[----:B------:R-:W-:Y:S02]  /*9bd0*/  IMAD.U32 R28, R44, 0x10000, RZ ;  /* 0x000100002c1c7824 */ /* 0x000fe400078e00ff */
[----:B------:R-:W-:Y:S01]  /*9be0*/  FFMA.FTZ R38, R3, R32, R38 ;  /* 0x0000002003267223 */ /* 0x000fe20000010026 */
[C---:B------:R-:W-:Y:S01]  /*9bf0*/  IMAD.U32 R3, R29.reuse, 0x10000, RZ ;  /* 0x000100001d037824 */ /* 0x040fe200078e00ff */
[----:B------:R-:W-:Y:S01]  /*9c00*/  LOP3.LUT R29, R29, 0xffff0000, RZ, 0xc0, !PT ;  /* 0xffff00001d1d7812 */ /* 0x000fe200078ec0ff */
[----:B------:R-:W-:Y:S02]  /*9c10*/  IMAD.U32 R9, R40, 0x10000, RZ ;  /* 0x0001000028097824 */ /* 0x000fe400078e00ff */
[-C--:B------:R-:W-:Y:S01]  /*9c20*/  FMUL.FTZ R32, R11, R28.reuse ;  /* 0x0000001c0b207220 */ /* 0x080fe20000410000 */
[C---:B------:R-:W-:Y:S01]  /*9c30*/  FFMA.FTZ R46, R5.reuse, R28, -R46 ;  /* 0x0000001c052e7223 */ /* 0x040fe2000001082e */
[C---:B------:R-:W-:Y:S01]  /*9c40*/  FMUL.FTZ R28, R20.reuse, R3 ;  /* 0x00000003141c7220 */ /* 0x040fe20000410000 */
[----:B------:R-:W-:Y:S01]  /*9c50*/  FMUL.FTZ R11, R20, R9 ;  /* 0x00000009140b7220 */ /* 0x000fe20000410000 */
[----:B------:R-:W-:Y:S01]  /*9c60*/  FFMA.FTZ R32, R5, R34, R32 ;  /* 0x0000002205207223 */ /* 0x000fe20000010020 */
[----:B------:R-:W-:Y:S01]  /*9c70*/  FMUL.FTZ R5, R10, R43 ;  /* 0x0000002b0a057220 */ /* 0x000fe20000410000 */
[----:B------:R-:W-:Y:S01]  /*9c80*/  FFMA.FTZ R28, R8, R9, R28 ;  /* 0x00000009081c7223 */ /* 0x000fe2000001001c */
[----:B------:R-:W-:Y:S01]  /*9c90*/  LOP3.LUT R9, R42, 0xffff0000, RZ, 0xc0, !PT ;  /* 0xffff00002a097812 */ /* 0x000fe200078ec0ff */
[----:B------:R-:W-:Y:S01]  /*9ca0*/  FFMA.FTZ R20, R8, R3, -R11 ;  /* 0x0000000308147223 */ /* 0x000fe2000001080b */
[----:B------:R-:W-:Y:S01]  /*9cb0*/  FMUL.FTZ R11, R10, R45 ;  /* 0x0000002d0a0b7220 */ /* 0x000fe20000410000 */
[----:B------:R-:W-:-:S02]  /*9cc0*/  IMAD.U32 R6, R14, 0x10000, RZ ;  /* 0x000100000e067824 */ /* 0x000fc400078e00ff */
[----:B------:R-:W-:Y:S01]  /*9cd0*/  FFMA.FTZ R45, R4, R45, -R5 ;  /* 0x0000002d042d7223 */ /* 0x000fe20000010805 */
[----:B------:R-:W-:Y:S01]  /*9ce0*/  IMAD.U32 R13, R26, 0x10000, RZ ;  /* 0x000100001a0d7824 */ /* 0x000fe200078e00ff */
[----:B------:R-:W-:Y:S01]  /*9cf0*/  LOP3.LUT R14, R15, 0xffff0000, RZ, 0xc0, !PT ;  /* 0xffff00000f0e7812 */ /* 0x000fe200078ec0ff */
[----:B------:R-:W-:Y:S01]  /*9d00*/  IMAD.U32 R8, R41, 0x10000, RZ ;  /* 0x0001000029087824 */ /* 0x000fe200078e00ff */
[----:B------:R-:W-:Y:S01]  /*9d10*/  LOP3.LUT R3, R44, 0xffff0000, RZ, 0xc0, !PT ;  /* 0xffff00002c037812 */ /* 0x000fe200078ec0ff */
[----:B------:R-:W-:Y:S01]  /*9d20*/  IMAD.U32 R5, R21, 0x10000, RZ ;  /* 0x0001000015057824 */ /* 0x000fe200078e00ff */
[----:B------:R-:W-:Y:S01]  /*9d30*/  LOP3.LUT R15, R26, 0xffff0000, RZ, 0xc0, !PT ;  /* 0xffff00001a0f7812 */ /* 0x000fe200078ec0ff */
[----:B------:R-:W-:Y:S01]  /*9d40*/  FMUL.FTZ R25, R24, R9 ;  /* 0x0000000918197220 */ /* 0x000fe20000410000 */
[----:B------:R-:W-:Y:S01]  /*9d50*/  LOP3.LUT R26, R27, 0xffff0000, RZ, 0xc0, !PT ;  /* 0xffff00001b1a7812 */ /* 0x000fe200078ec0ff */
[CC--:B------:R-:W-:Y:S01]  /*9d60*/  FMUL.FTZ R27, R13.reuse, R8.reuse ;  /* 0x000000080d1b7220 */ /* 0x0c0fe20000410000 */
[----:B------:R-:W-:Y:S01]  /*9d70*/  FFMA.FTZ R11, R4, R43, R11 ;  /* 0x0000002b040b7223 */ /* 0x000fe2000001000b */
[----:B------:R-:W-:Y:S01]  /*9d80*/  FMUL.FTZ R13, R13, R5 ;  /* 0x000000050d0d7220 */ /* 0x000fe20000410000 */
[----:B------:R-:W-:Y:S01]  /*9d90*/  LOP3.LUT R10, R41, 0xffff0000, RZ, 0xc0, !PT ;  /* 0xffff0000290a7812 */ /* 0x000fe200078ec0ff */
[-C--:B------:R-:W-:Y:S01]  /*9da0*/  FMUL.FTZ R24, R24, R3.reuse ;  /* 0x0000000318187220 */ /* 0x080fe20000410000 */
[----:B------:R-:W-:Y:S01]  /*9db0*/  FFMA.FTZ R25, R12, R3, -R25 ;  /* 0x000000030c197223 */ /* 0x000fe20000010819 */
[----:B------:R-:W-:Y:S01]  /*9dc0*/  LOP3.LUT R4, R21, 0xffff0000, RZ, 0xc0, !PT ;  /* 0xffff000015047812 */ /* 0x000fe200078ec0ff */
[----:B------:R-:W-:Y:S01]  /*9dd0*/  FFMA.FTZ R27, R6, R5, -R27 ;  /* 0x00000005061b7223 */ /* 0x000fe2000001081b */
[----:B------:R-:W-:Y:S01]  /*9de0*/  LOP3.LUT R3, R40, 0xffff0000, RZ, 0xc0, !PT ;  /* 0xffff000028037812 */ /* 0x000fe200078ec0ff */
[----:B------:R-:W-:Y:S01]  /*9df0*/  FFMA.FTZ R13, R6, R8, R13 ;  /* 0x00000008060d7223 */ /* 0x000fe2000001000d */
[C---:B------:R-:W-:Y:S01]  /*9e00*/  FMUL.FTZ R6, R15.reuse, R10 ;  /* 0x0000000a0f067220 */ /* 0x040fe20000410000 */
        /* <DEDUP_REMOVED lines=11> */
[----:B------:R-:W-:Y:S02]  /*9ec0*/  F2FP.BF16.F32.PACK_AB R6, R6, R27 ;  /* 0x0000001b0606723e */ /* 0x000fe400000010ff */
[----:B------:R-:W-:Y:S02]  /*9ed0*/  F2FP.BF16.F32.PACK_AB R7, R7, R20 ;  /* 0x000000140707723e */ /* 0x000fe400000010ff */
[----:B------:R-:W-:Y:S02]  /*9ee0*/  F2FP.BF16.F32.PACK_AB R9, R9, R32 ;  /* 0x000000200909723e */ /* 0x000fe400000010ff */
[----:B------:R-:W-:Y:S01]  /*9ef0*/  F2FP.BF16.F32.PACK_AB R10, R10, R13 ;  /* 0x0000000d0a0a723e */ /* 0x000fe200000010ff */
[----:B------:R2:W-:Y:S01]  /*9f00*/  STS.128 [R33+0x8400], R4 ;  /* 0x0084000421007388 */ /* 0x0005e20000000c00 */
[----:B------:R-:W-:-:S05]  /*9f10*/  F2FP.BF16.F32.PACK_AB R11, R3, R28 ;  /* 0x0000001c030b723e */ /* 0x000fca00000010ff */
[----:B------:R2:W-:Y:S02]  /*9f20*/  STS.128 [R0+0x8400], R8 ;  /* 0x0084000800007388 */ /* 0x0005e40000000c00 */
.L_x_1682:
[----:B------:R-:W-:Y:S05]  /*9f30*/  BSYNC B0 ;  /* 0x0000000000007941 */ /* 0x000fea0003800000 */
.L_x_1668:
[----:B------:R-:W-:Y:S01]  /*9f40*/  @!PT LDS RZ, [RZ] ;  /* 0x00000000fffff984 */ /* 0x000fe20000000800 */
[----:B------:R-:W-:Y:S01]  /*9f50*/  @!PT LDS RZ, [RZ] ;  /* 0x00000000fffff984 */ /* 0x000fe20000000800 */
[----:B------:R-:W-:Y:S01]  /*9f60*/  @!PT LDS RZ, [RZ] ;  /* 0x00000000fffff984 */ /* 0x000fe20000000800 */
[----:B------:R-:W-:Y:S01]  /*9f70*/  @!PT LDS RZ, [RZ] ;  /* 0x00000000fffff984 */ /* 0x000fe20000000800 */
[----:B------:R3:W-:Y:S06]  /*9f80*/  MEMBAR.ALL.CTA ;  /* 0x0000000000007992 */ /* 0x0007ec0000008000 */
[----:B---3--:R-:W3:Y:S01]  /*9f90*/  FENCE.VIEW.ASYNC.S ;  /* 0x00000000000073c6 */ /* 0x008ee20000000000 */
[----:B------:R-:W-:Y:S05]  /*9fa0*/  WARPSYNC.ALL ;  /* 0x0000000000007948 */ /* 0x000fea0003800000 */
[----:B---3--:R-:W-:Y:S06]  /*9fb0*/  BAR.SYNC.DEFER_BLOCKING 0xd, 0x180 ;  /* 0x0346000000007b1d */ /* 0x008fec0000010000 */
.L_x_1665:
[----:B-12---:R-:W-:-:S05]  /*9fc0*/  IMAD.U32 R0, RZ, RZ, UR39 ;  /* 0x00000027ff007e24 */ /* 0x006fca000f8e00ff */
[----:B------:R-:W-:-:S13]  /*9fd0*/  ISETP.NE.AND P0, PT, R0, 0x3, PT ;  /* 0x000000030000780c */ /* 0x000fda0003f05270 */
[----:B------:R-:W-:Y:S05]  /*9fe0*/  @!P0 BRA `(.L_x_1692) ;  /* 0x0000000000048947 */ /* 0x000fea0003800000 */
[----:B------:R-:W-:Y:S01]  /*9ff0*/  BPT.TRAP 0x1 ;  /* 0x000000040000795c */ /* 0x000fe20000300000 */
.L_x_1692:
[----:B------:R-:W-:Y:S01]  /*a000*/  IMAD R12, R22, 0x8, R2 ;  /* 0x00000008160c7824 */ /* 0x000fe200078e0202 */
[----:B0-----:R-:W-:-:S04]  /*a010*/  SHF.L.U32 R3, R154, 0x1f, RZ ;  /* 0x0000001f9a037819 */ /* 0x001fc800000006ff */
[----:B------:R0:W1:Y:S01]  /*a020*/  SYNCS.PHASECHK.TRANS64.TRYWAIT P1, [R12+URZ+0x16830], R3 ;  /* 0x016830030c0075a7 */ /* 0x000062000802017f */
[----:B------:R-:W-:Y:S05]  /*a030*/  @!P0 BRA `(.L_x_1693) ;  /* 0x0000000000048947 */ /* 0x000fea0003800000 */
[----:B------:R-:W-:Y:S01]  /*a040*/  BPT.TRAP 0x1 ;  /* 0x000000040000795c */ /* 0x000fe20000300000 */
.L_x_1693:
[----:B------:R-:W-:Y:S01]  /*a050*/  VIADD R0, R2, 0xe400 ;  /* 0x0000e40002007836 */ /* 0x000fe20000000000 */
[----:B------:R-:W-:Y:S01]  /*a060*/  LOP3.LUT R8, R30, 0x10000, RZ, 0xfc, !PT ;  /* 0x000100001e087812 */ /* 0x000fe200078efcff */
[----:B------:R-:W-:-:S03]  /*a070*/  IMAD.MOV.U32 R9, RZ, RZ, 0x40000040 ;  /* 0x40000040ff097424 */ /* 0x000fc600078e00ff */
[----:B------:R-:W-:-:S04]  /*a080*/  SHF.R.U32.HI R0, RZ, 0x4, R0 ;  /* 0x00000004ff007819 */ /* 0x000fc80000011600 */
[----:B------:R-:W-:-:S04]  /*a090*/  LOP3.LUT R0, R0, 0x3fff, RZ, 0xc0, !PT ;  /* 0x00003fff00007812 */ /* 0x000fc800078ec0ff */
[----:B------:R-:W-:-:S05]  /*a0a0*/  LOP3.LUT R0, R0, 0x10000, RZ, 0xfc, !PT ;  /* 0x0001000000007812 */ /* 0x000fca00078efcff */
[----:B------:R2:W-:Y:S01]  /*a0b0*/  STL [R1+0x30], R0 ;  /* 0x0000300001007387 */ /* 0x0005e20000100800 */
[----:B-1----:R-:W-:Y:S05]  /*a0c0*/  @P1 BRA `(.L_x_1694) ;  /* 0x0000000000081947 */ /* 0x002fea0003800000 */
[----:B------:R-:W1:Y:S02]  /*a0d0*/  SYNCS.PHASECHK.TRANS64.TRYWAIT P1, [R12+URZ+0x16830], R3 ;  /* 0x016830030c0075a7 */ /* 0x000e64000802017f */
[----:B-1----:R-:W-:Y:S05]  /*a0e0*/  @!P1 BRA `(.L_x_1695) ;  /* 0x0000017400589947 */ /* 0x002fea0003800000 */
.L_x_1694:
[----:B--2---:R-:W2:Y:S01]  /*a0f0*/  LDL R0, [R1+0x30] ;  /* 0x0000300001007983 */ /* 0x004ea20000100800 */
[----:B------:R-:W-:Y:S01]  /*a100*/  IMAD.MOV.U32 R5, RZ, RZ, 0x40000040 ;  /* 0x40000040ff057424 */ /* 0x000fe200078e00ff */
[----:B------:R-:W-:Y:S05]  /*a110*/  WARPSYNC.ALL ;  /* 0x0000000000007948 */ /* 0x000fea0003800000 */
[C---:B------:R-:W-:Y:S01]  /*a120*/  R2UR UR4, R8.reuse ;  /* 0x00000000080472ca */ /* 0x040fe200000e0000 */
[----:B-----5:R-:W-:Y:S01]  /*a130*/  WARPGROUP.ARRIVE ;  /* 0x00000000000079c5 */ /* 0x020fe20000000000 */
[----:B------:R-:W-:Y:S01]  /*a140*/  R2UR UR5, R9 ;  /* 0x00000000090572ca */ /* 0x000fe200000e0000 */
[----:B------:R-:W-:Y:S01]  /*a150*/  VIADD R20, R8, 0x2 ;  /* 0x0000000208147836 */ /* 0x000fe20000000000 */
[----:B------:R-:W-:Y:S01]  /*a160*/  R2UR UR7, R5 ;  /* 0x00000000050772ca */ /* 0x000fe200000e0000 */
[----:B------:R-:W-:-:S02]  /*a170*/  IMAD.MOV.U32 R21, RZ, RZ, 0x40000040 ;  /* 0x40000040ff157424 */ /* 0x000fc400078e00ff */
[----:B------:R-:W-:Y:S02]  /*a180*/  IMAD.MOV.U32 R7, RZ, RZ, 0x40000040 ;  /* 0x40000040ff077424 */ /* 0x000fe400078e00ff */
[C---:B------:R-:W-:Y:S01]  /*a190*/  VIADD R10, R8.reuse, 0x4 ;  /* 0x00000004080a7836 */ /* 0x040fe20000000000 */
[----:B------:R3:W-:Y:S01]  /*a1a0*/  STL.64 [R1+0x20], R20 ;  /* 0x0000201401007387 */ /* 0x0007e20000100a00 */
[----:B------:R-:W-:Y:S02]  /*a1b0*/  IMAD.MOV.U32 R11, RZ, RZ, 0x40000040 ;  /* 0x40000040ff0b7424 */ /* 0x000fe400078e00ff */
[----:B------:R-:W-:Y:S02]  /*a1c0*/  VIADD R14, R8, 0x6 ;  /* 0x00000006080e7836 */ /* 0x000fe40000000000 */
[----:B------:R-:W-:Y:S01]  /*a1d0*/  IMAD.MOV.U32 R15, RZ, RZ, 0x40000040 ;  /* 0x40000040ff0f7424 */ /* 0x000fe200078e00ff */
[----:B------:R3:W-:Y:S01]  /*a1e0*/  STL.64 [R1+0x18], R10 ;  /* 0x0000180a01007387 */ /* 0x0007e20000100a00 */
[----:B------:R-:W-:-:S02]  /*a1f0*/  IMAD.MOV.U32 R5, RZ, RZ, 0x40000040 ;  /* 0x40000040ff057424 */ /* 0x000fc400078e00ff */
[----:B--2---:R-:W-:-:S04]  /*a200*/  IMAD R4, R22, 0x400, R0 ;  /* 0x0000040016047824 */ /* 0x004fc800078e0200 */
[C---:B------:R-:W-:Y:S01]  /*a210*/  VIADD R6, R4.reuse, 0x2 ;  /* 0x0000000204067836 */ /* 0x040fe20000000000 */
[----:B------:R-:W-:-:S13]  /*a220*/  R2UR UR6, R4 ;  /* 0x00000000040672ca */ /* 0x000fda00000e0000 */
[----:B------:R-:W-:Y:S01]  /*a230*/  HGMMA.64x128x16.F32.BF16 R24, gdesc[UR4], RZ, !UPT, gsb0 ;  /* 0x01e00000041879f0 */ /* 0x000fe2000c0018ff */
[----:B------:R-:W-:Y:S02]  /*a240*/  R2UR UR4, R20 ;  /* 0x00000000140472ca */ /* 0x000fe400000e0000 */
[----:B------:R-:W-:Y:S02]  /*a250*/  R2UR UR5, R21 ;  /* 0x00000000150572ca */ /* 0x000fe400000e0000 */
[----:B------:R-:W-:Y:S01]  /*a260*/  R2UR UR6, R6 ;  /* 0x00000000060672ca */ /* 0x000fe200000e0000 */
[C---:B------:R-:W-:Y:S01]  /*a270*/  VIADD R6, R4.reuse, 0x4 ;  /* 0x0000000404067836 */ /* 0x040fe20000000000 */
[----:B------:R-:W-:Y:S01]  /*a280*/  R2UR UR7, R7 ;  /* 0x00000000070772ca */ /* 0x000fe200000e0000 */
[----:B------:R-:W-:Y:S02]  /*a290*/  IMAD.MOV.U32 R7, RZ, RZ, 0x40000040 ;  /* 0x40000040ff077424 */ /* 0x000fe400078e00ff */
[----:B------:R-:W-:Y:S01]  /*a2a0*/  VIADD R4, R4, 0x6 ;  /* 0x0000000604047836 */ /* 0x000fe20000000000 */
[----:B------:R-:W-:-:S02]  /*a2b0*/  WARPGROUP.DEPBAR.LE gsb0, 0x0 ;  /* 0x00008000000079c5 */ /* 0x000fc40000010000 */
        /* <DEDUP_REMOVED lines=17> */
[----:B---3--:R-:W-:Y:S05]  /*a3d0*/  @!P0 BRA `(.L_x_1696) ;  /* 0x0000000000048947 */ /* 0x008fea0003800000 */
[----:B------:R-:W-:Y:S01]  /*a3e0*/  BPT.TRAP 0x1 ;  /* 0x000000040000795c */ /* 0x000fe20000300000 */
.L_x_1696:
[----:B------:R-:W2:Y:S01]  /*a3f0*/  LDL R4, [R1+0x34] ;  /* 0x0000340001047983 */ /* 0x000ea20000100800 */
[----:B------:R-:W3:Y:S03]  /*a400*/  LDC R92, c[0x0][0x448] ;  /* 0x00011200ff5c7b82 */ /* 0x000ee60000000800 */
[----:B------:R-:W2:Y:S04]  /*a410*/  LDL R91, [R1+0x14] ;  /* 0x00001400015b7983 */ /* 0x000ea80000100800 */
[----:B------:R-:W4:Y:S01]  /*a420*/  LDL R93, [R1] ;  /* 0x00000000015d7983 */ /* 0x000f220000100800 */
[----:B------:R-:W5:Y:S01]  /*a430*/  LDC.64 R10, c[0x0][0x9e0] ;  /* 0x00027800ff0a7b82 */ /* 0x000f620000000a00 */
[----:B------:R-:W-:Y:S01]  /*a440*/  LOP3.LUT R18, R18, 0xfffffff7, RZ, 0xc0, !PT ;  /* 0xfffffff712127812 */ /* 0x000fe200078ec0ff */
[----:B------:R-:W-:Y:S01]  /*a450*/  IMAD.U32 R5, RZ, RZ, UR38 ;  /* 0x00000026ff057e24 */ /* 0x000fe2000f8e00ff */
[----:B------:R-:W-:Y:S01]  /*a460*/  ULDC UR29, c[0x0][0x9dc] ;  /* 0x00027700001d7ab9 */ /* 0x000fe20000000800 */
[----:B---3--:R-:W-:-:S13]  /*a470*/  ISETP.NE.AND P1, PT, R92, 0x1, PT ;  /* 0x000000015c00780c */ /* 0x008fda0003f25270 */
[----:B------:R-:W3:Y:S08]  /*a480*/  @P1 LDC R0, c[0x0][0x44c] ;  /* 0x00011300ff001b82 */ /* 0x000ef00000000800 */
[----:B01----:R-:W0:Y:S01]  /*a490*/  @P1 LDC R3, c[0x0][0x450] ;  /* 0x00011400ff031b82 */ /* 0x003e220000000800 */
[----:B------:R-:W-:Y:S01]  /*a4a0*/  @P1 LOP3.LUT R18, R18, 0x8, RZ, 0xfc, !PT ;  /* 0x0000000812121812 */ /* 0x000fe200078efcff */
[----:B------:R-:W-:-:S03]  /*a4b0*/  ULOP3.LUT UR4, URZ, UR29, URZ, 0x33, !UPT ;  /* 0x0000001d3f047292 */ /* 0x000fc6000f8e333f */
[----:B------:R-:W-:Y:S01]  /*a4c0*/  LOP3.LUT R18, R18, 0xfffffffb, RZ, 0xc0, !PT ;  /* 0xfffffffb12127812 */ /* 0x000fe200078ec0ff */
[----:B--2---:R-:W-:-:S04]  /*a4d0*/  IMAD.IADD R13, R4, 0x1, R91 ;  /* 0x00000001040d7824 */ /* 0x004fc800078e025b */
[----:B---3--:R-:W-:-:S05]  /*a4e0*/  @P1 IMAD.HI.U32 R0, R13, R0, RZ ;  /* 0x000000000d001227 */ /* 0x008fca00078e00ff */
[----:B0-----:R-:W-:Y:S01]  /*a4f0*/  @P1 SHF.R.U32.HI R13, RZ, R3, R0 ;  /* 0x00000003ff0d1219 */ /* 0x001fe20000011600 */
[----:B------:R-:W-:-:S04]  /*a500*/  IMAD.MOV.U32 R3, RZ, RZ, -0x80 ;  /* 0xffffff80ff037424 */ /* 0x000fc800078e00ff */
[----:B------:R-:W0:Y:S01]  /*a510*/  SHFL.IDX PT, R21, R13, RZ, 0x1c1f ;  /* 0x001c1fff0d157589 */ /* 0x000e2200000e0000 */
[----:B------:R-:W-:Y:S01]  /*a520*/  IMAD R90, R88, R3, 0x80 ;  /* 0x00000080585a7424 */ /* 0x000fe200078e0203 */
[----:B-----5:R-:W-:Y:S01]  /*a530*/  ISETP.GE.AND P1, PT, R11, 0x1, PT ;  /* 0x000000010b00780c */ /* 0x020fe20003f26270 */
[----:B------:R-:W-:-:S03]  /*a540*/  VIADD R0, R12, 0x16840 ;  /* 0x000168400c007836 */ /* 0x000fc60000000000 */
[----:B------:R-:W-:-:S04]  /*a550*/  IADD3 R3, -R155, 0x1, R90 ;  /* 0x000000019b037810 */ /* 0x000fc80007ffe15a */
[----:B----4-:R-:W-:Y:S02]  /*a560*/  IADD3 R3, -R156, R3, R93 ;  /* 0x000000039c037210 */ /* 0x010fe40007ffe15d */
[----:B------:R-:W-:Y:S02]  /*a570*/  PRMT R0, R5, 0x654, R0 ;  /* 0x0000065405007816 */ /* 0x000fe40000000000 */
[----:B------:R-:W-:Y:S01]  /*a580*/  IADD3 R20, -R155, R93, R90 ;  /* 0x0000005d9b147210 */ /* 0x000fe20007ffe15a */
[C---:B------:R-:W-:Y:S01]  /*a590*/  IMAD.IADD R7, R3.reuse, 0x1, R10 ;  /* 0x0000000103077824 */ /* 0x040fe200078e020a */
[----:B------:R1:W-:Y:S01]  /*a5a0*/  SYNCS.ARRIVE.TRANS64.RED.A1T0 RZ, [R0+URZ], RZ ;  /* 0x000000ff00ff79a7 */ /* 0x0003e2000810043f */
[----:B------:R-:W-:Y:S01]  /*a5b0*/  VIADD R12, R3, UR4 ;  /* 0x00000004030c7c36 */ /* 0x000fe20008000000 */
[----:B------:R-:W-:Y:S02]  /*a5c0*/  @P1 LOP3.LUT R18, R18, 0x4, RZ, 0xfc, !PT ;  /* 0x0000000412121812 */ /* 0x000fe400078efcff */
[----:B-1----:R-:W-:Y:S01]  /*a5d0*/  LEA R0, R88, 0xffffff80, 0x7 ;  /* 0xffffff8058007811 */ /* 0x002fe200078e38ff */
[----:B0-----:R-:W-:Y:S01]  /*a5e0*/  IMAD.IADD R3, R12, 0x1, R21 ;  /* 0x000000010c037824 */ /* 0x001fe200078e0215 */
[----:B------:R-:W-:Y:S01]  /*a5f0*/  VIADDMNMX R6, R21, R7, R20, PT ;  /* 0x0000000715067246 */ /* 0x000fe20003800114 */
[----:B------:R-:W-:Y:S06]  /*a600*/  @!P1 BRA `(.L_x_1697) ;  /* 0x0000000000509947 */ /* 0x000fec0003800000 */
[----:B------:R-:W-:Y:S01]  /*a610*/  IADD3 R21, -R156, R93, R21 ;  /* 0x0000005d9c157210 */ /* 0x000fe20007ffe115 */
[----:B------:R-:W-:Y:S03]  /*a620*/  BSSY B0, `(.L_x_1698) ;  /* 0x000000e000007945 */ /* 0x000fe60003800000 */
[----:B------:R-:W-:-:S13]  /*a630*/  ISETP.GT.AND P1, PT, R21, -0x1, PT ;  /* 0xffffffff1500780c */ /* 0x000fda0003f24270 */
        /* <DEDUP_REMOVED lines=8> */
.L_x_1699:
[----:B------:R-:W-:-:S13]  /*a6c0*/  ISETP.NE.AND P1, PT, R11, 0x1, PT ;  /* 0x000000010b00780c */ /* 0x000fda0003f25270 */
[----:B------:R-:W0:Y:S02]  /*a6d0*/  @P1 LDC.64 R4, c[0x0][0x9e8] ;  /* 0x00027a00ff041b82 */ /* 0x000e240000000a00 */
[----:B0-----:R-:W-:-:S05]  /*a6e0*/  @P1 IMAD.HI.U32 R4, R21, R4, RZ ;  /* 0x0000000415041227 */ /* 0x001fca00078e00ff */
[----:B------:R-:W-:-:S07]  /*a6f0*/  @P1 SHF.R.U32.HI R21, RZ, R5, R4 ;  /* 0x00000005ff151219 */ /* 0x000fce0000011604 */
.L_x_1700:
[----:B------:R-:W-:Y:S05]  /*a700*/  BSYNC B0 ;  /* 0x0000000000007941 */ /* 0x000fea0003800000 */
.L_x_1698:
[----:B------:R-:W-:-:S04]  /*a710*/  IMAD R4, R21, R11, -R0 ;  /* 0x0000000b15047224 */ /* 0x000fc800078e0a00 */
[----:B------:R-:W-:-:S05]  /*a720*/  IMAD.IADD R4, R4, 0x1, -R155 ;  /* 0x0000000104047824 */ /* 0x000fca00078e0a9b */
[----:B------:R-:W-:Y:S02]  /*a730*/  VIMNMX R3, R3, R4, !PT ;  /* 0x0000000403037248 */ /* 0x000fe40007fe0100 */
[----:B------:R-:W-:-:S07]  /*a740*/  VIADDMNMX R6, R4, R11, R6, PT ;  /* 0x0000000b04067246 */ /* 0x000fce0003800106 */
.L_x_1697:
[C---:B------:R-:W-:Y:S02]  /*a750*/  ISETP.GE.AND P1, PT, R90.reuse, 0x2, PT ;  /* 0x000000025a00780c */ /* 0x040fe40003f26270 */
[C---:B------:R-:W-:Y:S02]  /*a760*/  ISETP.GE.AND P6, PT, R90.reuse, 0x9, PT ;  /* 0x000000095a00780c */ /* 0x040fe40003fc6270 */
[----:B------:R-:W-:Y:S02]  /*a770*/  ISETP.GT.AND P2, PT, R3, 0x1, !P1 ;  /* 0x000000010300780c */ /* 0x000fe40004f44270 */
[----:B------:R-:W-:Y:S02]  /*a780*/  ISETP.GE.AND P3, PT, R90, 0xa, PT ;  /* 0x0000000a5a00780c */ /* 0x000fe40003f66270 */
[----:B------:R-:W-:Y:S02]  /*a790*/  ISETP.LT.OR P2, PT, R6, 0x2, P2 ;  /* 0x000000020600780c */ /* 0x000fe40001741670 */
[----:B------:R-:W-:-:S02]  /*a7a0*/  LOP3.LUT R18, R18, 0xfffffffe, RZ, 0xc0, !PT ;  /* 0xfffffffe12127812 */ /* 0x000fc400078ec0ff */
[----:B------:R-:W-:Y:S02]  /*a7b0*/  FSEL R25, R25, -INF , !P2 ;  /* 0xff80000019197808 */ /* 0x000fe40005000000 */
[----:B------:R-:W-:Y:S02]  /*a7c0*/  ISETP.GT.AND P2, PT, R3, 0x8, !P6 ;  /* 0x000000080300780c */ /* 0x000fe40007744270 */
[----:B------:R-:W-:Y:S02]  /*a7d0*/  ISETP.GE.AND P5, PT, R90, 0x1, PT ;  /* 0x000000015a00780c */ /* 0x000fe40003fa6270 */
[----:B------:R-:W-:Y:S02]  /*a7e0*/  ISETP.LT.OR P2, PT, R6, 0x9, P2 ;  /* 0x000000090600780c */ /* 0x000fe40001741670 */
[----:B------:R-:W-:Y:S02]  /*a7f0*/  @P3 LOP3.LUT R18, R18, 0x1, RZ, 0xfc, !PT ;  /* 0x0000000112123812 */ /* 0x000fe400078efcff */
[----:B------:R-:W-:-:S02]  /*a800*/  FSEL R28, R28, -INF , !P2 ;  /* 0xff8000001c1c7808 */ /* 0x000fc40005000000 */
[----:B------:R-:W-:Y:S02]  /*a810*/  ISETP.GT.AND P2, PT, R3, 0x9, !P3 ;  /* 0x000000090300780c */ /* 0x000fe40005f44270 */
        /* <DEDUP_REMOVED lines=161> */
[----:B------:R-:W-:-:S04]  /*b230*/  ISETP.GT.AND P4, PT, R3, RZ, !P5 ;  /* 0x000000ff0300720c */ /* 0x000fc80006f84270 */
[----:B------:R-:W-:-:S04]  /*b240*/  ISETP.LT.OR P4, PT, R6, 0x1, P4 ;  /* 0x000000010600780c */ /* 0x000fc80002781670 */
[----:B------:R-:W-:Y:S02]  /*b250*/  FSEL R24, R24, -INF , !P4 ;  /* 0xff80000018187808 */ /* 0x000fe40006000000 */
[----:B------:R-:W-:-:S13]  /*b260*/  ISETP.GE.AND P4, PT, R90, 0x7a, PT ;  /* 0x0000007a5a00780c */ /* 0x000fda0003f86270 */
[----:B------:R-:W-:Y:S02]  /*b270*/  @P4 LOP3.LUT R18, R18, 0x10000000, RZ, 0xfc, !PT ;  /* 0x1000000012124812 */ /* 0x000fe400078efcff */
[----:B------:R-:W-:Y:S02]  /*b280*/  ISETP.GT.AND P4, PT, R3, 0x79, !P4 ;  /* 0x000000790300780c */ /* 0x000fe40006784270 */
[----:B------:R-:W0:Y:S02]  /*b290*/  SHFL.IDX PT, R3, R13, 0x1, 0x1c1f ;  /* 0x003c1f000d037f89 */ /* 0x000e2400000e0000 */
[----:B------:R-:W-:-:S04]  /*b2a0*/  ISETP.LT.OR P4, PT, R6, 0x7a, P4 ;  /* 0x0000007a0600780c */ /* 0x000fc80002781670 */
[----:B------:R-:W-:Y:S02]  /*b2b0*/  FSEL R85, R85, -INF , !P4 ;  /* 0xff80000055557808 */ /* 0x000fe40006000000 */
[----:B------:R-:W-:Y:S02]  /*b2c0*/  ISETP.GE.AND P4, PT, R11, 0x1, PT ;  /* 0x000000010b00780c */ /* 0x000fe40003f86270 */
[----:B0-----:R-:W-:Y:S01]  /*b2d0*/  VIADDMNMX R20, R3, R7, R20, PT ;  /* 0x0000000703147246 */ /* 0x001fe20003800114 */
[----:B------:R-:W-:-:S10]  /*b2e0*/  IMAD.IADD R12, R12, 0x1, R3 ;  /* 0x000000010c0c7824 */ /* 0x000fd400078e0203 */
[----:B------:R-:W-:Y:S05]  /*b2f0*/  @!P4 BRA `(.L_x_1701) ;  /* 0x000000000050c947 */ /* 0x000fea0003800000 */
        /* <DEDUP_REMOVED lines=11> */
.L_x_1703:
[----:B------:R-:W-:-:S13]  /*b3b0*/  ISETP.NE.AND P4, PT, R11, 0x1, PT ;  /* 0x000000010b00780c */ /* 0x000fda0003f85270 */
[----:B------:R-:W0:Y:S02]  /*b3c0*/  @P4 LDC.64 R4, c[0x0][0x9e8] ;  /* 0x00027a00ff044b82 */ /* 0x000e240000000a00 */
[----:B0-----:R-:W-:-:S05]  /*b3d0*/  @P4 IMAD.HI.U32 R4, R3, R4, RZ ;  /* 0x0000000403044227 */ /* 0x001fca00078e00ff */
[----:B------:R-:W-:-:S07]  /*b3e0*/  @P4 SHF.R.U32.HI R3, RZ, R5, R4 ;  /* 0x00000005ff034219 */ /* 0x000fce0000011604 */
.L_x_1704:
[----:B------:R-:W-:Y:S05]  /*b3f0*/  BSYNC B0 ;  /* 0x0000000000007941 */ /* 0x000fea0003800000 */
.L_x_1702:
[----:B------:R-:W-:-:S04]  /*b400*/  IMAD R0, R3, R11, -R0 ;  /* 0x0000000b03007224 */ /* 0x000fc800078e0a00 */
[----:B------:R-:W-:-:S05]  /*b410*/  IMAD.IADD R3, R0, 0x1, -R155 ;  /* 0x0000000100037824 */ /* 0x000fca00078e0a9b */
[----:B------:R-:W-:Y:S02]  /*b420*/  VIMNMX R12, R12, R3, !PT ;  /* 0x000000030c0c7248 */ /* 0x000fe40007fe0100 */
[----:B------:R-:W-:-:S07]  /*b430*/  VIADDMNMX R20, R3, R11, R20, PT ;  /* 0x0000000b03147246 */ /* 0x000fce0003800114 */
.L_x_1701:
[C---:B------:R-:W-:Y:S01]  /*b440*/  ISETP.GT.AND P1, PT, R12.reuse, 0x1, !P1 ;  /* 0x000000010c00780c */ /* 0x040fe20004f24270 */
[----:B------:R-:W-:Y:S01]  /*b450*/  ULDC UR30, c[0x0][0x988] ;  /* 0x00026200001e7ab9 */ /* 0x000fe20000000800 */
[----:B------:R-:W-:Y:S02]  /*b460*/  ISETP.GT.AND P6, PT, R12, 0x8, !P6 ;  /* 0x000000080c00780c */ /* 0x000fe400077c4270 */
[C---:B------:R-:W-:Y:S02]  /*b470*/  ISETP.LT.OR P1, PT, R20.reuse, 0x2, P1 ;  /* 0x000000021400780c */ /* 0x040fe40000f21670 */
[----:B------:R-:W-:Y:S02]  /*b480*/  ISETP.LT.OR P6, PT, R20, 0x9, P6 ;  /* 0x000000091400780c */ /* 0x000fe400037c1670 */
[----:B------:R-:W-:Y:S02]  /*b490*/  FSEL R27, R27, -INF , !P1 ;  /* 0xff8000001b1b7808 */ /* 0x000fe40004800000 */
[----:B------:R-:W-:-:S02]  /*b4a0*/  LOP3.LUT P1, RZ, R18, 0x1, RZ, 0xc0, !PT ;  /* 0x0000000112ff7812 */ /* 0x000fc4000782c0ff */
[----:B------:R-:W-:Y:S02]  /*b4b0*/  FSEL R30, R30, -INF , !P6 ;  /* 0xff8000001e1e7808 */ /* 0x000fe40007000000 */
[----:B------:R-:W-:Y:S02]  /*b4c0*/  ISETP.GT.AND P1, PT, R12, 0x9, !P1 ;  /* 0x000000090c00780c */ /* 0x000fe40004f24270 */
[----:B------:R-:W-:Y:S02]  /*b4d0*/  LOP3.LUT P6, RZ, R18, 0x4000000, RZ, 0xc0, !PT ;  /* 0x0400000012ff7812 */ /* 0x000fe400078cc0ff */
[----:B------:R-:W-:Y:S02]  /*b4e0*/  ISETP.LT.OR P1, PT, R20, 0xa, P1 ;  /* 0x0000000a1400780c */ /* 0x000fe40000f21670 */
[----:B------:R-:W-:Y:S02]  /*b4f0*/  LOP3.LUT P4, RZ, R18, 0x2000000, RZ, 0xc0, !PT ;  /* 0x0200000012ff7812 */ /* 0x000fe4000788c0ff */
        /* <DEDUP_REMOVED lines=19> */
[----:B------:R-:W-:Y:S02]  /*b630*/  LOP3.LUT P6, RZ, R18, 0x8000, RZ, 0xc0, !PT ;  /* 0x0000800012ff7812 */ /* 0x000fe400078cc0ff */
[----:B------:R-:W-:Y:S02]  /*b640*/  ISETP.GT.AND P1, PT, R12, 0x19, !P1 ;  /* 0x000000190c00780c */ /* 0x000fe40004f24270 */
[----:B------:R-:W-:Y:S02]  /*b650*/  FMNMX.FTZ R0, R40, R3, !PT ;  /* 0x0000000328007209 */ /* 0x000fe40007810000 */
[----:B------:R-:W-:Y:S02]  /*b660*/  ISETP.LT.OR P1, PT, R20, 0x1a, P1 ;  /* 0x0000001a1400780c */ /* 0x000fe40000f21670 */
[----:B------:R-:W-:Y:S02]  /*b670*/  FMNMX.FTZ R3, R41, R0, !PT ;  /* 0x0000000029037209 */ /* 0x000fe40007810000 */
[----:B------:R-:W-:-:S02]  /*b680*/  FSEL R39, R39, -INF , !P1 ;  /* 0xff80000027277808 */ /* 0x000fc40004800000 */
[C---:B------:R-:W-:Y:S02]  /*b690*/  LOP3.LUT P1, RZ, R18.reuse, 0x800000, RZ, 0xc0, !PT ;  /* 0x0080000012ff7812 */ /* 0x040fe4000782c0ff */
[----:B------:R-:W-:Y:S02]  /*b6a0*/  LOP3.LUT P4, RZ, R18, 0x4000, RZ, 0xc0, !PT ;  /* 0x0000400012ff7812 */ /* 0x000fe4000788c0ff */
[----:B------:R-:W-:Y:S02]  /*b6b0*/  ISETP.GT.AND P1, PT, R12, 0x20, !P1 ;  /* 0x000000200c00780c */ /* 0x000fe40004f24270 */
[----:B------:R-:W-:Y:S02]  /*b6c0*/  FMNMX.FTZ R0, R44, R3, !PT ;  /* 0x000000032c007209 */ /* 0x000fe40007810000 */
[----:B------:R-:W-:Y:S02]  /*b6d0*/  ISETP.LT.OR P1, PT, R20, 0x21, P1 ;  /* 0x000000211400780c */ /* 0x000fe40000f21670 */
[----:B------:R-:W-:-:S02]  /*b6e0*/  FMNMX.FTZ R3, R45, R0, !PT ;  /* 0x000000002d037209 */ /* 0x000fc40007810000 */
[----:B------:R-:W-:Y:S02]  /*b6f0*/  FSEL R42, R42, -INF , !P1 ;  /* 0xff8000002a2a7808 */ /* 0x000fe40004800000 */
[----:B------:R-:W-:Y:S02]  /*b700*/  LOP3.LUT P1, RZ, R18, 0x400000, RZ, 0xc0, !PT ;  /* 0x0040000012ff7812 */ /* 0x000fe4000782c0ff */
[----:B------:R-:W-:Y:S02]  /*b710*/  FMNMX.FTZ R0, R48, R3, !PT ;  /* 0x0000000330007209 */ /* 0x000fe40007810000 */
[----:B------:R-:W-:Y:S02]  /*b720*/  ISETP.GT.AND P1, PT, R12, 0x21, !P1 ;  /* 0x000000210c00780c */ /* 0x000fe40004f24270 */
[----:B------:R-:W-:Y:S02]  /*b730*/  FMNMX.FTZ R3, R49, R0, !PT ;  /* 0x0000000031037209 */ /* 0x000fe40007810000 */
        /* <DEDUP_REMOVED lines=43> */
[C---:B------:R-:W-:Y:S01]  /*b9f0*/  ISETP.GT.AND P5, PT, R12.reuse, RZ, !P5 ;  /* 0x000000ff0c00720c */ /* 0x040fe20006fa4270 */
[----:B------:R-:W0:Y:S01]  /*ba00*/  SHFL.BFLY PT, R3, R0, 0x2, 0x1f ;  /* 0x0c401f0000037f89 */ /* 0x000e2200000e0000 */
[----:B------:R-:W-:Y:S02]  /*ba10*/  FSEL R55, R55, -INF , !P1 ;  /* 0xff80000037377808 */ /* 0x000fe40004800000 */
[----:B------:R-:W-:Y:S02]  /*ba20*/  ISETP.GT.AND P1, PT, R12, 0x40, !P6 ;  /* 0x000000400c00780c */ /* 0x000fe40007724270 */
[C---:B------:R-:W-:Y:S02]  /*ba30*/  ISETP.LT.OR P5, PT, R20.reuse, 0x1, P5 ;  /* 0x000000011400780c */ /* 0x040fe40002fa1670 */
[----:B------:R-:W-:Y:S02]  /*ba40*/  ISETP.LT.OR P1, PT, R20, 0x41, P1 ;  /* 0x000000411400780c */ /* 0x000fe40000f21670 */
[----:B------:R-:W-:-:S02]  /*ba50*/  FSEL R26, R26, -INF , !P5 ;  /* 0xff8000001a1a7808 */ /* 0x000fc40006800000 */
[----:B------:R-:W-:Y:S02]  /*ba60*/  FSEL R58, R58, -INF , !P1 ;  /* 0xff8000003a3a7808 */ /* 0x000fe40004800000 */
[----:B------:R-:W-:Y:S02]  /*ba70*/  ISETP.GT.AND P1, PT, R12, 0x41, !P4 ;  /* 0x000000410c00780c */ /* 0x000fe40006724270 */
[----:B------:R-:W-:Y:S02]  /*ba80*/  LOP3.LUT P6, RZ, R18, 0x10, RZ, 0xc0, !PT ;  /* 0x0000001012ff7812 */ /* 0x000fe400078cc0ff */
[----:B------:R-:W-:Y:S02]  /*ba90*/  ISETP.LT.OR P1, PT, R20, 0x42, P1 ;  /* 0x000000421400780c */ /* 0x000fe40000f21670 */
[----:B------:R-:W-:Y:S02]  /*baa0*/  FMNMX.FTZ R13, R26, R27, !PT ;  /* 0x0000001b1a0d7209 */ /* 0x000fe40007810000 */
[----:B------:R-:W-:-:S02]  /*bab0*/  FSEL R59, R59, -INF , !P1 ;  /* 0xff8000003b3b7808 */ /* 0x000fc40004800000 */
[----:B------:R-:W-:Y:S02]  /*bac0*/  LOP3.LUT P1, RZ, R18, 0x2000, RZ, 0xc0, !PT ;  /* 0x0000200012ff7812 */ /* 0x000fe4000782c0ff */
[----:B0-----:R-:W-:Y:S02]  /*bad0*/  FMNMX.FTZ R5, R0, R3, !PT ;  /* 0x0000000300057209 */ /* 0x001fe40007810000 */
[----:B------:R-:W-:Y:S02]  /*bae0*/  ISETP.GT.AND P1, PT, R12, 0x48, !P1 ;  /* 0x000000480c00780c */ /* 0x000fe40004f24270 */
[----:B------:R-:W-:Y:S01]  /*baf0*/  FMNMX.FTZ R0, R30, R13, !PT ;  /* 0x0000000d1e007209 */ /* 0x000fe20007810000 */
[----:B------:R-:W0:Y:S01]  /*bb00*/  SHFL.BFLY PT, R4, R5, 0x1, 0x1f ;  /* 0x0c201f0005047f89 */ /* 0x000e2200000e0000 */
[----:B------:R-:W-:Y:S02]  /*bb10*/  ISETP.LT.OR P1, PT, R20, 0x49, P1 ;  /* 0x000000491400780c */ /* 0x000fe40000f21670 */
[----:B------:R-:W-:-:S02]  /*bb20*/  FMNMX.FTZ R13, R31, R0, !PT ;  /* 0x000000001f0d7209 */ /* 0x000fc40007810000 */
[----:B------:R-:W-:Y:S02]  /*bb30*/  FSEL R62, R62, -INF , !P1 ;  /* 0xff8000003e3e7808 */ /* 0x000fe40004800000 */
[C---:B------:R-:W-:Y:S02]  /*bb40*/  LOP3.LUT P1, RZ, R18.reuse, 0x1000, RZ, 0xc0, !PT ;  /* 0x0000100012ff7812 */ /* 0x040fe4000782c0ff */
[----:B------:R-:W-:Y:S02]  /*bb50*/  LOP3.LUT P4, RZ, R18, 0x2, RZ, 0xc0, !PT ;  /* 0x0000000212ff7812 */ /* 0x000fe4000788c0ff */
        /* <DEDUP_REMOVED lines=8> */
[----:B0-----:R-:W-:-:S02]  /*bbe0*/  FMNMX.FTZ R3, R5, R4, !PT ;  /* 0x0000000405037209 */ /* 0x001fc40007810000 */
[----:B------:R-:W-:Y:S02]  /*bbf0*/  ISETP.LT.OR P1, PT, R20, 0x51, P1 ;  /* 0x000000511400780c */ /* 0x000fe40000f21670 */
[----:B------:R-:W-:Y:S01]  /*bc00*/  FMNMX.FTZ R21, R39, R0, !PT ;  /* 0x0000000027157209 */ /* 0x000fe20007810000 */
[----:B------:R-:W-:Y:S01]  /*bc10*/  FMUL.FTZ R4, R3, UR30 ;  /* 0x0000001e03047c20 */ /* 0x000fe20008410000 */
[----:B------:R-:W-:Y:S02]  /*bc20*/  FSEL R66, R66, -INF , !P1 ;  /* 0xff80000042427808 */ /* 0x000fe40004800000 */
[----:B------:R-:W-:Y:S02]  /*bc30*/  LOP3.LUT P1, RZ, R18, 0x400, RZ, 0xc0, !PT ;  /* 0x0000040012ff7812 */ /* 0x000fe4000782c0ff */
[----:B------:R-:W-:Y:S02]  /*bc40*/  FMNMX.FTZ R0, R42, R21, !PT ;  /* 0x000000152a007209 */ /* 0x000fe40007810000 */
[----:B------:R-:W-:-:S02]  /*bc50*/  ISETP.GT.AND P1, PT, R12, 0x51, !P1 ;  /* 0x000000510c00780c */ /* 0x000fc40004f24270 */
[----:B------:R-:W-:Y:S02]  /*bc60*/  ISETP.GT.AND P2, PT, R12, 0x71, !P2 ;  /* 0x000000710c00780c */ /* 0x000fe40005744270 */
[----:B------:R-:W-:Y:S02]  /*bc70*/  ISETP.LT.OR P1, PT, R20, 0x52, P1 ;  /* 0x000000521400780c */ /* 0x000fe40000f21670 */
[----:B------:R-:W-:Y:S02]  /*bc80*/  ISETP.GT.AND P3, PT, R12, 0x78, !P3 ;  /* 0x000000780c00780c */ /* 0x000fe40005f64270 */
[----:B------:R-:W-:Y:S02]  /*bc90*/  FSEL R67, R67, -INF , !P1 ;  /* 0xff80000043437808 */ /* 0x000fe40004800000 */
[----:B------:R-:W-:Y:S02]  /*bca0*/  LOP3.LUT P1, RZ, R18, 0x200, RZ, 0xc0, !PT ;  /* 0x0000020012ff7812 */ /* 0x000fe4000782c0ff */
[----:B------:R-:W-:-:S02]  /*bcb0*/  ISETP.LT.OR P2, PT, R20, 0x72, P2 ;  /* 0x000000721400780c */ /* 0x000fc40001741670 */
[----:B------:R-:W-:Y:S02]  /*bcc0*/  ISETP.GT.AND P1, PT, R12, 0x58, !P1 ;  /* 0x000000580c00780c */ /* 0x000fe40004f24270 */
[C---:B------:R-:W-:Y:S02]  /*bcd0*/  ISETP.LT.OR P3, PT, R20.reuse, 0x79, P3 ;  /* 0x000000791400780c */ /* 0x040fe40001f61670 */
[----:B------:R-:W-:Y:S02]  /*bce0*/  ISETP.LT.OR P1, PT, R20, 0x59, P1 ;  /* 0x000000591400780c */ /* 0x000fe40000f21670 */
[----:B------:R-:W-:Y:S02]  /*bcf0*/  FSEL R83, R83, -INF , !P2 ;  /* 0xff80000053537808 */ /* 0x000fe40005000000 */
[----:B------:R-:W-:Y:S02]  /*bd00*/  FSEL R70, R70, -INF , !P1 ;  /* 0xff80000046467808 */ /* 0x000fe40004800000 */
[----:B------:R-:W-:-:S02]  /*bd10*/  LOP3.LUT P1, RZ, R18, 0x100, RZ, 0xc0, !PT ;  /* 0x0000010012ff7812 */ /* 0x000fc4000782c0ff */
[----:B------:R-:W-:Y:S02]  /*bd20*/  FSEL R86, R86, -INF , !P3 ;  /* 0xff80000056567808 */ /* 0x000fe40005800000 */
        /* <DEDUP_REMOVED lines=15> */
[----:B------:R-:W-:-:S04]  /*be20*/  ISETP.GT.AND P1, PT, R12, 0x69, !P6 ;  /* 0x000000690c00780c */ /* 0x000fc80007724270 */
[----:B------:R-:W-:-:S04]  /*be30*/  ISETP.LT.OR P1, PT, R20, 0x6a, P1 ;  /* 0x0000006a1400780c */ /* 0x000fc80000f21670 */
[----:B------:R-:W-:Y:S02]  /*be40*/  FSEL R79, R79, -INF , !P1 ;  /* 0xff8000004f4f7808 */ /* 0x000fe40004800000 */
[----:B------:R-:W-:Y:S02]  /*be50*/  ISETP.GT.AND P1, PT, R12, 0x70, !P4 ;  /* 0x000000700c00780c */ /* 0x000fe40006724270 */
[----:B------:R-:W-:Y:S02]  /*be60*/  LOP3.LUT P4, RZ, R18, 0x10000000, RZ, 0xc0, !PT ;  /* 0x1000000012ff7812 */ /* 0x000fe4000788c0ff */
[----:B------:R-:W-:-:S04]  /*be70*/  ISETP.LT.OR P1, PT, R20, 0x71, P1 ;  /* 0x000000711400780c */ /* 0x000fc80000f21670 */
[----:B------:R-:W-:Y:S02]  /*be80*/  FSEL R82, R82, -INF , !P1 ;  /* 0xff80000052527808 */ /* 0x000fe40004800000 */
[----:B------:R-:W-:-:S04]  /*be90*/  FSETP.NEU.FTZ.AND P1, PT, R3, -INF , PT ;  /* 0xff8000000300780b */ /* 0x000fc80003f3d000 */
[----:B------:R-:W-:Y:S02]  /*bea0*/  FSEL R4, R4, RZ, P1 ;  /* 0x000000ff04047208 */ /* 0x000fe40000800000 */
[----:B------:R-:W-:Y:S02]  /*beb0*/  ISETP.GT.AND P1, PT, R12, 0x79, !P4 ;  /* 0x000000790c00780c */ /* 0x000fe40006724270 */
[----:B------:R-:W-:Y:S01]  /*bec0*/  ISETP.NE.AND P4, PT, R92, 0x1, PT ;  /* 0x000000015c00780c */ /* 0x000fe20003f85270 */
[--C-:B------:R-:W-:Y:S01]  /*bed0*/  FFMA.FTZ R5, R25, UR30, -R4.reuse ;  /* 0x0000001e19057c23 */ /* 0x100fe20008010804 */
[----:B------:R-:W-:Y:S01]  /*bee0*/  FMNMX.FTZ R25, R43, R0, !PT ;  /* 0x000000002b197209 */ /* 0x000fe20007810000 */
[--C-:B------:R-:W-:Y:S01]  /*bef0*/  FFMA.FTZ R7, R29, UR30, -R4.reuse ;  /* 0x0000001e1d077c23 */ /* 0x100fe20008010804 */
[--C-:B------:R-:W-:Y:S01]  /*bf00*/  FFMA.FTZ R33, R33, UR30, -R4.reuse ;  /* 0x0000001e21217c23 */ /* 0x100fe20008010804 */
[--C-:B------:R-:W-:Y:S01]  /*bf10*/  FFMA.FTZ R37, R37, UR30, -R4.reuse ;  /* 0x0000001e25257c23 */ /* 0x100fe20008010804 */
[----:B------:R-:W-:Y:S01]  /*bf20*/  FMNMX.FTZ R0, R46, R25, !PT ;  /* 0x000000192e007209 */ /* 0x000fe20007810000 */
[--C-:B------:R-:W-:Y:S01]  /*bf30*/  FFMA.FTZ R41, R41, UR30, -R4.reuse ;  /* 0x0000001e29297c23 */ /* 0x100fe20008010804 */
[----:B------:R0:W-:Y:S01]  /*bf40*/  MUFU.EX2 R13, R33 ;  /* 0x00000021000d7308 */ /* 0x0001e20000000800 */
[--C-:B------:R-:W-:Y:S01]  /*bf50*/  FFMA.FTZ R45, R45, UR30, -R4.reuse ;  /* 0x0000001e2d2d7c23 */ /* 0x100fe20008010804 */
[----:B------:R-:W-:Y:S01]  /*bf60*/  FMNMX.FTZ R25, R47, R0, !PT ;  /* 0x000000002f197209 */ /* 0x000fe20007810000 */
[--C-:B------:R-:W-:Y:S01]  /*bf70*/  FFMA.FTZ R6, R57, UR30, -R4.reuse ;  /* 0x0000001e39067c23 */ /* 0x100fe20008010804 */
[----:B------:R-:W-:Y:S01]  /*bf80*/  ISETP.LT.OR P1, PT, R20, 0x7a, P1 ;  /* 0x0000007a1400780c */ /* 0x000fe20000f21670 */
[--C-:B------:R-:W-:Y:S01]  /*bf90*/  FFMA.FTZ R53, R53, UR30, -R4.reuse ;  /* 0x0000001e35357c23 */ /* 0x100fe20008010804 */
[----:B------:R-:W-:Y:S01]  /*bfa0*/  FMNMX.FTZ R0, R50, R25, !PT ;  /* 0x0000001932007209 */ /* 0x000fe20007810000 */
[--C-:B------:R-:W-:Y:S01]  /*bfb0*/  FFMA.FTZ R148, R24, UR30, -R4.reuse ;  /* 0x0000001e18947c23 */ /* 0x100fe20008010804 */
[----:B------:R1:W-:Y:S01]  /*bfc0*/  MUFU.EX2 R21, R37 ;  /* 0x0000002500157308 */ /* 0x0003e20000000800 */
[----:B------:R-:W-:Y:S01]  /*bfd0*/  FSEL R87, R87, -INF , !P1 ;  /* 0xff80000057577808 */ /* 0x000fe20004800000 */
[--C-:B------:R-:W-:Y:S01]  /*bfe0*/  FFMA.FTZ R150, R28, UR30, -R4.reuse ;  /* 0x0000001e1c967c23 */ /* 0x100fe20008010804 */
[----:B------:R-:W-:Y:S01]  /*bff0*/  FMNMX.FTZ R29, R51, R0, !PT ;  /* 0x00000000331d7209 */ /* 0x000fe20007810000 */
[--C-:B------:R-:W-:Y:S01]  /*c000*/  FFMA.FTZ R49, R49, UR30, -R4.reuse ;  /* 0x0000001e31317c23 */ /* 0x100fe20008010804 */
[--C-:B------:R-:W-:Y:S01]  /*c010*/  FFMA.FTZ R144, R32, UR30, -R4.reuse ;  /* 0x0000001e20907c23 */ /* 0x100fe20008010804 */
[--C-:B------:R-:W-:Y:S01]  /*c020*/  FFMA.FTZ R146, R36, UR30, -R4.reuse ;  /* 0x0000001e24927c23 */ /* 0x100fe20008010804 */
[----:B------:R-:W-:Y:S01]  /*c030*/  FMNMX.FTZ R0, R54, R29, !PT ;  /* 0x0000001d36007209 */ /* 0x000fe20007810000 */
[----:B------:R2:W-:Y:S01]  /*c040*/  MUFU.EX2 R25, R41 ;  /* 0x0000002900197308 */ /* 0x0005e20000000800 */
        /* <DEDUP_REMOVED lines=10> */
[----:B0-----:R-:W-:Y:S01]  /*c0f0*/  FMNMX.FTZ R33, R59, R0, !PT ;  /* 0x000000003b217209 */ /* 0x001fe20007810000 */
[--C-:B------:R-:W-:Y:S01]  /*c100*/  FFMA.FTZ R130, R68, UR30, -R4.reuse ;  /* 0x0000001e44827c23 */ /* 0x100fe20008010804 */
[--C-:B------:R-:W-:Y:S01]  /*c110*/  FFMA.FTZ R124, R72, UR30, -R4.reuse ;  /* 0x0000001e487c7c23 */ /* 0x100fe20008010804 */
[--C-:B------:R-:W-:Y:S01]  /*c120*/  FFMA.FTZ R126, R76, UR30, -R4.reuse ;  /* 0x0000001e4c7e7c23 */ /* 0x100fe20008010804 */
[----:B------:R-:W-:Y:S01]  /*c130*/  FMNMX.FTZ R0, R62, R33, !PT ;  /* 0x000000213e007209 */ /* 0x000fe20007810000 */
[----:B------:R-:W-:Y:S01]  /*c140*/  MUFU.EX2 R29, R45 ;  /* 0x0000002d001d7308 */ /* 0x000fe20000000800 */
[--C-:B------:R-:W-:Y:S01]  /*c150*/  FFMA.FTZ R120, R80, UR30, -R4.reuse ;  /* 0x0000001e50787c23 */ /* 0x100fe20008010804 */
[----:B------:R-:W-:Y:S01]  /*c160*/  FFMA.FTZ R122, R84, UR30, -R4 ;  /* 0x0000001e547a7c23 */ /* 0x000fe20008010804 */
[----:B------:R-:W-:-:S04]  /*c170*/  FMNMX.FTZ R33, R63, R0, !PT ;  /* 0x000000003f217209 */ /* 0x000fc80007810000 */
[----:B------:R-:W-:Y:S01]  /*c180*/  FMNMX.FTZ R0, R66, R33, !PT ;  /* 0x0000002142007209 */ /* 0x000fe20007810000 */
[----:B------:R-:W0:Y:S03]  /*c190*/  MUFU.EX2 R5, R5 ;  /* 0x0000000500057308 */ /* 0x000e260000000800 */
[----:B-1----:R-:W-:-:S04]  /*c1a0*/  FMNMX.FTZ R37, R67, R0, !PT ;  /* 0x0000000043257209 */ /* 0x002fc80007810000 */
[----:B------:R-:W-:Y:S01]  /*c1b0*/  FMNMX.FTZ R0, R70, R37, !PT ;  /* 0x0000002546007209 */ /* 0x000fe20007810000 */
[----:B------:R-:W1:Y:S03]  /*c1c0*/  MUFU.EX2 R150, R150 ;  /* 0x0000009600967308 */ /* 0x000e660000000800 */
[----:B------:R-:W-:-:S04]  /*c1d0*/  FMNMX.FTZ R37, R71, R0, !PT ;  /* 0x0000000047257209 */ /* 0x000fc80007810000 */
[----:B------:R-:W-:Y:S01]  /*c1e0*/  FMNMX.FTZ R0, R74, R37, !PT ;  /* 0x000000254a007209 */ /* 0x000fe20007810000 */
[----:B------:R-:W3:Y:S03]  /*c1f0*/  MUFU.EX2 R7, R7 ;  /* 0x0000000700077308 */ /* 0x000ee60000000800 */
[----:B--2---:R-:W-:-:S04]  /*c200*/  FMNMX.FTZ R41, R75, R0, !PT ;  /* 0x000000004b297209 */ /* 0x004fc80007810000 */
[----:B------:R-:W-:Y:S01]  /*c210*/  FMNMX.FTZ R0, R78, R41, !PT ;  /* 0x000000294e007209 */ /* 0x000fe20007810000 */
[----:B------:R2:W-:Y:S03]  /*c220*/  MUFU.EX2 R37, R53 ;  /* 0x0000003500257308 */ /* 0x0005e60000000800 */
[----:B------:R-:W-:-:S04]  /*c230*/  FMNMX.FTZ R41, R79, R0, !PT ;  /* 0x000000004f297209 */ /* 0x000fc80007810000 */
[----:B------:R-:W-:Y:S01]  /*c240*/  FMNMX.FTZ R0, R82, R41, !PT ;  /* 0x0000002952007209 */ /* 0x000fe20007810000 */
[----:B------:R4:W-:Y:S01]  /*c250*/  MUFU.EX2 R33, R49 ;  /* 0x0000003100217308 */ /* 0x0009e20000000800 */
[----:B--2---:R-:W-:Y:S02]  /*c260*/  FFMA.FTZ R53, R69, UR30, -R4 ;  /* 0x0000001e45357c23 */ /* 0x004fe40008010804 */
[----:B------:R-:W-:-:S04]  /*c270*/  FMNMX.FTZ R45, R83, R0, !PT ;  /* 0x00000000532d7209 */ /* 0x000fc80007810000 */
[----:B------:R-:W-:Y:S01]  /*c280*/  FMNMX.FTZ R0, R86, R45, !PT ;  /* 0x0000002d56007209 */ /* 0x000fe20007810000 */
[----:B------:R2:W-:Y:S01]  /*c290*/  MUFU.EX2 R41, R6 ;  /* 0x0000000600297308 */ /* 0x0005e20000000800 */
[--C-:B------:R-:W-:Y:S01]  /*c2a0*/  FFMA.FTZ R45, R61, UR30, -R4.reuse ;  /* 0x0000001e3d2d7c23 */ /* 0x100fe20008010804 */
[--C-:B----4-:R-:W-:Y:S01]  /*c2b0*/  FFMA.FTZ R49, R65, UR30, -R4.reuse ;  /* 0x0000001e41317c23 */ /* 0x110fe20008010804 */
[----:B------:R-:W-:Y:S01]  /*c2c0*/  FMNMX.FTZ R0, R87, R0, !PT ;  /* 0x0000000057007209 */ /* 0x000fe20007810000 */
[--C-:B------:R-:W-:Y:S01]  /*c2d0*/  FFMA.FTZ R61, R77, UR30, -R4.reuse ;  /* 0x0000001e4d3d7c23 */ /* 0x100fe20008010804 */
[----:B------:R-:W-:-:S03]  /*c2e0*/  FFMA.FTZ R65, R81, UR30, -R4 ;  /* 0x0000001e51417c23 */ /* 0x000fc60008010804 */
[----:B------:R-:W2:Y:S01]  /*c2f0*/  SHFL.BFLY PT, R57, R0, 0x2, 0x1f ;  /* 0x0c401f0000397f89 */ /* 0x000ea200000e0000 */
[----:B------:R-:W4:Y:S08]  /*c300*/  MUFU.EX2 R144, R144 ;  /* 0x0000009000907308 */ /* 0x000f300000000800 */
[----:B------:R-:W5:Y:S08]  /*c310*/  MUFU.EX2 R146, R146 ;  /* 0x0000009200927308 */ /* 0x000f700000000800 */
[----:B------:R-:W-:Y:S01]  /*c320*/  MUFU.EX2 R140, R140 ;  /* 0x0000008c008c7308 */ /* 0x000fe20000000800 */
[----:B--2---:R-:W-:Y:S01]  /*c330*/  FMNMX.FTZ R6, R0, R57, !PT ;  /* 0x0000003900067209 */ /* 0x004fe20007810000 */
[----:B------:R-:W-:-:S06]  /*c340*/  FFMA.FTZ R57, R73, UR30, -R4 ;  /* 0x0000001e49397c23 */ /* 0x000fcc0008010804 */
[----:B------:R-:W-:Y:S01]  /*c350*/  MUFU.EX2 R142, R142 ;  /* 0x0000008e008e7308 */ /* 0x000fe20000000800 */
[----:B------:R-:W2:Y:S07]  /*c360*/  SHFL.BFLY PT, R69, R6, 0x1, 0x1f ;  /* 0x0c201f0006457f89 */ /* 0x000eae00000e0000 */
[----:B------:R-:W-:Y:S08]  /*c370*/  MUFU.EX2 R136, R136 ;  /* 0x0000008800887308 */ /* 0x000ff00000000800 */
[----:B------:R-:W-:Y:S08]  /*c380*/  MUFU.EX2 R138, R138 ;  /* 0x0000008a008a7308 */ /* 0x000ff00000000800 */
[----:B------:R-:W-:Y:S01]  /*c390*/  MUFU.EX2 R132, R132 ;  /* 0x0000008400847308 */ /* 0x000fe20000000800 */
[----:B--2---:R-:W-:Y:S01]  /*c3a0*/  FMNMX.FTZ R0, R6, R69, !PT ;  /* 0x0000004506007209 */ /* 0x004fe20007810000 */
[----:B------:R-:W-:-:S03]  /*c3b0*/  FFMA.FTZ R69, R85, UR30, -R4 ;  /* 0x0000001e55457c23 */ /* 0x000fc60008010804 */
[C---:B------:R-:W-:Y:S01]  /*c3c0*/  FSETP.NEU.FTZ.AND P1, PT, R0.reuse, -INF , PT ;  /* 0xff8000000000780b */ /* 0x040fe20003f3d000 */
[----:B------:R-:W-:Y:S02]  /*c3d0*/  FMUL.FTZ R6, R0, UR30 ;  /* 0x0000001e00067c20 */ /* 0x000fe40008410000 */
[----:B------:R-:W-:Y:S03]  /*c3e0*/  MUFU.EX2 R134, R134 ;  /* 0x0000008600867308 */ /* 0x000fe60000000800 */
[----:B------:R-:W-:-:S05]  /*c3f0*/  FSEL R6, R6, RZ, P1 ;  /* 0x000000ff06067208 */ /* 0x000fca0000800000 */
[----:B------:R-:W-:Y:S01]  /*c400*/  MUFU.EX2 R45, R45 ;  /* 0x0000002d002d7308 */ /* 0x000fe20000000800 */
[--C-:B------:R-:W-:Y:S01]  /*c410*/  FFMA.FTZ R149, R26, UR30, -R6.reuse ;  /* 0x0000001e1a957c23 */ /* 0x100fe20008010806 */
[--C-:B------:R-:W-:Y:S01]  /*c420*/  FFMA.FTZ R4, R27, UR30, -R6.reuse ;  /* 0x0000001e1b047c23 */ /* 0x100fe20008010806 */
[--C-:B------:R-:W-:Y:S01]  /*c430*/  FFMA.FTZ R151, R30, UR30, -R6.reuse ;  /* 0x0000001e1e977c23 */ /* 0x100fe20008010806 */
[----:B0-----:R-:W-:Y:S01]  /*c440*/  FADD.FTZ R27, R148, R5 ;  /* 0x00000005941b7221 */ /* 0x001fe20000010000 */
[--C-:B------:R-:W-:Y:S01]  /*c450*/  FFMA.FTZ R12, R31, UR30, -R6.reuse ;  /* 0x0000001e1f0c7c23 */ /* 0x100fe20008010806 */
[--C-:B------:R-:W-:Y:S01]  /*c460*/  FFMA.FTZ R145, R34, UR30, -R6.reuse ;  /* 0x0000001e22917c23 */ /* 0x100fe20008010806 */
[--C-:B------:R-:W-:Y:S01]  /*c470*/  FFMA.FTZ R20, R35, UR30, -R6.reuse ;  /* 0x0000001e23147c23 */ /* 0x100fe20008010806 */
[----:B------:R-:W-:Y:S01]  /*c480*/  MUFU.EX2 R149, R149 ;  /* 0x0000009500957308 */ /* 0x000fe20000000800 */
[----:B-1----:R-:W-:Y:S01]  /*c490*/  FADD.FTZ R34, R150, R27 ;  /* 0x0000001b96227221 */ /* 0x002fe20000010000 */
[--C-:B------:R-:W-:Y:S01]  /*c4a0*/  FFMA.FTZ R147, R38, UR30, -R6.reuse ;  /* 0x0000001e26937c23 */ /* 0x100fe20008010806 */
[--C-:B------:R-:W-:Y:S01]  /*c4b0*/  FFMA.FTZ R24, R39, UR30, -R6.reuse ;  /* 0x0000001e27187c23 */ /* 0x100fe20008010806 */
[----:B------:R-:W-:Y:S01]  /*c4c0*/  FFMA.FTZ R141, R42, UR30, -R6 ;  /* 0x0000001e2a8d7c23 */ /* 0x000fe20008010806 */
[----:B---3--:R-:W-:Y:S01]  /*c4d0*/  FADD.FTZ R27, R7, R34 ;  /* 0x00000022071b7221 */ /* 0x008fe20000010000 */
[----:B------:R-:W0:Y:S01]  /*c4e0*/  @P4 LDC R35, c[0x0][0x44c] ;  /* 0x00011300ff234b82 */ /* 0x000e220000000800 */
[--C-:B------:R-:W-:Y:S01]  /*c4f0*/  FFMA.FTZ R26, R43, UR30, -R6.reuse ;  /* 0x0000001e2b1a7c23 */ /* 0x100fe20008010806 */
[----:B------:R-:W1:Y:S01]  /*c500*/  MUFU.EX2 R4, R4 ;  /* 0x0000000400047308 */ /* 0x000e620000000800 */
[----:B----4-:R-:W-:Y:S01]  /*c510*/  FADD.FTZ R36, R144, R27 ;  /* 0x0000001b90247221 */ /* 0x010fe20000010000 */
[--C-:B------:R-:W-:Y:S01]  /*c520*/  FFMA.FTZ R143, R46, UR30, -R6.reuse ;  /* 0x0000001e2e8f7c23 */ /* 0x100fe20008010806 */
[--C-:B------:R-:W-:Y:S01]  /*c530*/  FFMA.FTZ R28, R47, UR30, -R6.reuse ;  /* 0x0000001e2f1c7c23 */ /* 0x100fe20008010806 */
[----:B------:R-:W-:Y:S01]  /*c540*/  FFMA.FTZ R137, R50, UR30, -R6 ;  /* 0x0000001e32897c23 */ /* 0x000fe20008010806 */
[----:B------:R-:W-:Y:S01]  /*c550*/  FADD.FTZ R27, R13, R36 ;  /* 0x000000240d1b7221 */ /* 0x000fe20000010000 */
[----:B------:R-:W2:Y:S01]  /*c560*/  @P4 LDC R46, c[0x0][0x450] ;  /* 0x00011400ff2e4b82 */ /* 0x000ea20000000800 */
[--C-:B------:R-:W-:Y:S01]  /*c570*/  FFMA.FTZ R30, R51, UR30, -R6.reuse ;  /* 0x0000001e331e7c23 */ /* 0x100fe20008010806 */
[----:B------:R-:W3:Y:S01]  /*c580*/  MUFU.EX2 R151, R151 ;  /* 0x0000009700977308 */ /* 0x000ee20000000800 */
[----:B-----5:R-:W-:Y:S01]  /*c590*/  FADD.FTZ R36, R146, R27 ;  /* 0x0000001b92247221 */ /* 0x020fe20000010000 */
[--C-:B------:R-:W-:Y:S01]  /*c5a0*/  FFMA.FTZ R139, R54, UR30, -R6.reuse ;  /* 0x0000001e368b7c23 */ /* 0x100fe20008010806 */
[----:B------:R-:W-:Y:S01]  /*c5b0*/  FFMA.FTZ R32, R55, UR30, -R6 ;  /* 0x0000001e37207c23 */ /* 0x000fe20008010806 */
[----:B------:R-:W-:-:S02]  /*c5c0*/  IMAD.MOV.U32 R42, RZ, RZ, R91 ;  /* 0x000000ffff2a7224 */ /* 0x000fc400078e005b */
[----:B------:R-:W-:Y:S01]  /*c5d0*/  FADD.FTZ R31, R21, R36 ;  /* 0x00000024151f7221 */ /* 0x000fe20000010000 */
[--C-:B------:R-:W-:Y:S01]  /*c5e0*/  FFMA.FTZ R133, R58, UR30, -R6.reuse ;  /* 0x0000001e3a857c23 */ /* 0x100fe20008010806 */
[----:B------:R-:W-:Y:S01]  /*c5f0*/  FFMA.FTZ R34, R59, UR30, -R6 ;  /* 0x0000001e3b227c23 */ /* 0x000fe20008010806 */
[----:B------:R-:W4:Y:S01]  /*c600*/  MUFU.EX2 R12, R12 ;  /* 0x0000000c000c7308 */ /* 0x000f220000000800 */
[----:B-1----:R-:W-:Y:S01]  /*c610*/  FADD.FTZ R38, R149, R4 ;  /* 0x0000000495267221 */ /* 0x002fe20000010000 */
[----:B------:R-:W-:Y:S01]  /*c620*/  FADD.FTZ R40, R140, R31 ;  /* 0x0000001f8c287221 */ /* 0x000fe20000010000 */
[--C-:B------:R-:W-:Y:S01]  /*c630*/  FFMA.FTZ R135, R62, UR30, -R6.reuse ;  /* 0x0000001e3e877c23 */ /* 0x100fe20008010806 */
[--C-:B------:R-:W-:Y:S01]  /*c640*/  FFMA.FTZ R36, R63, UR30, -R6.reuse ;  /* 0x0000001e3f247c23 */ /* 0x100fe20008010806 */
[----:B------:R-:W-:Y:S01]  /*c650*/  FFMA.FTZ R129, R66, UR30, -R6 ;  /* 0x0000001e42817c23 */ /* 0x000fe20008010806 */
[----:B------:R-:W-:Y:S01]  /*c660*/  FADD.FTZ R31, R25, R40 ;  /* 0x00000028191f7221 */ /* 0x000fe20000010000 */
[----:B0-----:R-:W-:Y:S01]  /*c670*/  @P4 IMAD.HI.U32 R35, R91, R35, RZ ;  /* 0x000000235b234227 */ /* 0x001fe200078e00ff */
[----:B------:R-:W0:Y:S03]  /*c680*/  MUFU.EX2 R145, R145 ;  /* 0x0000009100917308 */ /* 0x000e260000000800 */
[----:B---3--:R-:W-:Y:S01]  /*c690*/  FADD.FTZ R27, R151, R38 ;  /* 0x00000026971b7221 */ /* 0x008fe20000010000 */
[--C-:B------:R-:W-:Y:S01]  /*c6a0*/  FFMA.FTZ R131, R70, UR30, -R6.reuse ;  /* 0x0000001e46837c23 */ /* 0x100fe20008010806 */
[--C-:B------:R-:W-:Y:S01]  /*c6b0*/  FFMA.FTZ R125, R74, UR30, -R6.reuse ;  /* 0x0000001e4a7d7c23 */ /* 0x100fe20008010806 */
[--C-:B------:R-:W-:Y:S01]  /*c6c0*/  FFMA.FTZ R75, R75, UR30, -R6.reuse ;  /* 0x0000001e4b4b7c23 */ /* 0x100fe20008010806 */
[--C-:B------:R-:W-:Y:S01]  /*c6d0*/  FFMA.FTZ R127, R78, UR30, -R6.reuse ;  /* 0x0000001e4e7f7c23 */ /* 0x100fe20008010806 */
[----:B--2---:R-:W-:Y:S01]  /*c6e0*/  @P4 SHF.R.U32.HI R42, RZ, R46, R35 ;  /* 0x0000002eff2a4219 */ /* 0x004fe20000011623 */
[--C-:B------:R-:W-:Y:S01]  /*c6f0*/  FFMA.FTZ R82, R82, UR30, -R6.reuse ;  /* 0x0000001e52527c23 */ /* 0x100fe20008010806 */
[----:B------:R-:W1:Y:S01]  /*c700*/  MUFU.EX2 R20, R20 ;  /* 0x0000001400147308 */ /* 0x000e620000000800 */
[----:B----4-:R-:W-:Y:S01]  /*c710*/  FADD.FTZ R38, R12, R27 ;  /* 0x0000001b0c267221 */ /* 0x010fe20000010000 */
[--C-:B------:R-:W-:Y:S01]  /*c720*/  FFMA.FTZ R83, R83, UR30, -R6.reuse ;  /* 0x0000001e53537c23 */ /* 0x100fe20008010806 */
[--C-:B------:R-:W-:Y:S01]  /*c730*/  FFMA.FTZ R86, R86, UR30, -R6.reuse ;  /* 0x0000001e56567c23 */ /* 0x100fe20008010806 */
[----:B------:R-:W-:Y:S01]  /*c740*/  FFMA.FTZ R87, R87, UR30, -R6 ;  /* 0x0000001e57577c23 */ /* 0x000fe20008010806 */
[----:B------:R-:W-:Y:S01]  /*c750*/  F2FP.BF16.F32.PACK_AB R148, R5, R148 ;  /* 0x000000940594723e */ /* 0x000fe200000010ff */
[----:B------:R-:W-:Y:S01]  /*c760*/  IMAD.IADD R89, R89, 0x1, R42 ;  /* 0x0000000159597824 */ /* 0x000fe200078e022a */
[----:B------:R-:W-:Y:S01]  /*c770*/  F2FP.BF16.F32.PACK_AB R150, R7, R150 ;  /* 0x000000960796723e */ /* 0x000fe200000010ff */
[----:B------:R-:W2:Y:S01]  /*c780*/  MUFU.EX2 R147, R147 ;  /* 0x0000009300937308 */ /* 0x000ea20000000800 */
[----:B0-----:R-:W-:Y:S01]  /*c790*/  FADD.FTZ R27, R145, R38 ;  /* 0x00000026911b7221 */ /* 0x001fe20000010000 */
[----:B------:R-:W-:Y:S01]  /*c7a0*/  FADD.FTZ R38, R142, R31 ;  /* 0x0000001f8e267221 */ /* 0x000fe20000010000 */
[----:B------:R-:W-:Y:S01]  /*c7b0*/  ISETP.GE.AND P4, PT, R11, 0x1, PT ;  /* 0x000000010b00780c */ /* 0x000fe20003f86270 */
[----:B------:R-:W-:Y:S01]  /*c7c0*/  IMAD.IADD R10, R89, 0x1, R10 ;  /* 0x00000001590a7824 */ /* 0x000fe200078e020a */
[----:B------:R-:W-:Y:S01]  /*c7d0*/  F2FP.BF16.F32.PACK_AB R149, R4, R149 ;  /* 0x000000950495723e */ /* 0x000fe200000010ff */
[----:B------:R-:W-:Y:S01]  /*c7e0*/  FADD.FTZ R31, R29, R38 ;  /* 0x000000261d1f7221 */ /* 0x000fe20000010000 */
[----:B------:R-:W-:Y:S01]  /*c7f0*/  FFMA.FTZ R38, R67, UR30, -R6 ;  /* 0x0000001e43267c23 */ /* 0x000fe20008010806 */
        /* <DEDUP_REMOVED lines=11> */
[----:B------:R-:W-:Y:S01]  /*c8b0*/  F2FP.BF16.F32.PACK_AB R136, R33, R136 ;  /* 0x000000882188723e */ /* 0x000fe200000010ff */
[C---:B------:R-:W-:Y:S01]  /*c8c0*/  FADD.FTZ R31, R37.reuse, R46 ;  /* 0x0000002e251f7221 */ /* 0x040fe20000010000 */
[----:B------:R-:W-:Y:S01]  /*c8d0*/  F2FP.BF16.F32.PACK_AB R138, R37, R138 ;  /* 0x0000008a258a723e */ /* 0x000fe200000010ff */
[----:B------:R-:W2:Y:S01]  /*c8e0*/  MUFU.EX2 R26, R26 ;  /* 0x0000001a001a7308 */ /* 0x000ea20000000800 */
[----:B0-----:R-:W-:Y:S01]  /*c8f0*/  FADD.FTZ R40, R24, R27 ;  /* 0x0000001b18287221 */ /* 0x001fe20000010000 */
[----:B------:R-:W-:-:S02]  /*c900*/  F2FP.BF16.F32.PACK_AB R151, R12, R151 ;  /* 0x000000970c97723e */ /* 0x000fc400000010ff */
[----:B------:R-:W-:Y:S02]  /*c910*/  F2FP.BF16.F32.PACK_AB R145, R20, R145 ;  /* 0x000000911491723e */ /* 0x000fe400000010ff */
[----:B------:R-:W-:Y:S02]  /*c920*/  F2FP.BF16.F32.PACK_AB R147, R24, R147 ;  /* 0x000000931893723e */ /* 0x000fe400000010ff */
[----:B------:R-:W0:Y:S01]  /*c930*/  MUFU.EX2 R143, R143 ;  /* 0x0000008f008f7308 */ /* 0x000e220000000800 */
[----:B-1----:R-:W-:Y:S01]  /*c940*/  FADD.FTZ R27, R141, R40 ;  /* 0x000000288d1b7221 */ /* 0x002fe20000010000 */
[----:B------:R-:W-:-:S06]  /*c950*/  FFMA.FTZ R40, R71, UR30, -R6 ;  /* 0x0000001e47287c23 */ /* 0x000fcc0008010806 */
[----:B------:R-:W1:Y:S01]  /*c960*/  MUFU.EX2 R28, R28 ;  /* 0x0000001c001c7308 */ /* 0x000e620000000800 */
[C---:B--2---:R-:W-:Y:S01]  /*c970*/  FADD.FTZ R44, R26.reuse, R27 ;  /* 0x0000001b1a2c7221 */ /* 0x044fe20000010000 */
[----:B------:R-:W-:-:S06]  /*c980*/  F2FP.BF16.F32.PACK_AB R141, R26, R141 ;  /* 0x0000008d1a8d723e */ /* 0x000fcc00000010ff */
[----:B------:R-:W2:Y:S01]  /*c990*/  MUFU.EX2 R137, R137 ;  /* 0x0000008900897308 */ /* 0x000ea20000000800 */
[----:B0-----:R-:W-:Y:S01]  /*c9a0*/  FADD.FTZ R27, R143, R44 ;  /* 0x0000002c8f1b7221 */ /* 0x001fe20000010000 */
[----:B------:R-:W-:Y:S01]  /*c9b0*/  FADD.FTZ R44, R132, R31 ;  /* 0x0000001f842c7221 */ /* 0x000fe20000010000 */
[----:B------:R-:W-:-:S03]  /*c9c0*/  F2FP.BF16.F32.PACK_AB R132, R41, R132 ;  /* 0x000000842984723e */ /* 0x000fc600000010ff */
[----:B------:R-:W-:Y:S01]  /*c9d0*/  FADD.FTZ R31, R41, R44 ;  /* 0x0000002c291f7221 */ /* 0x000fe20000010000 */
[----:B------:R-:W-:Y:S01]  /*c9e0*/  FFMA.FTZ R44, R79, UR30, -R6 ;  /* 0x0000001e4f2c7c23 */ /* 0x000fe20008010806 */
[----:B------:R-:W0:Y:S01]  /*c9f0*/  MUFU.EX2 R30, R30 ;  /* 0x0000001e001e7308 */ /* 0x000e220000000800 */
[----:B-1----:R-:W-:Y:S01]  /*ca00*/  FADD.FTZ R46, R28, R27 ;  /* 0x0000001b1c2e7221 */ /* 0x002fe20000010000 */
[----:B------:R-:W-:Y:S01]  /*ca10*/  FADD.FTZ R48, R134, R31 ;  /* 0x0000001f86307221 */ /* 0x000fe20000010000 */
[C---:B------:R-:W-:Y:S02]  /*ca20*/  F2FP.BF16.F32.PACK_AB R134, R45.reuse, R134 ;  /* 0x000000862d86723e */ /* 0x040fe400000010ff */
[----:B------:R-:W-:Y:S01]  /*ca30*/  F2FP.BF16.F32.PACK_AB R143, R28, R143 ;  /* 0x0000008f1c8f723e */ /* 0x000fe200000010ff */
[----:B------:R-:W-:Y:S02]  /*ca40*/  FADD.FTZ R31, R45, R48 ;  /* 0x000000302d1f7221 */ /* 0x000fe40000010000 */
        /* <DEDUP_REMOVED lines=73> */
[----:B-1----:R-:W-:Y:S01]  /*cee0*/  FADD.FTZ R6, R122, R7 ;  /* 0x000000077a067221 */ /* 0x002fe20000010000 */
[C---:B--2---:R-:W-:Y:S01]  /*cef0*/  FADD.FTZ R5, R87.reuse, R4 ;  /* 0x0000000457057221 */ /* 0x044fe20000010000 */
[----:B------:R-:W-:Y:S01]  /*cf00*/  F2FP.BF16.F32.PACK_AB R123, R87, R86 ;  /* 0x00000056577b723e */ /* 0x000fe200000010ff */
[----:B------:R-:W-:Y:S02]  /*cf10*/  VIADD R4, R88, 0xfffffffe ;  /* 0xfffffffe58047836 */ /* 0x000fe40000000000 */
[C---:B0-----:R-:W-:Y:S01]  /*cf20*/  FADD.FTZ R6, R69.reuse, R6 ;  /* 0x0000000645067221 */ /* 0x041fe20000010000 */
[----:B------:R-:W-:Y:S01]  /*cf30*/  F2FP.BF16.F32.PACK_AB R122, R69, R122 ;  /* 0x0000007a457a723e */ /* 0x000fe200000010ff */
        /* <DEDUP_REMOVED lines=12> */
.L_x_1707:
[----:B------:R-:W-:-:S13]  /*d000*/  ISETP.NE.AND P1, PT, R11, 0x1, PT ;  /* 0x000000010b00780c */ /* 0x000fda0003f25270 */
[----:B------:R-:W0:Y:S02]  /*d010*/  @P1 LDC.64 R12, c[0x0][0x9e8] ;  /* 0x00027a00ff0c1b82 */ /* 0x000e240000000a00 */
[----:B0-----:R-:W-:-:S05]  /*d020*/  @P1 IMAD.HI.U32 R12, R7, R12, RZ ;  /* 0x0000000c070c1227 */ /* 0x001fca00078e00ff */
[----:B------:R-:W-:-:S07]  /*d030*/  @P1 SHF.R.U32.HI R7, RZ, R13, R12 ;  /* 0x0000000dff071219 */ /* 0x000fce000001160c */
.L_x_1708:
[----:B------:R-:W-:Y:S05]  /*d040*/  BSYNC B0 ;  /* 0x0000000000007941 */ /* 0x000fea0003800000 */
.L_x_1706:
[----:B------:R-:W-:-:S05]  /*d050*/  IMAD R7, R7, R11, R11 ;  /* 0x0000000b07077224 */ /* 0x000fca00078e020b */
[----:B------:R-:W-:-:S07]  /*d060*/  VIMNMX R10, R10, R7, PT ;  /* 0x000000070a0a7248 */ /* 0x000fce0003fe0100 */
.L_x_1705:
[----:B------:R-:W2:Y:S01]  /*d070*/  LDL R11, [R1+0x3c] ;  /* 0x00003c00010b7983 */ /* 0x000ea20000100800 */
[----:B------:R-:W-:Y:S01]  /*d080*/  SHF.R.S32.HI R7, RZ, 0x1f, R10 ;  /* 0x0000001fff077819 */ /* 0x000fe2000001140a */
[----:B------:R-:W-:Y:S01]  /*d090*/  ULDC UR5, c[0x0][0x9e4] ;  /* 0x0002790000057ab9 */ /* 0x000fe20000000800 */
[----:B------:R-:W-:Y:S01]  /*d0a0*/  ULDC UR4, c[0x0][0x9e4] ;  /* 0x0002790000047ab9 */ /* 0x000fe20000000800 */
[----:B------:R-:W-:Y:S01]  /*d0b0*/  ULDC UR9, c[0x0][0x9dc] ;  /* 0x0002770000097ab9 */ /* 0x000fe20000000800 */
[----:B------:R-:W-:Y:S01]  /*d0c0*/  LEA.HI R7, R7, R10, RZ, 0x7 ;  /* 0x0000000a07077211 */ /* 0x000fe200078f38ff */
[----:B------:R-:W-:Y:S01]  /*d0d0*/  ULDC UR11, c[0x0][0x9dc] ;  /* 0x00027700000b7ab9 */ /* 0x000fe20000000800 */
[----:B------:R-:W-:Y:S01]  /*d0e0*/  ULDC UR6, c[0x0][0x988] ;  /* 0x0002620000067ab9 */ /* 0x000fe20000000800 */
[----:B------:R-:W-:Y:S01]  /*d0f0*/  ULDC UR7, c[0x0][0x988] ;  /* 0x0002620000077ab9 */ /* 0x000fe20000000800 */
[----:B------:R-:W-:Y:S01]  /*d100*/  SHF.R.S32.HI R7, RZ, 0x7, R7 ;  /* 0x00000007ff077819 */ /* 0x000fe20000011407 */
[----:B------:R-:W-:Y:S01]  /*d110*/  ULDC UR8, c[0x0][0x988] ;  /* 0x0002620000087ab9 */ /* 0x000fe20000000800 */
[----:B------:R-:W-:Y:S01]  /*d120*/  ULDC UR28, c[0x0][0x9e0] ;  /* 0x00027800001c7ab9 */ /* 0x000fe20000000800 */
[----:B------:R-:W-:Y:S01]  /*d130*/  ULDC UR10, c[0x0][0x9e0] ;  /* 0x00027800000a7ab9 */ /* 0x000fe20000000800 */
        /* <DEDUP_REMOVED lines=16> */
[----:B--2---:R-:W-:-:S04]  /*d240*/  VIMNMX R11, R11, R7, !PT ;  /* 0x000000070b0b7248 */ /* 0x004fc80007fe0100 */
[----:B------:R-:W-:Y:S01]  /*d250*/  ISETP.GE.AND P1, PT, R4, R11, PT ;  /* 0x0000000b0400720c */ /* 0x000fe20003f26270 */
[----:B------:R0:W-:-:S12]  /*d260*/  STL [R1+0x28], R11 ;  /* 0x0000280b01007387 */ /* 0x0001d80000100800 */
[----:B0-----:R-:W-:Y:S05]  /*d270*/  @!P1 BRA `(.L_x_1709) ;  /* 0x0000003000309947 */ /* 0x001fea0003800000 */
[----:B------:R-:W-:-:S07]  /*d280*/  IMAD.MOV.U32 R119, RZ, RZ, RZ ;  /* 0x000000ffff777224 */ /* 0x000fce00078e00ff */
.L_x_1729:
[----:B------:R-:W2:Y:S01]  /*d290*/  LDL R10, [R1+0x2c] ;  /* 0x00002c00010a7983 */ /* 0x000ea20000100800 */
[----:B------:R-:W-:Y:S01]  /*d2a0*/  VIADD R7, R22, 0x1 ;  /* 0x0000000116077836 */ /* 0x000fe20000000000 */
[----:B------:R-:W-:Y:S05]  /*d2b0*/  YIELD ;  /* 0x0000000000007946 */ /* 0x000fea0003800000 */
[----:B------:R-:W-:-:S04]  /*d2c0*/  ISETP.NE.AND P2, PT, R7, 0x2, PT ;  /* 0x000000020700780c */ /* 0x000fc80003f45270 */
[----:B------:R-:W-:Y:S02]  /*d2d0*/  SEL R11, RZ, 0x1, P2 ;  /* 0x00000001ff0b7807 */ /* 0x000fe40001000000 */
[----:B------:R-:W-:Y:S02]  /*d2e0*/  SEL R7, R7, RZ, P2 ;  /* 0x000000ff07077207 */ /* 0x000fe40001000000 */
[----:B------:R-:W-:Y:S02]  /*d2f0*/  LOP3.LUT R20, R154, R11, RZ, 0x3c, !PT ;  /* 0x0000000b9a147212 */ /* 0x000fe400078e3cff */
[----:B--2---:R-:W-:-:S13]  /*d300*/  ISETP.NE.AND P1, PT, R10, RZ, PT ;  /* 0x000000ff0a00720c */ /* 0x004fda0003f25270 */
[----:B------:R-:W-:Y:S05]  /*d310*/  @P1 BRA `(.L_x_1710) ;  /* 0x0000000000301947 */ /* 0x000fea0003800000 */
[----:B------:R-:W-:Y:S05]  /*d320*/  @!P0 BRA `(.L_x_1711) ;  /* 0x0000000000048947 */ /* 0x000fea0003800000 */
[----:B------:R-:W-:Y:S01]  /*d330*/  BPT.TRAP 0x1 ;  /* 0x000000040000795c */ /* 0x000fe20000300000 */
.L_x_1711:
[----:B------:R-:W-:Y:S01]  /*d340*/  IMAD R11, R7, 0x8, R2 ;  /* 0x00000008070b7824 */ /* 0x000fe200078e0202 */
[----:B------:R-:W-:-:S04]  /*d350*/  SHF.L.U32 R10, R20, 0x1f, RZ ;  /* 0x0000001f140a7819 */ /* 0x000fc800000006ff */
[----:B------:R0:W1:Y:S01]  /*d360*/  SYNCS.PHASECHK.TRANS64.TRYWAIT P2, [R11+URZ+0x16830], R10 ;  /* 0x0168300a0b0075a7 */ /* 0x000062000804017f */
[----:B------:R-:W-:Y:S05]  /*d370*/  @!P0 BRA `(.L_x_1712) ;  /* 0x0000000000048947 */ /* 0x000fea0003800000 */
[----:B------:R-:W-:Y:S01]  /*d380*/  BPT.TRAP 0x1 ;  /* 0x000000040000795c */ /* 0x000fe20000300000 */
.L_x_1712:
[----:B------:R-:W-:Y:S04]  /*d390*/  BSSY B0, `(.L_x_1710) ;  /* 0x0000004000007945 */ /* 0x000fe80003800000 */
[----:B-1----:R-:W-:Y:S05]  /*d3a0*/  @P2 BRA `(.L_x_1713) ;  /* 0x0000000000082947 */ /* 0x002fea0003800000 */
[----:B------:R-:W1:Y:S02]  /*d3b0*/  SYNCS.PHASECHK.TRANS64.TRYWAIT P2, [R11+URZ+0x16830], R10 ;  /* 0x0168300a0b0075a7 */ /* 0x000e64000804017f */
[----:B-1----:R-:W-:Y:S05]  /*d3c0*/  @!P2 BRA `(.L_x_1714) ;  /* 0x0000014000b4a947 */ /* 0x002fea0003800000 */
.L_x_1713:
[----:B------:R-:W-:Y:S05]  /*d3d0*/  BSYNC B0 ;  /* 0x0000000000007941 */ /* 0x000fea0003800000 */
.L_x_1710:
[----:B------:R-:W2:Y:S01]  /*d3e0*/  LDL R12, [R1+0x30] ;  /* 0x00003000010c7983 */ /* 0x000ea20000100800 */
[----:B01----:R-:W0:Y:S01]  /*d3f0*/  S2R R10, SR_TID.X ;  /* 0x00000000000a7919 */ /* 0x003e220000002100 */
[----:B------:R-:W-:Y:S01]  /*d400*/  IMAD.MOV.U32 R11, RZ, RZ, 0x40000040 ;  /* 0x40000040ff0b7424 */ /* 0x000fe200078e00ff */
[----:B------:R-:W-:Y:S05]  /*d410*/  WARPSYNC.ALL ;  /* 0x0000000000007948 */ /* 0x000fea0003800000 */
[----:B------:R-:W-:Y:S02]  /*d420*/  R2UR UR23, R11 ;  /* 0x000000000b1772ca */ /* 0x000fe400000e0000 */
[----:B0-----:R-:W-:-:S05]  /*d430*/  SHF.R.U32.HI R10, RZ, 0x7, R10 ;  /* 0x00000007ff0a7819 */ /* 0x001fca000001160a */
[----:B------:R-:W-:Y:S02]  /*d440*/  VIADD R21, R10, 0x8 ;  /* 0x000000080a157836 */ /* 0x000fe40000000000 */
[----:B------:R-:W-:-:S05]  /*d450*/  IMAD.MOV.U32 R13, RZ, RZ, 0x40000040 ;  /* 0x40000040ff0d7424 */ /* 0x000fca00078e00ff */
[----:B------:R-:W-:Y:S01]  /*d460*/  R2UR UR19, R13 ;  /* 0x000000000d1372ca */ /* 0x000fe200000e0000 */
[----:B------:R-:W-:Y:S01]  /*d470*/  IMAD.MOV.U32 R25, RZ, RZ, 0x40000040 ;  /* 0x40000040ff197424 */ /* 0x000fe200078e00ff */
[----:B------:R-:W-:Y:S02]  /*d480*/  R2UR UR12, R8 ;  /* 0x00000000080c72ca */ /* 0x000fe400000e0000 */
[----:B------:R-:W-:Y:S02]  /*d490*/  R2UR UR13, R9 ;  /* 0x00000000090d72ca */ /* 0x000fe400000e0000 */
[C---:B------:R-:W-:Y:S02]  /*d4a0*/  R2UR UR15, R25.reuse ;  /* 0x00000000190f72ca */ /* 0x040fe400000e0000 */
[----:B------:R-:W-:Y:S01]  /*d4b0*/  R2UR UR27, R25 ;  /* 0x00000000191b72ca */ /* 0x000fe200000e0000 */
[----:B------:R0:W-:Y:S01]  /*d4c0*/  BAR.SYNC.DEFER_BLOCKING R21, 0x100 ;  /* 0x000400150000751d */ /* 0x0001e20000010000 */
[----:B--2---:R-:W-:-:S04]  /*d4d0*/  IMAD R24, R7, 0x400, R12 ;  /* 0x0000040007187824 */ /* 0x004fc800078e020c */
[----:B------:R-:W-:-:S05]  /*d4e0*/  VIADD R10, R24, 0x4 ;  /* 0x00000004180a7836 */ /* 0x000fca0000000000 */
[----:B------:R-:W-:Y:S02]  /*d4f0*/  R2UR UR22, R10 ;  /* 0x000000000a1672ca */ /* 0x000fe400000e0000 */
[----:B------:R-:W2:Y:S01]  /*d500*/  LDL.64 R10, [R1+0x20] ;  /* 0x00002000010a7983 */ /* 0x000ea20000100a00 */
[----:B------:R-:W-:-:S05]  /*d510*/  VIADD R12, R24, 0x2 ;  /* 0x00000002180c7836 */ /* 0x000fca0000000000 */
[----:B------:R-:W-:Y:S02]  /*d520*/  R2UR UR18, R12 ;  /* 0x000000000c1272ca */ /* 0x000fe400000e0000 */
[----:B------:R-:W3:Y:S01]  /*d530*/  LDL.64 R12, [R1+0x18] ;  /* 0x00001800010c7983 */ /* 0x000ee20000100a00 */
[C---:B------:R-:W-:Y:S01]  /*d540*/  R2UR UR14, R24.reuse ;  /* 0x00000000180e72ca */ /* 0x040fe200000e0000 */
[----:B------:R-:W-:-:S05]  /*d550*/  VIADD R24, R24, 0x6 ;  /* 0x0000000618187836 */ /* 0x000fca0000000000 */
[----:B------:R-:W-:Y:S02]  /*d560*/  R2UR UR26, R24 ;  /* 0x00000000181a72ca */ /* 0x000fe400000e0000 */
[----:B------:R-:W-:-:S06]  /*d570*/  WARPGROUP.ARRIVE ;  /* 0x00000000000079c5 */ /* 0x000fcc0000000000 */
[----:B------:R-:W-:Y:S03]  /*d580*/  HGMMA.64x128x16.F32.BF16 R24, gdesc[UR12], RZ, !UPT, gsb0 ;  /* 0x01e000000c1879f0 */ /* 0x000fe6000c0018ff */
[----:B------:R-:W-:Y:S02]  /*d590*/  WARPGROUP.DEPBAR.LE gsb0, 0x0 ;  /* 0x00008000000079c5 */ /* 0x000fe40000010000 */
[----:B------:R-:W-:Y:S01]  /*d5a0*/  WARPGROUP.ARRIVE ;  /* 0x00000000000079c5 */ /* 0x000fe20000000000 */
[----:B--2---:R-:W-:Y:S02]  /*d5b0*/  R2UR UR16, R10 ;  /* 0x000000000a1072ca */ /* 0x004fe400000e0000 */
[----:B------:R-:W-:-:S13]  /*d5c0*/  R2UR UR17, R11 ;  /* 0x000000000b1172ca */ /* 0x000fda00000e0000 */
[----:B------:R-:W-:Y:S01]  /*d5d0*/  HGMMA.64x128x16.F32.BF16 R24, gdesc[UR16], R24, gsb0 ;  /* 0x01e00000101879f0 */ /* 0x000fe20008001818 */
[----:B---3--:R-:W-:Y:S02]  /*d5e0*/  R2UR UR20, R12 ;  /* 0x000000000c1472ca */ /* 0x008fe400000e0000 */
        /* <DEDUP_REMOVED lines=13> */
.L_x_1716:
[----:B------:R-:W-:Y:S01]  /*d6c0*/  SHF.L.U32 R10, R154, 0x1f, RZ ;  /* 0x0000001f9a0a7819 */ /* 0x000fe200000006ff */
[----:B------:R-:W-:-:S04]  /*d6d0*/  IMAD R11, R22, 0x8, R2 ;  /* 0x00000008160b7824 */ /* 0x000fc800078e0202 */
[----:B------:R0:W1:Y:S01]  /*d6e0*/  SYNCS.PHASECHK.TRANS64.TRYWAIT P1, [R11+URZ+0x16850], R10 ;  /* 0x0168500a0b0075a7 */ /* 0x000062000802017f */
[----:B------:R-:W-:Y:S05]  /*d6f0*/  @!P0 BRA `(.L_x_1717) ;  /* 0x0000000000048947 */ /* 0x000fea0003800000 */
[----:B------:R-:W-:Y:S01]  /*d700*/  BPT.TRAP 0x1 ;  /* 0x000000040000795c */ /* 0x000fe20000300000 */
.L_x_1717:
[----:B-1----:R-:W-:Y:S05]  /*d710*/  @P1 BRA `(.L_x_1715) ;  /* 0x0000000000081947 */ /* 0x002fea0003800000 */
[----:B------:R-:W1:Y:S02]  /*d720*/  SYNCS.PHASECHK.TRANS64.TRYWAIT P1, [R11+URZ+0x16850], R10 ;  /* 0x0168500a0b0075a7 */ /* 0x000e64000802017f */
[----:B-1----:R-:W-:Y:S05]  /*d730*/  @!P1 BRA `(.L_x_1718) ;  /* 0x0000013c00ec9947 */ /* 0x002fea0003800000 */
.L_x_1715:
[----:B01----:R-:W-:Y:S01]  /*d740*/  VIADD R10, R2, 0x400 ;  /* 0x00000400020a7836 */ /* 0x003fe20000000000 */
[----:B------:R-:W-:Y:S05]  /*d750*/  WARPSYNC.ALL ;  /* 0x0000000000007948 */ /* 0x000fea0003800000 */
[----:B------:R-:W-:Y:S01]  /*d760*/  SHF.R.U32.HI R10, RZ, 0x4, R10 ;  /* 0x00000004ff0a7819 */ /* 0x000fe2000001160a */
[----:B------:R-:W-:Y:S01]  /*d770*/  IMAD.MOV.U32 R11, RZ, RZ, 0x40000040 ;  /* 0x40000040ff0b7424 */ /* 0x000fe200078e00ff */
[----:B------:R-:W-:Y:S01]  /*d780*/  WARPGROUP.ARRIVE ;  /* 0x00000000000079c5 */ /* 0x000fe20000000000 */
[----:B------:R-:W-:Y:S01]  /*d790*/  IMAD.MOV.U32 R13, RZ, RZ, 0x40000040 ;  /* 0x40000040ff0d7424 */ /* 0x000fe200078e00ff */
[----:B------:R-:W-:-:S04]  /*d7a0*/  LOP3.LUT R10, R10, 0x3fff, RZ, 0xc0, !PT ;  /* 0x00003fff0a0a7812 */ /* 0x000fc800078ec0ff */
[----:B------:R-:W0:Y:S01]  /*d7b0*/  S2R R154, SR_TID.X ;  /* 0x00000000009a7919 */ /* 0x000e220000002100 */
[----:B------:R-:W-:Y:S01]  /*d7c0*/  R2UR UR15, R11 ;  /* 0x000000000b0f72ca */ /* 0x000fe200000e0000 */
[----:B------:R-:W-:Y:S02]  /*d7d0*/  IMAD.MOV.U32 R11, RZ, RZ, 0x40000040 ;  /* 0x40000040ff0b7424 */ /* 0x000fe400078e00ff */
[----:B------:R-:W-:-:S04]  /*d7e0*/  IMAD R10, R22, 0x400, R10 ;  /* 0x00000400160a7824 */ /* 0x000fc800078e020a */
[C---:B------:R-:W-:Y:S01]  /*d7f0*/  VIADD R12, R10.reuse, 0x80 ;  /* 0x000000800a0c7836 */ /* 0x040fe20000000000 */
[----:B------:R-:W-:-:S13]  /*d800*/  R2UR UR14, R10 ;  /* 0x000000000a0e72ca */ /* 0x000fda00000e0000 */
[----:B------:R-:W-:Y:S01]  /*d810*/  HGMMA.64x64x16.F32.BF16 R88, R148, gdesc[UR12].tnspB, R88, gsb0 ;  /* 0x40e0000c94587df0 */ /* 0x000fe20008001858 */
[----:B------:R-:W-:Y:S01]  /*d820*/  R2UR UR14, R12 ;  /* 0x000000000c0e72ca */ /* 0x000fe200000e0000 */
[----:B------:R-:W-:Y:S01]  /*d830*/  VIADD R12, R10, 0x100 ;  /* 0x000001000a0c7836 */ /* 0x000fe20000000000 */
[----:B------:R-:W-:Y:S01]  /*d840*/  R2UR UR15, R13 ;  /* 0x000000000d0f72ca */ /* 0x000fe200000e0000 */
[----:B------:R-:W-:Y:S01]  /*d850*/  IMAD.MOV.U32 R13, RZ, RZ, 0x40000040 ;  /* 0x40000040ff0d7424 */ /* 0x000fe200078e00ff */
[----:B0-----:R-:W-:Y:S02]  /*d860*/  SHF.R.U32.HI R21, RZ, 0x7, R154 ;  /* 0x00000007ff157819 */ /* 0x001fe4000001169a */
[----:B------:R-:W-:Y:S01]  /*d870*/  ISETP.GE.U32.AND P1, PT, R154, 0x180, PT ;  /* 0x000001809a00780c */ /* 0x000fe20003f26070 */
        /* <DEDUP_REMOVED lines=27> */
[----:B------:R-:W-:Y:S02]  /*da30*/  IMAD.MOV.U32 R13, RZ, RZ, 0x40000040 ;  /* 0x40000040ff0d7424 */ /* 0x000fe400078e00ff */
        /* <DEDUP_REMOVED lines=9> */
[----:B------:R-:W-:Y:S01]  /*dad0*/  R2UR UR14, R10 ;  /* 0x000000000a0e72ca */ /* 0x000fe200000e0000 */
[----:B------:R-:W-:Y:S01]  /*dae0*/  VIADD R10, R21, 0x9 ;  /* 0x00000009150a7836 */ /* 0x000fe20000000000 */
[----:B------:R-:W-:-:S04]  /*daf0*/  R2UR UR15, R11 ;  /* 0x000000000b0f72ca */ /* 0x000fc800000e0000 */
[----:B------:R-:W-:Y:S01]  /*db00*/  SEL R10, R10, 0x9, !P1 ;  /* 0x000000090a0a7807 */ /* 0x000fe20004800000 */
[----:B------:R-:W-:Y:S02]  /*db10*/  WARPGROUP.DEPBAR.LE gsb0, 0x0 ;  /* 0x00008000000079c5 */ /* 0x000fe40000010000 */
[----:B------:R-:W-:-:S06]  /*db20*/  WARPGROUP.ARRIVE ;  /* 0x00000000000079c5 */ /* 0x000fcc0000000000 */
[----:B------:R-:W-:Y:S03]  /*db30*/  HGMMA.64x64x16.F32.BF16 R88, R120, gdesc[UR12].tnspB, R88, gsb0 ;  /* 0x40e0000c78587df0 */ /* 0x000fe60008001858 */
[----:B------:R-:W-:Y:S02]  /*db40*/  WARPGROUP.DEPBAR.LE gsb0, 0x0 ;  /* 0x00008000000079c5 */ /* 0x000fe40000010000 */
[----:B------:R0:W-:Y:S06]  /*db50*/  BAR.ARV R10, 0x100 ;  /* 0x0004000a0000751d */ /* 0x0001ec0000002000 */
[----:B------:R-:W-:Y:S05]  /*db60*/  @!P0 BRA `(.L_x_1719) ;  /* 0x0000000000048947 */ /* 0x000fea0003800000 */
[----:B------:R-:W-:Y:S01]  /*db70*/  BPT.TRAP 0x1 ;  /* 0x000000040000795c */ /* 0x000fe20000300000 */
.L_x_1719:
[----:B------:R-:W2:Y:S01]  /*db80*/  LDL R13, [R1+0x14] ;  /* 0x00001400010d7983 */ /* 0x000ea20000100800 */
[----:B0-----:R-:W0:Y:S03]  /*db90*/  LDC R10, c[0x0][0x448] ;  /* 0x00011200ff0a7b82 */ /* 0x001e260000000800 */
[----:B------:R-:W2:Y:S04]  /*dba0*/  LDL R12, [R1+0x34] ;  /* 0x00003400010c7983 */ /* 0x000ea80000100800 */
[----:B------:R-:W3:Y:S01]  /*dbb0*/  LDL R125, [R1] ;  /* 0x00000000017d7983 */ /* 0x000ee20000100800 */
[----:B0-----:R-:W-:-:S13]  /*dbc0*/  ISETP.NE.AND P1, PT, R10, 0x1, PT ;  /* 0x000000010a00780c */ /* 0x001fda0003f25270 */
[----:B------:R-:W0:Y:S08]  /*dbd0*/  @P1 LDC R11, c[0x0][0x44c] ;  /* 0x00011300ff0b1b82 */ /* 0x000e300000000800 */
[----:B------:R-:W1:Y:S01]  /*dbe0*/  @P1 LDC R10, c[0x0][0x450] ;  /* 0x00011400ff0a1b82 */ /* 0x000e620000000800 */
[----:B------:R-:W-:Y:S01]  /*dbf0*/  LOP3.LUT P3, RZ, R18, 0x4, RZ, 0xc0, !PT ;  /* 0x0000000412ff7812 */ /* 0x000fe2000786c0ff */
[----:B------:R-:W-:-:S02]  /*dc00*/  UMOV UR29, UR9 ;  /* 0x00000009001d7c82 */ /* 0x000fc40008000000 */
[----:B------:R-:W-:Y:S01]  /*dc10*/  ULOP3.LUT UR12, URZ, UR29, URZ, 0x33, !UPT ;  /* 0x0000001d3f0c7292 */ /* 0x000fe2000f8e333f */
[----:B--2---:R-:W-:-:S04]  /*dc20*/  IMAD.IADD R122, R12, 0x1, R13 ;  /* 0x000000010c7a7824 */ /* 0x004fc800078e020d */
[----:B0-----:R-:W-:-:S05]  /*dc30*/  @P1 IMAD.HI.U32 R11, R122, R11, RZ ;  /* 0x0000000b7a0b1227 */ /* 0x001fca00078e00ff */
[----:B-1----:R-:W-:Y:S01]  /*dc40*/  @P1 SHF.R.U32.HI R122, RZ, R10, R11 ;  /* 0x0000000aff7a1219 */ /* 0x002fe2000001160b */
[----:B------:R-:W-:Y:S02]  /*dc50*/  IMAD R10, R7, 0x8, R2 ;  /* 0x00000008070a7824 */ /* 0x000fe400078e0202 */
[----:B------:R-:W-:Y:S02]  /*dc60*/  IMAD.U32 R11, RZ, RZ, UR38 ;  /* 0x00000026ff0b7e24 */ /* 0x000fe4000f8e00ff */
[----:B------:R-:W-:Y:S01]  /*dc70*/  VIADD R10, R10, 0x16840 ;  /* 0x000168400a0a7836 */ /* 0x000fe20000000000 */
[----:B------:R-:W0:Y:S04]  /*dc80*/  SHFL.IDX PT, R123, R122, RZ, 0x1c1f ;  /* 0x001c1fff7a7b7589 */ /* 0x000e2800000e0000 */
[----:B------:R-:W-:-:S04]  /*dc90*/  PRMT R10, R11, 0x654, R10 ;  /* 0x000006540b0a7816 */ /* 0x000fc8000000000a */
[----:B------:R1:W-:Y:S02]  /*dca0*/  SYNCS.ARRIVE.TRANS64.RED.A1T0 RZ, [R10+URZ], RZ ;  /* 0x000000ff0aff79a7 */ /* 0x0003e4000810043f */
[----:B-1----:R-:W-:-:S05]  /*dcb0*/  IMAD.SHL.U32 R10, R4, 0x80, RZ ;  /* 0x00000080040a7824 */ /* 0x002fca00078e00ff */
[----:B------:R-:W-:-:S04]  /*dcc0*/  IADD3 R13, -R155, 0x1, -R10 ;  /* 0x000000019b0d7810 */ /* 0x000fc80007ffe90a */
[----:B---3--:R-:W-:-:S05]  /*dcd0*/  IADD3 R13, -R156, R13, R125 ;  /* 0x0000000d9c0d7210 */ /* 0x008fca0007ffe17d */
[C---:B------:R-:W-:Y:S02]  /*dce0*/  VIADD R21, R13.reuse, UR28 ;  /* 0x0000001c0d157c36 */ /* 0x040fe40008000000 */
[----:B------:R-:W-:Y:S02]  /*dcf0*/  VIADD R13, R13, UR12 ;  /* 0x0000000c0d0d7c36 */ /* 0x000fe40008000000 */
[--C-:B0-----:R-:W-:Y:S02]  /*dd00*/  IMAD.IADD R12, R21, 0x1, R123.reuse ;  /* 0x00000001150c7824 */ /* 0x101fe400078e027b */
[----:B------:R-:W-:Y:S01]  /*dd10*/  IMAD.IADD R11, R13, 0x1, R123 ;  /* 0x000000010d0b7824 */ /* 0x000fe200078e027b */
[----:B------:R-:W-:Y:S06]  /*dd20*/  @!P3 BRA `(.L_x_1720) ;  /* 0x000000000058b947 */ /* 0x000fec0003800000 */
[----:B------:R-:W-:Y:S01]  /*dd30*/  IADD3 R123, -R156, R125, R123 ;  /* 0x0000007d9c7b7210 */ /* 0x000fe20007ffe17b */
[----:B------:R-:W-:Y:S03]  /*dd40*/  BSSY B0, `(.L_x_1721) ;  /* 0x0000010000007945 */ /* 0x000fe60003800000 */
        /* <DEDUP_REMOVED lines=10> */
.L_x_1722:
[----:B------:R-:W-:-:S05]  /*ddf0*/  IMAD.U32 R124, RZ, RZ, UR5 ;  /* 0x00000005ff7c7e24 */ /* 0x000fca000f8e00ff */
[----:B------:R-:W-:-:S13]  /*de00*/  ISETP.NE.AND P1, PT, R124, 0x1, PT ;  /* 0x000000017c00780c */ /* 0x000fda0003f25270 */
[----:B------:R-:W0:Y:S02]  /*de10*/  @P1 LDC.64 R120, c[0x0][0x9e8] ;  /* 0x00027a00ff781b82 */ /* 0x000e240000000a00 */
[----:B0-----:R-:W-:-:S05]  /*de20*/  @P1 IMAD.HI.U32 R120, R123, R120, RZ ;  /* 0x000000787b781227 */ /* 0x001fca00078e00ff */
[----:B------:R-:W-:-:S07]  /*de30*/  @P1 SHF.R.U32.HI R123, RZ, R121, R120 ;  /* 0x00000079ff7b1219 */ /* 0x000fce0000011678 */
.L_x_1723:
[----:B------:R-:W-:Y:S05]  /*de40*/  BSYNC B0 ;  /* 0x0000000000007941 */ /* 0x000fea0003800000 */
.L_x_1721:
[----:B------:R-:W-:-:S04]  /*de50*/  IMAD R123, R123, R124, -R10 ;  /* 0x0000007c7b7b7224 */ /* 0x000fc800078e0a0a */
[----:B------:R-:W-:-:S05]  /*de60*/  IMAD.IADD R123, R123, 0x1, -R155 ;  /* 0x000000017b7b7824 */ /* 0x000fca00078e0a9b */
[----:B------:R-:W-:Y:S02]  /*de70*/  VIMNMX R11, R11, R123, !PT ;  /* 0x0000007b0b0b7248 */ /* 0x000fe40007fe0100 */
[----:B------:R-:W-:-:S07]  /*de80*/  VIADDMNMX R12, R123, R124, R12, PT ;  /* 0x0000007c7b0c7246 */ /* 0x000fce000380010c */
.L_x_1720:
[----:B------:R-:W-:Y:S01]  /*de90*/  ISETP.GT.AND P5, PT, R4, -0x1, PT ;  /* 0xffffffff0400780c */ /* 0x000fe20003fa4270 */
[----:B------:R-:W0:Y:S03]  /*dea0*/  SHFL.IDX PT, R122, R122, 0x1, 0x1c1f ;  /* 0x003c1f007a7a7f89 */ /* 0x000e2600000e0000 */
[C---:B------:R-:W-:Y:S02]  /*deb0*/  ISETP.GT.AND P2, PT, R11.reuse, RZ, P5 ;  /* 0x000000ff0b00720c */ /* 0x040fe40002f44270 */
[----:B------:R-:W-:Y:S02]  /*dec0*/  ISETP.GT.AND P1, PT, R11, 0x1, P5 ;  /* 0x000000010b00780c */ /* 0x000fe40002f24270 */
[C---:B------:R-:W-:Y:S02]  /*ded0*/  ISETP.LT.OR P2, PT, R12.reuse, 0x1, P2 ;  /* 0x000000010c00780c */ /* 0x040fe40001741670 */
[----:B------:R-:W-:-:S02]  /*dee0*/  ISETP.LT.OR P1, PT, R12, 0x2, P1 ;  /* 0x000000020c00780c */ /* 0x000fc40000f21670 */
[----:B------:R-:W-:Y:S02]  /*def0*/  FSEL R24, R24, -INF , !P2 ;  /* 0xff80000018187808 */ /* 0x000fe40005000000 */
[----:B------:R-:W-:Y:S02]  /*df00*/  FSEL R25, R25, -INF , !P1 ;  /* 0xff80000019197808 */ /* 0x000fe40004800000 */
[C---:B------:R-:W-:Y:S02]  /*df10*/  ISETP.GT.AND P2, PT, R11.reuse, 0x8, P5 ;  /* 0x000000080b00780c */ /* 0x040fe40002f44270 */
[----:B------:R-:W-:Y:S02]  /*df20*/  ISETP.GT.AND P1, PT, R11, 0x9, P5 ;  /* 0x000000090b00780c */ /* 0x000fe40002f24270 */
[C---:B------:R-:W-:Y:S02]  /*df30*/  ISETP.LT.OR P2, PT, R12.reuse, 0x9, P2 ;  /* 0x000000090c00780c */ /* 0x040fe40001741670 */
[----:B------:R-:W-:-:S02]  /*df40*/  ISETP.LT.OR P1, PT, R12, 0xa, P1 ;  /* 0x0000000a0c00780c */ /* 0x000fc40000f21670 */
[----:B------:R-:W-:Y:S01]  /*df50*/  FSEL R28, R28, -INF , !P2 ;  /* 0xff8000001c1c7808 */ /* 0x000fe20005000000 */
[----:B0-----:R-:W-:Y:S01]  /*df60*/  IMAD.IADD R21, R21, 0x1, R122 ;  /* 0x0000000115157824 */ /* 0x001fe200078e027a */
[----:B------:R-:W-:Y:S02]  /*df70*/  FSEL R29, R29, -INF , !P1 ;  /* 0xff8000001d1d7808 */ /* 0x000fe40004800000 */
[C---:B------:R-:W-:Y:S02]  /*df80*/  ISETP.GT.AND P2, PT, R11.reuse, 0x10, P5 ;  /* 0x000000100b00780c */ /* 0x040fe40002f44270 */
        /* <DEDUP_REMOVED lines=78> */
[----:B------:R-:W-:Y:S01]  /*e470*/  ISETP.GT.AND P1, PT, R11, 0x79, P5 ;  /* 0x000000790b00780c */ /* 0x000fe20002f24270 */
[----:B------:R-:W-:Y:S01]  /*e480*/  IMAD.IADD R11, R13, 0x1, R122 ;  /* 0x000000010d0b7824 */ /* 0x000fe200078e027a */
[C---:B------:R-:W-:Y:S02]  /*e490*/  ISETP.LT.OR P2, PT, R12.reuse, 0x79, P2 ;  /* 0x000000790c00780c */ /* 0x040fe40001741670 */
[----:B------:R-:W-:-:S02]  /*e4a0*/  ISETP.LT.OR P1, PT, R12, 0x7a, P1 ;  /* 0x0000007a0c00780c */ /* 0x000fc40000f21670 */
[----:B------:R-:W-:Y:S02]  /*e4b0*/  FSEL R84, R84, -INF , !P2 ;  /* 0xff80000054547808 */ /* 0x000fe40005000000 */
[----:B------:R-:W-:Y:S01]  /*e4c0*/  FSEL R85, R85, -INF , !P1 ;  /* 0xff80000055557808 */ /* 0x000fe20004800000 */
[----:B------:R-:W-:Y:S08]  /*e4d0*/  @!P3 BRA `(.L_x_1724) ;  /* 0x000000000058b947 */ /* 0x000ff00003800000 */
        /* <DEDUP_REMOVED lines=12> */
.L_x_1726:
[----:B------:R-:W-:-:S05]  /*e5a0*/  IMAD.U32 R120, RZ, RZ, UR5 ;  /* 0x00000005ff787e24 */ /* 0x000fca000f8e00ff */
[----:B------:R-:W-:-:S13]  /*e5b0*/  ISETP.NE.AND P1, PT, R120, 0x1, PT ;  /* 0x000000017800780c */ /* 0x000fda0003f25270 */
[----:B------:R-:W0:Y:S02]  /*e5c0*/  @P1 LDC.64 R12, c[0x0][0x9e8] ;  /* 0x00027a00ff0c1b82 */ /* 0x000e240000000a00 */
[----:B0-----:R-:W-:-:S05]  /*e5d0*/  @P1 IMAD.HI.U32 R12, R122, R12, RZ ;  /* 0x0000000c7a0c1227 */ /* 0x001fca00078e00ff */
[----:B------:R-:W-:-:S07]  /*e5e0*/  @P1 SHF.R.U32.HI R122, RZ, R13, R12 ;  /* 0x0000000dff7a1219 */ /* 0x000fce000001160c */
.L_x_1727:
[----:B------:R-:W-:Y:S05]  /*e5f0*/  BSYNC B0 ;  /* 0x0000000000007941 */ /* 0x000fea0003800000 */
.L_x_1725:
[----:B------:R-:W-:-:S04]  /*e600*/  IMAD R10, R122, R120, -R10 ;  /* 0x000000787a0a7224 */ /* 0x000fc800078e0a0a */
[----:B------:R-:W-:-:S05]  /*e610*/  IMAD.IADD R10, R10, 0x1, -R155 ;  /* 0x000000010a0a7824 */ /* 0x000fca00078e0a9b */
[----:B------:R-:W-:Y:S02]  /*e620*/  VIMNMX R11, R11, R10, !PT ;  /* 0x0000000a0b0b7248 */ /* 0x000fe40007fe0100 */
[----:B------:R-:W-:-:S07]  /*e630*/  VIADDMNMX R21, R10, R120, R21, PT ;  /* 0x000000780a157246 */ /* 0x000fce0003800115 */
.L_x_1724:
[C---:B------:R-:W-:Y:S01]  /*e640*/  ISETP.GT.AND P1, PT, R11.reuse, 0x1, P5 ;  /* 0x000000010b00780c */ /* 0x040fe20002f24270 */
[----:B------:R-:W-:Y:S01]  /*e650*/  UMOV UR30, UR7 ;  /* 0x00000007001e7c82 */ /* 0x000fe20008000000 */
[----:B------:R-:W-:Y:S02]  /*e660*/  ISETP.GT.AND P2, PT, R11, 0x8, P5 ;  /* 0x000000080b00780c */ /* 0x000fe40002f44270 */
[C---:B------:R-:W-:Y:S02]  /*e670*/  ISETP.LT.OR P1, PT, R21.reuse, 0x2, P1 ;  /* 0x000000021500780c */ /* 0x040fe40000f21670 */
[----:B------:R-:W-:Y:S02]  /*e680*/  ISETP.LT.OR P2, PT, R21, 0x9, P2 ;  /* 0x000000091500780c */ /* 0x000fe40001741670 */
[----:B------:R-:W-:Y:S02]  /*e690*/  FSEL R27, R27, -INF , !P1 ;  /* 0xff8000001b1b7808 */ /* 0x000fe40004800000 */
[----:B------:R-:W-:-:S02]  /*e6a0*/  ISETP.GT.AND P1, PT, R11, 0x9, P5 ;  /* 0x000000090b00780c */ /* 0x000fc40002f24270 */
[----:B------:R-:W-:Y:S02]  /*e6b0*/  FSEL R30, R30, -INF , !P2 ;  /* 0xff8000001e1e7808 */ /* 0x000fe40005000000 */
[----:B------:R-:W-:Y:S02]  /*e6c0*/  ISETP.LT.OR P1, PT, R21, 0xa, P1 ;  /* 0x0000000a1500780c */ /* 0x000fe40000f21670 */
[----:B------:R-:W-:Y:S02]  /*e6d0*/  ISETP.GT.AND P2, PT, R11, 0x10, P5 ;  /* 0x000000100b00780c */ /* 0x000fe40002f44270 */
[----:B------:R-:W-:Y:S02]  /*e6e0*/  FSEL R31, R31, -INF , !P1 ;  /* 0xff8000001f1f7808 */ /* 0x000fe40004800000 */
[----:B------:R-:W-:Y:S02]  /*e6f0*/  ISETP.GT.AND P1, PT, R11, 0x11, P5 ;  /* 0x000000110b00780c */ /* 0x000fe40002f24270 */
[----:B------:R-:W-:-:S02]  /*e700*/  ISETP.LT.OR P2, PT, R21, 0x11, P2 ;  /* 0x000000111500780c */ /* 0x000fc40001741670 */
[----:B------:R-:W-:Y:S02]  /*e710*/  ISETP.LT.OR P1, PT, R21, 0x12, P1 ;  /* 0x000000121500780c */ /* 0x000fe40000f21670 */
[----:B------:R-:W-:Y:S02]  /*e720*/  FSEL R34, R34, -INF , !P2 ;  /* 0xff80000022227808 */ /* 0x000fe40005000000 */
[----:B------:R-:W-:Y:S02]  /*e730*/  FSEL R35, R35, -INF , !P1 ;  /* 0xff80000023237808 */ /* 0x000fe40004800000 */
[C---:B------:R-:W-:Y:S02]  /*e740*/  ISETP.GT.AND P2, PT, R11.reuse, 0x18, P5 ;  /* 0x000000180b00780c */ /* 0x040fe40002f44270 */
        /* <DEDUP_REMOVED lines=55> */
[----:B------:R-:W-:-:S02]  /*eac0*/  LOP3.LUT R18, R18, 0xbfffffff, RZ, 0xc0, !PT ;  /* 0xbfffffff12127812 */ /* 0x000fc400078ec0ff */
[C---:B------:R-:W-:Y:S02]  /*ead0*/  ISETP.LT.OR P2, PT, R21.reuse, 0x61, P2 ;  /* 0x000000611500780c */ /* 0x040fe40001741670 */
[----:B------:R-:W-:Y:S02]  /*eae0*/  ISETP.LT.OR P1, PT, R21, 0x62, P1 ;  /* 0x000000621500780c */ /* 0x000fe40000f21670 */
[----:B------:R-:W-:Y:S02]  /*eaf0*/  FMNMX.FTZ R10, R24, R3, !PT ;  /* 0x00000003180a7209 */ /* 0x000fe40007810000 */
[----:B------:R-:W-:Y:S02]  /*eb00*/  @P0 LOP3.LUT R18, R18, 0x40000000, RZ, 0xfc, !PT ;  /* 0x4000000012120812 */ /* 0x000fe400078efcff */
[----:B------:R-:W-:Y:S02]  /*eb10*/  FSEL R74, R74, -INF , !P2 ;  /* 0xff8000004a4a7808 */ /* 0x000fe40005000000 */
[----:B------:R-:W-:-:S02]  /*eb20*/  FSEL R75, R75, -INF , !P1 ;  /* 0xff8000004b4b7808 */ /* 0x000fc40004800000 */
[C---:B------:R-:W-:Y:S02]  /*eb30*/  ISETP.GT.AND P4, PT, R11.reuse, 0x68, P5 ;  /* 0x000000680b00780c */ /* 0x040fe40002f84270 */
[C---:B------:R-:W-:Y:S02]  /*eb40*/  ISETP.GT.AND P6, PT, R11.reuse, 0x69, P5 ;  /* 0x000000690b00780c */ /* 0x040fe40002fc4270 */
[C---:B------:R-:W-:Y:S02]  /*eb50*/  ISETP.GT.AND P3, PT, R11.reuse, 0x70, P5 ;  /* 0x000000700b00780c */ /* 0x040fe40002f64270 */
[C---:B------:R-:W-:Y:S02]  /*eb60*/  ISETP.GT.AND P2, PT, R11.reuse, 0x71, P5 ;  /* 0x000000710b00780c */ /* 0x040fe40002f44270 */
[C---:B------:R-:W-:Y:S02]  /*eb70*/  ISETP.GT.AND P1, PT, R11.reuse, 0x78, P5 ;  /* 0x000000780b00780c */ /* 0x040fe40002f24270 */
[----:B------:R-:W-:-:S02]  /*eb80*/  ISETP.GT.AND P0, PT, R11, RZ, P5 ;  /* 0x000000ff0b00720c */ /* 0x000fc40002f04270 */
[----:B------:R-:W-:Y:S02]  /*eb90*/  ISETP.GT.AND P5, PT, R11, 0x79, P5 ;  /* 0x000000790b00780c */ /* 0x000fe40002fa4270 */
[----:B------:R-:W-:Y:S02]  /*eba0*/  FMNMX.FTZ R11, R25, R10, !PT ;  /* 0x0000000a190b7209 */ /* 0x000fe40007810000 */
[----:B------:R-:W-:Y:S02]  /*ebb0*/  ISETP.LT.OR P4, PT, R21, 0x69, P4 ;  /* 0x000000691500780c */ /* 0x000fe40002781670 */
[----:B------:R-:W-:Y:S02]  /*ebc0*/  FMNMX.FTZ R10, R28, R11, !PT ;  /* 0x0000000b1c0a7209 */ /* 0x000fe40007810000 */
[----:B------:R-:W-:Y:S02]  /*ebd0*/  LOP3.LUT R18, R18, 0xfffffffd, RZ, 0xc0, !PT ;  /* 0xfffffffd12127812 */ /* 0x000fe400078ec0ff */
[----:B------:R-:W-:-:S02]  /*ebe0*/  FMNMX.FTZ R11, R29, R10, !PT ;  /* 0x0000000a1d0b7209 */ /* 0x000fc40007810000 */
[----:B------:R-:W-:Y:S02]  /*ebf0*/  ISETP.LT.OR P0, PT, R21, 0x1, P0 ;  /* 0x000000011500780c */ /* 0x000fe40000701670 */
[----:B------:R-:W-:Y:S02]  /*ec00*/  FMNMX.FTZ R10, R32, R11, !PT ;  /* 0x0000000b200a7209 */ /* 0x000fe40007810000 */
[----:B------:R-:W-:Y:S02]  /*ec10*/  FSEL R26, R26, -INF , !P0 ;  /* 0xff8000001a1a7808 */ /* 0x000fe40004000000 */
[----:B------:R-:W-:Y:S02]  /*ec20*/  FMNMX.FTZ R11, R33, R10, !PT ;  /* 0x0000000a210b7209 */ /* 0x000fe40007810000 */
[----:B------:R-:W-:Y:S02]  /*ec30*/  @P4 LOP3.LUT R18, R18, 0x2, RZ, 0xfc, !PT ;  /* 0x0000000212124812 */ /* 0x000fe400078efcff */
[----:B------:R-:W-:-:S02]  /*ec40*/  FMNMX.FTZ R10, R36, R11, !PT ;  /* 0x0000000b240a7209 */ /* 0x000fc40007810000 */
[----:B------:R-:W-:Y:S02]  /*ec50*/  ISETP.LT.OR P4, PT, R21, 0x6a, P6 ;  /* 0x0000006a1500780c */ /* 0x000fe40003781670 */
[----:B------:R-:W-:Y:S02]  /*ec60*/  FMNMX.FTZ R11, R37, R10, !PT ;  /* 0x0000000a250b7209 */ /* 0x000fe40007810000 */
[----:B------:R-:W-:Y:S02]  /*ec70*/  ISETP.LT.OR P3, PT, R21, 0x71, P3 ;  /* 0x000000711500780c */ /* 0x000fe40001f61670 */
[----:B------:R-:W-:Y:S02]  /*ec80*/  FMNMX.FTZ R10, R40, R11, !PT ;  /* 0x0000000b280a7209 */ /* 0x000fe40007810000 */
[----:B------:R-:W-:Y:S02]  /*ec90*/  FSEL R79, R79, -INF , !P4 ;  /* 0xff8000004f4f7808 */ /* 0x000fe40006000000 */
[----:B------:R-:W-:-:S02]  /*eca0*/  FMNMX.FTZ R11, R41, R10, !PT ;  /* 0x0000000a290b7209 */ /* 0x000fc40007810000 */
[----:B------:R-:W-:Y:S02]  /*ecb0*/  ISETP.LT.OR P2, PT, R21, 0x72, P2 ;  /* 0x000000721500780c */ /* 0x000fe40001741670 */
[----:B------:R-:W-:Y:S02]  /*ecc0*/  FMNMX.FTZ R10, R44, R11, !PT ;  /* 0x0000000b2c0a7209 */ /* 0x000fe40007810000 */
[----:B------:R-:W-:Y:S02]  /*ecd0*/  FSEL R82, R82, -INF , !P3 ;  /* 0xff80000052527808 */ /* 0x000fe40005800000 */
[----:B------:R-:W-:Y:S02]  /*ece0*/  FMNMX.FTZ R11, R45, R10, !PT ;  /* 0x0000000a2d0b7209 */ /* 0x000fe40007810000 */
[----:B------:R-:W-:Y:S02]  /*ecf0*/  ISETP.LT.OR P1, PT, R21, 0x79, P1 ;  /* 0x000000791500780c */ /* 0x000fe40000f21670 */
[----:B------:R-:W-:-:S02]  /*ed00*/  FMNMX.FTZ R10, R48, R11, !PT ;  /* 0x0000000b300a7209 */ /* 0x000fc40007810000 */
[----:B------:R-:W-:Y:S02]  /*ed10*/  FSEL R83, R83, -INF , !P2 ;  /* 0xff80000053537808 */ /* 0x000fe40005000000 */
[----:B------:R-:W-:Y:S02]  /*ed20*/  FMNMX.FTZ R11, R49, R10, !PT ;  /* 0x0000000a310b7209 */ /* 0x000fe40007810000 */
[----:B------:R-:W-:Y:S02]  /*ed30*/  ISETP.LT.OR P5, PT, R21, 0x7a, P5 ;  /* 0x0000007a1500780c */ /* 0x000fe40002fa1670 */
[----:B------:R-:W-:Y:S02]  /*ed40*/  FMNMX.FTZ R10, R52, R11, !PT ;  /* 0x0000000b340a7209 */ /* 0x000fe40007810000 */
[----:B------:R-:W-:Y:S02]  /*ed50*/  FSEL R86, R86, -INF , !P1 ;  /* 0xff80000056567808 */ /* 0x000fe40004800000 */
[----:B------:R-:W-:-:S02]  /*ed60*/  FMNMX.FTZ R11, R53, R10, !PT ;  /* 0x0000000a350b7209 */ /* 0x000fc40007810000 */
[----:B------:R-:W-:Y:S02]  /*ed70*/  FSEL R87, R87, -INF , !P5 ;  /* 0xff80000057577808 */ /* 0x000fe40006800000 */
[----:B------:R-:W-:Y:S02]  /*ed80*/  FMNMX.FTZ R10, R56, R11, !PT ;  /* 0x0000000b380a7209 */ /* 0x000fe40007810000 */
[----:B------:R-:W-:Y:S02]  /*ed90*/  LOP3.LUT P0, RZ, R18, 0x40000000, RZ, 0xc0, !PT ;  /* 0x4000000012ff7812 */ /* 0x000fe4000780c0ff */
        /* <DEDUP_REMOVED lines=16> */
[----:B0-----:R-:W-:Y:S02]  /*eea0*/  FMNMX.FTZ R13, R12, R11, !PT ;  /* 0x0000000b0c0d7209 */ /* 0x001fe40007810000 */
[----:B------:R-:W-:-:S03]  /*eeb0*/  FMNMX.FTZ R12, R26, R0, !PT ;  /* 0x000000001a0c7209 */ /* 0x000fc60007810000 */
[----:B------:R-:W0:Y:S02]  /*eec0*/  SHFL.BFLY PT, R10, R13, 0x1, 0x1f ;  /* 0x0c201f000d0a7f89 */ /* 0x000e2400000e0000 */
[----:B0-----:R-:W-:-:S04]  /*eed0*/  FMNMX.FTZ R10, R13, R10, !PT ;  /* 0x0000000a0d0a7209 */ /* 0x001fc80007810000 */
[C---:B------:R-:W-:Y:S01]  /*eee0*/  FSETP.NEU.FTZ.AND P6, PT, R10.reuse, -INF , PT ;  /* 0xff8000000a00780b */ /* 0x040fe20003fdd000 */
[----:B------:R-:W-:-:S03]  /*eef0*/  FMUL.FTZ R11, R10, UR30 ;  /* 0x0000001e0a0b7c20 */ /* 0x000fc60008410000 */
[----:B------:R-:W-:Y:S02]  /*ef00*/  FSEL R120, R10, RZ, P6 ;  /* 0x000000ff0a787208 */ /* 0x000fe40003000000 */
[----:B------:R-:W-:Y:S02]  /*ef10*/  FSEL R11, R11, RZ, P6 ;  /* 0x000000ff0b0b7208 */ /* 0x000fe40003000000 */
[----:B------:R-:W-:Y:S01]  /*ef20*/  LOP3.LUT P6, RZ, R18, 0x2, RZ, 0xc0, !PT ;  /* 0x0000000212ff7812 */ /* 0x000fe200078cc0ff */
[----:B------:R-:W-:Y:S02]  /*ef30*/  FADD.FTZ R3, -R120, R3 ;  /* 0x0000000378037221 */ /* 0x000fe40000010100 */
        /* <DEDUP_REMOVED lines=32> */
[----:B------:R-:W-:Y:S01]  /*f140*/  FMNMX.FTZ R11, R27, R12, !PT ;  /* 0x0000000c1b0b7209 */ /* 0x000fe20007810000 */
[----:B------:R-:W-:Y:S01]  /*f150*/  FMUL.FTZ R13, R3, UR30 ;  /* 0x0000001e030d7c20 */ /* 0x000fe20008410000 */
[----:B------:R-:W-:Y:S01]  /*f160*/  FSEL R78, R78, -INF , !P6 ;  /* 0xff8000004e4e7808 */ /* 0x000fe20007000000 */
        /* <DEDUP_REMOVED lines=45> */
[----:B------:R-:W-:Y:S02]  /*f440*/  MUFU.EX2 R53, R53 ;  /* 0x0000003500357308 */ /* 0x000fe40000000800 */
[----:B------:R-:W0:Y:S06]  /*f450*/  SHFL.BFLY PT, R12, R11, 0x2, 0x1f ;  /* 0x0c401f000b0c7f89 */ /* 0x000e2c00000e0000 */
[----:B------:R-:W-:Y:S08]  /*f460*/  MUFU.EX2 R56, R56 ;  /* 0x0000003800387308 */ /* 0x000ff00000000800 */
[----:B------:R-:W-:Y:S08]  /*f470*/  MUFU.EX2 R57, R57 ;  /* 0x0000003900397308 */ /* 0x000ff00000000800 */
[----:B------:R-:W-:Y:S01]  /*f480*/  MUFU.EX2 R60, R60 ;  /* 0x0000003c003c7308 */ /* 0x000fe20000000800 */
[----:B0-----:R-:W-:-:S05]  /*f490*/  FMNMX.FTZ R11, R11, R12, !PT ;  /* 0x0000000c0b0b7209 */ /* 0x001fca0007810000 */
[----:B------:R-:W0:Y:S02]  /*f4a0*/  SHFL.BFLY PT, R12, R11, 0x1, 0x1f ;  /* 0x0c201f000b0c7f89 */ /* 0x000e2400000e0000 */
[----:B------:R-:W-:Y:S08]  /*f4b0*/  MUFU.EX2 R61, R61 ;  /* 0x0000003d003d7308 */ /* 0x000ff00000000800 */
[----:B------:R-:W-:Y:S08]  /*f4c0*/  MUFU.EX2 R64, R64 ;  /* 0x0000004000407308 */ /* 0x000ff00000000800 */
[----:B------:R-:W-:Y:S01]  /*f4d0*/  MUFU.EX2 R65, R65 ;  /* 0x0000004100417308 */ /* 0x000fe20000000800 */
[----:B0-----:R-:W-:-:S07]  /*f4e0*/  FMNMX.FTZ R11, R11, R12, !PT ;  /* 0x0000000c0b0b7209 */ /* 0x001fce0007810000 */
[----:B------:R-:W-:Y:S01]  /*f4f0*/  MUFU.EX2 R68, R68 ;  /* 0x0000004400447308 */ /* 0x000fe20000000800 */
[----:B------:R-:W-:-:S04]  /*f500*/  FSETP.NEU.FTZ.AND P1, PT, R11, -INF , PT ;  /* 0xff8000000b00780b */ /* 0x000fc80003f3d000 */
[----:B------:R-:W-:-:S03]  /*f510*/  FSEL R12, R11, RZ, P1 ;  /* 0x000000ff0b0c7208 */ /* 0x000fc60000800000 */
[----:B------:R-:W-:Y:S02]  /*f520*/  MUFU.EX2 R69, R69 ;  /* 0x0000004500457308 */ /* 0x000fe40000000800 */
[----:B------:R-:W-:Y:S01]  /*f530*/  FADD.FTZ R12, -R12, R0 ;  /* 0x000000000c0c7221 */ /* 0x000fe20000010100 */
[----:B------:R-:W-:-:S05]  /*f540*/  FMUL.FTZ R0, R11, UR30 ;  /* 0x0000001e0b007c20 */ /* 0x000fca0008410000 */
[----:B------:R-:W-:Y:S01]  /*f550*/  MUFU.EX2 R72, R72 ;  /* 0x0000004800487308 */ /* 0x000fe20000000800 */
[----:B------:R-:W-:-:S05]  /*f560*/  FSEL R3, R0, RZ, P1 ;  /* 0x000000ff00037208 */ /* 0x000fca0000800000 */
        /* <DEDUP_REMOVED lines=32> */
[----:B------:R-:W-:Y:S01]  /*f770*/  FMUL.FTZ R3, R12, UR30 ;  /* 0x0000001e0c037c20 */ /* 0x000fe20008410000 */
[----:B------:R-:W0:Y:S08]  /*f780*/  MUFU.EX2 R0, R13 ;  /* 0x0000000d00007308 */ /* 0x000e300000000800 */
[----:B------:R-:W-:Y:S08]  /*f790*/  MUFU.EX2 R26, R26 ;  /* 0x0000001a001a7308 */ /* 0x000ff00000000800 */
[----:B------:R-:W1:Y:S01]  /*f7a0*/  MUFU.EX2 R3, R3 ;  /* 0x0000000300037308 */ /* 0x000e620000000800 */
[----:B0-----:R-:W-:-:S04]  /*f7b0*/  FFMA.FTZ R6, R0, R6, R24 ;  /* 0x0000000600067223 */ /* 0x001fc80000010018 */
[----:B------:R-:W-:-:S03]  /*f7c0*/  FADD.FTZ R6, R25, R6 ;  /* 0x0000000619067221 */ /* 0x000fc60000010000 */
[----:B------:R-:W0:Y:S08]  /*f7d0*/  MUFU.EX2 R27, R27 ;  /* 0x0000001b001b7308 */ /* 0x000e300000000800 */
[----:B------:R-:W2:Y:S01]  /*f7e0*/  MUFU.EX2 R30, R30 ;  /* 0x0000001e001e7308 */ /* 0x000ea20000000800 */
[----:B-1----:R-:W-:-:S07]  /*f7f0*/  FFMA.FTZ R5, R3, R5, R26 ;  /* 0x0000000503057223 */ /* 0x002fce000001001a */
        /* <DEDUP_REMOVED lines=99> */
.L_x_1728:
[----:B------:R-:W2:Y:S01]  /*fe30*/  LDL R21, [R1+0x28] ;  /* 0x0000280001157983 */ /* 0x000ea20000100800 */
[----:B------:R-:W-:Y:S02]  /*fe40*/  IMAD R12, R22, 0x8, R2 ;  /* 0x00000008160c7824 */ /* 0x000fe400078e0202 */
[-C--:B------:R-:W-:Y:S01]  /*fe50*/  FMUL.FTZ R88, R88, R0.reuse ;  /* 0x0000000058587220 */ /* 0x080fe20000410000 */
[----:B------:R-:W-:Y:S02]  /*fe60*/  IMAD.U32 R13, RZ, RZ, UR38 ;  /* 0x00000026ff0d7e24 */ /* 0x000fe4000f8e00ff */
[-C--:B------:R-:W-:Y:S01]  /*fe70*/  FMUL.FTZ R89, R89, R0.reuse ;  /* 0x0000000059597220 */ /* 0x080fe20000410000 */
[----:B------:R-:W-:Y:S02]  /*fe80*/  VIADD R12, R12, 0x16860 ;  /* 0x000168600c0c7836 */ /* 0x000fe40000000000 */
[-C--:B------:R-:W-:Y:S01]  /*fe90*/  FMUL.FTZ R92, R92, R0.reuse ;  /* 0x000000005c5c7220 */ /* 0x080fe20000410000 */
[-C--:B------:R-:W-:Y:S01]  /*fea0*/  FMUL.FTZ R93, R93, R0.reuse ;  /* 0x000000005d5d7220 */ /* 0x080fe20000410000 */
[-C--:B------:R-:W-:Y:S01]  /*feb0*/  FMUL.FTZ R96, R96, R0.reuse ;  /* 0x0000000060607220 */ /* 0x080fe20000410000 */
[-C--:B------:R-:W-:Y:S01]  /*fec0*/  FMUL.FTZ R97, R97, R0.reuse ;  /* 0x0000000061617220 */ /* 0x080fe20000410000 */
[----:B------:R-:W-:Y:S01]  /*fed0*/  PRMT R12, R13, 0x654, R12 ;  /* 0x000006540d0c7816 */ /* 0x000fe2000000000c */
[-C--:B------:R-:W-:Y:S01]  /*fee0*/  FMUL.FTZ R100, R100, R0.reuse ;  /* 0x0000000064647220 */ /* 0x080fe20000410000 */
[-C--:B------:R-:W-:Y:S01]  /*fef0*/  FMUL.FTZ R101, R101, R0.reuse ;  /* 0x0000000065657220 */ /* 0x080fe20000410000 */
        /* <DEDUP_REMOVED lines=27> */
[----:B------:R-:W-:Y:S01]  /*100b0*/  F2FP.BF16.F32.PACK_AB R149, R27, R26 ;  /* 0x0000001a1b95723e */ /* 0x000fe200000010ff */
[----:B------:R-:W-:Y:S01]  /*100c0*/  IMAD.MOV.U32 R3, RZ, RZ, R10 ;  /* 0x000000ffff037224 */ /* 0x000fe200078e000a */
        /* <DEDUP_REMOVED lines=32> */
[C---:B--2---:R-:W-:Y:S01]  /*102d0*/  ISETP.GT.AND P1, PT, R4.reuse, R21, PT ;  /* 0x000000150400720c */ /* 0x044fe20003f24270 */
[----:B------:R-:W-:-:S12]  /*102e0*/  VIADD R4, R4, 0xffffffff ;  /* 0xffffffff04047836 */ /* 0x000fd80000000000 */
[----:B0-----:R-:W-:Y:S05]  /*102f0*/  @P1 BRA `(.L_x_1729) ;  /* 0xffffffcc00e41947 */ /* 0x001fea000383ffff */
[----:B------:R-:W-:Y:S02]  /*10300*/  IMAD.MOV.U32 R0, RZ, RZ, R11 ;  /* 0x000000ffff007224 */ /* 0x000fe400078e000b */
[----:B------:R-:W-:Y:S02]  /*10310*/  IMAD.MOV.U32 R3, RZ, RZ, R10 ;  /* 0x000000ffff037224 */ /* 0x000fe400078e000a */
[----:B------:R-:W-:Y:S02]  /*10320*/  IMAD.MOV.U32 R22, RZ, RZ, R7 ;  /* 0x000000ffff167224 */ /* 0x000fe400078e0007 */
[----:B------:R-:W-:-:S07]  /*10330*/  IMAD.MOV.U32 R154, RZ, RZ, R20 ;  /* 0x000000ffff9a7224 */ /* 0x000fce00078e0014 */
.L_x_1709:
[----:B------:R-:W2:Y:S01]  /*10340*/  LDL R13, [R1+0x14] ;  /* 0x00001400010d7983 */ /* 0x000ea20000100800 */
[----:B------:R-:W0:Y:S03]  /*10350*/  LDC R7, c[0x0][0x448] ;  /* 0x00011200ff077b82 */ /* 0x000e260000000800 */
[----:B------:R-:W3:Y:S05]  /*10360*/  LDL R12, [R1] ;  /* 0x00000000010c7983 */ /* 0x000eea0000100800 */
[----:B------:R-:W1:Y:S01]  /*10370*/  LDC R20, c[0x0][0x9e4] ;  /* 0x00027900ff147b82 */ /* 0x000e620000000800 */
[----:B0-----:R-:W-:-:S02]  /*10380*/  ISETP.NE.AND P4, PT, R7, 0x1, PT ;  /* 0x000000010700780c */ /* 0x001fc40003f85270 */
[----:B-1----:R-:W-:-:S11]  /*10390*/  ISETP.GE.AND P5, PT, R20, 0x1, PT ;  /* 0x000000011400780c */ /* 0x002fd60003fa6270 */
[----:B------:R-:W0:Y:S08]  /*103a0*/  @P4 LDC R10, c[0x0][0x44c] ;  /* 0x00011300ff0a4b82 */ /* 0x000e300000000800 */
[----:B------:R-:W1:Y:S01]  /*103b0*/  @P4 LDC R11, c[0x0][0x450] ;  /* 0x00011400ff0b4b82 */ /* 0x000e620000000800 */
[----:B--2---:R-:W-:-:S04]  /*103c0*/  VIADD R7, R13, 0xbf ;  /* 0x000000bf0d077836 */ /* 0x004fc80000000000 */
[----:B0-----:R-:W-:Y:S01]  /*103d0*/  @P4 IMAD.HI.U32 R10, R7, R10, RZ ;  /* 0x0000000a070a4227 */ /* 0x001fe200078e00ff */
[----:B---3--:R-:W-:-:S04]  /*103e0*/  IADD3 R12, R12, 0x1, -R156 ;  /* 0x000000010c0c7810 */ /* 0x008fc80007ffe89c */
        /* <DEDUP_REMOVED lines=14> */
.L_x_1732:
[----:B------:R-:W-:-:S13]  /*104d0*/  ISETP.NE.AND P1, PT, R20, 0x1, PT ;  /* 0x000000011400780c */ /* 0x000fda0003f25270 */
[----:B------:R-:W0:Y:S02]  /*104e0*/  @P1 LDC.64 R10, c[0x0][0x9e8] ;  /* 0x00027a00ff0a1b82 */ /* 0x000e240000000a00 */
[----:B0-----:R-:W-:-:S05]  /*104f0*/  @P1 IMAD.HI.U32 R10, R7, R10, RZ ;  /* 0x0000000a070a1227 */ /* 0x001fca00078e00ff */
[----:B------:R-:W-:-:S07]  /*10500*/  @P1 SHF.R.U32.HI R7, RZ, R11, R10 ;  /* 0x0000000bff071219 */ /* 0x000fce000001160a */
.L_x_1733:
[----:B------:R-:W-:Y:S05]  /*10510*/  BSYNC B0 ;  /* 0x0000000000007941 */ /* 0x000fea0003800000 */
.L_x_1731:
[----:B------:R-:W-:-:S05]  /*10520*/  IMAD R7, R7, R20, RZ ;  /* 0x0000001407077224 */ /* 0x000fca00078e02ff */
[----:B------:R-:W-:-:S07]  /*10530*/  VIMNMX R12, R12, R7, !PT ;  /* 0x000000070c0c7248 */ /* 0x000fce0007fe0100 */
.L_x_1730:
[----:B------:R-:W2:Y:S01]  /*10540*/  LDL R10, [R1+0x3c] ;  /* 0x00003c00010a7983 */ /* 0x000ea20000100800 */
[----:B------:R-:W-:-:S05]  /*10550*/  VIADD R12, R12, 0x7f ;  /* 0x0000007f0c0c7836 */ /* 0x000fca0000000000 */
[----:B------:R-:W-:-:S04]  /*10560*/  SHF.R.S32.HI R7, RZ, 0x1f, R12 ;  /* 0x0000001fff077819 */ /* 0x000fc8000001140c */
[----:B------:R-:W-:-:S04]  /*10570*/  LEA.HI R7, R7, R12, RZ, 0x7 ;  /* 0x0000000c07077211 */ /* 0x000fc800078f38ff */
[----:B------:R-:W-:-:S04]  /*10580*/  SHF.R.S32.HI R7, RZ, 0x7, R7 ;  /* 0x00000007ff077819 */ /* 0x000fc80000011407 */
[----:B--2---:R-:W-:-:S04]  /*10590*/  VIMNMX R10, R10, R7, !PT ;  /* 0x000000070a0a7248 */ /* 0x004fc80007fe0100 */
[----:B------:R-:W-:Y:S01]  /*105a0*/  ISETP.GE.AND P1, PT, R4, R10, PT ;  /* 0x0000000a0400720c */ /* 0x000fe20003f26270 */
[----:B------:R0:W-:-:S12]  /*105b0*/  STL [R1+0x28], R10 ;  /* 0x0000280a01007387 */ /* 0x0001d80000100800 */
[----:B0-----:R-:W-:Y:S05]  /*105c0*/  @!P1 BRA `(.L_x_1734) ;  /* 0x0000001c00f89947 */ /* 0x001fea0003800000 */
[----:B------:R-:W-:Y:S02]  /*105d0*/  IMAD.MOV.U32 R20, RZ, RZ, R0 ;  /* 0x000000ffff147224 */ /* 0x000fe400078e0000 */
[----:B------:R-:W-:Y:S02]  /*105e0*/  IMAD.MOV.U32 R7, RZ, RZ, R3 ;  /* 0x000000ffff077224 */ /* 0x000fe400078e0003 */
[----:B------:R-:W-:Y:S02]  /*105f0*/  IMAD.MOV.U32 R10, RZ, RZ, R154 ;  /* 0x000000ffff0a7224 */ /* 0x000fe400078e009a */
[----:B------:R-:W-:-:S07]  /*10600*/  IMAD.MOV.U32 R21, RZ, RZ, R22 ;  /* 0x000000ffff157224 */ /* 0x000fce00078e0016 */
.L_x_1746:
[----:B------:R-:W2:Y:S01]  /*10610*/  LDL R0, [R1+0x2c] ;  /* 0x00002c0001007983 */ /* 0x000ea20000100800 */
[----:B------:R-:W-:Y:S01]  /*10620*/  ISETP.NE.AND P1, PT, R21, 0x1, PT ;  /* 0x000000011500780c */ /* 0x000fe20003f25270 */
[----:B------:R-:W-:Y:S05]  /*10630*/  YIELD ;  /* 0x0000000000007946 */ /* 0x000fea0003800000 */
[----:B------:R-:W-:-:S04]  /*10640*/  SEL R3, RZ, 0x1, P1 ;  /* 0x00000001ff037807 */ /* 0x000fc80000800000 */
[----:B------:R-:W-:Y:S02]  /*10650*/  LOP3.LUT R154, R10, R3, RZ, 0x3c, !PT ;  /* 0x000000030a9a7212 */ /* 0x000fe400078e3cff */
[----:B--2---:R-:W-:-:S13]  /*10660*/  ISETP.NE.AND P1, PT, R0, RZ, PT ;  /* 0x000000ff0000720c */ /* 0x004fda0003f25270 */
[----:B------:R-:W-:Y:S05]  /*10670*/  @P1 BRA `(.L_x_1735) ;  /* 0x00000000003c1947 */ /* 0x000fea0003800000 */
[----:B------:R-:W-:Y:S05]  /*10680*/  @!P0 BRA `(.L_x_1736) ;  /* 0x0000000000048947 */ /* 0x000fea0003800000 */
[----:B------:R-:W-:Y:S01]  /*10690*/  BPT.TRAP 0x1 ;  /* 0x000000040000795c */ /* 0x000fe20000300000 */
.L_x_1736:
[----:B------:R-:W-:-:S05]  /*106a0*/  VIADD R0, R21, 0x1 ;  /* 0x0000000115007836 */ /* 0x000fca0000000000 */
[----:B------:R-:W-:-:S04]  /*106b0*/  ISETP.NE.AND P2, PT, R0, 0x2, PT ;  /* 0x000000020000780c */ /* 0x000fc80003f45270 */
[----:B------:R-:W-:Y:S02]  /*106c0*/  SEL R3, R0, RZ, P2 ;  /* 0x000000ff00037207 */ /* 0x000fe40001000000 */
[----:B------:R-:W-:-:S03]  /*106d0*/  SHF.L.U32 R0, R154, 0x1f, RZ ;  /* 0x0000001f9a007819 */ /* 0x000fc600000006ff */
[----:B------:R-:W-:-:S04]  /*106e0*/  IMAD R3, R3, 0x8, R2 ;  /* 0x0000000803037824 */ /* 0x000fc800078e0202 */
[----:B------:R0:W1:Y:S01]  /*106f0*/  SYNCS.PHASECHK.TRANS64.TRYWAIT P2, [R3+URZ+0x16830], R0 ;  /* 0x01683000030075a7 */ /* 0x000062000804017f */
[----:B------:R-:W-:Y:S05]  /*10700*/  @!P0 BRA `(.L_x_1737) ;  /* 0x0000000000048947 */ /* 0x000fea0003800000 */
[----:B------:R-:W-:Y:S01]  /*10710*/  BPT.TRAP 0x1 ;  /* 0x000000040000795c */ /* 0x000fe20000300000 */
.L_x_1737:
[----:B------:R-:W-:Y:S04]  /*10720*/  BSSY B0, `(.L_x_1735) ;  /* 0x0000004000007945 */ /* 0x000fe80003800000 */
[----:B-1----:R-:W-:Y:S05]  /*10730*/  @P2 BRA `(.L_x_1738) ;  /* 0x0000000000082947 */ /* 0x002fea0003800000 */
[----:B------:R-:W1:Y:S02]  /*10740*/  SYNCS.PHASECHK.TRANS64.TRYWAIT P2, [R3+URZ+0x16830], R0 ;  /* 0x01683000030075a7 */ /* 0x000e64000804017f */
[----:B-1----:R-:W-:Y:S05]  /*10750*/  @!P2 BRA `(.L_x_1739) ;  /* 0x0000010c00f8a947 */ /* 0x002fea0003800000 */
.L_x_1738:
[----:B------:R-:W-:Y:S05]  /*10760*/  BSYNC B0 ;  /* 0x0000000000007941 */ /* 0x000fea0003800000 */
.L_x_1735:
[----:B------:R-:W2:Y:S04]  /*10770*/  LDL R11, [R1+0x30] ;  /* 0x00003000010b7983 */ /* 0x000ea80000100800 */
[----:B------:R3:W-:Y:S01]  /*10780*/  STL [R1+0x68], R2 ;  /* 0x0000680201007387 */ /* 0x0007e20000100800 */
[----:B01----:R-:W0:Y:S03]  /*10790*/  S2R R0, SR_TID.X ;  /* 0x0000000000007919 */ /* 0x003e260000002100 */
[----:B---3--:R-:W3:Y:S01]  /*107a0*/  LDL.64 R2, [R1+0x20] ;  /* 0x0000200001027983 */ /* 0x008ee20000100a00 */
[----:B------:R-:W-:Y:S01]  /*107b0*/  VIADD R22, R21, 0x1 ;  /* 0x0000000115167836 */ /* 0x000fe20000000000 */
[----:B------:R-:W-:Y:S05]  /*107c0*/  WARPSYNC.ALL ;  /* 0x0000000000007948 */ /* 0x000fea0003800000 */
[----:B------:R-:W-:Y:S01]  /*107d0*/  ISETP.NE.AND P2, PT, R22, 0x2, PT ;  /* 0x000000021600780c */ /* 0x000fe20003f45270 */
[----:B------:R-:W-:Y:S01]  /*107e0*/  IMAD.MOV.U32 R13, RZ, RZ, 0x40000040 ;  /* 0x40000040ff0d7424 */ /* 0x000fe200078e00ff */
[----:B------:R-:W-:Y:S01]  /*107f0*/  R2UR UR12, R8 ;  /* 0x00000000080c72ca */ /* 0x000fe200000e0000 */
[----:B------:R-:W-:Y:S01]  /*10800*/  IMAD.MOV.U32 R27, RZ, RZ, 0x40000040 ;  /* 0x40000040ff1b7424 */ /* 0x000fe200078e00ff */
[----:B------:R-:W-:Y:S01]  /*10810*/  SEL R22, R22, RZ, P2 ;  /* 0x000000ff16167207 */ /* 0x000fe20001000000 */
[----:B------:R-:W-:Y:S01]  /*10820*/  IMAD.MOV.U32 R25, RZ, RZ, 0x40000040 ;  /* 0x40000040ff197424 */ /* 0x000fe200078e00ff */
[----:B------:R-:W-:-:S02]  /*10830*/  R2UR UR23, R13 ;  /* 0x000000000d1772ca */ /* 0x000fc400000e0000 */
[----:B------:R-:W-:Y:S02]  /*10840*/  R2UR UR13, R9 ;  /* 0x00000000090d72ca */ /* 0x000fe400000e0000 */
[----:B------:R-:W-:Y:S02]  /*10850*/  R2UR UR15, R27 ;  /* 0x000000001b0f72ca */ /* 0x000fe400000e0000 */
[----:B------:R-:W-:Y:S02]  /*10860*/  R2UR UR19, R25 ;  /* 0x00000000191372ca */ /* 0x000fe400000e0000 */
[----:B0-----:R-:W-:-:S05]  /*10870*/  SHF.R.U32.HI R0, RZ, 0x7, R0 ;  /* 0x00000007ff007819 */ /* 0x001fca0000011600 */
[----:B------:R-:W-:Y:S01]  /*10880*/  VIADD R0, R0, 0x8 ;  /* 0x0000000800007836 */ /* 0x000fe20000000000 */
[----:B------:R-:W-:-:S04]  /*10890*/  R2UR UR27, R27 ;  /* 0x000000001b1b72ca */ /* 0x000fc800000e0000 */
[----:B------:R0:W-:Y:S01]  /*108a0*/  BAR.SYNC.DEFER_BLOCKING R0, 0x100 ;  /* 0x000400000000751d */ /* 0x0001e20000010000 */
[----:B--2---:R-:W-:-:S04]  /*108b0*/  IMAD R26, R22, 0x400, R11 ;  /* 0x00000400161a7824 */ /* 0x004fc800078e020b */
[C---:B------:R-:W-:Y:S01]  /*108c0*/  VIADD R12, R26.reuse, 0x4 ;  /* 0x000000041a0c7836 */ /* 0x040fe20000000000 */
[C---:B------:R-:W-:Y:S01]  /*108d0*/  R2UR UR14, R26.reuse ;  /* 0x000000001a0e72ca */ /* 0x040fe200000e0000 */
[C---:B------:R-:W-:Y:S02]  /*108e0*/  VIADD R24, R26.reuse, 0x2 ;  /* 0x000000021a187836 */ /* 0x040fe40000000000 */
[----:B------:R-:W-:Y:S01]  /*108f0*/  VIADD R26, R26, 0x6 ;  /* 0x000000061a1a7836 */ /* 0x000fe20000000000 */
[----:B------:R-:W-:Y:S02]  /*10900*/  R2UR UR22, R12 ;  /* 0x000000000c1672ca */ /* 0x000fe400000e0000 */
[----:B------:R-:W2:Y:S01]  /*10910*/  LDL.64 R12, [R1+0x18] ;  /* 0x00001800010c7983 */ /* 0x000ea20000100a00 */
[----:B------:R-:W-:Y:S02]  /*10920*/  R2UR UR18, R24 ;  /* 0x00000000181272ca */ /* 0x000fe400000e0000 */
[----:B------:R-:W-:-:S02]  /*10930*/  R2UR UR26, R26 ;  /* 0x000000001a1a72ca */ /* 0x000fc400000e0000 */
[----:B------:R-:W-:-:S06]  /*10940*/  WARPGROUP.ARRIVE ;  /* 0x00000000000079c5 */ /* 0x000fcc0000000000 */
[----:B------:R-:W-:Y:S01]  /*10950*/  HGMMA.64x128x16.F32.BF16 R24, gdesc[UR12], RZ, !UPT, gsb0 ;  /* 0x01e000000c1879f0 */ /* 0x000fe2000c0018ff */
[----:B---3--:R-:W-:Y:S02]  /*10960*/  R2UR UR16, R2 ;  /* 0x00000000021072ca */ /* 0x008fe400000e0000 */
[----:B------:R-:W-:Y:S01]  /*10970*/  R2UR UR17, R3 ;  /* 0x00000000031172ca */ /* 0x000fe200000e0000 */
[----:B------:R0:W5:Y:S01]  /*10980*/  LDL.LU R2, [R1+0x68] ;  /* 0x0000680001027983 */ /* 0x0001620000300800 */
[----:B------:R-:W-:Y:S02]  /*10990*/  WARPGROUP.DEPBAR.LE gsb0, 0x0 ;  /* 0x00008000000079c5 */ /* 0x000fe40000010000 */
[----:B------:R-:W-:-:S09]  /*109a0*/  WARPGROUP.ARRIVE ;  /* 0x00000000000079c5 */ /* 0x000fd20000000000 */
[----:B------:R-:W-:Y:S01]  /*109b0*/  HGMMA.64x128x16.F32.BF16 R24, gdesc[UR16], R24, gsb0 ;  /* 0x01e00000101879f0 */ /* 0x000fe20008001818 */
[----:B------:R-:W-:Y:S02]  /*109c0*/  R2UR UR24, R14 ;  /* 0x000000000e1872ca */ /* 0x000fe400000e0000 */
[----:B------:R-:W-:Y:S01]  /*109d0*/  R2UR UR25, R15 ;  /* 0x000000000f1972ca */ /* 0x000fe200000e0000 */
[----:B------:R-:W-:Y:S02]  /*109e0*/  WARPGROUP.DEPBAR.LE gsb0, 0x0 ;  /* 0x00008000000079c5 */ /* 0x000fe40000010000 */
[----:B------:R-:W-:Y:S01]  /*109f0*/  WARPGROUP.ARRIVE ;  /* 0x00000000000079c5 */ /* 0x000fe20000000000 */
[----:B--2---:R-:W-:Y:S02]  /*10a00*/  R2UR UR20, R12 ;  /* 0x000000000c1472ca */ /* 0x004fe400000e0000 */
[----:B------:R-:W-:-:S13]  /*10a10*/  R2UR UR21, R13 ;  /* 0x000000000d1572ca */ /* 0x000fda00000e0000 */
        /* <DEDUP_REMOVED lines=8> */
.L_x_1741:
[----:B------:R-:W-:Y:S01]  /*10aa0*/  SHF.L.U32 R0, R10, 0x1f, RZ ;  /* 0x0000001f0a007819 */ /* 0x000fe200000006ff */
[----:B-----5:R-:W-:-:S04]  /*10ab0*/  IMAD R3, R21, 0x8, R2 ;  /* 0x0000000815037824 */ /* 0x020fc800078e0202 */
[----:B------:R0:W1:Y:S01]  /*10ac0*/  SYNCS.PHASECHK.TRANS64.TRYWAIT P1, [R3+URZ+0x16850], R0 ;  /* 0x01685000030075a7 */ /* 0x000062000802017f */
[----:B------:R-:W-:Y:S05]  /*10ad0*/  @!P0 BRA `(.L_x_1742) ;  /* 0x0000000000048947 */ /* 0x000fea0003800000 */
[----:B------:R-:W-:Y:S01]  /*10ae0*/  BPT.TRAP 0x1 ;  /* 0x000000040000795c */ /* 0x000fe20000300000 */
.L_x_1742:
[----:B-1----:R-:W-:Y:S05]  /*10af0*/  @P1 BRA `(.L_x_1740) ;  /* 0x0000000000081947 */ /* 0x002fea0003800000 */
[----:B------:R-:W1:Y:S02]  /*10b00*/  SYNCS.PHASECHK.TRANS64.TRYWAIT P1, [R3+URZ+0x16850], R0 ;  /* 0x01685000030075a7 */ /* 0x000e64000802017f */
[----:B-1----:R-:W-:Y:S05]  /*10b10*/  @!P1 BRA `(.L_x_1743) ;  /* 0x0000010c001c9947 */ /* 0x002fea0003800000 */
.L_x_1740:
[----:B01---5:R-:W-:Y:S01]  /*10b20*/  VIADD R0, R2, 0x400 ;  /* 0x0000040002007836 */ /* 0x023fe20000000000 */
        /* <DEDUP_REMOVED lines=8> */
[----:B------:R-:W-:Y:S02]  /*10bb0*/  IMAD R10, R21, 0x400, R0 ;  /* 0x00000400150a7824 */ /* 0x000fe400078e0200 */
[----:B------:R-:W0:Y:S02]  /*10bc0*/  S2R R0, SR_TID.X ;  /* 0x0000000000007919 */ /* 0x000e240000002100 */
        /* <DEDUP_REMOVED lines=57> */
.L_x_1744:
[----:B0-----:R-:W-:Y:S01]  /*10f60*/  IMAD R0, R22, 0x8, R2 ;  /* 0x0000000816007824 */ /* 0x001fe200078e0202 */
[----:B------:R-:W-:Y:S01]  /*10f70*/  FMNMX.FTZ R10, R24, R7, !PT ;  /* 0x00000007180a7209 */ /* 0x000fe20007810000 */
[----:B------:R-:W-:Y:S01]  /*10f80*/  IMAD.U32 R3, RZ, RZ, UR38 ;  /* 0x00000026ff037e24 */ /* 0x000fe2000f8e00ff */
[----:B------:R-:W-:Y:S01]  /*10f90*/  UMOV UR30, UR8 ;  /* 0x00000008001e7c82 */ /* 0x000fe20008000000 */
[----:B------:R-:W-:-:S05]  /*10fa0*/  VIADD R0, R0, 0x16840 ;  /* 0x0001684000007836 */ /* 0x000fca0000000000 */
[----:B------:R-:W-:Y:S02]  /*10fb0*/  PRMT R0, R3, 0x654, R0 ;  /* 0x0000065403007816 */ /* 0x000fe40000000000 */
[----:B------:R-:W-:Y:S02]  /*10fc0*/  FMNMX.FTZ R3, R25, R10, !PT ;  /* 0x0000000a19037209 */ /* 0x000fe40007810000 */
[----:B------:R0:W-:Y:S02]  /*10fd0*/  SYNCS.ARRIVE.TRANS64.RED.A1T0 RZ, [R0+URZ], RZ ;  /* 0x000000ff00ff79a7 */ /* 0x0001e4000810043f */
[----:B------:R-:W-:-:S04]  /*10fe0*/  FMNMX.FTZ R10, R28, R3, !PT ;  /* 0x000000031c0a7209 */ /* 0x000fc80007810000 */
[----:B------:R-:W-:Y:S02]  /*10ff0*/  FMNMX.FTZ R3, R29, R10, !PT ;  /* 0x0000000a1d037209 */ /* 0x000fe40007810000 */
[----:B0-----:R-:W-:Y:S02]  /*11000*/  FMNMX.FTZ R0, R26, R20, !PT ;  /* 0x000000141a007209 */ /* 0x001fe40007810000 */
        /* <DEDUP_REMOVED lines=56> */
[----:B------:R-:W0:Y:S01]  /*11390*/  SHFL.BFLY PT, R3, R10, 0x2, 0x1f ;  /* 0x0c401f000a037f89 */ /* 0x000e2200000e0000 */
[----:B------:R-:W-:-:S04]  /*113a0*/  FMNMX.FTZ R11, R83, R0, !PT ;  /* 0x00000000530b7209 */ /* 0x000fc80007810000 */
[----:B------:R-:W-:Y:S02]  /*113b0*/  FMNMX.FTZ R0, R86, R11, !PT ;  /* 0x0000000b56007209 */ /* 0x000fe40007810000 */
[----:B0-----:R-:W-:-:S05]  /*113c0*/  FMNMX.FTZ R12, R10, R3, !PT ;  /* 0x000000030a0c7209 */ /* 0x001fca0007810000 */
[----:B------:R-:W0:Y:S02]  /*113d0*/  SHFL.BFLY PT, R3, R12, 0x1, 0x1f ;  /* 0x0c201f000c037f89 */ /* 0x000e2400000e0000 */
[----:B0-----:R-:W-:Y:S02]  /*113e0*/  FMNMX.FTZ R3, R12, R3, !PT ;  /* 0x000000030c037209 */ /* 0x001fe40007810000 */
[----:B------:R-:W-:-:S03]  /*113f0*/  FMNMX.FTZ R12, R87, R0, !PT ;  /* 0x00000000570c7209 */ /* 0x000fc60007810000 */
[----:B------:R-:W-:Y:S02]  /*11400*/  FADD.FTZ R7, -R3, R7 ;  /* 0x0000000703077221 */ /* 0x000fe40000010100 */
[----:B------:R-:W0:Y:S02]  /*11410*/  SHFL.BFLY PT, R11, R12, 0x2, 0x1f ;  /* 0x0c401f000c0b7f89 */ /* 0x000e2400000e0000 */
[----:B------:R-:W-:-:S06]  /*11420*/  FMUL.FTZ R7, R7, UR30 ;  /* 0x0000001e07077c20 */ /* 0x000fcc0008410000 */
[----:B------:R-:W-:Y:S01]  /*11430*/  MUFU.EX2 R7, R7 ;  /* 0x0000000700077308 */ /* 0x000fe20000000800 */
[----:B0-----:R-:W-:Y:S01]  /*11440*/  FMNMX.FTZ R13, R12, R11, !PT ;  /* 0x0000000b0c0d7209 */ /* 0x001fe20007810000 */
[----:B------:R-:W-:-:S04]  /*11450*/  FMUL.FTZ R11, R3, UR30 ;  /* 0x0000001e030b7c20 */ /* 0x000fc80008410000 */
[----:B------:R-:W0:Y:S01]  /*11460*/  SHFL.BFLY PT, R0, R13, 0x1, 0x1f ;  /* 0x0c201f000d007f89 */ /* 0x000e2200000e0000 */
[--C-:B------:R-:W-:Y:S01]  /*11470*/  FFMA.FTZ R24, R24, UR30, -R11.reuse ;  /* 0x0000001e18187c23 */ /* 0x100fe2000801080b */
[--C-:B------:R-:W-:Y:S01]  /*11480*/  FFMA.FTZ R25, R25, UR30, -R11.reuse ;  /* 0x0000001e19197c23 */ /* 0x100fe2000801080b */
[--C-:B------:R-:W-:Y:S01]  /*11490*/  FFMA.FTZ R28, R28, UR30, -R11.reuse ;  /* 0x0000001e1c1c7c23 */ /* 0x100fe2000801080b */
[--C-:B------:R-:W-:Y:S01]  /*114a0*/  FFMA.FTZ R29, R29, UR30, -R11.reuse ;  /* 0x0000001e1d1d7c23 */ /* 0x100fe2000801080b */
[--C-:B------:R-:W-:Y:S01]  /*114b0*/  FFMA.FTZ R32, R32, UR30, -R11.reuse ;  /* 0x0000001e20207c23 */ /* 0x100fe2000801080b */
[--C-:B------:R-:W-:Y:S01]  /*114c0*/  FFMA.FTZ R33, R33, UR30, -R11.reuse ;  /* 0x0000001e21217c23 */ /* 0x100fe2000801080b */
[----:B------:R-:W1:Y:S01]  /*114d0*/  MUFU.EX2 R24, R24 ;  /* 0x0000001800187308 */ /* 0x000e620000000800 */
        /* <DEDUP_REMOVED lines=16> */
[----:B0-----:R-:W-:Y:S01]  /*115e0*/  FMNMX.FTZ R0, R13, R0, !PT ;  /* 0x000000000d007209 */ /* 0x001fe20007810000 */
[----:B-1----:R-:W-:Y:S01]  /*115f0*/  FFMA.FTZ R6, R7, R6, R24 ;  /* 0x0000000607067223 */ /* 0x002fe20000010018 */
[--C-:B------:R-:W-:Y:S01]  /*11600*/  FFMA.FTZ R64, R64, UR30, -R11.reuse ;  /* 0x0000001e40407c23 */ /* 0x100fe2000801080b */
[--C-:B------:R-:W-:Y:S01]  /*11610*/  FFMA.FTZ R65, R65, UR30, -R11.reuse ;  /* 0x0000001e41417c23 */ /* 0x100fe2000801080b */
[--C-:B------:R-:W-:Y:S01]  /*11620*/  FFMA.FTZ R68, R68, UR30, -R11.reuse ;  /* 0x0000001e44447c23 */ /* 0x100fe2000801080b */
[C---:B------:R-:W-:Y:S01]  /*11630*/  FADD.FTZ R10, -R0.reuse, R20 ;  /* 0x00000014000a7221 */ /* 0x040fe20000010100 */
[----:B------:R-:W-:Y:S01]  /*11640*/  FMUL.FTZ R12, R0, UR30 ;  /* 0x0000001e000c7c20 */ /* 0x000fe20008410000 */
[----:B------:R-:W-:Y:S01]  /*11650*/  MUFU.EX2 R29, R29 ;  /* 0x0000001d001d7308 */ /* 0x000fe20000000800 */
[--C-:B------:R-:W-:Y:S01]  /*11660*/  FFMA.FTZ R69, R69, UR30, -R11.reuse ;  /* 0x0000001e45457c23 */ /* 0x100fe2000801080b */
[----:B------:R-:W-:Y:S01]  /*11670*/  FMUL.FTZ R10, R10, UR30 ;  /* 0x0000001e0a0a7c20 */ /* 0x000fe20008410000 */
        /* <DEDUP_REMOVED lines=29> */
[----:B------:R-:W2:Y:S01]  /*11850*/  MUFU.EX2 R30, R30 ;  /* 0x0000001e001e7308 */ /* 0x000ea20000000800 */
[--C-:B------:R-:W-:Y:S01]  /*11860*/  FFMA.FTZ R78, R78, UR30, -R12.reuse ;  /* 0x0000001e4e4e7c23 */ /* 0x100fe2000801080c */
[--C-:B------:R-:W-:Y:S01]  /*11870*/  FFMA.FTZ R79, R79, UR30, -R12.reuse ;  /* 0x0000001e4f4f7c23 */ /* 0x100fe2000801080c */
[--C-:B------:R-:W-:Y:S01]  /*11880*/  FFMA.FTZ R82, R82, UR30, -R12.reuse ;  /* 0x0000001e52527c23 */ /* 0x100fe2000801080c */
[--C-:B------:R-:W-:Y:S01]  /*11890*/  FFMA.FTZ R83, R83, UR30, -R12.reuse ;  /* 0x0000001e53537c23 */ /* 0x100fe2000801080c */
[--C-:B------:R-:W-:Y:S01]  /*118a0*/  FFMA.FTZ R86, R86, UR30, -R12.reuse ;  /* 0x0000001e56567c23 */ /* 0x100fe2000801080c */
[----:B------:R-:W-:Y:S01]  /*118b0*/  FFMA.FTZ R123, R87, UR30, -R12 ;  /* 0x0000001e577b7c23 */ /* 0x000fe2000801080c */
[----:B0-----:R-:W-:Y:S01]  /*118c0*/  FFMA.FTZ R12, R10, R5, R26 ;  /* 0x000000050a0c7223 */ /* 0x001fe2000001001a */
[----:B------:R-:W0:Y:S01]  /*118d0*/  MUFU.EX2 R31, R31 ;  /* 0x0000001f001f7308 */ /* 0x000e220000000800 */
[----:B------:R-:W-:Y:S01]  /*118e0*/  FADD.FTZ R5, R25, R6 ;  /* 0x0000000619057221 */ /* 0x000fe20000010000 */
[--C-:B------:R-:W-:Y:S01]  /*118f0*/  FFMA.FTZ R72, R72, UR30, -R11.reuse ;  /* 0x0000001e48487c23 */ /* 0x100fe2000801080b */
[----:B-1----:R-:W-:Y:S01]  /*11900*/  FADD.FTZ R13, R27, R12 ;  /* 0x0000000c1b0d7221 */ /* 0x002fe20000010000 */
[----:B------:R-:W-:Y:S01]  /*11910*/  FFMA.FTZ R73, R73, UR30, -R11 ;  /* 0x0000001e49497c23 */ /* 0x000fe2000801080b */
[----:B------:R-:W-:Y:S01]  /*11920*/  FADD.FTZ R6, R28, R5 ;  /* 0x000000051c067221 */ /* 0x000fe20000010000 */
[--C-:B------:R-:W-:Y:S01]  /*11930*/  FFMA.FTZ R76, R76, UR30, -R11.reuse ;  /* 0x0000001e4c4c7c23 */ /* 0x100fe2000801080b */
[----:B------:R-:W-:Y:S01]  /*11940*/  FFMA.FTZ R77, R77, UR30, -R11 ;  /* 0x0000001e4d4d7c23 */ /* 0x000fe2000801080b */
[----:B------:R-:W1:Y:S01]  /*11950*/  MUFU.EX2 R32, R32 ;  /* 0x0000002000207308 */ /* 0x000e620000000800 */
[----:B--2---:R-:W-:Y:S01]  /*11960*/  FADD.FTZ R12, R30, R13 ;  /* 0x0000000d1e0c7221 */ /* 0x004fe20000010000 */
[----:B------:R-:W-:Y:S01]  /*11970*/  FADD.FTZ R5, R29, R6 ;  /* 0x000000061d057221 */ /* 0x000fe20000010000 */
[--C-:B------:R-:W-:Y:S01]  /*11980*/  FFMA.FTZ R80, R80, UR30, -R11.reuse ;  /* 0x0000001e50507c23 */ /* 0x100fe2000801080b */
[--C-:B------:R-:W-:Y:S01]  /*11990*/  FFMA.FTZ R81, R81, UR30, -R11.reuse ;  /* 0x0000001e51517c23 */ /* 0x100fe2000801080b */
[--C-:B------:R-:W-:Y:S01]  /*119a0*/  FFMA.FTZ R84, R84, UR30, -R11.reuse ;  /* 0x0000001e54547c23 */ /* 0x100fe2000801080b */
[----:B------:R-:W-:-:S02]  /*119b0*/  FFMA.FTZ R11, R85, UR30, -R11 ;  /* 0x0000001e550b7c23 */ /* 0x000fc4000801080b */
        /* <DEDUP_REMOVED lines=114> */
.L_x_1745:
        /* <DEDUP_REMOVED lines=73> */
[C---:B--2---:R-:W-:Y:S01]  /*12570*/  ISETP.GT.AND P1, PT, R4.reuse, R20, PT ;  /* 0x000000140400720c */ /* 0x044fe20003f24270 */
[----:B------:R-:W-:Y:S02]  /*12580*/  VIADD R4, R4, 0xffffffff ;  /* 0xffffffff04047836 */ /* 0x000fe40000000000 */
[----:B------:R-:W-:-:S10]  /*12590*/  IMAD.MOV.U32 R20, RZ, RZ, R0 ;  /* 0x000000ffff147224 */ /* 0x000fd400078e0000 */
[----:B0-----:R-:W-:Y:S05]  /*125a0*/  @P1 BRA `(.L_x_1746) ;  /* 0xffffffe000181947 */ /* 0x001fea000383ffff */
.L_x_1734:
[----:B------:R-:W2:Y:S02]  /*125b0*/  LDL R7, [R1+0x3c] ;  /* 0x00003c0001077983 */ /* 0x000ea40000100800 */
[----:B--2---:R-:W-:-:S13]  /*125c0*/  ISETP.GE.AND P1, PT, R4, R7, PT ;  /* 0x000000070400720c */ /* 0x004fda0003f26270 */
[----:B------:R-:W-:Y:S05]  /*125d0*/  @!P1 BRA `(.L_x_1747) ;  /* 0x00000030001c9947 */ /* 0x000fea0003800000 */
[----:B------:R-:W-:Y:S02]  /*125e0*/  IMAD.MOV.U32 R7, RZ, RZ, R0 ;  /* 0x000000ffff077224 */ /* 0x000fe400078e0000 */
[----:B------:R-:W-:Y:S02]  /*125f0*/  IMAD.MOV.U32 R20, RZ, RZ, R3 ;  /* 0x000000ffff147224 */ /* 0x000fe400078e0003 */
[----:B------:R-:W-:Y:S02]  /*12600*/  IMAD.MOV.U32 R10, RZ, RZ, R154 ;  /* 0x000000ffff0a7224 */ /* 0x000fe400078e009a */
[----:B------:R-:W-:-:S07]  /*12610*/  IMAD.MOV.U32 R21, RZ, RZ, R22 ;  /* 0x000000ffff157224 */ /* 0x000fce00078e0016 */
.L_x_1767:
        /* <DEDUP_REMOVED lines=9> */
.L_x_1749:
        /* <DEDUP_REMOVED lines=8> */
.L_x_1750:
[----:B------:R-:W-:Y:S04]  /*12730*/  BSSY B0, `(.L_x_1748) ;  /* 0x0000004000007945 */ /* 0x000fe80003800000 */
[----:B-1----:R-:W-:Y:S05]  /*12740*/  @P2 BRA `(.L_x_1751) ;  /* 0x0000000000082947 */ /* 0x002fea0003800000 */
[----:B------:R-:W1:Y:S02]  /*12750*/  SYNCS.PHASECHK.TRANS64.TRYWAIT P2, [R3+URZ+0x16830], R0 ;  /* 0x01683000030075a7 */ /* 0x000e64000804017f */
[----:B-1----:R-:W-:Y:S05]  /*12760*/  @!P2 BRA `(.L_x_1752) ;  /* 0x000000f0001ca947 */ /* 0x002fea0003800000 */
.L_x_1751:
[----:B------:R-:W-:Y:S05]  /*12770*/  BSYNC B0 ;  /* 0x0000000000007941 */ /* 0x000fea0003800000 */
.L_x_1748:
        /* <DEDUP_REMOVED lines=51> */
.L_x_1754:
[----:B------:R-:W-:Y:S01]  /*12ab0*/  SHF.L.U32 R0, R10, 0x1f, RZ ;  /* 0x0000001f0a007819 */ /* 0x000fe200000006ff */
[----:B-----5:R-:W-:-:S04]  /*12ac0*/  IMAD R3, R21, 0x8, R2 ;  /* 0x0000000815037824 */ /* 0x020fc800078e0202 */
[----:B------:R0:W1:Y:S01]  /*12ad0*/  SYNCS.PHASECHK.TRANS64.TRYWAIT P1, [R3+URZ+0x16850], R0 ;  /* 0x01685000030075a7 */ /* 0x000062000802017f */
[----:B------:R-:W-:Y:S05]  /*12ae0*/  @!P0 BRA `(.L_x_1755) ;  /* 0x0000000000048947 */ /* 0x000fea0003800000 */
[----:B------:R-:W-:Y:S01]  /*12af0*/  BPT.TRAP 0x1 ;  /* 0x000000040000795c */ /* 0x000fe20000300000 */
.L_x_1755:
[----:B-1----:R-:W-:Y:S05]  /*12b00*/  @P1 BRA `(.L_x_1753) ;  /* 0x0000000000081947 */ /* 0x002fea0003800000 */
[----:B------:R-:W1:Y:S02]  /*12b10*/  SYNCS.PHASECHK.TRANS64.TRYWAIT P1, [R3+URZ+0x16850], R0 ;  /* 0x01685000030075a7 */ /* 0x000e64000802017f */
[----:B-1----:R-:W-:Y:S05]  /*12b20*/  @!P1 BRA `(.L_x_1756) ;  /* 0x000000ec00409947 */ /* 0x002fea0003800000 */
.L_x_1753:
        /* <DEDUP_REMOVED lines=68> */
.L_x_1757:
[----:B------:R-:W2:Y:S01]  /*12f70*/  LDL R11, [R1+0x14] ;  /* 0x00001400010b7983 */ /* 0x000ea20000100800 */
[----:B------:R-:W1:Y:S03]  /*12f80*/  @P4 LDC R10, c[0x0][0x44c] ;  /* 0x00011300ff0a4b82 */ /* 0x000e660000000800 */
[----:B------:R-:W2:Y:S04]  /*12f90*/  LDL R3, [R1+0x34] ;  /* 0x0000340001037983 */ /* 0x000ea80000100800 */
[----:B------:R-:W3:Y:S01]  /*12fa0*/  LDL R124, [R1] ;  /* 0x00000000017c7983 */ /* 0x000ee20000100800 */
[----:B0-----:R-:W0:Y:S01]  /*12fb0*/  @P4 LDC R0, c[0x0][0x450] ;  /* 0x00011400ff004b82 */ /* 0x001e220000000800 */
[----:B------:R-:W-:Y:S01]  /*12fc0*/  ULOP3.LUT UR12, URZ, UR11, URZ, 0x33, !UPT ;  /* 0x0000000b3f0c7292 */ /* 0x000fe2000f8e333f */
[----:B--2---:R-:W-:-:S04]  /*12fd0*/  IMAD.IADD R13, R3, 0x1, R11 ;  /* 0x00000001030d7824 */ /* 0x004fc800078e020b */
[----:B-1----:R-:W-:-:S05]  /*12fe0*/  @P4 IMAD.HI.U32 R3, R13, R10, RZ ;  /* 0x0000000a0d034227 */ /* 0x002fca00078e00ff */
[----:B0-----:R-:W-:Y:S01]  /*12ff0*/  @P4 SHF.R.U32.HI R13, RZ, R0, R3 ;  /* 0x00000000ff0d4219 */ /* 0x001fe20000011603 */
        /* <DEDUP_REMOVED lines=26> */
.L_x_1760:
[----:B------:R-:W-:-:S05]  /*131a0*/  IMAD.U32 R123, RZ, RZ, UR4 ;  /* 0x00000004ff7b7e24 */ /* 0x000fca000f8e00ff */
[----:B------:R-:W-:-:S13]  /*131b0*/  ISETP.NE.AND P1, PT, R123, 0x1, PT ;  /* 0x000000017b00780c */ /* 0x000fda0003f25270 */
[----:B------:R-:W0:Y:S02]  /*131c0*/  @P1 LDC.64 R120, c[0x0][0x9e8] ;  /* 0x00027a00ff781b82 */ /* 0x000e240000000a00 */
[----:B0-----:R-:W-:-:S05]  /*131d0*/  @P1 IMAD.HI.U32 R120, R122, R120, RZ ;  /* 0x000000787a781227 */ /* 0x001fca00078e00ff */
[----:B------:R-:W-:-:S07]  /*131e0*/  @P1 SHF.R.U32.HI R122, RZ, R121, R120 ;  /* 0x00000079ff7a1219 */ /* 0x000fce0000011678 */
.L_x_1761:
[----:B------:R-:W-:Y:S05]  /*131f0*/  BSYNC B0 ;  /* 0x0000000000007941 */ /* 0x000fea0003800000 */
.L_x_1759:
[----:B------:R-:W-:-:S04]  /*13200*/  IMAD R122, R122, R123, -R0 ;  /* 0x0000007b7a7a7224 */ /* 0x000fc800078e0a00 */
[----:B------:R-:W-:-:S05]  /*13210*/  IMAD.IADD R122, R122, 0x1, -R155 ;  /* 0x000000017a7a7824 */ /* 0x000fca00078e0a9b */
[----:B------:R-:W-:Y:S02]  /*13220*/  VIMNMX R3, R3, R122, !PT ;  /* 0x0000007a03037248 */ /* 0x000fe40007fe0100 */
[----:B------:R-:W-:-:S07]  /*13230*/  VIADDMNMX R10, R122, R123, R10, PT ;  /* 0x0000007b7a0a7246 */ /* 0x000fce000380010a */
.L_x_1758:
        /* <DEDUP_REMOVED lines=113> */
.L_x_1764:
[----:B------:R-:W-:-:S05]  /*13950*/  IMAD.U32 R120, RZ, RZ, UR4 ;  /* 0x00000004ff787e24 */ /* 0x000fca000f8e00ff */
[----:B------:R-:W-:-:S13]  /*13960*/  ISETP.NE.AND P2, PT, R120, 0x1, PT ;  /* 0x000000017800780c */ /* 0x000fda0003f45270 */
[----:B------:R-:W0:Y:S02]  /*13970*/  @P2 LDC.64 R10, c[0x0][0x9e8] ;  /* 0x00027a00ff0a2b82 */ /* 0x000e240000000a00 */
[----:B0-----:R-:W-:-:S05]  /*13980*/  @P2 IMAD.HI.U32 R10, R13, R10, RZ ;  /* 0x0000000a0d0a2227 */ /* 0x001fca00078e00ff */
[----:B------:R-:W-:-:S07]  /*13990*/  @P2 SHF.R.U32.HI R13, RZ, R11, R10 ;  /* 0x0000000bff0d2219 */ /* 0x000fce000001160a */
.L_x_1765:
[----:B------:R-:W-:Y:S05]  /*139a0*/  BSYNC B0 ;  /* 0x0000000000007941 */ /* 0x000fea0003800000 */
.L_x_1763:
[----:B------:R-:W-:-:S04]  /*139b0*/  IMAD R0, R13, R120, -R0 ;  /* 0x000000780d007224 */ /* 0x000fc800078e0a00 */
[----:B------:R-:W-:-:S05]  /*139c0*/  IMAD.IADD R11, R0, 0x1, -R155 ;  /* 0x00000001000b7824 */ /* 0x000fca00078e0a9b */
[----:B------:R-:W-:Y:S02]  /*139d0*/  VIADDMNMX R12, R11, R120, R12, PT ;  /* 0x000000780b0c7246 */ /* 0x000fe4000380010c */
[----:B------:R-:W-:-:S07]  /*139e0*/  VIMNMX R3, R3, R11, !PT ;  /* 0x0000000b03037248 */ /* 0x000fce0007fe0100 */
.L_x_1762:
[C---:B------:R-:W-:Y:S01]  /*139f0*/  ISETP.GT.AND P2, PT, R3.reuse, 0x1, P1 ;  /* 0x000000010300780c */ /* 0x040fe20000f44270 */
[----:B------:R-:W-:Y:S01]  /*13a00*/  UMOV UR30, UR6 ;  /* 0x00000006001e7c82 */ /* 0x000fe20008000000 */
[----:B------:R-:W-:Y:S02]  /*13a10*/  FMNMX.FTZ R0, R24, R20, !PT ;  /* 0x0000001418007209 */ /* 0x000fe40007810000 */
[----:B------:R-:W-:Y:S02]  /*13a20*/  ISETP.LT.OR P3, PT, R12, 0x2, P2 ;  /* 0x000000020c00780c */ /* 0x000fe40001761670 */
[----:B------:R-:W-:Y:S02]  /*13a30*/  ISETP.GT.AND P2, PT, R3, 0x8, P1 ;  /* 0x000000080300780c */ /* 0x000fe40000f44270 */
[----:B------:R-:W-:Y:S02]  /*13a40*/  FSEL R27, R27, -INF , !P3 ;  /* 0xff8000001b1b7808 */ /* 0x000fe40005800000 */
[----:B------:R-:W-:-:S02]  /*13a50*/  ISETP.GT.AND P3, PT, R3, 0x9, P1 ;  /* 0x000000090300780c */ /* 0x000fc40000f64270 */
[----:B------:R-:W-:Y:S02]  /*13a60*/  FMNMX.FTZ R11, R25, R0, !PT ;  /* 0x00000000190b7209 */ /* 0x000fe40007810000 */
[C---:B------:R-:W-:Y:S02]  /*13a70*/  ISETP.LT.OR P2, PT, R12.reuse, 0x9, P2 ;  /* 0x000000090c00780c */ /* 0x040fe40001741670 */
[----:B------:R-:W-:Y:S02]  /*13a80*/  ISETP.LT.OR P3, PT, R12, 0xa, P3 ;  /* 0x0000000a0c00780c */ /* 0x000fe40001f61670 */
[----:B------:R-:W-:Y:S02]  /*13a90*/  FMNMX.FTZ R0, R28, R11, !PT ;  /* 0x0000000b1c007209 */ /* 0x000fe40007810000 */
[----:B------:R-:W-:Y:S02]  /*13aa0*/  FSEL R30, R30, -INF , !P2 ;  /* 0xff8000001e1e7808 */ /* 0x000fe40005000000 */
[----:B------:R-:W-:-:S02]  /*13ab0*/  FSEL R31, R31, -INF , !P3 ;  /* 0xff8000001f1f7808 */ /* 0x000fc40005800000 */
[C---:B------:R-:W-:Y:S02]  /*13ac0*/  ISETP.GT.AND P2, PT, R3.reuse, 0x10, P1 ;  /* 0x000000100300780c */ /* 0x040fe40000f44270 */
[----:B------:R-:W-:Y:S02]  /*13ad0*/  ISETP.GT.AND P3, PT, R3, 0x11, P1 ;  /* 0x000000110300780c */ /* 0x000fe40000f64270 */
[----:B------:R-:W-:Y:S02]  /*13ae0*/  FMNMX.FTZ R11, R29, R0, !PT ;  /* 0x000000001d0b7209 */ /* 0x000fe40007810000 */
[C---:B------:R-:W-:Y:S02]  /*13af0*/  ISETP.LT.OR P2, PT, R12.reuse, 0x11, P2 ;  /* 0x000000110c00780c */ /* 0x040fe40001741670 */
[----:B------:R-:W-:Y:S02]  /*13b00*/  ISETP.LT.OR P3, PT, R12, 0x12, P3 ;  /* 0x000000120c00780c */ /* 0x000fe40001f61670 */
[----:B------:R-:W-:-:S02]  /*13b10*/  FMNMX.FTZ R0, R32, R11, !PT ;  /* 0x0000000b20007209 */ /* 0x000fc40007810000 */
[----:B------:R-:W-:Y:S02]  /*13b20*/  FSEL R34, R34, -INF , !P2 ;  /* 0xff80000022227808 */ /* 0x000fe40005000000 */
[----:B------:R-:W-:Y:S02]  /*13b30*/  FSEL R35, R35, -INF , !P3 ;  /* 0xff80000023237808 */ /* 0x000fe40005800000 */
[C---:B------:R-:W-:Y:S02]  /*13b40*/  ISETP.GT.AND P2, PT, R3.reuse, 0x18, P1 ;  /* 0x000000180300780c */ /* 0x040fe40000f44270 */
[----:B------:R-:W-:Y:S02]  /*13b50*/  ISETP.GT.AND P3, PT, R3, 0x19, P1 ;  /* 0x000000190300780c */ /* 0x000fe40000f64270 */
[----:B------:R-:W-:Y:S02]  /*13b60*/  FMNMX.FTZ R0, R33, R0, !PT ;  /* 0x0000000021007209 */ /* 0x000fe40007810000 */
[----:B------:R-:W-:-:S02]  /*13b70*/  ISETP.LT.OR P2, PT, R12, 0x19, P2 ;  /* 0x000000190c00780c */ /* 0x000fc40001741670 */
[----:B------:R-:W-:Y:S02]  /*13b80*/  ISETP.LT.OR P3, PT, R12, 0x1a, P3 ;  /* 0x0000001a0c00780c */ /* 0x000fe40001f61670 */
[----:B------:R-:W-:Y:S02]  /*13b90*/  FMNMX.FTZ R0, R36, R0, !PT ;  /* 0x0000000024007209 */ /* 0x000fe40007810000 */
[----:B------:R-:W-:Y:S02]  /*13ba0*/  FSEL R38, R38, -INF , !P2 ;  /* 0xff80000026267808 */ /* 0x000fe40005000000 */
[----:B------:R-:W-:Y:S02]  /*13bb0*/  FSEL R39, R39, -INF , !P3 ;  /* 0xff80000027277808 */ /* 0x000fe40005800000 */
[C---:B------:R-:W-:Y:S02]  /*13bc0*/  ISETP.GT.AND P2, PT, R3.reuse, 0x20, P1 ;  /* 0x000000200300780c */ /* 0x040fe40000f44270 */
[----:B------:R-:W-:-:S02]  /*13bd0*/  ISETP.GT.AND P3, PT, R3, 0x21, P1 ;  /* 0x000000210300780c */ /* 0x000fc40000f64270 */
[----:B------:R-:W-:Y:S02]  /*13be0*/  FMNMX.FTZ R11, R37, R0, !PT ;  /* 0x00000000250b7209 */ /* 0x000fe40007810000 */
[C---:B------:R-:W-:Y:S02]  /*13bf0*/  ISETP.LT.OR P2, PT, R12.reuse, 0x21, P2 ;  /* 0x000000210c00780c */ /* 0x040fe40001741670 */
[----:B------:R-:W-:Y:S02]  /*13c00*/  ISETP.LT.OR P3, PT, R12, 0x22, P3 ;  /* 0x000000220c00780c */ /* 0x000fe40001f61670 */
[----:B------:R-:W-:Y:S02]  /*13c10*/  FMNMX.FTZ R0, R40, R11, !PT ;  /* 0x0000000b28007209 */ /* 0x000fe40007810000 */
[----:B------:R-:W-:Y:S02]  /*13c20*/  FSEL R42, R42, -INF , !P2 ;  /* 0xff8000002a2a7808 */ /* 0x000fe40005000000 */
[----:B------:R-:W-:-:S02]  /*13c30*/  FSEL R43, R43, -INF , !P3 ;  /* 0xff8000002b2b7808 */ /* 0x000fc40005800000 */
[----:B------:R-:W-:Y:S02]  /*13c40*/  FMNMX.FTZ R11, R41, R0, !PT ;  /* 0x00000000290b7209 */ /* 0x000fe40007810000 */
[C---:B------:R-:W-:Y:S02]  /*13c50*/  ISETP.GT.AND P2, PT, R3.reuse, 0x28, P1 ;  /* 0x000000280300780c */ /* 0x040fe40000f44270 */
[----:B------:R-:W-:Y:S02]  /*13c60*/  ISETP.GT.AND P3, PT, R3, 0x29, P1 ;  /* 0x000000290300780c */ /* 0x000fe40000f64270 */
[----:B------:R-:W-:Y:S02]  /*13c70*/  FMNMX.FTZ R0, R44, R11, !PT ;  /* 0x0000000b2c007209 */ /* 0x000fe40007810000 */
[C---:B------:R-:W-:Y:S02]  /*13c80*/  ISETP.LT.OR P2, PT, R12.reuse, 0x29, P2 ;  /* 0x000000290c00780c */ /* 0x040fe40001741670 */
[----:B------:R-:W-:-:S02]  /*13c90*/  ISETP.LT.OR P3, PT, R12, 0x2a, P3 ;  /* 0x0000002a0c00780c */ /* 0x000fc40001f61670 */
[----:B------:R-:W-:Y:S02]  /*13ca0*/  FMNMX.FTZ R11, R45, R0, !PT ;  /* 0x000000002d0b7209 */ /* 0x000fe40007810000 */
[----:B------:R-:W-:Y:S02]  /*13cb0*/  FSEL R46, R46, -INF , !P2 ;  /* 0xff8000002e2e7808 */ /* 0x000fe40005000000 */
[----:B------:R-:W-:Y:S02]  /*13cc0*/  FSEL R47, R47, -INF , !P3 ;  /* 0xff8000002f2f7808 */ /* 0x000fe40005800000 */
[C---:B------:R-:W-:Y:S02]  /*13cd0*/  ISETP.GT.AND P2, PT, R3.reuse, 0x30, P1 ;  /* 0x000000300300780c */ /* 0x040fe40000f44270 */
[----:B------:R-:W-:Y:S02]  /*13ce0*/  ISETP.GT.AND P3, PT, R3, 0x31, P1 ;  /* 0x000000310300780c */ /* 0x000fe40000f64270 */
[----:B------:R-:W-:-:S02]  /*13cf0*/  FMNMX.FTZ R0, R48, R11, !PT ;  /* 0x0000000b30007209 */ /* 0x000fc40007810000 */
[C---:B------:R-:W-:Y:S02]  /*13d00*/  ISETP.LT.OR P2, PT, R12.reuse, 0x31, P2 ;  /* 0x000000310c00780c */ /* 0x040fe40001741670 */
[----:B------:R-:W-:Y:S02]  /*13d10*/  ISETP.LT.OR P3, PT, R12, 0x32, P3 ;  /* 0x000000320c00780c */ /* 0x000fe40001f61670 */
[----:B------:R-:W-:Y:S02]  /*13d20*/  FMNMX.FTZ R11, R49, R0, !PT ;  /* 0x00000000310b7209 */ /* 0x000fe40007810000 */
[----:B------:R-:W-:Y:S02]  /*13d30*/  FSEL R50, R50, -INF , !P2 ;  /* 0xff80000032327808 */ /* 0x000fe40005000000 */
[----:B------:R-:W-:Y:S02]  /*13d40*/  FSEL R51, R51, -INF , !P3 ;  /* 0xff80000033337808 */ /* 0x000fe40005800000 */
[----:B------:R-:W-:-:S02]  /*13d50*/  ISETP.GT.AND P2, PT, R3, 0x38, P1 ;  /* 0x000000380300780c */ /* 0x000fc40000f44270 */
[----:B------:R-:W-:Y:S02]  /*13d60*/  ISETP.GT.AND P3, PT, R3, 0x39, P1 ;  /* 0x000000390300780c */ /* 0x000fe40000f64270 */
[----:B------:R-:W-:Y:S02]  /*13d70*/  FMNMX.FTZ R0, R52, R11, !PT ;  /* 0x0000000b34007209 */ /* 0x000fe40007810000 */
[C---:B------:R-:W-:Y:S02]  /*13d80*/  ISETP.LT.OR P2, PT, R12.reuse, 0x39, P2 ;  /* 0x000000390c00780c */ /* 0x040fe40001741670 */
[----:B------:R-:W-:Y:S02]  /*13d90*/  ISETP.LT.OR P3, PT, R12, 0x3a, P3 ;  /* 0x0000003a0c00780c */ /* 0x000fe40001f61670 */
[----:B------:R-:W-:Y:S02]  /*13da0*/  FMNMX.FTZ R11, R53, R0, !PT ;  /* 0x00000000350b7209 */ /* 0x000fe40007810000 */
[----:B------:R-:W-:-:S02]  /*13db0*/  FSEL R54, R54, -INF , !P2 ;  /* 0xff80000036367808 */ /* 0x000fc40005000000 */
[----:B------:R-:W-:Y:S02]  /*13dc0*/  FSEL R55, R55, -INF , !P3 ;  /* 0xff80000037377808 */ /* 0x000fe40005800000 */
        /* <DEDUP_REMOVED lines=8> */
[----:B------:R-:W-:Y:S02]  /*13e50*/  FMNMX.FTZ R0, R60, R11, !PT ;  /* 0x0000000b3c007209 */ /* 0x000fe40007810000 */
        /* <DEDUP_REMOVED lines=42> */
[----:B------:R-:W-:Y:S02]  /*14100*/  ISETP.GT.AND P3, PT, R3, RZ, P1 ;  /* 0x000000ff0300720c */ /* 0x000fe40000f64270 */
[----:B------:R-:W-:-:S02]  /*14110*/  FMNMX.FTZ R10, R84, R11, !PT ;  /* 0x0000000b540a7209 */ /* 0x000fc40007810000 */
[C---:B------:R-:W-:Y:S02]  /*14120*/  ISETP.LT.OR P2, PT, R12.reuse, 0x71, P2 ;  /* 0x000000710c00780c */ /* 0x040fe40001741670 */
[----:B------:R-:W-:Y:S02]  /*14130*/  ISETP.LT.OR P3, PT, R12, 0x1, P3 ;  /* 0x000000010c00780c */ /* 0x000fe40001f61670 */
[----:B------:R-:W-:Y:S02]  /*14140*/  FMNMX.FTZ R10, R85, R10, !PT ;  /* 0x0000000a550a7209 */ /* 0x000fe40007810000 */
[----:B------:R-:W-:Y:S02]  /*14150*/  FSEL R82, R82, -INF , !P2 ;  /* 0xff80000052527808 */ /* 0x000fe40005000000 */
[----:B------:R-:W-:Y:S02]  /*14160*/  FSEL R26, R26, -INF , !P3 ;  /* 0xff8000001a1a7808 */ /* 0x000fe40005800000 */
[----:B------:R-:W-:-:S02]  /*14170*/  ISETP.GT.AND P2, PT, R3, 0x71, P1 ;  /* 0x000000710300780c */ /* 0x000fc40000f44270 */
[C---:B------:R-:W-:Y:S02]  /*14180*/  ISETP.GT.AND P3, PT, R3.reuse, 0x78, P1 ;  /* 0x000000780300780c */ /* 0x040fe40000f64270 */
[----:B------:R-:W-:Y:S02]  /*14190*/  ISETP.GT.AND P1, PT, R3, 0x79, P1 ;  /* 0x000000790300780c */ /* 0x000fe40000f24270 */
[----:B------:R-:W0:Y:S01]  /*141a0*/  SHFL.BFLY PT, R3, R10, 0x2, 0x1f ;  /* 0x0c401f000a037f89 */ /* 0x000e2200000e0000 */
[----:B------:R-:W-:Y:S02]  /*141b0*/  FMNMX.FTZ R120, R26, R7, !PT ;  /* 0x000000071a787209 */ /* 0x000fe40007810000 */
[C---:B------:R-:W-:Y:S02]  /*141c0*/  ISETP.LT.OR P2, PT, R12.reuse, 0x72, P2 ;  /* 0x000000720c00780c */ /* 0x040fe40001741670 */
[----:B------:R-:W-:Y:S02]  /*141d0*/  ISETP.LT.OR P3, PT, R12, 0x79, P3 ;  /* 0x000000790c00780c */ /* 0x000fe40001f61670 */
[----:B------:R-:W-:-:S02]  /*141e0*/  FSEL R83, R83, -INF , !P2 ;  /* 0xff80000053537808 */ /* 0x000fc40005000000 */
[----:B------:R-:W-:Y:S02]  /*141f0*/  ISETP.LT.OR P1, PT, R12, 0x7a, P1 ;  /* 0x0000007a0c00780c */ /* 0x000fe40000f21670 */
[----:B------:R-:W-:Y:S02]  /*14200*/  FSEL R86, R86, -INF , !P3 ;  /* 0xff80000056567808 */ /* 0x000fe40005800000 */
[----:B------:R-:W-:Y:S02]  /*14210*/  FSEL R87, R87, -INF , !P1 ;  /* 0xff80000057577808 */ /* 0x000fe40004800000 */
[----:B0-----:R-:W-:Y:S02]  /*14220*/  FMNMX.FTZ R0, R10, R3, !PT ;  /* 0x000000030a007209 */ /* 0x001fe40007810000 */
        /* <DEDUP_REMOVED lines=19> */
[----:B------:R-:W-:Y:S02]  /*14360*/  FMNMX.FTZ R10, R66, R3, !PT ;  /* 0x00000003420a7209 */ /* 0x000fe40007810000 */
[----:B------:R-:W0:Y:S02]  /*14370*/  SHFL.BFLY PT, R3, R0, 0x1, 0x1f ;  /* 0x0c201f0000037f89 */ /* 0x000e2400000e0000 */
[----:B------:R-:W-:-:S04]  /*14380*/  FMNMX.FTZ R11, R67, R10, !PT ;  /* 0x0000000a430b7209 */ /* 0x000fc80007810000 */
[----:B------:R-:W-:-:S04]  /*14390*/  FMNMX.FTZ R10, R70, R11, !PT ;  /* 0x0000000b460a7209 */ /* 0x000fc80007810000 */
[----:B------:R-:W-:-:S04]  /*143a0*/  FMNMX.FTZ R11, R71, R10, !PT ;  /* 0x0000000a470b7209 */ /* 0x000fc80007810000 */
[----:B------:R-:W-:-:S04]  /*143b0*/  FMNMX.FTZ R10, R74, R11, !PT ;  /* 0x0000000b4a0a7209 */ /* 0x000fc80007810000 */
[----:B------:R-:W-:-:S04]  /*143c0*/  FMNMX.FTZ R11, R75, R10, !PT ;  /* 0x0000000a4b0b7209 */ /* 0x000fc80007810000 */
[----:B------:R-:W-:Y:S02]  /*143d0*/  FMNMX.FTZ R10, R78, R11, !PT ;  /* 0x0000000b4e0a7209 */ /* 0x000fe40007810000 */
[----:B0-----:R-:W-:Y:S02]  /*143e0*/  FMNMX.FTZ R3, R0, R3, !PT ;  /* 0x0000000300037209 */ /* 0x001fe40007810000 */
[----:B------:R-:W-:Y:S02]  /*143f0*/  FMNMX.FTZ R11, R79, R10, !PT ;  /* 0x0000000a4f0b7209 */ /* 0x000fe40007810000 */
[C---:B------:R-:W-:Y:S01]  /*14400*/  FSETP.NEU.FTZ.AND P2, PT, R3.reuse, -INF , PT ;  /* 0xff8000000300780b */ /* 0x040fe20003f5d000 */
[----:B------:R-:W-:Y:S01]  /*14410*/  FMUL.FTZ R0, R3, UR30 ;  /* 0x0000001e03007c20 */ /* 0x000fe20008410000 */
[----:B------:R-:W-:-:S04]  /*14420*/  FMNMX.FTZ R10, R82, R11, !PT ;  /* 0x0000000b520a7209 */ /* 0x000fc80007810000 */
[----:B------:R-:W-:Y:S02]  /*14430*/  FMNMX.FTZ R11, R83, R10, !PT ;  /* 0x0000000a530b7209 */ /* 0x000fe40007810000 */
[----:B------:R-:W-:Y:S02]  /*14440*/  FSEL R0, R0, RZ, P2 ;  /* 0x000000ff00007208 */ /* 0x000fe40001000000 */
[----:B------:R-:W-:Y:S02]  /*14450*/  FMNMX.FTZ R10, R86, R11, !PT ;  /* 0x0000000b560a7209 */ /* 0x000fe40007810000 */
[----:B------:R-:W-:Y:S01]  /*14460*/  FSEL R11, R3, RZ, P2 ;  /* 0x000000ff030b7208 */ /* 0x000fe20001000000 */
        /* <DEDUP_REMOVED lines=33> */
[----:B------:R-:W-:Y:S01]  /*14680*/  FADD.FTZ R10, -R11, R20 ;  /* 0x000000140b0a7221 */ /* 0x000fe20000010100 */
[----:B------:R-:W-:Y:S03]  /*14690*/  MUFU.EX2 R24, R24 ;  /* 0x0000001800187308 */ /* 0x000fe60000000800 */
[----:B------:R-:W0:Y:S05]  /*146a0*/  SHFL.BFLY PT, R11, R0, 0x2, 0x1f ;  /* 0x0c401f00000b7f89 */ /* 0x000e2a00000e0000 */
        /* <DEDUP_REMOVED lines=10> */
[C---:B------:R-:W-:Y:S01]  /*14750*/  FSETP.NEU.FTZ.AND P1, PT, R0.reuse, -INF , PT ;  /* 0xff8000000000780b */ /* 0x040fe20003f3d000 */
[----:B------:R-:W-:-:S03]  /*14760*/  FMUL.FTZ R121, R0, UR30 ;  /* 0x0000001e00797c20 */ /* 0x000fc60008410000 */
[----:B------:R-:W-:-:S03]  /*14770*/  FSEL R122, R0, RZ, P1 ;  /* 0x000000ff007a7208 */ /* 0x000fc60000800000 */
[----:B------:R-:W-:Y:S01]  /*14780*/  MUFU.EX2 R40, R40 ;  /* 0x0000002800287308 */ /* 0x000fe20000000800 */
[----:B------:R-:W-:Y:S01]  /*14790*/  FSEL R121, R121, RZ, P1 ;  /* 0x000000ff79797208 */ /* 0x000fe20000800000 */
[----:B------:R-:W-:Y:S01]  /*147a0*/  FADD.FTZ R122, -R122, R7 ;  /* 0x000000077a7a7221 */ /* 0x000fe20000010100 */
[----:B------:R-:W-:-:S03]  /*147b0*/  FMUL.FTZ R7, R10, UR30 ;  /* 0x0000001e0a077c20 */ /* 0x000fc60008410000 */
[--C-:B------:R-:W-:Y:S01]  /*147c0*/  FFMA.FTZ R149, R26, UR30, -R121.reuse ;  /* 0x0000001e1a957c23 */ /* 0x100fe20008010879 */
[--C-:B------:R-:W-:Y:S01]  /*147d0*/  FFMA.FTZ R120, R27, UR30, -R121.reuse ;  /* 0x0000001e1b787c23 */ /* 0x100fe20008010879 */
[----:B------:R-:W-:Y:S01]  /*147e0*/  FMUL.FTZ R10, R122, UR30 ;  /* 0x0000001e7a0a7c20 */ /* 0x000fe20008410000 */
        /* <DEDUP_REMOVED lines=19> */
[----:B0-----:R-:W-:Y:S01]  /*14920*/  FFMA.FTZ R6, R7, R6, R24 ;  /* 0x0000000607067223 */ /* 0x001fe20000010018 */
[--C-:B------:R-:W-:Y:S01]  /*14930*/  FFMA.FTZ R135, R62, UR30, -R121.reuse ;  /* 0x0000001e3e877c23 */ /* 0x100fe20008010879 */
[--C-:B------:R-:W-:Y:S01]  /*14940*/  FFMA.FTZ R46, R63, UR30, -R121.reuse ;  /* 0x0000001e3f2e7c23 */ /* 0x100fe20008010879 */
[--C-:B------:R-:W-:Y:S01]  /*14950*/  FFMA.FTZ R129, R66, UR30, -R121.reuse ;  /* 0x0000001e42817c23 */ /* 0x100fe20008010879 */
[----:B------:R-:W-:Y:S01]  /*14960*/  FADD.FTZ R47, R25, R6 ;  /* 0x00000006192f7221 */ /* 0x000fe20000010000 */
        /* <DEDUP_REMOVED lines=14> */
[--C-:B------:R-:W-:Y:S01]  /*14a50*/  FFMA.FTZ R34, R83, UR30, -R121.reuse ;  /* 0x0000001e53227c23 */ /* 0x100fe20008010879 */
[--C-:B------:R-:W-:Y:S01]  /*14a60*/  FFMA.FTZ R123, R86, UR30, -R121.reuse ;  /* 0x0000001e567b7c23 */ /* 0x100fe20008010879 */
[----:B------:R-:W-:-:S02]  /*14a70*/  FFMA.FTZ R31, R87, UR30, -R121 ;  /* 0x0000001e571f7c23 */ /* 0x000fc40008010879 */
[----:B------:R-:W1:Y:S01]  /*14a80*/  MUFU.EX2 R30, R30 ;  /* 0x0000001e001e7308 */ /* 0x000e620000000800 */
[----:B0-----:R-:W-:-:S07]  /*14a90*/  FADD.FTZ R6, R120, R5 ;  /* 0x0000000578067221 */ /* 0x001fce0000010000 */
[----:B------:R-:W0:Y:S01]  /*14aa0*/  MUFU.EX2 R145, R145 ;  /* 0x0000009100917308 */ /* 0x000e220000000800 */
[----:B--2---:R-:W-:-:S07]  /*14ab0*/  FADD.FTZ R5, R151, R6 ;  /* 0x0000000697057221 */ /* 0x004fce0000010000 */
        /* <DEDUP_REMOVED lines=104> */
[----:B--2---:R-:W-:-:S03]  /*15140*/  FADD.FTZ R6, R85, R50 ;  /* 0x0000003255067221 */ /* 0x004fc60000010000 */
[----:B-1----:R-:W-:Y:S01]  /*15150*/  FADD.FTZ R5, R31, R54 ;  /* 0x000000361f057221 */ /* 0x002fe20000010000 */
[----:B------:R-:W-:Y:S06]  /*15160*/  @!P0 BRA `(.L_x_1766) ;  /* 0x0000000000048947 */ /* 0x000fec0003800000 */
[----:B------:R-:W-:Y:S01]  /*15170*/  BPT.TRAP 0x1 ;  /* 0x000000040000795c */ /* 0x000fe20000300000 */
.L_x_1766:
[----:B------:R-:W2:Y:S01]  /*15180*/  LDL R47, [R1+0x3c] ;  /* 0x00003c00012f7983 */ /* 0x000ea20000100800 */
[----:B------:R-:W-:Y:S01]  /*15190*/  IMAD R21, R21, 0x8, R2 ;  /* 0x0000000815157824 */ /* 0x000fe200078e0202 */
[----:B------:R-:W-:Y:S01]  /*151a0*/  F2FP.BF16.F32.PACK_AB R149, R120, R149 ;  /* 0x000000957895723e */ /* 0x000fe200000010ff */
[----:B------:R-:W-:Y:S01]  /*151b0*/  IMAD.U32 R50, RZ, RZ, UR38 ;  /* 0x00000026ff327e24 */ /* 0x000fe2000f8e00ff */
[----:B------:R-:W-:Y:S01]  /*151c0*/  F2FP.BF16.F32.PACK_AB R141, R20, R141 ;  /* 0x0000008d148d723e */ /* 0x000fe200000010ff */
        /* <DEDUP_REMOVED lines=42> */
[----:B0-----:R-:W-:Y:S01]  /*15470*/  IMAD.MOV.U32 R21, RZ, RZ, R22 ;  /* 0x000000ffff157224 */ /* 0x001fe200078e0016 */
        /* <DEDUP_REMOVED lines=26> */
[C---:B--2---:R-:W-:Y:S01]  /*15620*/  ISETP.GT.AND P1, PT, R4.reuse, R47, PT ;  /* 0x0000002f0400720c */ /* 0x044fe20003f24270 */
[----:B------:R-:W-:-:S12]  /*15630*/  VIADD R4, R4, 0xffffffff ;  /* 0xffffffff04047836 */ /* 0x000fd80000000000 */
[----:B------:R-:W-:Y:S05]  /*15640*/  @P1 BRA `(.L_x_1767) ;  /* 0xffffffcc00f41947 */ /* 0x000fea000383ffff */
.L_x_1747:
[----:B------:R-:W-:Y:S05]  /*15650*/  WARPSYNC.ALL ;  /* 0x0000000000007948 */ /* 0x000fea0003800000 */
[----:B------:R-:W-:Y:S06]  /*15660*/  BAR.ARV 0x8, 0x200 ;  /* 0x0208000000007b1d */ /* 0x000fec0000002000 */
[----:B------:R-:W-:Y:S05]  /*15670*/  @!P0 BRA `(.L_x_1768) ;  /* 0x0000000000048947 */ /* 0x000fea0003800000 */
[----:B------:R-:W-:Y:S01]  /*15680*/  BPT.TRAP 0x1 ;  /* 0x000000040000795c */ /* 0x000fe20000300000 */
.L_x_1768:
[----:B------:R-:W-:Y:S01]  /*15690*/  IMAD R11, R22, 0x8, R2 ;  /* 0x00000008160b7824 */ /* 0x000fe200078e0202 */
[----:B------:R-:W-:-:S04]  /*156a0*/  SHF.L.U32 R4, R154, 0x1f, RZ ;  /* 0x0000001f9a047819 */ /* 0x000fc800000006ff */
[----:B------:R0:W1:Y:S01]  /*156b0*/  SYNCS.PHASECHK.TRANS64.TRYWAIT P1, [R11+URZ+0x16850], R4 ;  /* 0x016850040b0075a7 */ /* 0x000062000802017f */
[----:B------:R-:W-:Y:S05]  /*156c0*/  @!P0 BRA `(.L_x_1769) ;  /* 0x0000000000048947 */ /* 0x000fea0003800000 */
[----:B------:R-:W-:Y:S01]  /*156d0*/  BPT.TRAP 0x1 ;  /* 0x000000040000795c */ /* 0x000fe20000300000 */
.L_x_1769:
[----:B------:R-:W-:-:S05]  /*156e0*/  VIADD R2, R2, 0x400 ;  /* 0x0000040002027836 */ /* 0x000fca0000000000 */
[----:B------:R-:W-:-:S04]  /*156f0*/  SHF.R.U32.HI R2, RZ, 0x4, R2 ;  /* 0x00000004ff027819 */ /* 0x000fc80000011602 */
[----:B------:R-:W-:Y:S01]  /*15700*/  LOP3.LUT R9, R2, 0x3fff, RZ, 0xc0, !PT ;  /* 0x00003fff02097812 */ /* 0x000fe200078ec0ff */
[----:B-1----:R-:W-:Y:S06]  /*15710*/  @P1 BRA `(.L_x_1770) ;  /* 0x0000000000081947 */ /* 0x002fec0003800000 */
[----:B------:R-:W1:Y:S02]  /*15720*/  SYNCS.PHASECHK.TRANS64.TRYWAIT P1, [R11+URZ+0x16850], R4 ;  /* 0x016850040b0075a7 */ /* 0x000e64000802017f */
[----:B-1----:R-:W-:Y:S05]  /*15730*/  @!P1 BRA `(.L_x_1771) ;  /* 0x000000c000509947 */ /* 0x002fea0003800000 */
.L_x_1770:
[----:B------:R-:W-:Y:S01]  /*15740*/  IMAD R8, R22, 0x400, R9 ;  /* 0x0000040016087824 */ /* 0x000fe200078e0209 */
[----:B------:R-:W-:Y:S05]  /*15750*/  WARPSYNC.ALL ;  /* 0x0000000000007948 */ /* 0x000fea0003800000 */
[----:B------:R-:W-:Y:S01]  /*15760*/  IMAD.MOV.U32 R9, RZ, RZ, 0x40000040 ;  /* 0x40000040ff097424 */ /* 0x000fe200078e00ff */
[C---:B------:R-:W-:Y:S01]  /*15770*/  R2UR UR6, R8.reuse ;  /* 0x00000000080672ca */ /* 0x040fe200000e0000 */
[----:B------:R-:W-:Y:S01]  /*15780*/  WARPGROUP.ARRIVE ;  /* 0x00000000000079c5 */ /* 0x000fe20000000000 */
[----:B------:R-:W-:Y:S01]  /*15790*/  VIADD R12, R8, 0x80 ;  /* 0x00000080080c7836 */ /* 0x000fe20000000000 */
[----:B------:R-:W2:Y:S01]  /*157a0*/  SHFL.BFLY PT, R7, R6, 0x2, 0x1f ;  /* 0x0c401f0006077f89 */ /* 0x000ea200000e0000 */
[----:B------:R-:W-:Y:S01]  /*157b0*/  R2UR UR7, R9 ;  /* 0x00000000090772ca */ /* 0x000fe200000e0000 */
[----:B------:R-:W-:-:S02]  /*157c0*/  IMAD.MOV.U32 R13, RZ, RZ, 0x40000040 ;  /* 0x40000040ff0d7424 */ /* 0x000fc400078e00ff */
[----:B------:R-:W0:Y:S01]  /*157d0*/  SHFL.BFLY PT, R2, R5, 0x2, 0x1f ;  /* 0x0c401f0005027f89 */ /* 0x000e2200000e0000 */
[----:B------:R-:W-:Y:S02]  /*157e0*/  IMAD.MOV.U32 R9, RZ, RZ, 0x40000040 ;  /* 0x40000040ff097424 */ /* 0x000fe400078e00ff */
[----:B------:R-:W-:Y:S02]  /*157f0*/  IMAD.MOV.U32 R27, RZ, RZ, -0x800000 ;  /* 0xff800000ff1b7424 */ /* 0x000fe400078e00ff */
[----:B------:R-:W-:-:S05]  /*15800*/  IMAD.MOV.U32 R26, RZ, RZ, -0x800000 ;  /* 0xff800000ff1a7424 */ /* 0x000fca00078e00ff */
[----:B------:R-:W-:Y:S01]  /*15810*/  HGMMA.64x64x16.F32.BF16 R88, R148, gdesc[UR4].tnspB, R88, gsb0 ;  /* 0x40e0000494587df0 */ /* 0x000fe20008001858 */
[----:B------:R-:W-:Y:S01]  /*15820*/  R2UR UR6, R12 ;  /* 0x000000000c0672ca */ /* 0x000fe200000e0000 */
[----:B------:R-:W-:Y:S01]  /*15830*/  VIADD R12, R8, 0x100 ;  /* 0x00000100080c7836 */ /* 0x000fe20000000000 */
[----:B------:R-:W-:Y:S01]  /*15840*/  R2UR UR7, R13 ;  /* 0x000000000d0772ca */ /* 0x000fe200000e0000 */
[----:B------:R-:W-:Y:S02]  /*15850*/  IMAD.MOV.U32 R13, RZ, RZ, 0x40000040 ;  /* 0x40000040ff0d7424 */ /* 0x000fe400078e00ff */
[----:B--2---:R-:W-:Y:S01]  /*15860*/  FADD.FTZ R7, R7, R6 ;  /* 0x0000000607077221 */ /* 0x004fe20000010000 */
[----:B------:R-:W-:Y:S02]  /*15870*/  IMAD.MOV.U32 R6, RZ, RZ, RZ ;  /* 0x000000ffff067224 */ /* 0x000fe400078e00ff */
[----:B01----:R-:W-:Y:S02]  /*15880*/  FADD.FTZ R4, R2, R5 ;  /* 0x0000000502047221 */ /* 0x003fe40000010000 */
[----:B------:R-:W0:Y:S02]  /*15890*/  SHFL.BFLY PT, R2, R7, 0x1, 0x1f ;  /* 0x0c201f0007027f89 */ /* 0x000e2400000e0000 */
[----:B0-----:R-:W-:Y:S01]  /*158a0*/  FADD.FTZ R10, R7, R2 ;  /* 0x00000002070a7221 */ /* 0x001fe20000010000 */
[----:B------:R-:W-:-:S04]  /*158b0*/  IMAD.MOV.U32 R2, RZ, RZ, RZ ;  /* 0x000000ffff027224 */ /* 0x000fc800078e00ff */
[----:B------:R-:W-:-:S13]  /*158c0*/  FSETP.NE.FTZ.AND P1, PT, R10, RZ, PT ;  /* 0x000000ff0a00720b */ /* 0x000fda0003f35000 */
[----:B------:R-:W0:Y:S08]  /*158d0*/  @P1 MUFU.LG2 R5, R10 ;  /* 0x0000000a00051308 */ /* 0x000e300000000c00 */
[----:B------:R-:W-:Y:S01]  /*158e0*/  @P1 MUFU.RCP R2, R10 ;  /* 0x0000000a00021308 */ /* 0x000fe20000001000 */
[----:B0-----:R-:W-:Y:S01]  /*158f0*/  @P1 FMUL.FTZ R5, R5, 0.69314718246459960938 ;  /* 0x3f31721805051820 */ /* 0x001fe20000410000 */
[----:B------:R-:W-:-:S02]  /*15900*/  WARPGROUP.DEPBAR.LE gsb0, 0x0 ;  /* 0x00008000000079c5 */ /* 0x000fc40000010000 */
        /* <DEDUP_REMOVED lines=31> */
[----:B------:R-:W-:Y:S01]  /*15b00*/  R2UR UR6, R12 ;  /* 0x000000000c0672ca */ /* 0x000fe200000e0000 */
[----:B------:R-:W-:Y:S01]  /*15b10*/  IMAD.U32 R12, RZ, RZ, UR30 ;  /* 0x0000001eff0c7e24 */ /* 0x000fe2000f8e00ff */
[----:B------:R-:W-:Y:S01]  /*15b20*/  R2UR UR7, R13 ;  /* 0x000000000d0772ca */ /* 0x000fe200000e0000 */
[----:B------:R-:W-:Y:S02]  /*15b30*/  WARPGROUP.DEPBAR.LE gsb0, 0x0 ;  /* 0x00008000000079c5 */ /* 0x000fe40000010000 */
[----:B------:R-:W-:-:S10]  /*15b40*/  WARPGROUP.ARRIVE ;  /* 0x00000000000079c5 */ /* 0x000fd40000000000 */
[----:B------:R-:W-:Y:S01]  /*15b50*/  HGMMA.64x64x16.F32.BF16 R88, R124, gdesc[UR4].tnspB, R88, gsb0 ;  /* 0x40e000047c587df0 */ /* 0x000fe20008001858 */
[----:B------:R-:W-:Y:S02]  /*15b60*/  R2UR UR6, R8 ;  /* 0x00000000080672ca */ /* 0x000fe400000e0000 */
[----:B------:R-:W-:Y:S02]  /*15b70*/  R2UR UR7, R9 ;  /* 0x00000000090772ca */ /* 0x000fe400000e0000 */
[----:B------:R-:W0:Y:S02]  /*15b80*/  SHFL.BFLY PT, R9, R4, 0x1, 0x1f ;  /* 0x0c201f0004097f89 */ /* 0x000e2400000e0000 */
[----:B0-----:R-:W-:Y:S01]  /*15b90*/  FADD.FTZ R9, R4, R9 ;  /* 0x0000000904097221 */ /* 0x001fe20000010000 */
[----:B------:R-:W-:-:S04]  /*15ba0*/  IMAD.U32 R4, RZ, RZ, UR30 ;  /* 0x0000001eff047e24 */ /* 0x000fc8000f8e00ff */
[----:B------:R-:W-:Y:S01]  /*15bb0*/  FSETP.NE.FTZ.AND P2, PT, R9, RZ, PT ;  /* 0x000000ff0900720b */ /* 0x000fe20003f55000 */
[----:B------:R-:W-:-:S04]  /*15bc0*/  @P1 FMUL.FTZ R4, R4, 0.69314718246459960938 ;  /* 0x3f31721804041820 */ /* 0x000fc80000410000 */
[----:B------:R-:W-:-:S08]  /*15bd0*/  @P1 FFMA.FTZ R27, R4, R3, R5 ;  /* 0x00000003041b1223 */ /* 0x000fd00000010005 */
        /* <DEDUP_REMOVED lines=11> */
.L_x_1772:
[----:B------:R-:W-:Y:S02]  /*15c90*/  VIADD R0, R11, 0x16860 ;  /* 0x000168600b007836 */ /* 0x000fe40000000000 */
[-C--:B------:R-:W-:Y:S01]  /*15ca0*/  FMUL.FTZ R20, R88, R2.reuse ;  /* 0x0000000258147220 */ /* 0x080fe20000410000 */
[----:B------:R-:W-:Y:S02]  /*15cb0*/  IMAD.U32 R3, RZ, RZ, UR38 ;  /* 0x00000026ff037e24 */ /* 0x000fe4000f8e00ff */
[-C--:B------:R-:W-:Y:S01]  /*15cc0*/  FMUL.FTZ R21, R89, R2.reuse ;  /* 0x0000000259157220 */ /* 0x080fe20000410000 */
        /* <DEDUP_REMOVED lines=9> */
[----:B------:R-:W-:Y:S01]  /*15d60*/  SEL R3, RZ, 0x1, P1 ;  /* 0x00000001ff037807 */ /* 0x000fe20000800000 */
        /* <DEDUP_REMOVED lines=26> */
[----:B------:R-:W-:Y:S01]  /*15f10*/  LOP3.LUT R154, R154, R3, RZ, 0x3c, !PT ;  /* 0x000000039a9a7212 */ /* 0x000fe200078e3cff */
[----:B------:R-:W-:Y:S01]  /*15f20*/  UIADD3 UR36, UR36, 0x1, URZ ;  /* 0x0000000124247890 */ /* 0x000fe2000fffe03f */
[----:B0-----:R-:W-:-:S11]  /*15f30*/  SEL R22, R22, RZ, P1 ;  /* 0x000000ff16167207 */ /* 0x001fd60000800000 */
.L_x_1657:
[----:B------:R-:W0:Y:S01]  /*15f40*/  S2R R0, SR_TID.X ;  /* 0x0000000000007919 */ /* 0x000e220000002100 */
[----:B------:R-:W-:Y:S05]  /*15f50*/  WARPSYNC.ALL ;  /* 0x0000000000007948 */ /* 0x000fea0003800000 */
[----:B0----5:R-:W-:-:S05]  /*15f60*/  VIADD R38, R0, 0xffffff80 ;  /* 0xffffff8000267836 */ /* 0x021fca0000000000 */
[----:B------:R-:W-:-:S04]  /*15f70*/  SHF.R.S32.HI R48, RZ, 0x1f, R38 ;  /* 0x0000001fff307819 */ /* 0x000fc80000011426 */
[----:B------:R-:W-:-:S04]  /*15f80*/  LEA.HI R48, R48, R38, RZ, 0x3 ;  /* 0x0000002630307211 */ /* 0x000fc800078f18ff */
[----:B------:R-:W-:-:S05]  /*15f90*/  LOP3.LUT R48, R48, 0xfffffff8, RZ, 0xc0, !PT ;  /* 0xfffffff830307812 */ /* 0x000fca00078ec0ff */
[----:B------:R-:W-:-:S04]  /*15fa0*/  IMAD.IADD R48, R38, 0x1, -R48 ;  /* 0x0000000126307824 */ /* 0x000fc800078e0a30 */
[----:B------:R-:W-:-:S05]  /*15fb0*/  IMAD.SHL.U32 R44, R48, 0x8, RZ ;  /* 0x00000008302c7824 */ /* 0x000fca00078e00ff */
[----:B------:R-:W-:Y:S01]  /*15fc0*/  SHF.R.S32.HI R43, RZ, 0x1f, R44 ;  /* 0x0000001fff2b7819 */ /* 0x000fe2000001142c */
[----:B------:R-:W0:Y:S08]  /*15fd0*/  S2UR UR38, SR_CgaCtaId ;  /* 0x00000000002679c3 */ /* 0x000e300000008800 */
[----:B------:R-:W-:Y:S06]  /*15fe0*/  BAR.SYNC.DEFER_BLOCKING 0x5, 0x200 ;  /* 0x0148000000007b1d */ /* 0x000fec0000010000 */
[----:B------:R-:W-:Y:S01]  /*15ff0*/  UMOV UR4, 0x400 ;  /* 0x0000040000047882 */ /* 0x000fe20000000000 */
[----:B------:R-:W-:Y:S01]  /*16000*/  BSSY B0, `(.L_x_1773) ;  /* 0x000023a000007945 */ /* 0x000fe20003800000 */
[----:B0-----:R-:W-:-:S06]  /*16010*/  ULEA UR4, UR38, UR4, 0x18 ;  /* 0x0000000426047291 */ /* 0x001fcc000f8ec03f */
[----:B------:R-:W-:-:S05]  /*16020*/  IMAD.U32 R2, RZ, RZ, UR4 ;  /* 0x00000004ff027e24 */ /* 0x000fca000f8e00ff */
[----:B------:R0:W1:Y:S01]  /*16030*/  LDS.128 R32, [R2+0x168d0] ;  /* 0x0168d00002207984 */ /* 0x0000620000000c00 */
[----:B------:R-:W-:Y:S06]  /*16040*/  BAR.ARV 0x4, 0x200 ;  /* 0x0108000000007b1d */ /* 0x000fec0000002000 */
[----:B------:R-:W-:Y:S05]  /*16050*/  @P0 BRA `(.L_x_1774) ;  /* 0x00000018003c0947 */ /* 0x000fea0003800000 */
[----:B------:R-:W2:Y:S01]  /*16060*/  LDL R0, [R1+0x60] ;  /* 0x0000600001007983 */ /* 0x000ea20000100800 */
[----:B------:R-:W-:Y:S01]  /*16070*/  ULDC UR4, c[0x0][0xad4] ;  /* 0x0002b50000047ab9 */ /* 0x000fe20000000800 */
[----:B------:R-:W3:Y:S02]  /*16080*/  LDC.64 R28, c[0x0][0xc00] ;  /* 0x00030000ff1c7b82 */ /* 0x000ee40000000a00 */
[----:B------:R-:W4:Y:S04]  /*16090*/  LDL.LU R30, [R1+0x4c] ;  /* 0x00004c00011e7983 */ /* 0x000f280000300800 */
[----:B------:R-:W3:Y:S01]  /*160a0*/  LDL R39, [R1+0x50] ;  /* 0x0000500001277983 */ /* 0x000ee20000100800 */
[----:B------:R-:W0:Y:S01]  /*160b0*/  S2R R3, SR_SWINHI ;  /* 0x0000000000037919 */ /* 0x000e220000002f00 */
[----:B------:R-:W-:-:S02]  /*160c0*/  MOV R24, R2 ;  /* 0x0000000200187202 */ /* 0x000fc40000000f00 */
[----:B0-----:R-:W-:Y:S02]  /*160d0*/  MOV R25, R3 ;  /* 0x0000000300197202 */ /* 0x001fe40000000f00 */
[----:B------:R-:W-:Y:S02]  /*160e0*/  F2FP.BF16.F32.PACK_AB R12, R21, R20 ;  /* 0x00000014150c723e */ /* 0x000fe400000010ff */
[----:B------:R-:W-:Y:S01]  /*160f0*/  F2FP.BF16.F32.PACK_AB R14, R93, R92 ;  /* 0x0000005c5d0e723e */ /* 0x000fe200000010ff */
[----:B--2---:R-:W-:-:S03]  /*16100*/  IMAD.WIDE R8, R0, 0x2, R24 ;  /* 0x0000000200087825 */ /* 0x004fc600078e0218 */
[----:B------:R-:W-:-:S05]  /*16110*/  IADD3 R15, P0, R8, 0x60, RZ ;  /* 0x00000060080f7810 */ /* 0x000fca0007f1e0ff */
[----:B------:R-:W-:Y:S01]  /*16120*/  IMAD.X R5, RZ, RZ, R9, P0 ;  /* 0x000000ffff057224 */ /* 0x000fe200000e0609 */
[----:B----4-:R-:W-:-:S04]  /*16130*/  ISETP.NE.AND P0, PT, R30, RZ, PT ;  /* 0x000000ff1e00720c */ /* 0x010fc80003f05270 */
[----:B------:R-:W-:Y:S01]  /*16140*/  SEL R37, R30, UR4, P0 ;  /* 0x000000041e257c07 */ /* 0x000fe20008000000 */
[----:B------:R-:W-:Y:S05]  /*16150*/  WARPSYNC.ALL ;  /* 0x0000000000007948 */ /* 0x000fea0003800000 */
[C---:B------:R-:W-:Y:S01]  /*16160*/  LOP3.LUT R3, R8.reuse, 0x380, RZ, 0xc0, !PT ;  /* 0x0000038008037812 */ /* 0x040fe200078ec0ff */
[----:B------:R-:W-:Y:S01]  /*16170*/  ULDC.64 UR6, c[0x0][0xc08] ;  /* 0x0003020000067ab9 */ /* 0x000fe20000000a00 */
[----:B------:R-:W-:Y:S01]  /*16180*/  BAR.SYNC.DEFER_BLOCKING 0x1, 0x180 ;  /* 0x0046000000007b1d */ /* 0x000fe20000010000 */
[C---:B------:R-:W-:Y:S02]  /*16190*/  IADD3 R6, P1, R8.reuse, 0x40, RZ ;  /* 0x0000004008067810 */ /* 0x040fe40007f3e0ff */
[----:B------:R-:W-:-:S02]  /*161a0*/  IADD3 R13, P2, R8, 0x20, RZ ;  /* 0x00000020080d7810 */ /* 0x000fc40007f5e0ff */
[----:B------:R-:W-:Y:S01]  /*161b0*/  SHF.R.U64 R3, R3, 0x3, RZ ;  /* 0x0000000303037819 */ /* 0x000fe200000012ff */
[----:B------:R-:W-:Y:S01]  /*161c0*/  ULDC.64 UR4, c[0x0][0xc00] ;  /* 0x0003000000047ab9 */ /* 0x000fe20000000a00 */
[----:B------:R-:W-:Y:S02]  /*161d0*/  LOP3.LUT R4, R6, 0x380, RZ, 0xc0, !PT ;  /* 0x0000038006047812 */ /* 0x000fe400078ec0ff */
[----:B------:R-:W-:Y:S02]  /*161e0*/  LOP3.LUT R0, R13, 0x380, RZ, 0xc0, !PT ;  /* 0x000003800d007812 */ /* 0x000fe400078ec0ff */
[----:B------:R-:W-:Y:S02]  /*161f0*/  LOP3.LUT R10, R15, 0x380, RZ, 0xc0, !PT ;  /* 0x000003800f0a7812 */ /* 0x000fe400078ec0ff */
[----:B------:R-:W-:Y:S02]  /*16200*/  ISETP.NE.U32.AND P0, PT, RZ, UR6, PT ;  /* 0x00000006ff007c0c */ /* 0x000fe4000bf05070 */
[----:B------:R-:W-:-:S02]  /*16210*/  LOP3.LUT R8, R3, R8, RZ, 0x3c, !PT ;  /* 0x0000000803087212 */ /* 0x000fc400078e3cff */
[----:B------:R-:W-:Y:S02]  /*16220*/  SHF.R.U64 R3, R4, 0x3, RZ ;  /* 0x0000000304037819 */ /* 0x000fe400000012ff */
[----:B------:R-:W-:Y:S02]  /*16230*/  SHF.R.U64 R0, R0, 0x3, RZ ;  /* 0x0000000300007819 */ /* 0x000fe400000012ff */
[----:B------:R-:W-:Y:S02]  /*16240*/  SHF.R.U64 R4, R10, 0x3, RZ ;  /* 0x000000030a047819 */ /* 0x000fe400000012ff */
[----:B------:R-:W-:Y:S01]  /*16250*/  ISETP.NE.AND.EX P0, PT, RZ, UR7, PT, P0 ;  /* 0x00000007ff007c0c */ /* 0x000fe2000bf05300 */
[--C-:B------:R-:W-:Y:S01]  /*16260*/  IMAD.X R7, RZ, RZ, R9.reuse, P1 ;  /* 0x000000ffff077224 */ /* 0x100fe200008e0609 */
[----:B------:R-:W-:Y:S01]  /*16270*/  LOP3.LUT R10, R0, R13, RZ, 0x3c, !PT ;  /* 0x0000000d000a7212 */ /* 0x000fe200078e3cff */
[----:B------:R-:W-:Y:S01]  /*16280*/  IMAD.X R11, RZ, RZ, R9, P2 ;  /* 0x000000ffff0b7224 */ /* 0x000fe200010e0609 */
[----:B------:R-:W-:-:S02]  /*16290*/  LOP3.LUT R4, R4, R15, RZ, 0x3c, !PT ;  /* 0x0000000f04047212 */ /* 0x000fc400078e3cff */
[----:B------:R-:W-:Y:S02]  /*162a0*/  LOP3.LUT R6, R3, R6, RZ, 0x3c, !PT ;  /* 0x0000000603067212 */ /* 0x000fe400078e3cff */
[----:B------:R-:W-:Y:S02]  /*162b0*/  MOV R9, R8 ;  /* 0x0000000800097202 */ /* 0x000fe40000000f00 */
[----:B------:R-:W-:Y:S02]  /*162c0*/  F2FP.BF16.F32.PACK_AB R13, R91, R90 ;  /* 0x0000005a5b0d723e */ /* 0x000fe400000010ff */
[----:B------:R-:W-:Y:S01]  /*162d0*/  F2FP.BF16.F32.PACK_AB R15, R95, R94 ;  /* 0x0000005e5f0f723e */ /* 0x000fe200000010ff */
[----:B------:R-:W0:Y:S01]  /*162e0*/  @P0 LDC.64 R30, c[0x0][0xc08] ;  /* 0x00030200ff1e0b82 */ /* 0x000e220000000a00 */
[----:B-1----:R-:W-:Y:S02]  /*162f0*/  MOV R32, R6 ;  /* 0x0000000600207202 */ /* 0x002fe40000000f00 */
[----:B------:R-:W-:Y:S01]  /*16300*/  MOV R0, R4 ;  /* 0x0000000400007202 */ /* 0x000fe20000000f00 */
[----:B------:R1:W-:Y:S01]  /*16310*/  STSM.16.M88.4 [R9], R12 ;  /* 0x0000000c09007844 */ /* 0x0003e20000000200 */
[----:B------:R-:W-:-:S02]  /*16320*/  MOV R36, R10 ;  /* 0x0000000a00247202 */ /* 0x000fc40000000f00 */
[----:B------:R-:W-:Y:S02]  /*16330*/  F2FP.BF16.F32.PACK_AB R4, R97, R96 ;  /* 0x000000606104723e */ /* 0x000fe400000010ff */
[----:B------:R-:W-:Y:S02]  /*16340*/  F2FP.BF16.F32.PACK_AB R5, R99, R98 ;  /* 0x000000626305723e */ /* 0x000fe400000010ff */
[----:B------:R-:W-:Y:S02]  /*16350*/  F2FP.BF16.F32.PACK_AB R6, R101, R100 ;  /* 0x000000646506723e */ /* 0x000fe400000010ff */
[----:B------:R-:W-:Y:S02]  /*16360*/  F2FP.BF16.F32.PACK_AB R7, R103, R102 ;  /* 0x000000666707723e */ /* 0x000fe400000010ff */
[----:B------:R-:W-:Y:S02]  /*16370*/  F2FP.BF16.F32.PACK_AB R8, R105, R104 ;  /* 0x000000686908723e */ /* 0x000fe400000010ff */
[----:B------:R-:W-:-:S02]  /*16380*/  F2FP.BF16.F32.PACK_AB R10, R109, R108 ;  /* 0x0000006c6d0a723e */ /* 0x000fc400000010ff */
[----:B------:R-:W-:Y:S02]  /*16390*/  F2FP.BF16.F32.PACK_AB R11, R111, R110 ;  /* 0x0000006e6f0b723e */ /* 0x000fe400000010ff */
[----:B-1----:R-:W-:Y:S02]  /*163a0*/  F2FP.BF16.F32.PACK_AB R9, R107, R106 ;  /* 0x0000006a6b09723e */ /* 0x002fe400000010ff */
[----:B------:R-:W-:Y:S02]  /*163b0*/  F2FP.BF16.F32.PACK_AB R12, R113, R112 ;  /* 0x00000070710c723e */ /* 0x000fe400000010ff */
[----:B------:R-:W-:Y:S02]  /*163c0*/  F2FP.BF16.F32.PACK_AB R13, R115, R114 ;  /* 0x00000072730d723e */ /* 0x000fe400000010ff */
[----:B------:R-:W-:Y:S02]  /*163d0*/  F2FP.BF16.F32.PACK_AB R14, R117, R116 ;  /* 0x00000074750e723e */ /* 0x000fe400000010ff */
[----:B------:R-:W-:Y:S01]  /*163e0*/  F2FP.BF16.F32.PACK_AB R15, R119, R118 ;  /* 0x00000076770f723e */ /* 0x000fe200000010ff */
[----:B------:R0:W-:Y:S04]  /*163f0*/  STSM.16.M88.4 [R36], R4 ;  /* 0x0000000424007844 */ /* 0x0001e80000000200 */
[----:B------:R-:W-:Y:S04]  /*16400*/  STSM.16.M88.4 [R32], R8 ;  /* 0x0000000820007844 */ /* 0x000fe80000000200 */
[----:B------:R1:W-:Y:S01]  /*16410*/  STSM.16.M88.4 [R0], R12 ;  /* 0x0000000c00007844 */ /* 0x0003e20000000200 */
[----:B------:R-:W-:-:S04]  /*16420*/  ISETP.NE.U32.AND P3, PT, RZ, UR4, PT ;  /* 0x00000004ff007c0c */ /* 0x000fc8000bf65070 */
[----:B------:R-:W-:Y:S01]  /*16430*/  ISETP.NE.AND.EX P3, PT, RZ, UR5, PT, P3 ;  /* 0x00000005ff007c0c */ /* 0x000fe2000bf65330 */
[----:B------:R-:W-:Y:S01]  /*16440*/  ULDC UR6, c[0x0][0xa88] ;  /* 0x0002a20000067ab9 */ /* 0x000fe20000000800 */
[----:B------:R-:W-:Y:S02]  /*16450*/  IMAD.MOV.U32 R3, RZ, RZ, RZ ;  /* 0x000000ffff037224 */ /* 0x000fe400078e00ff */
[----:B------:R-:W-:Y:S02]  /*16460*/  IMAD.U32 R45, RZ, RZ, UR6 ;  /* 0x00000006ff2d7e24 */ /* 0x000fe4000f8e00ff */
[C---:B---3--:R-:W-:Y:S01]  /*16470*/  IMAD.WIDE R28, R39.reuse, 0x4, R28 ;  /* 0x00000004271c7825 */ /* 0x048fe200078e021c */
[----:B------:R-:W-:Y:S03]  /*16480*/  BAR.SYNC.DEFER_BLOCKING 0x1, 0x180 ;  /* 0x0046000000007b1d */ /* 0x000fe60000010000 */
[----:B0-----:R-:W-:Y:S01]  /*16490*/  @P0 IMAD.WIDE R4, R39, 0x4, R30 ;  /* 0x0000000427040825 */ /* 0x001fe200078e021e */
[----:B------:R-:W-:-:S04]  /*164a0*/  ISETP.GT.AND P1, PT, R37, 0x1, PT ;  /* 0x000000012500780c */ /* 0x000fc80003f24270 */
[----:B-1----:R-:W0:Y:S01]  /*164b0*/  LDC R0, c[0x0][0xbe8] ;  /* 0x0002fa00ff007b82 */ /* 0x002e220000000800 */
[----:B------:R1:W5:Y:S04]  /*164c0*/  @P3 LDG.E R3, desc[UR42][R28.64] ;  /* 0x0000002a1c033981 */ /* 0x000368000c1e1900 */
[----:B------:R1:W5:Y:S01]  /*164d0*/  @P0 LDG.E R45, desc[UR42][R4.64] ;  /* 0x0000002a042d0981 */ /* 0x000362000c1e1900 */
[----:B------:R-:W-:-:S05]  /*164e0*/  IMAD.MOV.U32 R6, RZ, RZ, 0x9b8 ;  /* 0x000009b8ff067424 */ /* 0x000fca00078e00ff */
[----:B------:R-:W-:-:S04]  /*164f0*/  SEL R6, R6, 0x978, P1 ;  /* 0x0000097806067807 */ /* 0x000fc80000800000 */
[----:B------:R1:W2:Y:S08]  /*16500*/  LDC.64 R12, c[0x0][R6+0x220] ;  /* 0x00008800060c7b82 */ /* 0x0002b00000000a00 */
[----:B------:R1:W3:Y:S08]  /*16510*/  LDC.64 R14, c[0x0][R6+0x218] ;  /* 0x00008600060e7b82 */ /* 0x0002f00000000a00 */
[----:B------:R1:W4:Y:S01]  /*16520*/  LDC.64 R10, c[0x0][R6+0x228] ;  /* 0x00008a00060a7b82 */ /* 0x0003220000000a00 */
[----:B0-----:R-:W-:Y:S01]  /*16530*/  ISETP.NE.AND P2, PT, R0, 0x1, PT ;  /* 0x000000010000780c */ /* 0x001fe20003f45270 */
[----:B-1----:R-:W-:-:S12]  /*16540*/  @P0 BRA `(.L_x_1775) ;  /* 0x0000000000100947 */ /* 0x002fd80003800000 */
[----:B------:R-:W-:Y:S05]  /*16550*/  @!P3 BRA `(.L_x_1775) ;  /* 0x00000000000cb947 */ /* 0x000fea0003800000 */
[----:B------:R-:W2:Y:S04]  /*16560*/  LDG.E R4, desc[UR42][R28.64] ;  /* 0x0000002a1c047981 */ /* 0x000ea8000c1e1900 */
[----:B-----5:R-:W2:Y:S02]  /*16570*/  LDG.E R45, desc[UR42][R28.64+0x4] ;  /* 0x0000042a1c2d7981 */ /* 0x020ea4000c1e1900 */
[----:B--2---:R-:W-:-:S07]  /*16580*/  IMAD.IADD R45, R45, 0x1, -R4 ;  /* 0x000000012d2d7824 */ /* 0x004fce00078e0a04 */
.L_x_1775:
[----:B------:R-:W4:Y:S04]  /*16590*/  LDL R29, [R1+0x34] ;  /* 0x00003400011d7983 */ /* 0x000f280000100800 */
[----:B------:R-:W4:Y:S04]  /*165a0*/  LDL R51, [R1+0x14] ;  /* 0x0000140001337983 */ /* 0x000f280000100800 */
[----:B------:R-:W4:Y:S01]  /*165b0*/  LDL R49, [R1+0x54] ;  /* 0x0000540001317983 */ /* 0x000f220000100800 */
[----:B------:R-:W0:Y:S01]  /*165c0*/  LDC.64 R6, c[0x0][R6+0x210] ;  /* 0x0000840006067b82 */ /* 0x000e220000000a00 */
[----:B------:R-:W-:-:S02]  /*165d0*/  ISETP.NE.U32.AND P0, PT, RZ, UR4, PT ;  /* 0x00000004ff007c0c */ /* 0x000fc4000bf05070 */
[----:B------:R-:W4:Y:S01]  /*165e0*/  LDL R36, [R1+0x5c] ;  /* 0x00005c0001247983 */ /* 0x000f220000100800 */
[----:B------:R-:W-:Y:S02]  /*165f0*/  SHF.R.S32.HI R9, RZ, 0x1f, R39 ;  /* 0x0000001fff097819 */ /* 0x000fe40000011427 */
[----:B------:R-:W-:Y:S02]  /*16600*/  ISETP.NE.AND.EX P0, PT, RZ, UR5, PT, P0 ;  /* 0x00000005ff007c0c */ /* 0x000fe4000bf05300 */
[----:B------:R-:W1:Y:S02]  /*16610*/  @P2 LDC R28, c[0x0][0xbec] ;  /* 0x0002fb00ff1c2b82 */ /* 0x000e640000000800 */
[----:B------:R-:W-:Y:S02]  /*16620*/  SEL R8, R39, RZ, !P0 ;  /* 0x000000ff27087207 */ /* 0x000fe40004000000 */
[----:B------:R-:W-:-:S03]  /*16630*/  SEL R9, R9, RZ, !P0 ;  /* 0x000000ff09097207 */ /* 0x000fc60004000000 */
[----:B--2---:R-:W-:Y:S01]  /*16640*/  IMAD R13, R13, R8, RZ ;  /* 0x000000080d0d7224 */ /* 0x004fe200078e02ff */
[----:B------:R-:W2:Y:S08]  /*16650*/  @P2 LDC R37, c[0x0][0xbf0] ;  /* 0x0002fc00ff252b82 */ /* 0x000eb00000000800 */
[----:B------:R-:W0:Y:S01]  /*16660*/  LDC.64 R4, c[0x0][0xba8] ;  /* 0x0002ea00ff047b82 */ /* 0x000e220000000a00 */
[----:B------:R-:W1:Y:S01]  /*16670*/  S2R R32, SR_TID.X ;  /* 0x0000000000207919 */ /* 0x000e620000002100 */
[----:B------:R-:W-:-:S02]  /*16680*/  IMAD R31, R12, R9, R13 ;  /* 0x000000090c1f7224 */ /* 0x000fc400078e020d */
[-C--:B---3--:R-:W-:Y:S02]  /*16690*/  IMAD R9, R15, R157.reuse, RZ ;  /* 0x0000009d0f097224 */ /* 0x088fe400078e02ff */
[----:B------:R-:W-:-:S04]  /*166a0*/  IMAD.WIDE.U32 R14, R14, R157, RZ ;  /* 0x0000009d0e0e7225 */ /* 0x000fc800078e00ff */
[----:B------:R-:W-:-:S03]  /*166b0*/  IMAD.WIDE.U32 R12, R12, R8, RZ ;  /* 0x000000080c0c7225 */ /* 0x000fc600078e00ff */
[----:B-----5:R-:W-:Y:S01]  /*166c0*/  IADD3 R14, P0, P3, R12, R14, R3 ;  /* 0x0000000e0c0e7210 */ /* 0x020fe20007b1e003 */
[----:B------:R-:W-:Y:S02]  /*166d0*/  IMAD.IADD R31, R13, 0x1, R31 ;  /* 0x000000010d1f7824 */ /* 0x000fe400078e021f */
[----:B------:R-:W-:Y:S01]  /*166e0*/  IMAD.IADD R30, R15, 0x1, R9 ;  /* 0x000000010f1e7824 */ /* 0x000fe200078e0209 */
[----:B------:R-:W-:Y:S01]  /*166f0*/  SHF.R.S32.HI R9, RZ, 0x1f, R3 ;  /* 0x0000001fff097819 */ /* 0x000fe20000011403 */
[----:B0-----:R-:W0:Y:S08]  /*16700*/  @!P1 LDC R4, c[0x0][0xb50] ;  /* 0x0002d400ff049b82 */ /* 0x001e300000000800 */
[----:B------:R-:W3:Y:S01]  /*16710*/  @!P1 LDC R5, c[0x0][0xb54] ;  /* 0x0002d500ff059b82 */ /* 0x000ee20000000800 */
[----:B-1----:R-:W-:-:S05]  /*16720*/  VIADD R40, R32, 0xffffff80 ;  /* 0xffffff8020287836 */ /* 0x002fca0000000000 */
[----:B------:R-:W-:-:S04]  /*16730*/  SHF.R.S32.HI R32, RZ, 0x1f, R40 ;  /* 0x0000001fff207819 */ /* 0x000fc80000011428 */
[----:B------:R-:W-:-:S04]  /*16740*/  LEA.HI R32, R32, R40, RZ, 0x7 ;  /* 0x0000002820207211 */ /* 0x000fc800078f38ff */
[----:B------:R-:W-:Y:S01]  /*16750*/  LOP3.LUT R32, R32, 0xffffff80, RZ, 0xc0, !PT ;  /* 0xffffff8020207812 */ /* 0x000fe200078ec0ff */
[----:B------:R-:W-:-:S04]  /*16760*/  IMAD R45, R45, R0, RZ ;  /* 0x000000002d2d7224 */ /* 0x000fc800078e02ff */
[----:B------:R-:W-:Y:S02]  /*16770*/  IMAD.IADD R32, R40, 0x1, -R32 ;  /* 0x0000000128207824 */ /* 0x000fe400078e0a20 */
[----:B----4-:R-:W-:-:S04]  /*16780*/  IMAD.IADD R39, R29, 0x1, R51 ;  /* 0x000000011d277824 */ /* 0x010fc800078e0233 */
[----:B------:R-:W-:Y:S01]  /*16790*/  @P2 IMAD.HI.U32 R12, R39, R28, RZ ;  /* 0x0000001c270c2227 */ /* 0x000fe200078e00ff */
[----:B------:R-:W-:-:S03]  /*167a0*/  SEL R29, R49, RZ, P1 ;  /* 0x000000ff311d7207 */ /* 0x000fc60000800000 */
[----:B------:R-:W-:Y:S01]  /*167b0*/  IMAD.MOV.U32 R13, RZ, RZ, R39 ;  /* 0x000000ffff0d7224 */ /* 0x000fe200078e0027 */
[----:B--2---:R-:W-:Y:S01]  /*167c0*/  @P2 SHF.R.U32.HI R13, RZ, R37, R12 ;  /* 0x00000025ff0d2219 */ /* 0x004fe2000001160c */
[-C--:B------:R-:W-:Y:S02]  /*167d0*/  IMAD R15, R11, R29.reuse, RZ ;  /* 0x0000001d0b0f7224 */ /* 0x080fe400078e02ff */
        /* <DEDUP_REMOVED lines=13> */
[----:B0-----:R-:W-:-:S04]  /*168b0*/  LEA R12, P0, R6, R4, 0x2 ;  /* 0x00000004060c7211 */ /* 0x001fc800078010ff */
[----:B---3--:R-:W-:Y:S01]  /*168c0*/  LEA.HI.X R7, R6, R5, R7, 0x2, P0 ;  /* 0x0000000506077211 */ /* 0x008fe200000f1407 */
[----:B------:R-:W-:Y:S01]  /*168d0*/  SHFL.IDX PT, R4, R12, RZ, 0x1c1f ;  /* 0x001c1fff0c047589 */ /* 0x000fe200000e0000 */
[----:B------:R-:W-:-:S03]  /*168e0*/  IMAD.IADD R28, R36, 0x1, R51 ;  /* 0x00000001241c7824 */ /* 0x000fc600078e0233 */
        /* <DEDUP_REMOVED lines=16> */
[----:B0-----:R-:W-:-:S03]  /*169f0*/  IMAD R10, R9, UR4, RZ ;  /* 0x00000004090a7c24 */ /* 0x001fc6000f8e02ff */
[----:B------:R-:W-:Y:S02]  /*16a00*/  IMAD R5, R50, 0x40, R44 ;  /* 0x0000004032057824 */ /* 0x000fe400078e022c */
[----:B------:R-:W-:Y:S02]  /*16a10*/  IMAD R9, R3, UR5, R10 ;  /* 0x0000000503097c24 */ /* 0x000fe4000f8e020a */
[----:B------:R-:W-:-:S04]  /*16a20*/  IMAD.WIDE R24, R5, 0x2, R24 ;  /* 0x0000000205187825 */ /* 0x000fc800078e0218 */
[----:B------:R-:W-:Y:S01]  /*16a30*/  IMAD.WIDE.U32 R10, R3, UR4, RZ ;  /* 0x00000004030a7c25 */ /* 0x000fe2000f8e00ff */
[C---:B------:R-:W-:Y:S01]  /*16a40*/  IADD3 R27, P0, R24.reuse, 0x1800, RZ ;  /* 0x00001800181b7810 */ /* 0x040fe20007f1e0ff */
[----:B------:R-:W-:Y:S01]  /*16a50*/  ULDC.64 UR4, c[0x0][0xae8] ;  /* 0x0002ba0000047ab9 */ /* 0x000fe20000000a00 */
[----:B------:R-:W-:Y:S01]  /*16a60*/  IADD3 R29, P1, R24, 0x3000, RZ ;  /* 0x00003000181d7810 */ /* 0x000fe20007f3e0ff */
[----:B------:R-:W-:Y:S01]  /*16a70*/  IMAD R3, R48, 0x30, R50 ;  /* 0x0000003030037824 */ /* 0x000fe200078e0232 */
[----:B------:R-:W-:Y:S01]  /*16a80*/  IADD3 R37, P3, R24, 0x4800, RZ ;  /* 0x0000480018257810 */ /* 0x000fe20007f7e0ff */
[----:B------:R-:W-:Y:S01]  /*16a90*/  IMAD.IADD R11, R11, 0x1, R9 ;  /* 0x000000010b0b7824 */ /* 0x000fe200078e0209 */
[----:B------:R-:W-:Y:S01]  /*16aa0*/  LOP3.LUT R26, R27, 0x380, RZ, 0xc0, !PT ;  /* 0x000003801b1a7812 */ /* 0x000fe200078ec0ff */
[----:B------:R-:W-:Y:S01]  /*16ab0*/  IMAD.IADD R12, R51, 0x1, R3 ;  /* 0x00000001330c7824 */ /* 0x000fe200078e0203 */
[----:B------:R-:W-:Y:S01]  /*16ac0*/  LOP3.LUT R28, R29, 0x380, RZ, 0xc0, !PT ;  /* 0x000003801d1c7812 */ /* 0x000fe200078ec0ff */
[----:B------:R-:W-:Y:S01]  /*16ad0*/  IMAD.WIDE.U32 R10, R157, UR4, R10 ;  /* 0x000000049d0a7c25 */ /* 0x000fe2000f8e000a */
[----:B------:R-:W-:-:S02]  /*16ae0*/  LOP3.LUT R36, R37, 0x380, RZ, 0xc0, !PT ;  /* 0x0000038025247812 */ /* 0x000fc400078ec0ff */
[----:B------:R-:W-:Y:S01]  /*16af0*/  LOP3.LUT R5, R24, 0x380, RZ, 0xc0, !PT ;  /* 0x0000038018057812 */ /* 0x000fe200078ec0ff */
[----:B-1----:R-:W-:Y:S01]  /*16b00*/  @P2 IMAD.HI.U32 R3, R12, R13, RZ ;  /* 0x0000000d0c032227 */ /* 0x002fe200078e00ff */
[----:B------:R-:W-:Y:S02]  /*16b10*/  SHF.R.S32.HI R9, RZ, 0x1f, R8 ;  /* 0x0000001fff097819 */ /* 0x000fe40000011408 */
[----:B------:R-:W-:Y:S01]  /*16b20*/  SHF.R.U64 R26, R26, 0x3, RZ ;  /* 0x000000031a1a7819 */ /* 0x000fe200000012ff */
[----:B------:R-:W-:Y:S01]  /*16b30*/  IMAD R11, R157, UR5, R11 ;  /* 0x000000059d0b7c24 */ /* 0x000fe2000f8e020b */
        /* <DEDUP_REMOVED lines=18> */
[--C-:B------:R-:W-:Y:S01]  /*16c60*/  SHF.R.S32.HI R10, RZ, 0x1f, R13.reuse ;  /* 0x0000001fff0a7819 */ /* 0x100fe2000001140d */
[----:B------:R-:W-:Y:S01]  /*16c70*/  ULDC.64 UR4, c[0x0][0xae0] ;  /* 0x0002b80000047ab9 */ /* 0x000fe20000000a00 */
[----:B------:R-:W5:Y:S01]  /*16c80*/  LD.E.128 R4, desc[UR42][R4.64] ;  /* 0x0000002a04047980 */ /* 0x000f62000c101d00 */
[----:B------:R-:W-:-:S03]  /*16c90*/  IMAD.MOV R11, RZ, RZ, -R13 ;  /* 0x000000ffff0b7224 */ /* 0x000fc600078e0a0d */
[----:B------:R-:W5:Y:S01]  /*16ca0*/  LD.E.128 R28, desc[UR42][R28.64] ;  /* 0x0000002a1c1c7980 */ /* 0x000f62000c101d00 */
[----:B------:R-:W-:-:S03]  /*16cb0*/  IMAD R11, R0, R11, R12 ;  /* 0x0000000b000b7224 */ /* 0x000fc600078e020c */
        /* <DEDUP_REMOVED lines=28> */
[----:B------:R-:W-:Y:S01]  /*16e80*/  IMAD.IADD R42, R50, 0x1, R51 ;  /* 0x00000001322a7824 */ /* 0x000fe200078e0233 */
        /* <DEDUP_REMOVED lines=13> */
[C---:B--2---:R-:W-:Y:S02]  /*16f60*/  @!P2 LEA.HI.X R3, R44.reuse, R0, R43, 0x1, P5 ;  /* 0x000000002c03a211 */ /* 0x044fe400028f0c2b */
[----:B------:R-:W0:Y:S01]  /*16f70*/  SHFL.IDX PT, R0, R41, 0x3, 0x181f ;  /* 0x00781f0029007f89 */ /* 0x000e2200000e0000 */
[C---:B---3--:R-:W-:Y:S02]  /*16f80*/  @!P4 LEA R46, P5, R44.reuse, R14, 0x1 ;  /* 0x0000000e2c2ec211 */ /* 0x048fe400078a08ff */
[----:B------:R-:W-:Y:S01]  /*16f90*/  @!P2 IMAD.MOV.U32 R9, RZ, RZ, R3 ;  /* 0x000000ffff09a224 */ /* 0x000fe200078e0003 */
[----:B------:R-:W1:Y:S01]  /*16fa0*/  SHFL.IDX PT, R14, R40, 0x3, 0x181f ;  /* 0x00781f00280e7f89 */ /* 0x000e6200000e0000 */
[C-C-:B----4-:R-:W-:Y:S01]  /*16fb0*/  @!P3 LEA.HI.X R21, R44.reuse, R8, R43.reuse, 0x1, P1 ;  /* 0x000000082c15b211 */ /* 0x150fe200008f0c2b */
[----:B------:R-:W-:Y:S01]  /*16fc0*/  @!P2 IMAD.MOV.U32 R8, RZ, RZ, R32 ;  /* 0x000000ffff08a224 */ /* 0x000fe200078e0020 */
[----:B------:R-:W-:-:S04]  /*16fd0*/  @!P4 LEA.HI.X R47, R44, R10, R43, 0x1, P5 ;  /* 0x0000000a2c2fc211 */ /* 0x000fc800028f0c2b */
[----:B-----5:R2:W-:Y:S04]  /*16fe0*/  @!P2 ST.E.128 desc[UR42][R8.64], R4 ;  /* 0x000000040800a985 */ /* 0x0205e8000c101d2a */
[----:B------:R3:W-:Y:S01]  /*16ff0*/  @!P3 ST.E.128 desc[UR42][R20.64], R24 ;  /* 0x000000181400b985 */ /* 0x0007e2000c101d2a */
[----:B--2---:R-:W-:Y:S02]  /*17000*/  @!P4 IMAD.MOV.U32 R4, RZ, RZ, R46 ;  /* 0x000000ffff04c224 */ /* 0x004fe400078e002e */
[----:B------:R-:W-:-:S05]  /*17010*/  @!P4 IMAD.MOV.U32 R5, RZ, RZ, R47 ;  /* 0x000000ffff05c224 */ /* 0x000fca00078e002f */
[----:B01----:R3:W-:Y:S02]  /*17020*/  @!P4 ST.E.128 desc[UR42][R4.64], R28 ;  /* 0x0000001c0400c985 */ /* 0x0037e4000c101d2a */
.L_x_1985:
[----:B------:R-:W-:-:S05]  /*17030*/  VIADD R42, R42, 0x90 ;  /* 0x000000902a2a7836 */ /* 0x000fca0000000000 */
[----:B------:R-:W-:-:S13]  /*17040*/  ISETP.GE.OR P0, PT, R42, R45, P0 ;  /* 0x0000002d2a00720c */ /* 0x000fda0000706670 */
[----:B------:R-:W-:Y:S05]  /*17050*/  @P0 BRA `(.L_x_1778) ;  /* 0x0000001000d00947 */ /* 0x000fea0003800000 */
[----:B------:R-:W-:-:S04]  /*17060*/  LEA R14, P0, R44, R14, 0x1 ;  /* 0x0000000e2c0e7211 */ /* 0x000fc800078008ff */
[----:B------:R-:W-:-:S05]  /*17070*/  LEA.HI.X R15, R44, R0, R43, 0x1, P0 ;  /* 0x000000002c0f7211 */ /* 0x000fca00000f0c2b */
[----:B------:R0:W-:Y:S01]  /*17080*/  ST.E.128 desc[UR42][R14.64], R36 ;  /* 0x000000240e007985 */ /* 0x0001e2000c101d2a */
[----:B------:R-:W-:Y:S05]  /*17090*/  BRA `(.L_x_1778) ;  /* 0x0000001000c07947 */ /* 0x000fea0003800000 */
.L_x_1776:
[----:B------:R-:W1:Y:S01]  /*170a0*/  @P2 LDC R12, c[0x0][0xbec] ;  /* 0x0002fb00ff0c2b82 */ /* 0x000e620000000800 */
[----:B------:R-:W-:Y:S01]  /*170b0*/  ULDC.64 UR4, c[0x0][0xb08] ;  /* 0x0002c20000047ab9 */ /* 0x000fe20000000a00 */
[----:B------:R-:W-:Y:S01]  /*170c0*/  ULDC.64 UR6, c[0x0][0xb30] ;  /* 0x0002cc0000067ab9 */ /* 0x000fe20000000a00 */
[----:B0-----:R-:W-:Y:S02]  /*170d0*/  IMAD R10, R9, UR4, RZ ;  /* 0x00000004090a7c24 */ /* 0x001fe4000f8e02ff */
[----:B------:R-:W-:-:S03]  /*170e0*/  IMAD.WIDE.U32 R4, R3, UR4, RZ ;  /* 0x0000000403047c25 */ /* 0x000fc6000f8e00ff */
[----:B------:R-:W0:Y:S01]  /*170f0*/  @P2 LDC R11, c[0x0][0xbf0] ;  /* 0x0002fc00ff0b2b82 */ /* 0x000e220000000800 */
[----:B------:R-:W-:Y:S01]  /*17100*/  IMAD R3, R3, UR5, R10 ;  /* 0x0000000503037c24 */ /* 0x000fe2000f8e020a */
[----:B------:R-:W-:Y:S01]  /*17110*/  ULDC.64 UR4, c[0x0][0xb38] ;  /* 0x0002ce0000047ab9 */ /* 0x000fe20000000a00 */
[----:B------:R-:W-:Y:S02]  /*17120*/  VIADD R29, R155, 0x8 ;  /* 0x000000089b1d7836 */ /* 0x000fe40000000000 */
[----:B------:R-:W-:Y:S01]  /*17130*/  IMAD.IADD R5, R5, 0x1, R3 ;  /* 0x0000000105057824 */ /* 0x000fe200078e0203 */
[----:B------:R-:W-:Y:S01]  /*17140*/  SHF.R.S32.HI R3, RZ, 0x1f, R8 ;  /* 0x0000001fff037819 */ /* 0x000fe20000011408 */
[----:B------:R-:W-:Y:S01]  /*17150*/  VIADD R31, R155, 0x10 ;  /* 0x000000109b1f7836 */ /* 0x000fe20000000000 */
[----:B------:R-:W-:Y:S01]  /*17160*/  SHF.R.S32.HI R30, RZ, 0x1f, R29 ;  /* 0x0000001fff1e7819 */ /* 0x000fe2000001141d */
[----:B------:R-:W-:-:S03]  /*17170*/  IMAD.WIDE.U32 R4, R157, UR4, R4 ;  /* 0x000000049d047c25 */ /* 0x000fc6000f8e0004 */
[----:B------:R-:W-:Y:S01]  /*17180*/  SHF.R.S32.HI R32, RZ, 0x1f, R31 ;  /* 0x0000001fff207819 */ /* 0x000fe2000001141f */
[----:B------:R-:W-:Y:S01]  /*17190*/  IMAD R5, R157, UR5, R5 ;  /* 0x000000059d057c24 */ /* 0x000fe2000f8e0205 */
[----:B------:R-:W-:Y:S01]  /*171a0*/  ULDC.64 UR4, c[0x0][0xb40] ;  /* 0x0002d00000047ab9 */ /* 0x000fe20000000a00 */
[----:B------:R-:W-:Y:S02]  /*171b0*/  VIADD R37, R155, 0x18 ;  /* 0x000000189b257836 */ /* 0x000fe40000000000 */
[----:B------:R-:W-:Y:S02]  /*171c0*/  IMAD R3, R3, UR4, RZ ;  /* 0x0000000403037c24 */ /* 0x000fe4000f8e02ff */
[----:B-1----:R-:W-:Y:S01]  /*171d0*/  @P2 IMAD.HI.U32 R12, R39, R12, RZ ;  /* 0x0000000c270c2227 */ /* 0x002fe200078e00ff */
[----:B------:R-:W-:-:S03]  /*171e0*/  SHF.R.S32.HI R36, RZ, 0x1f, R37 ;  /* 0x0000001fff247819 */ /* 0x000fc60000011425 */
[C---:B------:R-:W-:Y:S02]  /*171f0*/  IMAD R7, R8.reuse, UR5, R3 ;  /* 0x0000000508077c24 */ /* 0x040fe4000f8e0203 */
[----:B------:R-:W-:Y:S01]  /*17200*/  IMAD.WIDE.U32 R8, R8, UR4, R4 ;  /* 0x0000000408087c25 */ /* 0x000fe2000f8e0004 */
[----:B------:R-:W-:-:S03]  /*17210*/  ULDC.64 UR4, c[0x0][0xb48] ;  /* 0x0002d20000047ab9 */ /* 0x000fc60000000a00 */
[----:B------:R-:W-:Y:S01]  /*17220*/  IMAD.MOV.U32 R3, RZ, RZ, R39 ;  /* 0x000000ffff037224 */ /* 0x000fe200078e0027 */
[----:B0-----:R-:W-:Y:S01]  /*17230*/  @P2 SHF.R.U32.HI R3, RZ, R11, R12 ;  /* 0x0000000bff032219 */ /* 0x001fe2000001160c */
[----:B------:R-:W-:Y:S02]  /*17240*/  IMAD.IADD R9, R9, 0x1, R7 ;  /* 0x0000000109097824 */ /* 0x000fe400078e0207 */
[----:B------:R-:W-:Y:S01]  /*17250*/  VIADD R41, R155, 0x28 ;  /* 0x000000289b297836 */ /* 0x000fe20000000000 */
[--C-:B------:R-:W-:Y:S01]  /*17260*/  SHF.R.S32.HI R10, RZ, 0x1f, R3.reuse ;  /* 0x0000001fff0a7819 */ /* 0x100fe20000011403 */
[----:B------:R-:W-:Y:S02]  /*17270*/  IMAD.MOV R7, RZ, RZ, -R3 ;  /* 0x000000ffff077224 */ /* 0x000fe400078e0a03 */
[----:B------:R-:W-:Y:S01]  /*17280*/  IMAD.WIDE.U32 R4, R49, UR4, R8 ;  /* 0x0000000431047c25 */ /* 0x000fe2000f8e0008 */
[----:B------:R-:W-:-:S03]  /*17290*/  SHF.R.S32.HI R40, RZ, 0x1f, R41 ;  /* 0x0000001fff287819 */ /* 0x000fc60000011429 */
[----:B------:R-:W-:Y:S02]  /*172a0*/  IMAD R7, R0, R7, R39 ;  /* 0x0000000700077224 */ /* 0x000fe400078e0227 */
[----:B------:R-:W-:Y:S02]  /*172b0*/  IMAD R10, R10, UR6, RZ ;  /* 0x000000060a0a7c24 */ /* 0x000fe4000f8e02ff */
[----:B------:R-:W-:Y:S01]  /*172c0*/  IMAD R5, R49, UR5, R5 ;  /* 0x0000000531057c24 */ /* 0x000fe2000f8e0205 */
[----:B------:R-:W-:Y:S01]  /*172d0*/  SHF.R.S32.HI R0, RZ, 0x1f, R7 ;  /* 0x0000001fff007819 */ /* 0x000fe20000011407 */
[C---:B------:R-:W-:Y:S01]  /*172e0*/  IMAD R9, R3.reuse, UR7, R10 ;  /* 0x0000000703097c24 */ /* 0x040fe2000f8e020a */
[----:B------:R-:W-:Y:S01]  /*172f0*/  ULDC.64 UR4, c[0x0][0xb28] ;  /* 0x0002ca0000047ab9 */ /* 0x000fe20000000a00 */
[----:B------:R-:W-:-:S04]  /*17300*/  IMAD.WIDE.U32 R4, R3, UR6, R4 ;  /* 0x0000000603047c25 */ /* 0x000fc8000f8e0004 */
[----:B------:R-:W-:Y:S02]  /*17310*/  IMAD R0, R0, UR4, RZ ;  /* 0x0000000400007c24 */ /* 0x000fe4000f8e02ff */
[----:B------:R-:W-:Y:S02]  /*17320*/  IMAD.IADD R5, R5, 0x1, R9 ;  /* 0x0000000105057824 */ /* 0x000fe400078e0209 */
[----:B------:R-:W-:Y:S02]  /*17330*/  VIADD R8, R2, 0x16820 ;  /* 0x0001682002087836 */ /* 0x000fe40000000000 */
[C---:B------:R-:W-:Y:S02]  /*17340*/  IMAD R3, R7.reuse, UR5, R0 ;  /* 0x0000000507037c24 */ /* 0x040fe4000f8e0200 */
[----:B------:R-:W-:Y:S01]  /*17350*/  IMAD.WIDE.U32 R4, R7, UR4, R4 ;  /* 0x0000000407047c25 */ /* 0x000fe2000f8e0004 */
[----:B------:R-:W-:Y:S01]  /*17360*/  ULDC.64 UR4, c[0x0][0xb00] ;  /* 0x0002c00000047ab9 */ /* 0x000fe20000000a00 */
[----:B------:R-:W-:-:S02]  /*17370*/  PRMT R8, RZ, 0x654, R8 ;  /* 0x00000654ff087816 */ /* 0x000fc40000000008 */
[----:B------:R-:W-:Y:S01]  /*17380*/  IMAD.IADD R5, R5, 0x1, R3 ;  /* 0x0000000105057824 */ /* 0x000fe200078e0203 */
[C---:B------:R-:W-:Y:S01]  /*17390*/  LEA R3, P0, R4.reuse, UR4, 0x2 ;  /* 0x0000000404037c11 */ /* 0x040fe2000f8010ff */
[C---:B------:R-:W-:Y:S01]  /*173a0*/  VIADD R39, R155.reuse, 0x20 ;  /* 0x000000209b277836 */ /* 0x040fe20000000000 */
[----:B------:R-:W-:Y:S01]  /*173b0*/  UMOV UR4, 0xffffffff ;  /* 0xffffffff00047882 */ /* 0x000fe20000000000 */
[C---:B------:R-:W-:Y:S01]  /*173c0*/  VIADD R43, R155.reuse, 0x30 ;  /* 0x000000309b2b7836 */ /* 0x040fe20000000000 */
[----:B------:R0:W-:Y:S01]  /*173d0*/  SYNCS.ARRIVE.TRANS64.RED.A1T0 RZ, [R8+URZ], RZ ;  /* 0x000000ff08ff79a7 */ /* 0x0001e2000810043f */
[----:B------:R-:W-:Y:S01]  /*173e0*/  VIADD R47, R155, 0x38 ;  /* 0x000000389b2f7836 */ /* 0x000fe20000000000 */
[----:B------:R-:W-:Y:S02]  /*173f0*/  LEA.HI.X R4, R4, UR5, R5, 0x2, P0 ;  /* 0x0000000504047c11 */ /* 0x000fe400080f1405 */
[----:B------:R-:W-:Y:S02]  /*17400*/  SHF.R.S32.HI R7, RZ, 0x1f, R155 ;  /* 0x0000001fff077819 */ /* 0x000fe4000001149b */
[----:B------:R-:W-:-:S02]  /*17410*/  SHF.R.S32.HI R38, RZ, 0x1f, R39 ;  /* 0x0000001fff267819 */ /* 0x000fc40000011427 */
[----:B------:R-:W-:Y:S02]  /*17420*/  SHF.R.S32.HI R42, RZ, 0x1f, R43 ;  /* 0x0000001fff2a7819 */ /* 0x000fe4000001142b */
[----:B------:R-:W-:Y:S01]  /*17430*/  SHF.R.S32.HI R44, RZ, 0x1f, R47 ;  /* 0x0000001fff2c7819 */ /* 0x000fe2000001142f */
[----:B0-----:R-:W-:Y:S06]  /*17440*/  BRA.DIV UR4, `(.L_x_1779) ;  /* 0x000000aa04287947 */ /* 0x001fec000b800000 */
[----:B------:R0:W1:Y:S04]  /*17450*/  SHFL.IDX PT, R0, R4, RZ, 0x1c1f ;  /* 0x001c1fff04007589 */ /* 0x00006800000e0000 */
[----:B------:R0:W2:Y:S02]  /*17460*/  SHFL.IDX PT, R14, R3, RZ, 0x1c1f ;  /* 0x001c1fff030e7589 */ /* 0x0000a400000e0000 */
.L_x_1988:
        /* <DEDUP_REMOVED lines=8> */
[-C--:B--2---:R-:W-:Y:S02]  /*174f0*/  @!P1 LEA R8, P3, R155, R14.reuse, 0x2 ;  /* 0x0000000e9b089211 */ /* 0x084fe400078610ff */
[----:B------:R-:W-:Y:S02]  /*17500*/  @!P2 LEA R10, P4, R29, R14, 0x2 ;  /* 0x0000000e1d0aa211 */ /* 0x000fe400078810ff */
[-C--:B-1----:R-:W-:Y:S02]  /*17510*/  @!P1 LEA.HI.X R9, R155, R0.reuse, R7, 0x2, P3 ;  /* 0x000000009b099211 */ /* 0x082fe400018f1407 */
[----:B------:R-:W-:Y:S02]  /*17520*/  @!P2 LEA.HI.X R11, R29, R0, R30, 0x2, P4 ;  /* 0x000000001d0ba211 */ /* 0x000fe400020f141e */
[----:B------:R-:W-:Y:S01]  /*17530*/  @!P5 LEA R12, P3, R31, R14, 0x2 ;  /* 0x0000000e1f0cd211 */ /* 0x000fe200078610ff */
[----:B------:R1:W-:Y:S01]  /*17540*/  @!P1 ST.E.64 desc[UR42][R8.64], R20 ;  /* 0x0000001408009985 */ /* 0x0003e2000c101b2a */
[----:B------:R-:W-:-:S02]  /*17550*/  ISETP.GE.AND P1, PT, R39, UR4, PT ;  /* 0x0000000427007c0c */ /* 0x000fc4000bf26270 */
[----:B------:R-:W-:Y:S01]  /*17560*/  @!P5 LEA.HI.X R13, R31, R0, R32, 0x2, P3 ;  /* 0x000000001f0dd211 */ /* 0x000fe200018f1420 */
[----:B------:R2:W-:Y:S01]  /*17570*/  @!P2 ST.E.64 desc[UR42][R10.64], R92 ;  /* 0x0000005c0a00a985 */ /* 0x0005e2000c101b2a */
[----:B------:R-:W-:Y:S02]  /*17580*/  ISETP.GE.AND P2, PT, R41, UR4, PT ;  /* 0x0000000429007c0c */ /* 0x000fe4000bf46270 */
[----:B------:R-:W-:Y:S01]  /*17590*/  @!P0 LEA R24, P4, R37, R14, 0x2 ;  /* 0x0000000e25188211 */ /* 0x000fe200078810ff */
[----:B------:R3:W-:Y:S01]  /*175a0*/  @!P5 ST.E.64 desc[UR42][R12.64], R96 ;  /* 0x000000600c00d985 */ /* 0x0007e2000c101b2a */
[----:B------:R-:W-:Y:S02]  /*175b0*/  ISETP.GE.AND P3, PT, R43, UR4, PT ;  /* 0x000000042b007c0c */ /* 0x000fe4000bf66270 */
[----:B------:R-:W-:Y:S02]  /*175c0*/  ISETP.GE.AND P5, PT, R47, UR4, PT ;  /* 0x000000042f007c0c */ /* 0x000fe4000bfa6270 */
[----:B------:R-:W-:-:S02]  /*175d0*/  @!P0 LEA.HI.X R25, R37, R0, R36, 0x2, P4 ;  /* 0x0000000025198211 */ /* 0x000fc400020f1424 */
[----:B------:R-:W-:-:S03]  /*175e0*/  @!P1 LEA R26, P4, R39, R14, 0x2 ;  /* 0x0000000e271a9211 */ /* 0x000fc600078810ff */
[----:B------:R3:W-:Y:S01]  /*175f0*/  @!P0 ST.E.64 desc[UR42][R24.64], R100 ;  /* 0x0000006418008985 */ /* 0x0007e2000c101b2a */
[----:B-1----:R-:W-:Y:S02]  /*17600*/  @!P2 LEA R8, P0, R41, R14, 0x2 ;  /* 0x0000000e2908a211 */ /* 0x002fe400078010ff */
[----:B------:R-:W-:Y:S02]  /*17610*/  @!P1 LEA.HI.X R27, R39, R0, R38, 0x2, P4 ;  /* 0x00000000271b9211 */ /* 0x000fe400020f1426 */
[----:B--2---:R-:W-:Y:S02]  /*17620*/  @!P3 LEA R10, P4, R43, R14, 0x2 ;  /* 0x0000000e2b0ab211 */ /* 0x004fe400078810ff */
[----:B------:R-:W-:Y:S01]  /*17630*/  @!P2 LEA.HI.X R9, R41, R0, R40, 0x2, P0 ;  /* 0x000000002909a211 */ /* 0x000fe200000f1428 */
[----:B------:R3:W-:Y:S01]  /*17640*/  @!P1 ST.E.64 desc[UR42][R26.64], R104 ;  /* 0x000000681a009985 */ /* 0x0007e2000c101b2a */
[----:B------:R-:W-:Y:S02]  /*17650*/  @!P5 LEA R14, P0, R47, R14, 0x2 ;  /* 0x0000000e2f0ed211 */ /* 0x000fe400078010ff */
[-C--:B------:R-:W-:Y:S01]  /*17660*/  @!P3 LEA.HI.X R11, R43, R0.reuse, R42, 0x2, P4 ;  /* 0x000000002b0bb211 */ /* 0x080fe200020f142a */
[----:B------:R3:W-:Y:S01]  /*17670*/  @!P2 ST.E.64 desc[UR42][R8.64], R108 ;  /* 0x0000006c0800a985 */ /* 0x0007e2000c101b2a */
[----:B------:R-:W-:-:S03]  /*17680*/  @!P5 LEA.HI.X R15, R47, R0, R44, 0x2, P0 ;  /* 0x000000002f0fd211 */ /* 0x000fc600000f142c */
[----:B------:R3:W-:Y:S04]  /*17690*/  @!P3 ST.E.64 desc[UR42][R10.64], R112 ;  /* 0x000000700a00b985 */ /* 0x0007e8000c101b2a */
[----:B------:R3:W-:Y:S02]  /*176a0*/  @!P5 ST.E.64 desc[UR42][R14.64], R116 ;  /* 0x000000740e00d985 */ /* 0x0007e4000c101b2a */
.L_x_1781:
[----:B------:R-:W-:Y:S05]  /*176b0*/  BSYNC B1 ;  /* 0x0000000000017941 */ /* 0x000fea0003800000 */
.L_x_1780:
[----:B------:R-:W-:-:S03]  /*176c0*/  UMOV UR4, 0xffffffff ;  /* 0xffffffff00047882 */ /* 0x000fc60000000000 */
[----:B------:R-:W-:Y:S05]  /*176d0*/  BRA.DIV UR4, `(.L_x_1782) ;  /* 0x000000a604b87947 */ /* 0x000fea000b800000 */
[----:B-1----:R1:W4:Y:S04]  /*176e0*/  SHFL.IDX PT, R0, R4, 0x1, 0x1c1f ;  /* 0x003c1f0004007f89 */ /* 0x00232800000e0000 */
[----:B--23--:R1:W2:Y:S02]  /*176f0*/  SHFL.IDX PT, R14, R3, 0x1, 0x1c1f ;  /* 0x003c1f00030e7f89 */ /* 0x00c2a400000e0000 */
.L_x_1992:
[----:B------:R-:W-:-:S13]  /*17700*/  ISETP.GE.AND P0, PT, R6, R45, PT ;  /* 0x0000002d0600720c */ /* 0x000fda0003f06270 */
[----:B------:R-:W-:Y:S05]  /*17710*/  @P0 BRA `(.L_x_1778) ;  /* 0x0000000c00200947 */ /* 0x000fea0003800000 */
[----:B------:R-:W-:Y:S02]  /*17720*/  ULDC UR4, c[0x0][0xac8] ;  /* 0x0002b20000047ab9 */ /* 0x000fe40000000800 */
[----:B------:R-:W-:Y:S02]  /*17730*/  ISETP.GE.AND P0, PT, R155, UR4, PT ;  /* 0x000000049b007c0c */ /* 0x000fe4000bf06270 */
[----:B------:R-:W-:Y:S02]  /*17740*/  ISETP.GE.AND P5, PT, R29, UR4, PT ;  /* 0x000000041d007c0c */ /* 0x000fe4000bfa6270 */
[----:B------:R-:W-:Y:S02]  /*17750*/  ISETP.GE.AND P3, PT, R31, UR4, PT ;  /* 0x000000041f007c0c */ /* 0x000fe4000bf66270 */
[----:B------:R-:W-:-:S07]  /*17760*/  ISETP.GE.AND P2, PT, R37, UR4, PT ;  /* 0x0000000425007c0c */ /* 0x000fce000bf46270 */
[-C--:B012---:R-:W-:Y:S02]  /*17770*/  @!P0 LEA R4, P1, R155, R14.reuse, 0x2 ;  /* 0x0000000e9b048211 */ /* 0x087fe400078210ff */
[----:B------:R-:W-:Y:S02]  /*17780*/  @!P5 LEA R6, P4, R29, R14, 0x2 ;  /* 0x0000000e1d06d211 */ /* 0x000fe400078810ff */
[-C--:B----4-:R-:W-:Y:S02]  /*17790*/  @!P0 LEA.HI.X R5, R155, R0.reuse, R7, 0x2, P1 ;  /* 0x000000009b058211 */ /* 0x090fe400008f1407 */
[----:B------:R-:W-:Y:S02]  /*177a0*/  ISETP.GE.AND P1, PT, R39, UR4, PT ;  /* 0x0000000427007c0c */ /* 0x000fe4000bf26270 */
[----:B------:R-:W-:Y:S01]  /*177b0*/  @!P5 LEA.HI.X R7, R29, R0, R30, 0x2, P4 ;  /* 0x000000001d07d211 */ /* 0x000fe200020f141e */
[----:B------:R0:W-:Y:S01]  /*177c0*/  @!P0 ST.E.64 desc[UR42][R4.64], R90 ;  /* 0x0000005a04008985 */ /* 0x0001e2000c101b2a */
[----:B------:R-:W-:-:S02]  /*177d0*/  ISETP.GE.AND P0, PT, R41, UR4, PT ;  /* 0x0000000429007c0c */ /* 0x000fc4000bf06270 */
[-C--:B------:R-:W-:Y:S01]  /*177e0*/  @!P3 LEA R8, P4, R31, R14.reuse, 0x2 ;  /* 0x0000000e1f08b211 */ /* 0x080fe200078810ff */
[----:B------:R3:W-:Y:S01]  /*177f0*/  @!P5 ST.E.64 desc[UR42][R6.64], R94 ;  /* 0x0000005e0600d985 */ /* 0x0007e2000c101b2a */
[----:B------:R-:W-:Y:S02]  /*17800*/  @!P2 LEA R10, P5, R37, R14, 0x2 ;  /* 0x0000000e250aa211 */ /* 0x000fe400078a10ff */
[-C--:B------:R-:W-:Y:S02]  /*17810*/  @!P3 LEA.HI.X R9, R31, R0.reuse, R32, 0x2, P4 ;  /* 0x000000001f09b211 */ /* 0x080fe400020f1420 */
[----:B------:R-:W-:Y:S02]  /*17820*/  ISETP.GE.AND P4, PT, R43, UR4, PT ;  /* 0x000000042b007c0c */ /* 0x000fe4000bf86270 */
[----:B------:R-:W-:Y:S01]  /*17830*/  @!P2 LEA.HI.X R11, R37, R0, R36, 0x2, P5 ;  /* 0x00000000250ba211 */ /* 0x000fe200028f1424 */
[----:B------:R3:W-:Y:S01]  /*17840*/  @!P3 ST.E.64 desc[UR42][R8.64], R98 ;  /* 0x000000620800b985 */ /* 0x0007e2000c101b2a */
[----:B------:R-:W-:-:S03]  /*17850*/  @!P1 LEA R12, P5, R39, R14, 0x2 ;  /* 0x0000000e270c9211 */ /* 0x000fc600078a10ff */
[----:B------:R3:W-:Y:S01]  /*17860*/  @!P2 ST.E.64 desc[UR42][R10.64], R102 ;  /* 0x000000660a00a985 */ /* 0x0007e2000c101b2a */
[----:B------:R-:W-:Y:S02]  /*17870*/  @!P1 LEA.HI.X R13, R39, R0, R38, 0x2, P5 ;  /* 0x00000000270d9211 */ /* 0x000fe400028f1426 */
[----:B------:R-:W-:-:S03]  /*17880*/  @!P0 LEA R20, P5, R41, R14, 0x2 ;  /* 0x0000000e29148211 */ /* 0x000fc600078a10ff */
[----:B------:R3:W-:Y:S01]  /*17890*/  @!P1 ST.E.64 desc[UR42][R12.64], R106 ;  /* 0x0000006a0c009985 */ /* 0x0007e2000c101b2a */
[----:B------:R-:W-:Y:S02]  /*178a0*/  @!P0 LEA.HI.X R21, R41, R0, R40, 0x2, P5 ;  /* 0x0000000029158211 */ /* 0x000fe400028f1428 */
[----:B0-----:R-:W-:-:S03]  /*178b0*/  @!P4 LEA R4, P5, R43, R14, 0x2 ;  /* 0x0000000e2b04c211 */ /* 0x001fc600078a10ff */
[----:B------:R3:W-:Y:S01]  /*178c0*/  @!P0 ST.E.64 desc[UR42][R20.64], R110 ;  /* 0x0000006e14008985 */ /* 0x0007e2000c101b2a */
[----:B------:R-:W-:Y:S02]  /*178d0*/  @!P4 LEA.HI.X R5, R43, R0, R42, 0x2, P5 ;  /* 0x000000002b05c211 */ /* 0x000fe400028f142a */
[----:B------:R-:W-:-:S03]  /*178e0*/  ISETP.GE.AND P0, PT, R47, UR4, PT ;  /* 0x000000042f007c0c */ /* 0x000fc6000bf06270 */
[----:B------:R3:W-:Y:S10]  /*178f0*/  @!P4 ST.E.64 desc[UR42][R4.64], R114 ;  /* 0x000000720400c985 */ /* 0x0007f4000c101b2a */
[----:B------:R-:W-:Y:S05]  /*17900*/  @P0 BRA `(.L_x_1778) ;  /* 0x0000000800a40947 */ /* 0x000fea0003800000 */
[----:B------:R-:W-:-:S04]  /*17910*/  LEA R14, P0, R47, R14, 0x2 ;  /* 0x0000000e2f0e7211 */ /* 0x000fc800078010ff */
[----:B------:R-:W-:-:S05]  /*17920*/  LEA.HI.X R15, R47, R0, R44, 0x2, P0 ;  /* 0x000000002f0f7211 */ /* 0x000fca00000f142c */
[----:B------:R0:W-:Y:S01]  /*17930*/  ST.E.64 desc[UR42][R14.64], R118 ;  /* 0x000000760e007985 */ /* 0x0001e2000c101b2a */
[----:B------:R-:W-:Y:S05]  /*17940*/  BRA `(.L_x_1778) ;  /* 0x0000000800947947 */ /* 0x000fea0003800000 */
.L_x_1774:
[----:B------:R-:W2:Y:S01]  /*17950*/  LDL R0, [R1+0x50] ;  /* 0x0000500001007983 */ /* 0x000ea20000100800 */
[----:B------:R-:W-:Y:S01]  /*17960*/  ULDC.64 UR4, c[0x0][0xc08] ;  /* 0x0003020000047ab9 */ /* 0x000fe20000000a00 */
[----:B------:R-:W2:Y:S01]  /*17970*/  LDC.64 R4, c[0x0][0xc00] ;  /* 0x00030000ff047b82 */ /* 0x000ea20000000a00 */
[----:B------:R-:W-:Y:S01]  /*17980*/  ISETP.NE.U32.AND P0, PT, RZ, UR4, PT ;  /* 0x00000004ff007c0c */ /* 0x000fe2000bf05070 */
[----:B------:R-:W3:Y:S01]  /*17990*/  LDL R8, [R1+0x4c] ;  /* 0x00004c0001087983 */ /* 0x000ee20000100800 */
[----:B------:R-:W-:Y:S02]  /*179a0*/  IMAD.MOV.U32 R3, RZ, RZ, RZ ;  /* 0x000000ffff037224 */ /* 0x000fe400078e00ff */
[----:B------:R-:W-:Y:S01]  /*179b0*/  ISETP.NE.AND.EX P1, PT, RZ, UR5, PT, P0 ;  /* 0x00000005ff007c0c */ /* 0x000fe2000bf25300 */
[----:B------:R-:W-:Y:S02]  /*179c0*/  ULDC.64 UR4, c[0x0][0xc00] ;  /* 0x0003000000047ab9 */ /* 0x000fe40000000a00 */
[----:B------:R-:W-:-:S04]  /*179d0*/  ISETP.NE.U32.AND P0, PT, RZ, UR4, PT ;  /* 0x00000004ff007c0c */ /* 0x000fc8000bf05070 */
[----:B------:R-:W-:-:S06]  /*179e0*/  ISETP.NE.AND.EX P0, PT, RZ, UR5, PT, P0 ;  /* 0x00000005ff007c0c */ /* 0x000fcc000bf05300 */
[----:B------:R-:W4:Y:S01]  /*179f0*/  @P1 LDC.64 R6, c[0x0][0xc08] ;  /* 0x00030200ff061b82 */ /* 0x000f220000000a00 */
[----:B------:R-:W-:Y:S02]  /*17a00*/  ULDC UR4, c[0x0][0xa88] ;  /* 0x0002a20000047ab9 */ /* 0x000fe40000000800 */
[----:B------:R-:W-:Y:S01]  /*17a10*/  IMAD.U32 R24, RZ, RZ, UR4 ;  /* 0x00000004ff187e24 */ /* 0x000fe2000f8e00ff */
[----:B------:R-:W1:Y:S01]  /*17a20*/  S2R R9, SR_TID.X ;  /* 0x0000000000097919 */ /* 0x000e620000002100 */
[----:B--2---:R-:W-:-:S04]  /*17a30*/  IMAD.WIDE R4, R0, 0x4, R4 ;  /* 0x0000000400047825 */ /* 0x004fc800078e0204 */
[----:B----4-:R-:W-:Y:S01]  /*17a40*/  @P1 IMAD.WIDE R6, R0, 0x4, R6 ;  /* 0x0000000400061825 */ /* 0x010fe200078e0206 */
[----:B------:R2:W5:Y:S01]  /*17a50*/  @P0 LDG.E R3, desc[UR42][R4.64] ;  /* 0x0000002a04030981 */ /* 0x000562000c1e1900 */
[----:B---3--:R-:W-:Y:S02]  /*17a60*/  ISETP.NE.AND P2, PT, R8, RZ, PT ;  /* 0x000000ff0800720c */ /* 0x008fe40003f45270 */
[----:B-1----:R-:W-:Y:S01]  /*17a70*/  VIADD R32, R9, 0xffffff80 ;  /* 0xffffff8009207836 */ /* 0x002fe20000000000 */
[----:B------:R2:W5:Y:S01]  /*17a80*/  @P1 LDG.E R24, desc[UR42][R6.64] ;  /* 0x0000002a06181981 */ /* 0x000562000c1e1900 */
[----:B------:R-:W-:-:S03]  /*17a90*/  SHF.R.S32.HI R26, RZ, 0x1f, R0 ;  /* 0x0000001fff1a7819 */ /* 0x000fc60000011400 */
[----:B------:R-:W-:-:S06]  /*17aa0*/  ISETP.GT.AND P3, PT, R32, 0xbf, PT ;  /* 0x000000bf2000780c */ /* 0x000fcc0003f64270 */
[----:B------:R-:W1:Y:S02]  /*17ab0*/  @!P2 LDC R8, c[0x0][0xad4] ;  /* 0x0002b500ff08ab82 */ /* 0x000e640000000800 */
[----:B-1----:R2:W-:Y:S01]  /*17ac0*/  @!P2 STL [R1+0x4c], R8 ;  /* 0x00004c080100a387 */ /* 0x0025e20000100800 */
[----:B------:R-:W-:Y:S01]  /*17ad0*/  ISETP.GT.AND P2, PT, R8, 0x1, PT ;  /* 0x000000010800780c */ /* 0x000fe20003f44270 */
[----:B------:R-:W-:-:S12]  /*17ae0*/  @P1 BRA `(.L_x_1783) ;  /* 0x0000000000101947 */ /* 0x000fd80003800000 */
[----:B------:R-:W-:Y:S05]  /*17af0*/  @!P0 BRA `(.L_x_1783) ;  /* 0x00000000000c8947 */ /* 0x000fea0003800000 */
[----:B--2---:R-:W2:Y:S04]  /*17b00*/  LDG.E R7, desc[UR42][R4.64] ;  /* 0x0000002a04077981 */ /* 0x004ea8000c1e1900 */
[----:B-----5:R-:W2:Y:S02]  /*17b10*/  LDG.E R24, desc[UR42][R4.64+0x4] ;  /* 0x0000042a04187981 */ /* 0x020ea4000c1e1900 */
[----:B--2---:R-:W-:-:S07]  /*17b20*/  IMAD.IADD R24, R24, 0x1, -R7 ;  /* 0x0000000118187824 */ /* 0x004fce00078e0a07 */
.L_x_1783:
[----:B------:R-:W-:Y:S01]  /*17b30*/  BSSY B1, `(.L_x_1784) ;  /* 0x0000037000017945 */ /* 0x000fe20003800000 */
[----:B------:R-:W-:Y:S02]  /*17b40*/  SEL R27, R0, RZ, !P0 ;  /* 0x000000ff001b7207 */ /* 0x000fe40004000000 */
[----:B------:R-:W-:Y:S02]  /*17b50*/  SEL R26, R26, RZ, !P0 ;  /* 0x000000ff1a1a7207 */ /* 0x000fe40004000000 */
[----:B-----5:R-:W-:Y:S01]  /*17b60*/  SHF.R.S32.HI R20, RZ, 0x1f, R3 ;  /* 0x0000001fff147819 */ /* 0x020fe20000011403 */
[----:B------:R-:W-:Y:S06]  /*17b70*/  @P3 BRA `(.L_x_1785) ;  /* 0x0000000000c83947 */ /* 0x000fec0003800000 */
[----:B--2---:R-:W2:Y:S01]  /*17b80*/  LDL R4, [R1+0x14] ;  /* 0x0000140001047983 */ /* 0x004ea20000100800 */
[----:B------:R-:W1:Y:S02]  /*17b90*/  LDC R37, c[0x0][0xbe8] ;  /* 0x0002fa00ff257b82 */ /* 0x000e640000000800 */
[----:B-1----:R-:W-:Y:S01]  /*17ba0*/  IMAD R0, R24, R37, RZ ;  /* 0x0000002518007224 */ /* 0x002fe200078e02ff */
[----:B--2---:R-:W-:-:S04]  /*17bb0*/  IADD3 R29, R4, -0x80, R9 ;  /* 0xffffff80041d7810 */ /* 0x004fc80007ffe009 */
[----:B------:R-:W-:-:S13]  /*17bc0*/  ISETP.GE.AND P0, PT, R29, R0, PT ;  /* 0x000000001d00720c */ /* 0x000fda0003f06270 */
[----:B------:R-:W-:Y:S05]  /*17bd0*/  @P0 BRA `(.L_x_1785) ;  /* 0x0000000000b00947 */ /* 0x000fea0003800000 */
[----:B------:R-:W2:Y:S01]  /*17be0*/  LDL.LU R28, [R1+0x54] ;  /* 0x00005400011c7983 */ /* 0x000ea20000300800 */
[----:B------:R-:W-:Y:S01]  /*17bf0*/  IMAD.MOV.U32 R14, RZ, RZ, 0x9b8 ;  /* 0x000009b8ff0e7424 */ /* 0x000fe200078e00ff */
[----:B------:R-:W-:Y:S01]  /*17c00*/  ISETP.GT.AND P0, PT, R8, 0x1, PT ;  /* 0x000000010800780c */ /* 0x000fe20003f04270 */
[----:B------:R-:W1:Y:S01]  /*17c10*/  LDC.64 R30, c[0x0][0xba8] ;  /* 0x0002ea00ff1e7b82 */ /* 0x000e620000000a00 */
[----:B------:R-:W-:Y:S01]  /*17c20*/  ISETP.NE.AND P1, PT, R37, 0x1, PT ;  /* 0x000000012500780c */ /* 0x000fe20003f25270 */
[----:B------:R-:W-:Y:S01]  /*17c30*/  IMAD.MOV.U32 R15, RZ, RZ, R29 ;  /* 0x000000ffff0f7224 */ /* 0x000fe200078e001d */
[----:B------:R-:W-:-:S05]  /*17c40*/  SEL R14, R14, 0x978, P0 ;  /* 0x000009780e0e7807 */ /* 0x000fca0000000000 */
[----:B------:R-:W3:Y:S08]  /*17c50*/  LDC.64 R6, c[0x0][R14+0x220] ;  /* 0x000088000e067b82 */ /* 0x000ef00000000a00 */
[----:B------:R-:W4:Y:S08]  /*17c60*/  LDC.64 R4, c[0x0][R14+0x218] ;  /* 0x000086000e047b82 */ /* 0x000f300000000a00 */
[----:B------:R-:W5:Y:S08]  /*17c70*/  LDC.64 R8, c[0x0][R14+0x228] ;  /* 0x00008a000e087b82 */ /* 0x000f700000000a00 */
[----:B------:R-:W0:Y:S08]  /*17c80*/  @P1 LDC R0, c[0x0][0xbec] ;  /* 0x0002fb00ff001b82 */ /* 0x000e300000000800 */
[----:B------:R-:W5:Y:S08]  /*17c90*/  LDC.64 R10, c[0x0][R14+0x210] ;  /* 0x000084000e0a7b82 */ /* 0x000f700000000a00 */
[----:B------:R-:W5:Y:S01]  /*17ca0*/  @P1 LDC R25, c[0x0][0xbf0] ;  /* 0x0002fc00ff191b82 */ /* 0x000f620000000800 */
[----:B0-----:R-:W-:-:S07]  /*17cb0*/  @P1 IMAD.HI.U32 R0, R29, R0, RZ ;  /* 0x000000001d001227 */ /* 0x001fce00078e00ff */
[----:B-1----:R-:W0:Y:S01]  /*17cc0*/  @!P0 LDC R30, c[0x0][0xb50] ;  /* 0x0002d400ff1e8b82 */ /* 0x002e220000000800 */
[-C--:B---3--:R-:W-:Y:S02]  /*17cd0*/  IMAD R7, R7, R27.reuse, RZ ;  /* 0x0000001b07077224 */ /* 0x088fe400078e02ff */
[----:B------:R-:W-:-:S05]  /*17ce0*/  IMAD.WIDE.U32 R12, R6, R27, RZ ;  /* 0x0000001b060c7225 */ /* 0x000fca00078e00ff */
[----:B------:R-:W1:Y:S01]  /*17cf0*/  @!P0 LDC R31, c[0x0][0xb54] ;  /* 0x0002d500ff1f8b82 */ /* 0x000e620000000800 */
[-C--:B----4-:R-:W-:Y:S02]  /*17d00*/  IMAD R21, R5, R157.reuse, RZ ;  /* 0x0000009d05157224 */ /* 0x090fe400078e02ff */
[----:B------:R-:W-:Y:S01]  /*17d10*/  IMAD.WIDE.U32 R4, R4, R157, RZ ;  /* 0x0000009d04047225 */ /* 0x000fe200078e00ff */
[----:B-----5:R-:W-:-:S03]  /*17d20*/  @P1 SHF.R.U32.HI R15, RZ, R25, R0 ;  /* 0x00000019ff0f1219 */ /* 0x020fc60000011600 */
        /* <DEDUP_REMOVED lines=23> */
.L_x_1785:
[----:B------:R-:W-:Y:S05]  /*17ea0*/  BSYNC B1 ;  /* 0x0000000000017941 */ /* 0x000fea0003800000 */
.L_x_1784:
[----:B------:R-:W-:Y:S05]  /*17eb0*/  @P2 BRA `(.L_x_1778) ;  /* 0x0000000400382947 */ /* 0x000fea0003800000 */
[----:B------:R-:W3:Y:S01]  /*17ec0*/  LDL R29, [R1+0x14] ;  /* 0x00001400011d7983 */ /* 0x000ee20000100800 */
[----:B------:R-:W4:Y:S01]  /*17ed0*/  LDC R25, c[0x0][0xbe8] ;  /* 0x0002fa00ff197b82 */ /* 0x000f220000000800 */
[----:B------:R-:W-:Y:S01]  /*17ee0*/  SHF.R.S32.HI R28, RZ, 0x1f, R32 ;  /* 0x0000001fff1c7819 */ /* 0x000fe20000011420 */
[----:B------:R-:W-:Y:S01]  /*17ef0*/  ULDC.64 UR4, c[0x0][0xaa0] ;  /* 0x0002a80000047ab9 */ /* 0x000fe20000000a00 */
[----:B------:R-:W-:Y:S01]  /*17f00*/  ULDC.64 UR6, c[0x0][0xaf0] ;  /* 0x0002bc0000067ab9 */ /* 0x000fe20000000a00 */
[----:B------:R-:W-:Y:S01]  /*17f10*/  IMAD R0, R20, UR4, RZ ;  /* 0x0000000414007c24 */ /* 0x000fe2000f8e02ff */
[----:B------:R-:W-:Y:S01]  /*17f20*/  LEA.HI R28, R28, R32, RZ, 0x3 ;  /* 0x000000201c1c7211 */ /* 0x000fe200078f18ff */
[----:B-12---:R-:W-:-:S03]  /*17f30*/  IMAD.WIDE.U32 R4, R3, UR4, RZ ;  /* 0x0000000403047c25 */ /* 0x006fc6000f8e00ff */
[----:B------:R-:W-:Y:S01]  /*17f40*/  SHF.R.S32.HI R28, RZ, 0x3, R28 ;  /* 0x00000003ff1c7819 */ /* 0x000fe2000001141c */
[----:B------:R-:W-:Y:S01]  /*17f50*/  IMAD R7, R3, UR5, R0 ;  /* 0x0000000503077c24 */ /* 0x000fe2000f8e0200 */
[----:B------:R-:W-:-:S03]  /*17f60*/  ULDC.64 UR4, c[0x0][0xae8] ;  /* 0x0002ba0000047ab9 */ /* 0x000fc60000000a00 */
[----:B------:R-:W-:Y:S02]  /*17f70*/  IMAD R0, R48, 0x30, R28 ;  /* 0x0000003030007824 */ /* 0x000fe400078e021c */
[----:B------:R-:W-:Y:S02]  /*17f80*/  IMAD.IADD R5, R5, 0x1, R7 ;  /* 0x0000000105057824 */ /* 0x000fe400078e0207 */
[----:B------:R-:W-:Y:S01]  /*17f90*/  IMAD.WIDE.U32 R4, R157, UR4, R4 ;  /* 0x000000049d047c25 */ /* 0x000fe2000f8e0004 */
[----:B----4-:R-:W-:-:S03]  /*17fa0*/  ISETP.NE.AND P0, PT, R25, 0x1, PT ;  /* 0x000000011900780c */ /* 0x010fc60003f05270 */
[----:B------:R-:W-:Y:S01]  /*17fb0*/  IMAD R5, R157, UR5, R5 ;  /* 0x000000059d057c24 */ /* 0x000fe2000f8e0205 */
[----:B------:R-:W-:Y:S01]  /*17fc0*/  ULDC.64 UR4, c[0x0][0xae0] ;  /* 0x0002b80000047ab9 */ /* 0x000fe20000000a00 */
[----:B------:R-:W-:-:S08]  /*17fd0*/  IMAD.WIDE.U32 R4, R27, UR6, R4 ;  /* 0x000000061b047c25 */ /* 0x000fd0000f8e0004 */
[----:B------:R-:W1:Y:S08]  /*17fe0*/  @P0 LDC R6, c[0x0][0xbec] ;  /* 0x0002fb00ff060b82 */ /* 0x000e700000000800 */
[----:B------:R-:W2:Y:S01]  /*17ff0*/  @P0 LDC R11, c[0x0][0xbf0] ;  /* 0x0002fc00ff0b0b82 */ /* 0x000ea20000000800 */
[----:B---3--:R-:W-:-:S04]  /*18000*/  IMAD.IADD R9, R29, 0x1, R0 ;  /* 0x000000011d097824 */ /* 0x008fc800078e0200 */
[----:B-1----:R-:W-:-:S04]  /*18010*/  @P0 IMAD.HI.U32 R0, R9, R6, RZ ;  /* 0x0000000609000227 */ /* 0x002fc800078e00ff */
[----:B------:R-:W-:Y:S01]  /*18020*/  IMAD.MOV.U32 R3, RZ, RZ, R9 ;  /* 0x000000ffff037224 */ /* 0x000fe200078e0009 */
[----:B--2---:R-:W-:Y:S01]  /*18030*/  @P0 SHF.R.U32.HI R3, RZ, R11, R0 ;  /* 0x0000000bff030219 */ /* 0x004fe20000011600 */
        /* <DEDUP_REMOVED lines=14> */
[C---:B------:R-:W-:Y:S01]  /*18120*/  IMAD.WIDE.U32 R20, R7.reuse, UR4, R4 ;  /* 0x0000000407147c25 */ /* 0x040fe2000f8e0004 */
        /* <DEDUP_REMOVED lines=8> */
[----:B------:R-:W1:Y:S01]  /*181b0*/  SHFL.IDX PT, R3, R7, RZ, 0x181f ;  /* 0x00181fff07037589 */ /* 0x000e6200000e0000 */
[----:B------:R-:W-:Y:S02]  /*181c0*/  IMAD R21, R24, R25, RZ ;  /* 0x0000001918157224 */ /* 0x000fe400078e02ff */
[----:B------:R-:W-:Y:S01]  /*181d0*/  IMAD.IADD R24, R28, 0x1, R29 ;  /* 0x000000011c187824 */ /* 0x000fe200078e021d */
[----:B------:R-:W2:Y:S03]  /*181e0*/  SHFL.IDX PT, R0, R20, RZ, 0x181f ;  /* 0x00181fff14007589 */ /* 0x000ea600000e0000 */
[C---:B------:R-:W-:Y:S01]  /*181f0*/  VIADD R8, R24.reuse, 0x30 ;  /* 0x0000003018087836 */ /* 0x040fe20000000000 */
[----:B------:R-:W3:Y:S01]  /*18200*/  SHFL.IDX PT, R5, R7, 0x1, 0x181f ;  /* 0x00381f0007057f89 */ /* 0x000ee200000e0000 */
[C---:B------:R-:W-:Y:S01]  /*18210*/  ISETP.GE.OR P2, PT, R24.reuse, R21, P0 ;  /* 0x000000151800720c */ /* 0x040fe20000746670 */
[----:B------:R-:W-:-:S02]  /*18220*/  VIADD R10, R24, 0x60 ;  /* 0x00000060180a7836 */ /* 0x000fc40000000000 */
[----:B------:R-:W4:Y:S01]  /*18230*/  SHFL.IDX PT, R14, R7, 0x2, 0x181f ;  /* 0x00581f00070e7f89 */ /* 0x000f2200000e0000 */
[-C--:B------:R-:W-:Y:S02]  /*18240*/  ISETP.GE.OR P3, PT, R8, R21.reuse, P0 ;  /* 0x000000150800720c */ /* 0x080fe40000766670 */
[----:B------:R-:W-:Y:S01]  /*18250*/  ISETP.GE.OR P4, PT, R10, R21, P0 ;  /* 0x000000150a00720c */ /* 0x000fe20000786670 */
[----:B------:R-:W5:Y:S04]  /*18260*/  SHFL.IDX PT, R4, R20, 0x1, 0x181f ;  /* 0x00381f0014047f89 */ /* 0x000f6800000e0000 */
[----:B------:R-:W0:Y:S02]  /*18270*/  SHFL.IDX PT, R6, R20, 0x2, 0x181f ;  /* 0x00581f0014067f89 */ /* 0x000e2400000e0000 */
[----:B-1----:R-:W-:-:S04]  /*18280*/  @!P2 LEA R10, P5, R44, R3, 0x1 ;  /* 0x000000032c0aa211 */ /* 0x002fc800078a08ff */
[C---:B--2---:R-:W-:Y:S02]  /*18290*/  @!P2 LEA.HI.X R3, R44.reuse, R0, R43, 0x1, P5 ;  /* 0x000000002c03a211 */ /* 0x044fe400028f0c2b */
[----:B------:R1:W2:Y:S01]  /*182a0*/  SHFL.IDX PT, R0, R20, 0x3, 0x181f ;  /* 0x00781f0014007f89 */ /* 0x0002a200000e0000 */
[C---:B---3--:R-:W-:Y:S02]  /*182b0*/  @!P3 LEA R8, P1, R44.reuse, R5, 0x1 ;  /* 0x000000052c08b211 */ /* 0x048fe400078208ff */
[----:B------:R-:W-:Y:S01]  /*182c0*/  @!P2 IMAD.MOV.U32 R11, RZ, RZ, R3 ;  /* 0x000000ffff0ba224 */ /* 0x000fe200078e0003 */
[----:B----4-:R-:W-:-:S04]  /*182d0*/  @!P4 LEA R25, P5, R44, R14, 0x1 ;  /* 0x0000000e2c19c211 */ /* 0x010fc800078a08ff */
[----:B------:R1:W-:Y:S01]  /*182e0*/  @!P2 ST.E.128 desc[UR42][R10.64], RZ ;  /* 0x000000ff0a00a985 */ /* 0x0003e2000c101d2a */
[C---:B-----5:R-:W-:Y:S01]  /*182f0*/  @!P3 LEA.HI.X R9, R44.reuse, R4, R43, 0x1, P1 ;  /* 0x000000042c09b211 */ /* 0x060fe200008f0c2b */
[----:B------:R-:W-:Y:S02]  /*18300*/  @!P4 IMAD.MOV.U32 R4, RZ, RZ, R25 ;  /* 0x000000ffff04c224 */ /* 0x000fe400078e0019 */
[----:B------:R1:W3:Y:S01]  /*18310*/  SHFL.IDX PT, R14, R7, 0x3, 0x181f ;  /* 0x00781f00070e7f89 */ /* 0x0002e200000e0000 */
[----:B0-----:R-:W-:-:S03]  /*18320*/  @!P4 LEA.HI.X R5, R44, R6, R43, 0x1, P5 ;  /* 0x000000062c05c211 */ /* 0x001fc600028f0c2b */
[----:B------:R1:W-:Y:S04]  /*18330*/  @!P3 ST.E.128 desc[UR42][R8.64], RZ ;  /* 0x000000ff0800b985 */ /* 0x0003e8000c101d2a */
[----:B------:R1:W-:Y:S02]  /*18340*/  @!P4 ST.E.128 desc[UR42][R4.64], RZ ;  /* 0x000000ff0400c985 */ /* 0x0003e4000c101d2a */
.L_x_2001:
[----:B------:R-:W-:-:S05]  /*18350*/  VIADD R24, R24, 0x90 ;  /* 0x0000009018187836 */ /* 0x000fca0000000000 */
[----:B------:R-:W-:-:S13]  /*18360*/  ISETP.GE.OR P0, PT, R24, R21, P0 ;  /* 0x000000151800720c */ /* 0x000fda0000706670 */
[----:B---3--:R-:W-:-:S04]  /*18370*/  @!P0 LEA R14, P1, R44, R14, 0x1 ;  /* 0x0000000e2c0e8211 */ /* 0x008fc800078208ff */
[----:B--2---:R-:W-:-:S05]  /*18380*/  @!P0 LEA.HI.X R15, R44, R0, R43, 0x1, P1 ;  /* 0x000000002c0f8211 */ /* 0x004fca00008f0c2b */
[----:B------:R0:W-:Y:S04]  /*18390*/  @!P0 ST.E.128 desc[UR42][R14.64], RZ ;  /* 0x000000ff0e008985 */ /* 0x0001e8000c101d2a */
.L_x_1778:
[----:B------:R-:W-:Y:S05]  /*183a0*/  BSYNC B0 ;  /* 0x0000000000007941 */ /* 0x000fea0003800000 */
.L_x_1773:
[----:B------:R-:W-:Y:S02]  /*183b0*/  ULDC UR4, c[0x0][0xc3c] ;  /* 0x00030f0000047ab9 */ /* 0x000fe40000000800 */
[----:B------:R-:W-:-:S13]  /*183c0*/  ISETP.GE.AND P0, PT, R35, UR4, PT ;  /* 0x0000000423007c0c */ /* 0x000fda000bf06270 */
[----:B------:R-:W-:Y:S05]  /*183d0*/  @!P0 BRA `(.L_x_1787) ;  /* 0xfffffe8c000c8947 */ /* 0x000fea000383ffff */
[----:B------:R-:W-:Y:S05]  /*183e0*/  BRA `(.L_x_1571) ;  /* 0x0000007c00c87947 */ /* 0x000fea0003800000 */
.L_x_1569:
        /* <DEDUP_REMOVED lines=13> */
[----:B------:R-:W0:Y:S01]  /*184c0*/  LDS.128 R24, [UR4+0x168d0] ;  /* 0x0168d004ff187984 */ /* 0x000e220008000c00 */
[----:B------:R-:W-:Y:S06]  /*184d0*/  BAR.ARV 0x4, 0x200 ;  /* 0x0108000000007b1d */ /* 0x000fec0000002000 */
[----:B------:R-:W-:Y:S05]  /*184e0*/  BRA `(.L_x_1789) ;  /* 0x0000000c00987947 */ /* 0x000fea0003800000 */
.L_x_1788:
        /* <DEDUP_REMOVED lines=44> */
.L_x_1792:
[----:B------:R-:W0:Y:S01]  /*187b0*/  LDC R2, c[0x0][0xc3c] ;  /* 0x00030f00ff027b82 */ /* 0x000e220000000800 */
[----:B------:R-:W-:Y:S01]  /*187c0*/  UIADD3 UR4, UR4, 0x1f, URZ ;  /* 0x0000001f04047890 */ /* 0x000fe2000fffe03f */
[----:B------:R-:W-:Y:S02]  /*187d0*/  ULDC UR7, c[0x0][0xc3c] ;  /* 0x00030f0000077ab9 */ /* 0x000fe40000000800 */
[----:B------:R-:W-:-:S03]  /*187e0*/  IMAD.U32 R27, RZ, RZ, UR7 ;  /* 0x00000007ff1b7e24 */ /* 0x000fc6000f8e00ff */
[----:B0-----:R-:W-:-:S13]  /*187f0*/  ISETP.LE.AND P6, PT, R2, UR4, PT ;  /* 0x0000000402007c0c */ /* 0x001fda000bfc3270 */
[----:B------:R-:W-:Y:S05]  /*18800*/  @P6 BRA `(.L_x_1791) ;  /* 0x0000000800ac6947 */ /* 0x000fea0003800000 */
[----:B------:R-:W-:Y:S02]  /*18810*/  VIADD R9, R0, UR4 ;  /* 0x0000000400097c36 */ /* 0x000fe40008000000 */
[----:B------:R-:W-:Y:S02]  /*18820*/  IMAD.MOV.U32 R25, RZ, RZ, RZ ;  /* 0x000000ffff197224 */ /* 0x000fe400078e00ff */
[----:B------:R-:W-:Y:S01]  /*18830*/  IMAD.MOV.U32 R6, RZ, RZ, RZ ;  /* 0x000000ffff067224 */ /* 0x000fe200078e00ff */
[----:B------:R-:W-:-:S13]  /*18840*/  ISETP.GE.OR P6, PT, R9, R2, !P0 ;  /* 0x000000020900720c */ /* 0x000fda00047c6670 */
[----:B------:R-:W0:Y:S08]  /*18850*/  @!P6 LDC.64 R4, c[0x0][0xc80] ;  /* 0x00032000ff04eb82 */ /* 0x000e300000000a00 */
[----:B------:R-:W1:Y:S01]  /*18860*/  @!P6 LDC.64 R2, c[0x0][0xc78] ;  /* 0x00031e00ff02eb82 */ /* 0x000e620000000a00 */
[----:B0-----:R-:W-:-:S05]  /*18870*/  @!P6 IMAD.WIDE R4, R9, 0x4, R4 ;  /* 0x000000040904e825 */ /* 0x001fca00078e0204 */
[----:B------:R-:W2:Y:S01]  /*18880*/  @!P6 LDG.E R25, desc[UR42][R4.64] ;  /* 0x0000002a0419e981 */ /* 0x000ea2000c1e1900 */
[----:B-1----:R-:W-:-:S05]  /*18890*/  @!P6 IMAD.WIDE R2, R9, 0x4, R2 ;  /* 0x000000040902e825 */ /* 0x002fca00078e0202 */
        /* <DEDUP_REMOVED lines=22> */
.L_x_1790:
        /* <DEDUP_REMOVED lines=11> */
[----:B------:R-:W-:-:S05]  /*18ab0*/  VIADD R3, R27, 0xffffffff ;  /* 0xffffffff1b037836 */ /* 0x000fca0000000000 */
[----:B------:R0:W1:Y:S02]  /*18ac0*/  SHFL.IDX PT, R24, R2, R3, 0x1f ;  /* 0x00001f0302187589 */ /* 0x00006400000e0000 */
.L_x_1793:
[----:B-1----:R-:W-:Y:S02]  /*18ad0*/  IMAD R24, R24, UR5, R5 ;  /* 0x0000000518187c24 */ /* 0x002fe4000f8e0205 */
[----:B------:R-:W-:-:S03]  /*18ae0*/  VIADD R27, R27, UR4 ;  /* 0x000000041b1b7c36 */ /* 0x000fc60008000000 */
[----:B------:R-:W-:Y:S01]  /*18af0*/  IADD3 R4, -R24, UR6, RZ ;  /* 0x0000000618047c10 */ /* 0x000fe2000fffe1ff */
[----:B------:R-:W-:Y:S06]  /*18b00*/  @!P1 BRA `(.L_x_1794) ;  /* 0x0000000000e89947 */ /* 0x000fec0003800000 */
[----:B--2---:R-:W-:Y:S02]  /*18b10*/  IABS R7, R25 ;  /* 0x0000001900077213 */ /* 0x004fe40000000000 */
[----:B------:R-:W-:Y:S02]  /*18b20*/  IABS R5, R6 ;  /* 0x0000000600057213 */ /* 0x000fe40000000000 */
[----:B------:R-:W1:Y:S08]  /*18b30*/  I2F.RP R8, R7 ;  /* 0x0000000700087306 */ /* 0x000e700000209400 */
[----:B-1----:R-:W0:Y:S02]  /*18b40*/  MUFU.RCP R8, R8 ;  /* 0x0000000800087308 */ /* 0x002e240000001000 */
[----:B0-----:R-:W-:Y:S01]  /*18b50*/  VIADD R2, R8, 0xffffffe ;  /* 0x0ffffffe08027836 */ /* 0x001fe20000000000 */
[----:B------:R-:W-:-:S05]  /*18b60*/  IABS R8, R4 ;  /* 0x0000000400087213 */ /* 0x000fca0000000000 */
[----:B------:R0:W1:Y:S02]  /*18b70*/  F2I.FTZ.U32.TRUNC.NTZ R3, R2 ;  /* 0x0000000200037305 */ /* 0x000064000021f000 */
[----:B0-----:R-:W-:Y:S02]  /*18b80*/  IMAD.MOV.U32 R2, RZ, RZ, RZ ;  /* 0x000000ffff027224 */ /* 0x001fe400078e00ff */
[----:B-1----:R-:W-:-:S04]  /*18b90*/  IMAD.MOV R10, RZ, RZ, -R3 ;  /* 0x000000ffff0a7224 */ /* 0x002fc800078e0a03 */
[----:B------:R-:W-:Y:S01]  /*18ba0*/  IMAD R9, R10, R7, RZ ;  /* 0x000000070a097224 */ /* 0x000fe200078e02ff */
[----:B------:R-:W-:-:S03]  /*18bb0*/  IABS R10, R25 ;  /* 0x00000019000a7213 */ /* 0x000fc60000000000 */
[----:B------:R-:W-:Y:S02]  /*18bc0*/  IMAD.HI.U32 R3, R3, R9, R2 ;  /* 0x0000000903037227 */ /* 0x000fe400078e0002 */
[----:B------:R-:W0:Y:S02]  /*18bd0*/  I2F.RP R9, R5 ;  /* 0x0000000500097306 */ /* 0x000e240000209400 */
[----:B------:R-:W-:Y:S01]  /*18be0*/  IMAD.MOV R11, RZ, RZ, -R10 ;  /* 0x000000ffff0b7224 */ /* 0x000fe200078e0a0a */
[----:B------:R-:W-:Y:S01]  /*18bf0*/  IABS R10, R6 ;  /* 0x00000006000a7213 */ /* 0x000fe20000000000 */
[----:B------:R-:W-:-:S04]  /*18c00*/  IMAD.HI.U32 R2, R3, R8, RZ ;  /* 0x0000000803027227 */ /* 0x000fc800078e00ff */
[----:B------:R-:W-:Y:S02]  /*18c10*/  IMAD R8, R2, R11, R8 ;  /* 0x0000000b02087224 */ /* 0x000fe400078e0208 */
[----:B------:R-:W-:-:S03]  /*18c20*/  IMAD.MOV R10, RZ, RZ, -R10 ;  /* 0x000000ffff0a7224 */ /* 0x000fc600078e0a0a */
[----:B------:R-:W-:Y:S01]  /*18c30*/  ISETP.GT.U32.AND P1, PT, R7, R8, PT ;  /* 0x000000080700720c */ /* 0x000fe20003f24070 */
[----:B0-----:R-:W0:-:S12]  /*18c40*/  MUFU.RCP R9, R9 ;  /* 0x0000000900097308 */ /* 0x001e180000001000 */
[----:B------:R-:W-:Y:S02]  /*18c50*/  @!P1 IMAD.IADD R8, R8, 0x1, -R7 ;  /* 0x0000000108089824 */ /* 0x000fe400078e0a07 */
[----:B------:R-:W-:Y:S01]  /*18c60*/  @!P1 VIADD R2, R2, 0x1 ;  /* 0x0000000102029836 */ /* 0x000fe20000000000 */
[----:B------:R-:W-:Y:S02]  /*18c70*/  ISETP.NE.AND P1, PT, R25, RZ, PT ;  /* 0x000000ff1900720c */ /* 0x000fe40003f25270 */
[----:B------:R-:W-:Y:S01]  /*18c80*/  ISETP.GE.U32.AND P0, PT, R8, R7, PT ;  /* 0x000000070800720c */ /* 0x000fe20003f06070 */
[----:B0-----:R-:W-:Y:S01]  /*18c90*/  VIADD R3, R9, 0xffffffe ;  /* 0x0ffffffe09037836 */ /* 0x001fe20000000000 */
[----:B------:R-:W-:-:S04]  /*18ca0*/  LOP3.LUT R7, R4, R25, RZ, 0x3c, !PT ;  /* 0x0000001904077212 */ /* 0x000fc800078e3cff */
[----:B------:R-:W-:Y:S01]  /*18cb0*/  ISETP.GE.AND P2, PT, R7, RZ, PT ;  /* 0x000000ff0700720c */ /* 0x000fe20003f46270 */
[----:B------:R-:W0:Y:S06]  /*18cc0*/  F2I.FTZ.U32.TRUNC.NTZ R3, R3 ;  /* 0x0000000300037305 */ /* 0x000e2c000021f000 */
[----:B------:R-:W-:-:S04]  /*18cd0*/  @P0 VIADD R2, R2, 0x1 ;  /* 0x0000000102020836 */ /* 0x000fc80000000000 */
[----:B------:R-:W-:-:S04]  /*18ce0*/  IMAD.MOV.U32 R9, RZ, RZ, R2 ;  /* 0x000000ffff097224 */ /* 0x000fc800078e0002 */
[----:B------:R-:W-:Y:S01]  /*18cf0*/  @!P2 IMAD.MOV R9, RZ, RZ, -R9 ;  /* 0x000000ffff09a224 */ /* 0x000fe200078e0a09 */
[----:B------:R-:W-:Y:S01]  /*18d00*/  @!P1 LOP3.LUT R9, RZ, R25, RZ, 0x33, !PT ;  /* 0x00000019ff099212 */ /* 0x000fe200078e33ff */
[----:B0-----:R-:W-:-:S03]  /*18d10*/  IMAD.MOV R2, RZ, RZ, -R3 ;  /* 0x000000ffff027224 */ /* 0x001fc600078e0a03 */
[----:B------:R-:W-:Y:S01]  /*18d20*/  IABS R8, R9 ;  /* 0x0000000900087213 */ /* 0x000fe20000000000 */
[----:B------:R-:W-:Y:S02]  /*18d30*/  IMAD R7, R2, R5, RZ ;  /* 0x0000000502077224 */ /* 0x000fe400078e02ff */
[----:B------:R-:W-:-:S04]  /*18d40*/  IMAD.MOV.U32 R2, RZ, RZ, RZ ;  /* 0x000000ffff027224 */ /* 0x000fc800078e00ff */
[----:B------:R-:W-:-:S04]  /*18d50*/  IMAD.HI.U32 R2, R3, R7, R2 ;  /* 0x0000000703027227 */ /* 0x000fc800078e0002 */
[----:B------:R-:W-:Y:S02]  /*18d60*/  IMAD.MOV.U32 R3, RZ, RZ, R8 ;  /* 0x000000ffff037224 */ /* 0x000fe400078e0008 */
[----:B------:R-:W-:Y:S02]  /*18d70*/  IMAD.MOV.U32 R8, RZ, RZ, R10 ;  /* 0x000000ffff087224 */ /* 0x000fe400078e000a */
        /* <DEDUP_REMOVED lines=9> */
[----:B------:R-:W-:-:S12]  /*18e10*/  IMAD.MOV R5, RZ, RZ, -R9 ;  /* 0x000000ffff057224 */ /* 0x000fd800078e0a09 */
[----:B------:R-:W-:-:S04]  /*18e20*/  @P0 VIADD R2, R2, 0x1 ;  /* 0x0000000102020836 */ /* 0x000fc80000000000 */
        /* <DEDUP_REMOVED lines=8> */
.L_x_1794:
[----:B0-----:R-:W0:Y:S02]  /*18eb0*/  LDC.64 R2, c[0x0][0xc90] ;  /* 0x00032400ff027b82 */ /* 0x001e240000000a00 */
        /* <DEDUP_REMOVED lines=14> */
[----:B------:R-:W-:Y:S02]  /*18fa0*/  IMAD.MOV.U32 R9, RZ, RZ, R11 ;  /* 0x000000ffff097224 */ /* 0x000fe400078e000b */
        /* <DEDUP_REMOVED lines=16> */
[----:B------:R-:W-:Y:S02]  /*190b0*/  IMAD R4, R5, R2, R4 ;  /* 0x0000000205047224 */ /* 0x000fe400078e0204 */
[----:B------:R-:W-:Y:S01]  /*190c0*/  IMAD.MOV.U32 R2, RZ, RZ, RZ ;  /* 0x000000ffff027224 */ /* 0x000fe200078e00ff */
[----:B------:R-:W-:Y:S02]  /*190d0*/  VIADDMNMX R6, R3, UR5, R6, PT ;  /* 0x0000000503067c46 */ /* 0x000fe4000b800106 */
[----:B------:R-:W-:-:S02]  /*190e0*/  IABS R10, R4 ;  /* 0x00000004000a7213 */ /* 0x000fc40000000000 */
[----:B------:R-:W-:Y:S01]  /*190f0*/  IABS R8, R6 ;  /* 0x0000000600087213 */ /* 0x000fe20000000000 */
[----:B------:R-:W-:Y:S01]  /*19100*/  IMAD.MOV R26, RZ, RZ, -R6 ;  /* 0x000000ffff1a7224 */ /* 0x000fe200078e0a06 */
[----:B------:R-:W-:Y:S02]  /*19110*/  IADD3 R7, R7, 0x1000000, R4 ;  /* 0x0100000007077810 */ /* 0x000fe40007ffe004 */
[----:B------:R-:W0:Y:S08]  /*19120*/  I2F.RP R9, R8 ;  /* 0x0000000800097306 */ /* 0x000e300000209400 */
[----:B0-----:R-:W0:Y:S02]  /*19130*/  MUFU.RCP R9, R9 ;  /* 0x0000000900097308 */ /* 0x001e240000001000 */
[----:B0-----:R-:W-:-:S06]  /*19140*/  VIADD R3, R9, 0xffffffe ;  /* 0x0ffffffe09037836 */ /* 0x001fcc0000000000 */
[----:B------:R-:W0:Y:S02]  /*19150*/  F2I.FTZ.U32.TRUNC.NTZ R3, R3 ;  /* 0x0000000300037305 */ /* 0x000e24000021f000 */
[----:B0-----:R-:W-:-:S04]  /*19160*/  IMAD.MOV R11, RZ, RZ, -R3 ;  /* 0x000000ffff0b7224 */ /* 0x001fc800078e0a03 */
[----:B------:R-:W-:Y:S01]  /*19170*/  IMAD R5, R11, R8, RZ ;  /* 0x000000080b057224 */ /* 0x000fe200078e02ff */
[----:B------:R-:W-:-:S03]  /*19180*/  IABS R11, R6 ;  /* 0x00000006000b7213 */ /* 0x000fc60000000000 */
        /* <DEDUP_REMOVED lines=15> */
[----:B------:R-:W-:-:S07]  /*19280*/  IMAD R26, R2, R26, R7 ;  /* 0x0000001a021a7224 */ /* 0x000fce00078e0207 */
.L_x_1795:
[----:B------:R-:W-:-:S05]  /*19290*/  LOP3.LUT R2, RZ, R2, RZ, 0x33, !PT ;  /* 0x00000002ff027212 */ /* 0x000fca00078e33ff */
[----:B------:R-:W-:Y:S01]  /*192a0*/  IMAD.IADD R25, R25, 0x1, R2 ;  /* 0x0000000119197824 */ /* 0x000fe200078e0202 */
[----:B------:R-:W-:Y:S06]  /*192b0*/  BRA `(.L_x_1796) ;  /* 0x00000000000c7947 */ /* 0x000fec0003800000 */
.L_x_1791:
[----:B------:R-:W-:Y:S02]  /*192c0*/  IMAD.MOV.U32 R25, RZ, RZ, RZ ;  /* 0x000000ffff197224 */ /* 0x000fe400078e00ff */
[----:B------:R-:W-:Y:S02]  /*192d0*/  IMAD.U32 R24, RZ, RZ, UR6 ;  /* 0x00000006ff187e24 */ /* 0x000fe4000f8e00ff */
[----:B------:R-:W-:-:S07]  /*192e0*/  IMAD.MOV.U32 R26, RZ, RZ, RZ ;  /* 0x000000ffff1a7224 */ /* 0x000fce00078e00ff */
.L_x_1796:
[----:B------:R-:W-:-:S13]  /*192f0*/  ISETP.NE.AND P0, PT, R0, RZ, PT ;  /* 0x000000ff0000720c */ /* 0x000fda0003f05270 */
[----:B------:R-:W0:Y:S01]  /*19300*/  @!P0 S2R R3, SR_CgaCtaId ;  /* 0x0000000000038919 */ /* 0x000e220000008800 */
[----:B------:R-:W-:-:S04]  /*19310*/  @!P0 MOV R0, 0x400 ;  /* 0x0000040000008802 */ /* 0x000fc80000000f00 */
[----:B0-----:R-:W-:-:S05]  /*19320*/  @!P0 LEA R0, R3, R0, 0x18 ;  /* 0x0000000003008211 */ /* 0x001fca00078ec0ff */
[----:B------:R1:W-:Y:S01]  /*19330*/  @!P0 STS.128 [R0+0x168d0], R24 ;  /* 0x0168d01800008388 */ /* 0x0003e20000000c00 */
[----:B------:R-:W-:Y:S06]  /*19340*/  BAR.ARV 0x5, 0x200 ;  /* 0x0148000000007b1d */ /* 0x000fec0000002000 */
.L_x_1789:
[----:B-1----:R-:W-:Y:S01]  /*19350*/  IMAD.MOV.U32 R0, RZ, RZ, 0x1 ;  /* 0x00000001ff007424 */ /* 0x002fe200078e00ff */
[----:B------:R-:W-:Y:S01]  /*19360*/  ULDC UR4, c[0x0][0xc3c] ;  /* 0x00030f0000047ab9 */ /* 0x000fe20000000800 */
[----:B------:R-:W-:Y:S01]  /*19370*/  IMAD.MOV.U32 R28, RZ, RZ, RZ ;  /* 0x000000ffff1c7224 */ /* 0x000fe200078e00ff */
[----:B0-----:R-:W-:Y:S02]  /*19380*/  ISETP.GE.AND P0, PT, R27, UR4, PT ;  /* 0x000000041b007c0c */ /* 0x001fe4000bf06270 */
[----:B------:R0:W-:Y:S04]  /*19390*/  STL [R1], R0 ;  /* 0x0000000001007387 */ /* 0x0001e80000100800 */
[----:B------:R0:W-:Y:S07]  /*193a0*/  STL [R1+0x40], RZ ;  /* 0x000040ff01007387 */ /* 0x0001ee0000100800 */
[----:B------:R-:W-:Y:S05]  /*193b0*/  @P0 BRA `(.L_x_1797) ;  /* 0x0000006800f00947 */ /* 0x000fea0003800000 */
[----:B------:R-:W1:Y:S01]  /*193c0*/  S2R R6, SR_TID.X ;  /* 0x0000000000067919 */ /* 0x000e620000002100 */
[----:B------:R-:W2:Y:S01]  /*193d0*/  S2UR UR5, SR_CgaCtaId ;  /* 0x00000000000579c3 */ /* 0x000ea20000008800 */
[----:B------:R-:W-:Y:S01]  /*193e0*/  UMOV UR4, 0x400 ;  /* 0x0000040000047882 */ /* 0x000fe20000000000 */
[----:B------:R-:W-:Y:S01]  /*193f0*/  BSSY B8, `(.L_x_1797) ;  /* 0x00006b8000087945 */ /* 0x000fe20003800000 */
[----:B------:R-:W-:Y:S01]  /*19400*/  STL [R1+0x40], RZ ;  /* 0x000040ff01007387 */ /* 0x000fe20000100800 */
[----:B------:R-:W-:Y:S01]  /*19410*/  CS2R R28, SRZ ;  /* 0x00000000001c7805 */ /* 0x000fe2000001ff00 */
        /* <DEDUP_REMOVED lines=14> */
[----:B------:R-:W-:Y:S01]  /*19500*/  SHF.R.U32.HI R3, RZ, 0x3, R5 ;  /* 0x00000003ff037819 */ /* 0x000fe20000011605 */
[----:B------:R-:W-:-:S03]  /*19510*/  IMAD.MOV.U32 R5, RZ, RZ, 0x1 ;  /* 0x00000001ff057424 */ /* 0x000fc600078e00ff */
[----:B------:R-:W-:Y:S01]  /*19520*/  LOP3.LUT R2, R2, 0x70, RZ, 0xc0, !PT ;  /* 0x0000007002027812 */ /* 0x000fe200078ec0ff */
[----:B0-----:R-:W-:Y:S01]  /*19530*/  IMAD R0, R4, 0x2, R16 ;  /* 0x0000000204007824 */ /* 0x001fe200078e0210 */
[----:B------:R0:W-:Y:S02]  /*19540*/  STL [R1], R5 ;  /* 0x0000000501007387 */ /* 0x0001e40000100800 */
[----:B------:R-:W-:Y:S02]  /*19550*/  LOP3.LUT R2, R3, R2, RZ, 0xfc, !PT ;  /* 0x0000000203027212 */ /* 0x000fe400078efcff */
[----:B------:R0:W-:Y:S05]  /*19560*/  STL [R1+0x24], R0 ;  /* 0x0000240001007387 */ /* 0x0001ea0000100800 */
.L_x_1910:
[----:B------:R-:W-:Y:S05]  /*19570*/  YIELD ;  /* 0x0000000000007946 */ /* 0x000fea0003800000 */
[----:B------:R-:W-:Y:S01]  /*19580*/  ULDC.64 UR4, c[0x0][0xa28] ;  /* 0x00028a0000047ab9 */ /* 0x000fe20000000a00 */
[----:B------:R-:W-:Y:S01]  /*19590*/  IMAD.MOV.U32 R10, RZ, RZ, RZ ;  /* 0x000000ffff0a7224 */ /* 0x000fe200078e00ff */
[----:B------:R-:W-:Y:S01]  /*195a0*/  ISETP.NE.U32.AND P0, PT, RZ, UR4, PT ;  /* 0x00000004ff007c0c */ /* 0x000fe2000bf05070 */
[----:B0-----:R-:W0:Y:S01]  /*195b0*/  LDC.64 R4, c[0x0][0xa00] ;  /* 0x00028000ff047b82 */ /* 0x001e220000000a00 */
[----:B------:R-:W-:Y:S01]  /*195c0*/  IMAD.MOV.U32 R0, RZ, RZ, RZ ;  /* 0x000000ffff007224 */ /* 0x000fe200078e00ff */
[----:B------:R-:W-:Y:S01]  /*195d0*/  ULDC.64 UR6, c[0x0][0xa10] ;  /* 0x0002840000067ab9 */ /* 0x000fe20000000a00 */
[----:B------:R-:W-:Y:S01]  /*195e0*/  ISETP.NE.AND.EX P0, PT, RZ, UR5, PT, P0 ;  /* 0x00000005ff007c0c */ /* 0x000fe2000bf05300 */
[----:B------:R-:W-:-:S12]  /*195f0*/  ULDC.64 UR4, c[0x0][0xa18] ;  /* 0x0002860000047ab9 */ /* 0x000fd80000000a00 */
[----:B-1----:R-:W1:Y:S02]  /*19600*/  @P0 LDC.64 R2, c[0x0][0xa28] ;  /* 0x00028a00ff020b82 */ /* 0x002e640000000a00 */
[----:B-1----:R-:W-:-:S05]  /*19610*/  @P0 IMAD.WIDE R2, R27, 0x4, R2 ;  /* 0x000000041b020825 */ /* 0x002fca00078e0202 */
[----:B--2---:R1:W2:Y:S01]  /*19620*/  @P0 LDG.E R10, desc[UR42][R2.64] ;  /* 0x0000002a020a0981 */ /* 0x0042a2000c1e1900 */
[----:B------:R-:W-:Y:S01]  /*19630*/  ISETP.NE.U32.AND P0, PT, RZ, UR4, PT ;  /* 0x00000004ff007c0c */ /* 0x000fe2000bf05070 */
[----:B0-----:R-:W-:Y:S01]  /*19640*/  IMAD.WIDE R4, R27, 0x4, R4 ;  /* 0x000000041b047825 */ /* 0x001fe200078e0204 */
[----:B------:R-:W-:Y:S02]  /*19650*/  ISETP.NE.U32.AND P1, PT, RZ, UR6, PT ;  /* 0x00000006ff007c0c */ /* 0x000fe4000bf25070 */
[----:B------:R-:W-:Y:S01]  /*19660*/  ISETP.NE.AND.EX P2, PT, RZ, UR5, PT, P0 ;  /* 0x00000005ff007c0c */ /* 0x000fe2000bf45300 */
[----:B------:R-:W-:Y:S01]  /*19670*/  ULDC.64 UR4, c[0x0][0xa00] ;  /* 0x0002800000047ab9 */ /* 0x000fe20000000a00 */
[----:B------:R-:W-:Y:S01]  /*19680*/  ISETP.NE.AND.EX P1, PT, RZ, UR7, PT, P1 ;  /* 0x00000007ff007c0c */ /* 0x000fe2000bf25310 */
[----:B------:R-:W-:Y:S01]  /*19690*/  IMAD.MOV.U32 R6, RZ, RZ, RZ ;  /* 0x000000ffff067224 */ /* 0x000fe200078e00ff */
[----:B------:R-:W-:Y:S01]  /*196a0*/  ISETP.NE.U32.AND P0, PT, RZ, UR4, PT ;  /* 0x00000004ff007c0c */ /* 0x000fe2000bf05070 */
[----:B-1----:R-:W0:Y:S03]  /*196b0*/  LDC.64 R2, c[0x0][0xa10] ;  /* 0x00028400ff027b82 */ /* 0x002e260000000a00 */
[----:B------:R-:W-:-:S05]  /*196c0*/  ISETP.NE.AND.EX P0, PT, RZ, UR5, PT, P0 ;  /* 0x00000005ff007c0c */ /* 0x000fca000bf05300 */
[----:B------:R-:W1:Y:S08]  /*196d0*/  @P2 LDC.64 R8, c[0x0][0xa18] ;  /* 0x00028600ff082b82 */ /* 0x000e700000000a00 */
[----:B---3--:R-:W3:Y:S01]  /*196e0*/  @P0 LDG.E R0, desc[UR42][R4.64] ;  /* 0x0000002a04000981 */ /* 0x008ee2000c1e1900 */
[----:B------:R-:W-:Y:S01]  /*196f0*/  ULDC UR4, c[0x0][0x288] ;  /* 0x0000a20000047ab9 */ /* 0x000fe20000000800 */
[----:B0-----:R-:W-:-:S05]  /*19700*/  IMAD.WIDE R2, R27, 0x4, R2 ;  /* 0x000000041b027825 */ /* 0x001fca00078e0202 */
[----:B-----5:R-:W5:Y:S01]  /*19710*/  @P1 LDG.E R6, desc[UR42][R2.64] ;  /* 0x0000002a02061981 */ /* 0x020f62000c1e1900 */
[----:B-1----:R-:W-:-:S03]  /*19720*/  @P2 IMAD.WIDE R8, R27, 0x4, R8 ;  /* 0x000000041b082825 */ /* 0x002fc600078e0208 */
[----:B---3--:R0:W-:Y:S02]  /*19730*/  STL [R1+0x2c], R0 ;  /* 0x00002c0001007387 */ /* 0x0081e40000100800 */
[----:B0-----:R-:W-:Y:S01]  /*19740*/  IMAD.U32 R0, RZ, RZ, UR4 ;  /* 0x00000004ff007e24 */ /* 0x001fe2000f8e00ff */
[----:B------:R-:W-:-:S05]  /*19750*/  ULDC.64 UR4, c[0x0][0x418] ;  /* 0x0001060000047ab9 */ /* 0x000fca0000000a00 */
[----:B------:R0:W3:Y:S01]  /*19760*/  @P2 LDG.E R0, desc[UR42][R8.64] ;  /* 0x0000002a08002981 */ /* 0x0000e2000c1e1900 */
[----:B------:R-:W-:-:S03]  /*19770*/  UISETP.NE.U32.AND UP0, UPT, UR4, URZ, UPT ;  /* 0x0000003f0400728c */ /* 0x000fc6000bf05070 */
[----:B------:R-:W-:Y:S01]  /*19780*/  ULDC UR4, c[0x0][0x424] ;  /* 0x0001090000047ab9 */ /* 0x000fe20000000800 */
[----:B------:R-:W-:-:S03]  /*19790*/  UISETP.NE.AND.EX UP0, UPT, UR5, URZ, UPT, UP0 ;  /* 0x0000003f0500728c */ /* 0x000fc6000bf05300 */
[----:B------:R-:W-:Y:S01]  /*197a0*/  ULDC UR5, c[0x0][0x2f0] ;  /* 0x0000bc0000057ab9 */ /* 0x000fe20000000800 */
[----:B------:R-:W-:-:S04]  /*197b0*/  USEL UR4, UR4, 0x1, UP0 ;  /* 0x0000000104047887 */ /* 0x000fc80008000000 */
[----:B------:R-:W-:-:S03]  /*197c0*/  UIMAD UR4, UR4, UR5, URZ ;  /* 0x00000005040472a4 */ /* 0x000fc6000f8e023f */
[----:B------:R-:W-:Y:S02]  /*197d0*/  ULDC UR5, c[0x0][0x348] ;  /* 0x0000d20000057ab9 */ /* 0x000fe40000000800 */
[----:B0-----:R-:W-:Y:S02]  /*197e0*/  IMAD.U32 R8, RZ, RZ, UR5 ;  /* 0x00000005ff087e24 */ /* 0x001fe4000f8e00ff */
[----:B------:R-:W-:Y:S01]  /*197f0*/  IMAD.U32 R7, RZ, RZ, UR4 ;  /* 0x00000004ff077e24 */ /* 0x000fe2000f8e00ff */
[----:B---3--:R0:W-:Y:S04]  /*19800*/  STL [R1+0x28], R0 ;  /* 0x0000280001007387 */ /* 0x0081e80000100800 */
[----:B--2---:R0:W-:Y:S01]  /*19810*/  STL [R1+0x1c], R10 ;  /* 0x00001c0a01007387 */ /* 0x0041e20000100800 */
[----:B------:R-:W-:Y:S01]  /*19820*/  IMAD.MOV.U32 R13, RZ, RZ, R0 ;  /* 0x000000ffff0d7224 */ /* 0x000fe200078e0000 */
[----:B------:R-:W-:Y:S06]  /*19830*/  @P2 BRA `(.L_x_1798) ;  /* 0x0000000000142947 */ /* 0x000fec0003800000 */
[----:B------:R-:W-:Y:S05]  /*19840*/  @!P0 BRA `(.L_x_1798) ;  /* 0x0000000000108947 */ /* 0x000fea0003800000 */
[----:B0-----:R-:W2:Y:S04]  /*19850*/  LDG.E R0, desc[UR42][R4.64] ;  /* 0x0000002a04007981 */ /* 0x001ea8000c1e1900 */
[----:B------:R-:W2:Y:S02]  /*19860*/  LDG.E R9, desc[UR42][R4.64+0x4] ;  /* 0x0000042a04097981 */ /* 0x000ea4000c1e1900 */
[----:B--2---:R-:W-:-:S05]  /*19870*/  IMAD.IADD R13, R9, 0x1, -R0 ;  /* 0x00000001090d7824 */ /* 0x004fca00078e0a00 */
[----:B------:R1:W-:Y:S02]  /*19880*/  STL [R1+0x28], R13 ;  /* 0x0000280d01007387 */ /* 0x0003e40000100800 */
.L_x_1798:
[----:B------:R-:W-:Y:S01]  /*19890*/  ULDC.64 UR4, c[0x0][0xa20] ;  /* 0x0002880000047ab9 */ /* 0x000fe20000000a00 */
[C---:B0-----:R-:W-:Y:S02]  /*198a0*/  LOP3.LUT R0, R26.reuse, 0xff000000, RZ, 0xc0, !PT ;  /* 0xff0000001a007812 */ /* 0x041fe400078ec0ff */
[----:B------:R-:W-:Y:S02]  /*198b0*/  ISETP.NE.U32.AND P0, PT, RZ, UR4, PT ;  /* 0x00000004ff007c0c */ /* 0x000fe4000bf05070 */
[----:B------:R-:W-:Y:S02]  /*198c0*/  SHF.R.U32.HI R0, RZ, 0x8, R0 ;  /* 0x00000008ff007819 */ /* 0x000fe40000011600 */
[----:B------:R-:W-:Y:S02]  /*198d0*/  ISETP.NE.AND.EX P0, PT, RZ, UR5, PT, P0 ;  /* 0x00000005ff007c0c */ /* 0x000fe4000bf05300 */
[C---:B------:R-:W-:Y:S02]  /*198e0*/  LOP3.LUT R4, R26.reuse, 0xff0000, RZ, 0xc0, !PT ;  /* 0x00ff00001a047812 */ /* 0x040fe400078ec0ff */
[----:B------:R-:W-:-:S02]  /*198f0*/  LOP3.LUT R17, R26, 0xffff, RZ, 0xc0, !PT ;  /* 0x0000ffff1a117812 */ /* 0x000fc400078ec0ff */
[----:B------:R-:W-:-:S07]  /*19900*/  LEA.HI R0, R4, R0, RZ, 0x10 ;  /* 0x0000000004007211 */ /* 0x000fce00078f80ff */
[----:B------:R-:W-:Y:S05]  /*19910*/  @!P0 BRA `(.L_x_1799) ;  /* 0x0000000000108947 */ /* 0x000fea0003800000 */
[----:B------:R-:W0:Y:S02]  /*19920*/  LDC.64 R4, c[0x0][0xa20] ;  /* 0x00028800ff047b82 */ /* 0x000e240000000a00 */
[----:B0-----:R-:W-:-:S05]  /*19930*/  IMAD.WIDE R4, R27, 0x4, R4 ;  /* 0x000000041b047825 */ /* 0x001fca00078e0204 */
[----:B------:R0:W5:Y:S01]  /*19940*/  LDG.E R7, desc[UR42][R4.64] ;  /* 0x0000002a04077981 */ /* 0x000162000c1e1900 */
[----:B------:R-:W-:Y:S05]  /*19950*/  BRA `(.L_x_1800) ;  /* 0x0000000000247947 */ /* 0x000fea0003800000 */
.L_x_1799:
        /* <DEDUP_REMOVED lines=9> */
.L_x_1800:
[----:B0-----:R-:W2:Y:S04]  /*199f0*/  @P1 LDG.E R4, desc[UR42][R2.64] ;  /* 0x0000002a02041981 */ /* 0x001ea8000c1e1900 */
[----:B------:R0:W2:Y:S01]  /*19a00*/  @P1 LDG.E R5, desc[UR42][R2.64+0x4] ;  /* 0x0000042a02051981 */ /* 0x0000a2000c1e1900 */
[----:B------:R-:W-:Y:S02]  /*19a10*/  IMAD R25, R25, 0xc0, RZ ;  /* 0x000000c019197824 */ /* 0x000fe400078e02ff */
[----:B-----5:R-:W-:Y:S02]  /*19a20*/  IMAD.IADD R7, R7, 0x1, -R10 ;  /* 0x0000000107077824 */ /* 0x020fe400078e0a0a */
[----:B------:R-:W-:Y:S01]  /*19a30*/  VIADD R9, R25, 0xbf ;  /* 0x000000bf19097836 */ /* 0x000fe20000000000 */
[----:B0-----:R-:W0:Y:S02]  /*19a40*/  LDC R2, c[0x0][0x448] ;  /* 0x00011200ff027b82 */ /* 0x001e240000000800 */
[----:B0-----:R-:W-:-:S13]  /*19a50*/  ISETP.NE.AND P2, PT, R2, 0x1, PT ;  /* 0x000000010200780c */ /* 0x001fda0003f45270 */
[----:B------:R-:W0:Y:S08]  /*19a60*/  @P2 LDC R3, c[0x0][0x44c] ;  /* 0x00011300ff032b82 */ /* 0x000e300000000800 */
[----:B------:R-:W3:Y:S01]  /*19a70*/  @P2 LDC R2, c[0x0][0x450] ;  /* 0x00011400ff022b82 */ /* 0x000ee20000000800 */
[----:B0-----:R-:W-:-:S05]  /*19a80*/  @P2 IMAD.HI.U32 R3, R9, R3, RZ ;  /* 0x0000000309032227 */ /* 0x001fca00078e00ff */
[----:B---3--:R-:W-:Y:S01]  /*19a90*/  @P2 SHF.R.U32.HI R9, RZ, R2, R3 ;  /* 0x00000002ff092219 */ /* 0x008fe20000011603 */
[----:B--2---:R-:W-:-:S04]  /*19aa0*/  @P1 IMAD.IADD R8, R5, 0x1, -R4 ;  /* 0x0000000105081824 */ /* 0x004fc800078e0a04 */
[----:B------:R-:W-:-:S04]  /*19ab0*/  IMAD.IADD R12, R7, 0x1, R8 ;  /* 0x00000001070c7824 */ /* 0x000fc800078e0208 */
[C---:B------:R-:W-:Y:S01]  /*19ac0*/  VIADD R21, R12.reuse, 0x7f ;  /* 0x0000007f0c157836 */ /* 0x040fe20000000000 */
[----:B------:R0:W-:Y:S01]  /*19ad0*/  STL [R1+0x14], R12 ;  /* 0x0000140c01007387 */ /* 0x0001e20000100800 */
[----:B------:R-:W-:-:S03]  /*19ae0*/  IADD3 R10, R12, 0x1, -R13 ;  /* 0x000000010c0a7810 */ /* 0x000fc60007ffe80d */
[----:B------:R-:W-:Y:S02]  /*19af0*/  SHF.R.S32.HI R2, RZ, 0x1f, R21 ;  /* 0x0000001fff027819 */ /* 0x000fe40000011415 */
[----:B------:R-:W-:Y:S02]  /*19b00*/  IMAD.IADD R9, R10, 0x1, R9 ;  /* 0x000000010a097824 */ /* 0x000fe400078e0209 */
[----:B------:R-:W-:Y:S02]  /*19b10*/  LEA.HI R21, R2, R21, RZ, 0x7 ;  /* 0x0000001502157211 */ /* 0x000fe400078f38ff */
[----:B------:R-:W2:Y:S02]  /*19b20*/  LDC.64 R2, c[0x0][0x9e0] ;  /* 0x00027800ff027b82 */ /* 0x000ea40000000a00 */
[----:B------:R-:W-:Y:S02]  /*19b30*/  SHF.R.S32.HI R21, RZ, 0x7, R21 ;  /* 0x00000007ff157819 */ /* 0x000fe40000011415 */
[----:B--2---:R-:W-:Y:S01]  /*19b40*/  ISETP.GE.AND P3, PT, R3, 0x1, PT ;  /* 0x000000010300780c */ /* 0x004fe20003f66270 */
[----:B------:R-:W-:-:S12]  /*19b50*/  IMAD.IADD R2, R9, 0x1, R2 ;  /* 0x0000000109027824 */ /* 0x000fd800078e0202 */
[----:B0-----:R-:W-:Y:S05]  /*19b60*/  @!P3 BRA `(.L_x_1801) ;  /* 0x000000000048b947 */ /* 0x001fea0003800000 */
        /* <DEDUP_REMOVED lines=11> */
.L_x_1803:
[----:B------:R-:W-:-:S13]  /*19c20*/  ISETP.NE.AND P0, PT, R3, 0x1, PT ;  /* 0x000000010300780c */ /* 0x000fda0003f05270 */
[----:B------:R-:W0:Y:S02]  /*19c30*/  @P0 LDC.64 R4, c[0x0][0x9e8] ;  /* 0x00027a00ff040b82 */ /* 0x000e240000000a00 */
[----:B0-----:R-:W-:-:S05]  /*19c40*/  @P0 IMAD.HI.U32 R4, R11, R4, RZ ;  /* 0x000000040b040227 */ /* 0x001fca00078e00ff */
[----:B------:R-:W-:-:S07]  /*19c50*/  @P0 SHF.R.U32.HI R11, RZ, R5, R4 ;  /* 0x00000005ff0b0219 */ /* 0x000fce0000011604 */
.L_x_1804:
[----:B------:R-:W-:Y:S05]  /*19c60*/  BSYNC B0 ;  /* 0x0000000000007941 */ /* 0x000fea0003800000 */
.L_x_1802:
[----:B------:R-:W-:-:S05]  /*19c70*/  IMAD R11, R11, R3, R3 ;  /* 0x000000030b0b7224 */ /* 0x000fca00078e0203 */
[----:B------:R-:W-:-:S07]  /*19c80*/  VIMNMX R2, R2, R11, PT ;  /* 0x0000000b02027248 */ /* 0x000fce0003fe0100 */
.L_x_1801:
[----:B------:R-:W0:Y:S01]  /*19c90*/  @P2 LDC R9, c[0x0][0x44c] ;  /* 0x00011300ff092b82 */ /* 0x000e220000000800 */
[----:B------:R-:W-:Y:S01]  /*19ca0*/  VIADD R2, R2, 0x7f ;  /* 0x0000007f02027836 */ /* 0x000fe20000000000 */
[----:B------:R-:W-:Y:S01]  /*19cb0*/  ULDC UR4, c[0x0][0x9dc] ;  /* 0x0002770000047ab9 */ /* 0x000fe20000000800 */
[----:B------:R-:W-:Y:S02]  /*19cc0*/  IMAD.MOV.U32 R4, RZ, RZ, R25 ;  /* 0x000000ffff047224 */ /* 0x000fe400078e0019 */
[----:B------:R-:W-:-:S03]  /*19cd0*/  IMAD.IADD R20, R12, 0x1, -R13 ;  /* 0x000000010c147824 */ /* 0x000fc600078e0a0d */
[----:B------:R-:W2:Y:S01]  /*19ce0*/  @P2 LDC R5, c[0x0][0x450] ;  /* 0x00011400ff052b82 */ /* 0x000ea20000000800 */
[----:B0-----:R-:W-:-:S05]  /*19cf0*/  @P2 IMAD.HI.U32 R9, R25, R9, RZ ;  /* 0x0000000919092227 */ /* 0x001fca00078e00ff */
[----:B--2---:R-:W-:Y:S02]  /*19d00*/  @P2 SHF.R.U32.HI R4, RZ, R5, R9 ;  /* 0x00000005ff042219 */ /* 0x004fe40000011609 */
[----:B------:R-:W-:-:S03]  /*19d10*/  SHF.R.S32.HI R5, RZ, 0x1f, R2 ;  /* 0x0000001fff057819 */ /* 0x000fc60000011402 */
[----:B------:R-:W-:Y:S01]  /*19d20*/  IMAD.IADD R11, R20, 0x1, R4 ;  /* 0x00000001140b7824 */ /* 0x000fe200078e0204 */
[----:B------:R-:W-:-:S03]  /*19d30*/  LEA.HI R5, R5, R2, RZ, 0x7 ;  /* 0x0000000205057211 */ /* 0x000fc600078f38ff */
[----:B------:R-:W-:Y:S01]  /*19d40*/  VIADD R2, R11, -UR4 ;  /* 0x800000040b027c36 */ /* 0x000fe20008000000 */
        /* <DEDUP_REMOVED lines=13> */
.L_x_1807:
[----:B------:R-:W-:-:S13]  /*19e20*/  ISETP.NE.AND P0, PT, R3, 0x1, PT ;  /* 0x000000010300780c */ /* 0x000fda0003f05270 */
[----:B------:R-:W0:Y:S02]  /*19e30*/  @P0 LDC.64 R4, c[0x0][0x9e8] ;  /* 0x00027a00ff040b82 */ /* 0x000e240000000a00 */
[----:B0-----:R-:W-:-:S05]  /*19e40*/  @P0 IMAD.HI.U32 R4, R11, R4, RZ ;  /* 0x000000040b040227 */ /* 0x001fca00078e00ff */
[----:B------:R-:W-:-:S07]  /*19e50*/  @P0 SHF.R.U32.HI R11, RZ, R5, R4 ;  /* 0x00000005ff0b0219 */ /* 0x000fce0000011604 */
.L_x_1808:
[----:B------:R-:W-:Y:S05]  /*19e60*/  BSYNC B0 ;  /* 0x0000000000007941 */ /* 0x000fea0003800000 */
.L_x_1806:
[----:B------:R-:W-:-:S05]  /*19e70*/  IMAD R3, R11, R3, RZ ;  /* 0x000000030b037224 */ /* 0x000fca00078e02ff */
[----:B------:R-:W-:-:S07]  /*19e80*/  VIMNMX R2, R2, R3, !PT ;  /* 0x0000000302027248 */ /* 0x000fce0007fe0100 */
.L_x_1805:
[----:B------:R-:W-:Y:S01]  /*19e90*/  SHF.R.S32.HI R3, RZ, 0x1f, R2 ;  /* 0x0000001fff037819 */ /* 0x000fe20000011402 */
[----:B------:R-:W-:Y:S01]  /*19ea0*/  BSSY B0, `(.L_x_1809) ;  /* 0x0000027000007945 */ /* 0x000fe20003800000 */
[----:B------:R-:W-:Y:S02]  /*19eb0*/  LOP3.LUT R19, R0, 0xff, RZ, 0xc0, !PT ;  /* 0x000000ff00137812 */ /* 0x000fe400078ec0ff */
[----:B------:R-:W-:Y:S01]  /*19ec0*/  LEA.HI R3, R3, R2, RZ, 0x7 ;  /* 0x0000000203037211 */ /* 0x000fe200078f38ff */
[----:B------:R-:W-:Y:S01]  /*19ed0*/  IMAD.MOV.U32 R2, RZ, RZ, RZ ;  /* 0x000000ffff027224 */ /* 0x000fe200078e00ff */
[----:B------:R-:W-:Y:S02]  /*19ee0*/  SHF.R.U32.HI R0, RZ, 0x10, R0 ;  /* 0x00000010ff007819 */ /* 0x000fe40000011600 */
[----:B------:R-:W-:-:S04]  /*19ef0*/  SHF.R.S32.HI R3, RZ, 0x7, R3 ;  /* 0x00000007ff037819 */ /* 0x000fc80000011403 */
[----:B------:R-:W-:-:S04]  /*19f00*/  VIMNMX R4, RZ, R3, !PT ;  /* 0x00000003ff047248 */ /* 0x000fc80007fe0100 */
[----:B------:R-:W-:-:S13]  /*19f10*/  ISETP.GT.AND P0, PT, R9, R4, PT ;  /* 0x000000040900720c */ /* 0x000fda0003f04270 */
[----:B------:R-:W-:Y:S05]  /*19f20*/  @!P0 BRA `(.L_x_1810) ;  /* 0x0000000000788947 */ /* 0x000fea0003800000 */
[----:B------:R-:W-:Y:S01]  /*19f30*/  ISETP.NE.AND P0, PT, R0, RZ, PT ;  /* 0x000000ff0000720c */ /* 0x000fe20003f05270 */
[----:B------:R-:W-:-:S03]  /*19f40*/  ULDC UR4, c[0x0][0x9f0] ;  /* 0x00027c0000047ab9 */ /* 0x000fc60000000800 */
[----:B------:R-:W-:-:S04]  /*19f50*/  SEL R5, R0, UR4, P0 ;  /* 0x0000000400057c07 */ /* 0x000fc80008000000 */
[----:B------:R-:W-:Y:S02]  /*19f60*/  IABS R11, R5 ;  /* 0x00000005000b7213 */ /* 0x000fe40000000000 */
[----:B------:R-:W-:Y:S02]  /*19f70*/  IADD3 R12, R5, -0x1, R9 ;  /* 0xffffffff050c7810 */ /* 0x000fe40007ffe009 */
[----:B------:R-:W0:Y:S03]  /*19f80*/  I2F.RP R2, R11 ;  /* 0x0000000b00027306 */ /* 0x000e260000209400 */
[----:B------:R-:W-:-:S05]  /*19f90*/  IMAD.IADD R12, R12, 0x1, -R4 ;  /* 0x000000010c0c7824 */ /* 0x000fca00078e0a04 */
[----:B0-----:R-:W0:Y:S02]  /*19fa0*/  MUFU.RCP R2, R2 ;  /* 0x0000000200027308 */ /* 0x001e240000001000 */
[----:B0-----:R-:W-:-:S06]  /*19fb0*/  VIADD R2, R2, 0xffffffe ;  /* 0x0ffffffe02027836 */ /* 0x001fcc0000000000 */
[----:B------:R0:W2:Y:S02]  /*19fc0*/  F2I.FTZ.U32.TRUNC.NTZ R3, R2 ;  /* 0x0000000200037305 */ /* 0x0000a4000021f000 */
[----:B0-----:R-:W-:-:S04]  /*19fd0*/  LOP3.LUT R2, R12, R5, RZ, 0x3c, !PT ;  /* 0x000000050c027212 */ /* 0x001fc800078e3cff */
[----:B------:R-:W-:Y:S01]  /*19fe0*/  ISETP.GE.AND P3, PT, R2, RZ, PT ;  /* 0x000000ff0200720c */ /* 0x000fe20003f66270 */
[----:B--2---:R-:W-:-:S04]  /*19ff0*/  IMAD.MOV R2, RZ, RZ, -R3 ;  /* 0x000000ffff027224 */ /* 0x004fc800078e0a03 */
[----:B-1----:R-:W-:Y:S02]  /*1a000*/  IMAD R13, R2, R11, RZ ;  /* 0x0000000b020d7224 */ /* 0x002fe400078e02ff */
[----:B------:R-:W-:-:S04]  /*1a010*/  IMAD.MOV.U32 R2, RZ, RZ, RZ ;  /* 0x000000ffff027224 */ /* 0x000fc800078e00ff */
[----:B------:R-:W-:Y:S01]  /*1a020*/  IMAD.HI.U32 R13, R3, R13, R2 ;  /* 0x0000000d030d7227 */ /* 0x000fe200078e0002 */
[----:B------:R-:W-:Y:S02]  /*1a030*/  IABS R2, R5 ;  /* 0x0000000500027213 */ /* 0x000fe40000000000 */
[----:B------:R-:W-:-:S03]  /*1a040*/  IABS R3, R12 ;  /* 0x0000000c00037213 */ /* 0x000fc60000000000 */
[----:B------:R-:W-:-:S04]  /*1a050*/  IMAD.MOV R2, RZ, RZ, -R2 ;  /* 0x000000ffff027224 */ /* 0x000fc800078e0a02 */
        /* <DEDUP_REMOVED lines=11> */
.L_x_1810:
[----:B------:R-:W-:Y:S05]  /*1a110*/  BSYNC B0 ;  /* 0x0000000000007941 */ /* 0x000fea0003800000 */
.L_x_1809:
[-C--:B------:R-:W-:Y:S01]  /*1a120*/  IMAD R4, R19, R2.reuse, R4 ;  /* 0x0000000213047224 */ /* 0x080fe200078e0204 */
[----:B------:R-:W-:Y:S04]  /*1a130*/  BSSY B0, `(.L_x_1811) ;  /* 0x00000dc000007945 */ /* 0x000fe80003800000 */
[C---:B------:R-:W-:Y:S01]  /*1a140*/  VIADDMNMX R2, R4.reuse, R2, R9, PT ;  /* 0x0000000204027246 */ /* 0x040fe20003800109 */
[----:B------:R-:W-:-:S04]  /*1a150*/  IMAD R4, R4, 0x80, -R7 ;  /* 0x0000008004047824 */ /* 0x000fc800078e0a07 */
[----:B------:R-:W-:Y:S01]  /*1a160*/  IMAD R2, R2, 0x80, -R7 ;  /* 0x0000008002027824 */ /* 0x000fe200078e0a07 */
[----:B------:R-:W-:-:S04]  /*1a170*/  VIMNMX R4, RZ, R4, !PT ;  /* 0x00000004ff047248 */ /* 0x000fc80007fe0100 */
[----:B------:R-:W-:Y:S02]  /*1a180*/  VIMNMX R2, R2, R8, PT ;  /* 0x0000000802027248 */ /* 0x000fe40003fe0100 */
[----:B------:R-:W-:Y:S02]  /*1a190*/  SHF.R.U32.HI R3, RZ, 0x7, R4 ;  /* 0x00000007ff037819 */ /* 0x000fe40000011604 */
[----:B------:R-:W-:-:S13]  /*1a1a0*/  ISETP.GT.AND P0, PT, R2, R4, PT ;  /* 0x000000040200720c */ /* 0x000fda0003f04270 */
[----:B------:R-:W-:-:S05]  /*1a1b0*/  @P0 VIADD R2, R2, 0x7f ;  /* 0x0000007f02020836 */ /* 0x000fca0000000000 */
[----:B------:R-:W-:-:S04]  /*1a1c0*/  @P0 SHF.R.S32.HI R4, RZ, 0x1f, R2 ;  /* 0x0000001fff040819 */ /* 0x000fc80000011402 */
[----:B------:R-:W-:Y:S01]  /*1a1d0*/  @P0 LEA.HI R2, R4, R2, RZ, 0x7 ;  /* 0x0000000204020211 */ /* 0x000fe200078f38ff */
[----:B------:R-:W-:-:S03]  /*1a1e0*/  IMAD.MOV.U32 R4, RZ, RZ, R3 ;  /* 0x000000ffff047224 */ /* 0x000fc600078e0003 */
        /* <DEDUP_REMOVED lines=10> */
[----:B------:R0:W2:Y:S02]  /*1a290*/  SHFL.IDX PT, R14, R5, RZ, 0x1f ;  /* 0x00001fff050e7589 */ /* 0x0000a400000e0000 */
.L_x_2004:
[----:B--2---:R-:W-:Y:S02]  /*1a2a0*/  ISETP.NE.AND P0, PT, R14, RZ, PT ;  /* 0x000000ff0e00720c */ /* 0x004fe40003f05270 */
[----:B------:R-:W-:-:S11]  /*1a2b0*/  PLOP3.LUT P6, PT, PT, PT, PT, 0x8, 0x0 ;  /* 0x000000000000781c */ /* 0x000fd60003fce170 */
[----:B------:R-:W-:Y:S05]  /*1a2c0*/  @P0 BRA `(.L_x_1814) ;  /* 0x00000000000c0947 */ /* 0x000fea0003800000 */
[----:B------:R-:W-:-:S03]  /*1a2d0*/  UMOV UR4, 0xffffffff ;  /* 0xffffffff00047882 */ /* 0x000fc60000000000 */
[----:B------:R-:W-:Y:S05]  /*1a2e0*/  BRA.DIV UR4, `(.L_x_1815) ;  /* 0x0000008204307947 */ /* 0x000fea000b800000 */
[----:B------:R-:W-:-:S13]  /*1a2f0*/  ELECT P6, URZ, PT ;  /* 0x00000000003f782f */ /* 0x000fda00038c0000 */
.L_x_1814:
        /* <DEDUP_REMOVED lines=9> */
.L_x_2007:
[----:B------:R-:W-:Y:S05]  /*1a390*/  BSYNC B1 ;  /* 0x0000000000017941 */ /* 0x000fea0003800000 */
.L_x_1816:
        /* <DEDUP_REMOVED lines=11> */
.L_x_2008:
[----:B------:R-:W-:Y:S05]  /*1a450*/  BSYNC B2 ;  /* 0x0000000000027941 */ /* 0x000fea0003800000 */
.L_x_1820:
[----:B------:R-:W-:Y:S04]  /*1a460*/  BSSY B2, `(.L_x_1822) ;  /* 0x0000009000027945 */ /* 0x000fe80003800000 */
[----:B------:R-:W-:Y:S05]  /*1a470*/  @P1 BRA `(.L_x_1823) ;  /* 0x00000000001c1947 */ /* 0x000fea0003800000 */
[----:B------:R-:W2:Y:S02]  /*1a480*/  S2R R8, SR_TID.X ;  /* 0x0000000000087919 */ /* 0x000ea40000002100 */
[----:B--2---:R-:W-:Y:S01]  /*1a490*/  LOP3.LUT R9, R8, 0x1f, RZ, 0xc0, !PT ;  /* 0x0000001f08097812 */ /* 0x004fe200078ec0ff */
[----:B------:R-:W-:-:S03]  /*1a4a0*/  IMAD.MOV.U32 R8, RZ, RZ, 0x4000 ;  /* 0x00004000ff087424 */ /* 0x000fc600078e00ff */
[----:B------:R-:W-:Y:S01]  /*1a4b0*/  ISETP.NE.AND P0, PT, R9, RZ, PT ;  /* 0x000000ff0900720c */ /* 0x000fe20003f05270 */
[----:B------:R2:W-:-:S12]  /*1a4c0*/  SYNCS.ARRIVE.TRANS64 RZ, [R5+URZ+0x16890], R8 ;  /* 0x0168900805ff79a7 */ /* 0x0005d8000800003f */
[----:B--2---:R-:W-:Y:S05]  /*1a4d0*/  @!P0 BRA `(.L_x_1823) ;  /* 0x0000000000048947 */ /* 0x004fea0003800000 */
[----:B------:R-:W-:Y:S01]  /*1a4e0*/  BPT.TRAP 0x1 ;  /* 0x000000040000795c */ /* 0x000fe20000300000 */
.L_x_1823:
[----:B------:R-:W-:Y:S05]  /*1a4f0*/  BSYNC B2 ;  /* 0x0000000000027941 */ /* 0x000fea0003800000 */
.L_x_1822:
[----:B-1----:R-:W-:Y:S01]  /*1a500*/  IMAD.MOV.U32 R13, RZ, RZ, RZ ;  /* 0x000000ffff0d7224 */ /* 0x002fe200078e00ff */
[----:B------:R-:W-:Y:S01]  /*1a510*/  UIADD3 UR4, UP0, UR40, 0x570, URZ ;  /* 0x0000057028047890 */ /* 0x000fe2000ff1e03f */
[----:B------:R-:W-:Y:S01]  /*1a520*/  IMAD R8, R4, 0x80, R6 ;  /* 0x0000008004087824 */ /* 0x000fe200078e0206 */
[----:B------:R-:W-:Y:S01]  /*1a530*/  PLOP3.LUT P0, PT, PT, PT, PT, 0x80, 0x0 ;  /* 0x000000000000781c */ /* 0x000fe20003f0f070 */
[----:B------:R-:W-:Y:S01]  /*1a540*/  IMAD R9, R29, 0x4000, R16 ;  /* 0x000040001d097824 */ /* 0x000fe200078e0210 */
[----:B------:R-:W-:Y:S01]  /*1a550*/  R2UR UR10, R13 ;  /* 0x000000000d0a72ca */ /* 0x000fe200000e0000 */
[----:B------:R-:W-:Y:S01]  /*1a560*/  VIADD R8, R8, 0xffffff80 ;  /* 0xffffff8008087836 */ /* 0x000fe20000000000 */
[----:B------:R-:W-:Y:S01]  /*1a570*/  UIADD3.X UR5, URZ, UR41, URZ, UP0, !UPT ;  /* 0x000000293f057290 */ /* 0x000fe200087fe43f */
[----:B------:R-:W-:Y:S01]  /*1a580*/  VIADD R9, R9, 0xe400 ;  /* 0x0000e40009097836 */ /* 0x000fe20000000000 */
[----:B------:R-:W-:Y:S01]  /*1a590*/  UMOV UR6, 0x0 ;  /* 0x0000000000067882 */ /* 0x000fe20000000000 */
[----:B------:R-:W-:Y:S01]  /*1a5a0*/  IMAD.SHL.U32 R12, R29, 0x2000, RZ ;  /* 0x000020001d0c7824 */ /* 0x000fe200078e00ff */
[----:B------:R-:W-:Y:S01]  /*1a5b0*/  UMOV UR7, 0x12f00000 ;  /* 0x12f0000000077882 */ /* 0x000fe20000000000 */
[----:B------:R-:W-:-:S08]  /*1a5c0*/  VIADD R11, R5, 0x16890 ;  /* 0x00016890050b7836 */ /* 0x000fd00000000000 */
.L_x_1824:
        /* <DEDUP_REMOVED lines=13> */
.L_x_2009:
[----:B------:R-:W-:Y:S05]  /*1a6a0*/  BSYNC B2 ;  /* 0x0000000000027941 */ /* 0x000fea0003800000 */
.L_x_1825:
        /* <DEDUP_REMOVED lines=11> */
.L_x_1828:
[----:B------:R-:W-:Y:S05]  /*1a760*/  BSYNC B2 ;  /* 0x0000000000027941 */ /* 0x000fea0003800000 */
.L_x_1827:
[----:B------:R-:W-:Y:S01]  /*1a770*/  R2UR UR10, R13 ;  /* 0x000000000d0a72ca */ /* 0x000fe200000e0000 */
[----:B------:R-:W-:Y:S01]  /*1a780*/  IMAD R12, R12, 0x2, R16 ;  /* 0x000000020c0c7824 */ /* 0x000fe200078e0210 */
[----:B------:R-:W-:Y:S01]  /*1a790*/  R2UR UR6, R14 ;  /* 0x000000000e0672ca */ /* 0x000fe200000e0000 */
[----:B------:R-:W-:Y:S01]  /*1a7a0*/  UIADD3 UR4, UP0, UR40, 0x670, URZ ;  /* 0x0000067028047890 */ /* 0x000fe2000ff1e03f */
[----:B------:R-:W-:Y:S01]  /*1a7b0*/  R2UR UR7, R15 ;  /* 0x000000000f0772ca */ /* 0x000fe200000e0000 */
[----:B01----:R-:W-:Y:S01]  /*1a7c0*/  VIADD R5, R5, 0x168b0 ;  /* 0x000168b005057836 */ /* 0x003fe20000000000 */
[----:B------:R-:W-:Y:S01]  /*1a7d0*/  PLOP3.LUT P0, PT, PT, PT, PT, 0x80, 0x0 ;  /* 0x000000000000781c */ /* 0x000fe20003f0f070 */
[----:B------:R-:W-:Y:S01]  /*1a7e0*/  VIADD R12, R12, 0x400 ;  /* 0x000004000c0c7836 */ /* 0x000fe20000000000 */
[----:B------:R-:W-:-:S12]  /*1a7f0*/  UIADD3.X UR5, URZ, UR41, URZ, UP0, !UPT ;  /* 0x000000293f057290 */ /* 0x000fd800087fe43f */
.L_x_1829:
        /* <DEDUP_REMOVED lines=9> */
[----:B--2---:R-:W-:Y:S05]  /*1a890*/  @P0 BRA.U.ANY `(.L_x_1829) ;  /* 0xfffffffd00d80947 */ /* 0x004fea000393ffff */
.L_x_1819:
[----:B------:R-:W-:Y:S05]  /*1a8a0*/  BSYNC B1 ;  /* 0x0000000000017941 */ /* 0x000fea0003800000 */
.L_x_1818:
        /* <DEDUP_REMOVED lines=11> */
.L_x_1842:
[----:B------:R-:W-:Y:S05]  /*1a960*/  YIELD ;  /* 0x0000000000007946 */ /* 0x000fea0003800000 */
[----:B------:R-:W-:Y:S04]  /*1a970*/  BSSY B1, `(.L_x_1830) ;  /* 0x000004d000017945 */ /* 0x000fe80003800000 */
[----:B--2---:R-:W-:Y:S05]  /*1a980*/  @!P6 BRA `(.L_x_1831) ;  /* 0x00000004002ce947 */ /* 0x004fea0003800000 */
[----:B0-----:R-:W2:Y:S01]  /*1a990*/  LDL R7, [R1+0x4] ;  /* 0x0000040001077983 */ /* 0x001ea20000100800 */
[----:B------:R-:W0:Y:S02]  /*1a9a0*/  S2R R5, SR_TID.X ;  /* 0x0000000000057919 */ /* 0x000e240000002100 */
[----:B0-----:R-:W-:Y:S01]  /*1a9b0*/  LOP3.LUT R8, R5, 0x7f, RZ, 0xc0, !PT ;  /* 0x0000007f05087812 */ /* 0x001fe200078ec0ff */
[----:B------:R-:W-:Y:S01]  /*1a9c0*/  IMAD R5, R29, 0x8, R16 ;  /* 0x000000081d057824 */ /* 0x000fe200078e0210 */
[----:B------:R-:W-:Y:S02]  /*1a9d0*/  BSSY B2, `(.L_x_1832) ;  /* 0x0000005000027945 */ /* 0x000fe40003800000 */
[----:B------:R-:W-:Y:S02]  /*1a9e0*/  ISETP.NE.AND P2, PT, R8, RZ, PT ;  /* 0x000000ff0800720c */ /* 0x000fe40003f45270 */
[----:B--2---:R-:W-:-:S04]  /*1a9f0*/  SHF.L.U32 R7, R7, 0x1f, RZ ;  /* 0x0000001f07077819 */ /* 0x004fc800000006ff */
[----:B------:R-:W0:Y:S02]  /*1aa00*/  SYNCS.PHASECHK.TRANS64.TRYWAIT P1, [R5+URZ+0x168a0], R7 ;  /* 0x0168a007050075a7 */ /* 0x000e24000802017f */
[----:B0-----:R-:W-:Y:S05]  /*1aa10*/  @!P1 BRA `(.L_x_1833) ;  /* 0x0000007800c09947 */ /* 0x001fea0003800000 */
.L_x_2010:
[----:B------:R-:W-:Y:S05]  /*1aa20*/  BSYNC B2 ;  /* 0x0000000000027941 */ /* 0x000fea0003800000 */
.L_x_1832:
        /* <DEDUP_REMOVED lines=9> */
.L_x_1835:
[----:B------:R-:W-:Y:S05]  /*1aac0*/  BSYNC B2 ;  /* 0x0000000000027941 */ /* 0x000fea0003800000 */
.L_x_1834:
        /* <DEDUP_REMOVED lines=10> */
[----:B------:R-:W-:-:S10]  /*1ab70*/  UMOV UR7, 0x12f00000 ;  /* 0x12f0000000077882 */ /* 0x000fd40000000000 */
.L_x_1836:
        /* <DEDUP_REMOVED lines=13> */
.L_x_2011:
[----:B------:R-:W-:Y:S05]  /*1ac50*/  BSYNC B2 ;  /* 0x0000000000027941 */ /* 0x000fea0003800000 */
.L_x_1837:
        /* <DEDUP_REMOVED lines=11> */
.L_x_1840:
[----:B------:R-:W-:Y:S05]  /*1ad10*/  BSYNC B2 ;  /* 0x0000000000027941 */ /* 0x000fea0003800000 */
.L_x_1839:
[----:B------:R-:W-:Y:S01]  /*1ad20*/  R2UR UR10, R13 ;  /* 0x000000000d0a72ca */ /* 0x000fe200000e0000 */
[----:B------:R-:W-:Y:S01]  /*1ad30*/  UIADD3 UR4, UP0, UR40, 0x670, URZ ;  /* 0x0000067028047890 */ /* 0x000fe2000ff1e03f */
[----:B------:R-:W-:Y:S01]  /*1ad40*/  R2UR UR6, R14 ;  /* 0x000000000e0672ca */ /* 0x000fe200000e0000 */
[----:B------:R-:W-:Y:S01]  /*1ad50*/  VIADD R8, R8, 0x400 ;  /* 0x0000040008087836 */ /* 0x000fe20000000000 */
[----:B------:R-:W-:Y:S01]  /*1ad60*/  R2UR UR7, R15 ;  /* 0x000000000f0772ca */ /* 0x000fe200000e0000 */
[----:B01----:R-:W-:Y:S01]  /*1ad70*/  VIADD R5, R5, 0x168b0 ;  /* 0x000168b005057836 */ /* 0x003fe20000000000 */
[----:B------:R-:W-:Y:S01]  /*1ad80*/  PLOP3.LUT P1, PT, PT, PT, PT, 0x80, 0x0 ;  /* 0x000000000000781c */ /* 0x000fe20003f2f070 */
[----:B------:R-:W-:-:S12]  /*1ad90*/  UIADD3.X UR5, URZ, UR41, URZ, UP0, !UPT ;  /* 0x000000293f057290 */ /* 0x000fd800087fe43f */
.L_x_1841:
        /* <DEDUP_REMOVED lines=10> */
.L_x_1831:
[----:B------:R-:W-:Y:S05]  /*1ae40*/  BSYNC B1 ;  /* 0x0000000000017941 */ /* 0x000fea0003800000 */
.L_x_1830:
[----:B0-----:R-:W2:Y:S01]  /*1ae50*/  LDL.LU R7, [R1+0x4] ;  /* 0x0000040001077983 */ /* 0x001ea20000300800 */
        /* <DEDUP_REMOVED lines=9> */
.L_x_1812:
[----:B------:R-:W-:Y:S05]  /*1aef0*/  BSYNC B0 ;  /* 0x0000000000007941 */ /* 0x000fea0003800000 */
.L_x_1811:
[----:B------:R-:W3:Y:S01]  /*1af00*/  LDC R2, c[0x0][0x448] ;  /* 0x00011200ff027b82 */ /* 0x000ee20000000800 */
[----:B------:R-:W-:Y:S01]  /*1af10*/  VIADD R3, R25, 0xbf ;  /* 0x000000bf19037836 */ /* 0x000fe20000000000 */
[----:B------:R-:W-:Y:S06]  /*1af20*/  @!P0 WARPSYNC.ALL ;  /* 0x0000000000008948 */ /* 0x000fec0003800000 */
[----:B------:R-:W-:Y:S01]  /*1af30*/  @!P0 BAR.SYNC.DEFER_BLOCKING 0xc, 0x200 ;  /* 0x0308000000008b1d */ /* 0x000fe20000010000 */
[----:B---3--:R-:W-:-:S13]  /*1af40*/  ISETP.NE.AND P1, PT, R2, 0x1, PT ;  /* 0x000000010200780c */ /* 0x008fda0003f25270 */
[----:B------:R-:W3:Y:S08]  /*1af50*/  @P1 LDC R4, c[0x0][0x44c] ;  /* 0x00011300ff041b82 */ /* 0x000ef00000000800 */
[----:B------:R-:W4:Y:S01]  /*1af60*/  @P1 LDC R2, c[0x0][0x450] ;  /* 0x00011400ff021b82 */ /* 0x000f220000000800 */
[----:B---3--:R-:W-:-:S05]  /*1af70*/  @P1 IMAD.HI.U32 R4, R3, R4, RZ ;  /* 0x0000000403041227 */ /* 0x008fca00078e00ff */
[----:B----4-:R-:W-:-:S05]  /*1af80*/  @P1 SHF.R.U32.HI R3, RZ, R2, R4 ;  /* 0x00000002ff031219 */ /* 0x010fca0000011604 */
[----:B------:R-:W-:Y:S02]  /*1af90*/  IMAD.IADD R10, R10, 0x1, R3 ;  /* 0x000000010a0a7824 */ /* 0x000fe400078e0203 */
[----:B------:R-:W3:Y:S02]  /*1afa0*/  LDC.64 R2, c[0x0][0x9e0] ;  /* 0x00027800ff027b82 */ /* 0x000ee40000000a00 */
[----:B---3--:R-:W-:Y:S01]  /*1afb0*/  ISETP.GE.AND P2, PT, R3, 0x1, PT ;  /* 0x000000010300780c */ /* 0x008fe20003f46270 */
[----:B------:R-:W-:-:S12]  /*1afc0*/  IMAD.IADD R2, R10, 0x1, R2 ;  /* 0x000000010a027824 */ /* 0x000fd800078e0202 */
[----:B------:R-:W-:Y:S05]  /*1afd0*/  @!P2 BRA `(.L_x_1843) ;  /* 0x000000000048a947 */ /* 0x000fea0003800000 */
[C---:B------:R-:W-:Y:S01]  /*1afe0*/  ISETP.GT.AND P0, PT, R10.reuse, RZ, PT ;  /* 0x000000ff0a00720c */ /* 0x040fe20003f04270 */
[----:B------:R-:W-:Y:S01]  /*1aff0*/  BSSY B0, `(.L_x_1844) ;  /* 0x000000e000007945 */ /* 0x000fe20003800000 */
[----:B------:R-:W-:-:S11]  /*1b000*/  VIADD R6, R10, 0xffffffff ;  /* 0xffffffff0a067836 */ /* 0x000fd60000000000 */
[----:B------:R-:W-:Y:S05]  /*1b010*/  @P0 BRA `(.L_x_1845) ;  /* 0x00000000001c0947 */ /* 0x000fea0003800000 */
[----:B------:R-:W-:Y:S01]  /*1b020*/  ISETP.NE.AND P0, PT, R3, 0x1, PT ;  /* 0x000000010300780c */ /* 0x000fe20003f05270 */
[----:B------:R-:W-:-:S12]  /*1b030*/  IMAD.MOV R6, RZ, RZ, -R10 ;  /* 0x000000ffff067224 */ /* 0x000fd800078e0a0a */
[----:B------:R-:W3:Y:S02]  /*1b040*/  @P0 LDC.64 R4, c[0x0][0x9e8] ;  /* 0x00027a00ff040b82 */ /* 0x000ee40000000a00 */
[----:B---3--:R-:W-:-:S05]  /*1b050*/  @P0 IMAD.HI.U32 R4, R6, R4, RZ ;  /* 0x0000000406040227 */ /* 0x008fca00078e00ff */
[----:B------:R-:W-:-:S04]  /*1b060*/  @P0 SHF.R.U32.HI R6, RZ, R5, R4 ;  /* 0x00000005ff060219 */ /* 0x000fc80000011604 */
[----:B------:R-:W-:Y:S01]  /*1b070*/  LOP3.LUT R6, RZ, R6, RZ, 0x33, !PT ;  /* 0x00000006ff067212 */ /* 0x000fe200078e33ff */
[----:B------:R-:W-:Y:S06]  /*1b080*/  BRA `(.L_x_1846) ;  /* 0x0000000000107947 */ /* 0x000fec0003800000 */
.L_x_1845:
[----:B------:R-:W-:-:S13]  /*1b090*/  ISETP.NE.AND P0, PT, R3, 0x1, PT ;  /* 0x000000010300780c */ /* 0x000fda0003f05270 */
[----:B------:R-:W3:Y:S02]  /*1b0a0*/  @P0 LDC.64 R4, c[0x0][0x9e8] ;  /* 0x00027a00ff040b82 */ /* 0x000ee40000000a00 */
[----:B---3--:R-:W-:-:S05]  /*1b0b0*/  @P0 IMAD.HI.U32 R4, R6, R4, RZ ;  /* 0x0000000406040227 */ /* 0x008fca00078e00ff */
[----:B------:R-:W-:-:S07]  /*1b0c0*/  @P0 SHF.R.U32.HI R6, RZ, R5, R4 ;  /* 0x00000005ff060219 */ /* 0x000fce0000011604 */
.L_x_1846:
[----:B------:R-:W-:Y:S05]  /*1b0d0*/  BSYNC B0 ;  /* 0x0000000000007941 */ /* 0x000fea0003800000 */
.L_x_1844:
[----:B------:R-:W-:-:S05]  /*1b0e0*/  IMAD R6, R6, R3, R3 ;  /* 0x0000000306067224 */ /* 0x000fca00078e0203 */
[----:B------:R-:W-:-:S07]  /*1b0f0*/  VIMNMX R2, R2, R6, PT ;  /* 0x0000000602027248 */ /* 0x000fce0003fe0100 */
.L_x_1843:
[----:B------:R-:W-:Y:S01]  /*1b100*/  VIADD R2, R2, 0x7f ;  /* 0x0000007f02027836 */ /* 0x000fe20000000000 */
[----:B------:R-:W-:Y:S01]  /*1b110*/  ULDC UR4, c[0x0][0x9dc] ;  /* 0x0002770000047ab9 */ /* 0x000fe20000000800 */
[----:B------:R-:W-:-:S03]  /*1b120*/  IMAD.MOV.U32 R5, RZ, RZ, R25 ;  /* 0x000000ffff057224 */ /* 0x000fc600078e0019 */
[----:B------:R-:W-:-:S04]  /*1b130*/  SHF.R.S32.HI R4, RZ, 0x1f, R2 ;  /* 0x0000001fff047819 */ /* 0x000fc80000011402 */
[----:B------:R-:W-:Y:S02]  /*1b140*/  LEA.HI R4, R4, R2, RZ, 0x7 ;  /* 0x0000000204047211 */ /* 0x000fe400078f38ff */
[----:B------:R-:W3:Y:S02]  /*1b150*/  @P1 LDC R2, c[0x0][0x450] ;  /* 0x00011400ff021b82 */ /* 0x000ee40000000800 */
[----:B------:R-:W-:-:S04]  /*1b160*/  SHF.R.S32.HI R4, RZ, 0x7, R4 ;  /* 0x00000007ff047819 */ /* 0x000fc80000011404 */
[----:B------:R-:W-:Y:S02]  /*1b170*/  VIMNMX R21, R21, R4, PT ;  /* 0x0000000415157248 */ /* 0x000fe40003fe0100 */
[----:B------:R-:W4:Y:S02]  /*1b180*/  @P1 LDC R4, c[0x0][0x44c] ;  /* 0x00011300ff041b82 */ /* 0x000f240000000800 */
[----:B----4-:R-:W-:-:S05]  /*1b190*/  @P1 IMAD.HI.U32 R4, R25, R4, RZ ;  /* 0x0000000419041227 */ /* 0x010fca00078e00ff */
[----:B---3--:R-:W-:-:S05]  /*1b1a0*/  @P1 SHF.R.U32.HI R5, RZ, R2, R4 ;  /* 0x00000002ff051219 */ /* 0x008fca0000011604 */
        /* <DEDUP_REMOVED lines=8> */
[----:B------:R-:W3:Y:S02]  /*1b230*/  @P0 LDC.64 R4, c[0x0][0x9e8] ;  /* 0x00027a00ff040b82 */ /* 0x000ee40000000a00 */
[----:B---3--:R-:W-:-:S05]  /*1b240*/  @P0 IMAD.HI.U32 R4, R6, R4, RZ ;  /* 0x0000000406040227 */ /* 0x008fca00078e00ff */
[----:B------:R-:W-:-:S04]  /*1b250*/  @P0 SHF.R.U32.HI R6, RZ, R5, R4 ;  /* 0x00000005ff060219 */ /* 0x000fc80000011604 */
[----:B------:R-:W-:Y:S01]  /*1b260*/  LOP3.LUT R6, RZ, R6, RZ, 0x33, !PT ;  /* 0x00000006ff067212 */ /* 0x000fe200078e33ff */
[----:B------:R-:W-:Y:S06]  /*1b270*/  BRA `(.L_x_1850) ;  /* 0x0000000000107947 */ /* 0x000fec0003800000 */
.L_x_1849:
[----:B------:R-:W-:-:S13]  /*1b280*/  ISETP.NE.AND P0, PT, R3, 0x1, PT ;  /* 0x000000010300780c */ /* 0x000fda0003f05270 */
[----:B------:R-:W3:Y:S02]  /*1b290*/  @P0 LDC.64 R4, c[0x0][0x9e8] ;  /* 0x00027a00ff040b82 */ /* 0x000ee40000000a00 */
[----:B---3--:R-:W-:-:S05]  /*1b2a0*/  @P0 IMAD.HI.U32 R4, R6, R4, RZ ;  /* 0x0000000406040227 */ /* 0x008fca00078e00ff */
[----:B------:R-:W-:-:S07]  /*1b2b0*/  @P0 SHF.R.U32.HI R6, RZ, R5, R4 ;  /* 0x00000005ff060219 */ /* 0x000fce0000011604 */
.L_x_1850:
[----:B------:R-:W-:Y:S05]  /*1b2c0*/  BSYNC B0 ;  /* 0x0000000000007941 */ /* 0x000fea0003800000 */
.L_x_1848:
[----:B------:R-:W-:-:S05]  /*1b2d0*/  IMAD R3, R6, R3, RZ ;  /* 0x0000000306037224 */ /* 0x000fca00078e02ff */
[----:B------:R-:W-:-:S07]  /*1b2e0*/  VIMNMX R2, R2, R3, !PT ;  /* 0x0000000302027248 */ /* 0x000fce0007fe0100 */
.L_x_1847:
[----:B------:R-:W-:Y:S01]  /*1b2f0*/  ISETP.NE.AND P1, PT, R0, RZ, PT ;  /* 0x000000ff0000720c */ /* 0x000fe20003f25270 */
[----:B------:R-:W-:Y:S01]  /*1b300*/  BSSY B0, `(.L_x_1851) ;  /* 0x0000024000007945 */ /* 0x000fe20003800000 */
[----:B------:R-:W-:-:S04]  /*1b310*/  SHF.R.S32.HI R3, RZ, 0x1f, R2 ;  /* 0x0000001fff037819 */ /* 0x000fc80000011402 */
[----:B------:R-:W-:Y:S01]  /*1b320*/  LEA.HI R3, R3, R2, RZ, 0x7 ;  /* 0x0000000203037211 */ /* 0x000fe200078f38ff */
[----:B------:R-:W-:-:S03]  /*1b330*/  IMAD.MOV.U32 R2, RZ, RZ, RZ ;  /* 0x000000ffff027224 */ /* 0x000fc600078e00ff */
[----:B------:R-:W-:-:S03]  /*1b340*/  SHF.R.S32.HI R3, RZ, 0x7, R3 ;  /* 0x00000007ff037819 */ /* 0x000fc60000011403 */
[----:B------:R-:W3:Y:S01]  /*1b350*/  @!P1 LDC R0, c[0x0][0x9f0] ;  /* 0x00027c00ff009b82 */ /* 0x000ee20000000800 */
[----:B------:R-:W-:-:S04]  /*1b360*/  VIMNMX R4, RZ, R3, !PT ;  /* 0x00000003ff047248 */ /* 0x000fc80007fe0100 */
[----:B------:R-:W-:-:S13]  /*1b370*/  ISETP.GT.AND P0, PT, R21, R4, PT ;  /* 0x000000041500720c */ /* 0x000fda0003f04270 */
[----:B------:R-:W-:Y:S05]  /*1b380*/  @!P0 BRA `(.L_x_1852) ;  /* 0x00000000006c8947 */ /* 0x000fea0003800000 */
[-C--:B---3--:R-:W-:Y:S02]  /*1b390*/  IABS R5, R0.reuse ;  /* 0x0000000000057213 */ /* 0x088fe40000000000 */
[----:B0-2---:R-:W-:Y:S02]  /*1b3a0*/  IABS R7, R0 ;  /* 0x0000000000077213 */ /* 0x005fe40000000000 */
[----:B------:R-:W0:Y:S03]  /*1b3b0*/  I2F.RP R2, R5 ;  /* 0x0000000500027306 */ /* 0x000e260000209400 */
[----:B------:R-:W-:-:S05]  /*1b3c0*/  IMAD.MOV R7, RZ, RZ, -R7 ;  /* 0x000000ffff077224 */ /* 0x000fca00078e0a07 */
[----:B0-----:R-:W0:Y:S02]  /*1b3d0*/  MUFU.RCP R2, R2 ;  /* 0x0000000200027308 */ /* 0x001e240000001000 */
[----:B0-----:R-:W-:-:S06]  /*1b3e0*/  VIADD R2, R2, 0xffffffe ;  /* 0x0ffffffe02027836 */ /* 0x001fcc0000000000 */
[----:B------:R-:W0:Y:S02]  /*1b3f0*/  F2I.FTZ.U32.TRUNC.NTZ R3, R2 ;  /* 0x0000000200037305 */ /* 0x000e24000021f000 */
[----:B0-----:R-:W-:-:S04]  /*1b400*/  IMAD.MOV R2, RZ, RZ, -R3 ;  /* 0x000000ffff027224 */ /* 0x001fc800078e0a03 */
[----:B------:R-:W-:Y:S02]  /*1b410*/  IMAD R6, R2, R5, RZ ;  /* 0x0000000502067224 */ /* 0x000fe400078e02ff */
[----:B------:R-:W-:-:S04]  /*1b420*/  IMAD.MOV.U32 R2, RZ, RZ, RZ ;  /* 0x000000ffff027224 */ /* 0x000fc800078e00ff */
[----:B------:R-:W-:Y:S01]  /*1b430*/  IMAD.HI.U32 R6, R3, R6, R2 ;  /* 0x0000000603067227 */ /* 0x000fe200078e0002 */
[----:B------:R-:W-:-:S05]  /*1b440*/  IADD3 R3, R0, -0x1, R21 ;  /* 0xffffffff00037810 */ /* 0x000fca0007ffe015 */
[----:B------:R-:W-:-:S05]  /*1b450*/  IMAD.IADD R3, R3, 0x1, -R4 ;  /* 0x0000000103037824 */ /* 0x000fca00078e0a04 */
[----:B------:R-:W-:Y:S02]  /*1b460*/  IABS R2, R3 ;  /* 0x0000000300027213 */ /* 0x000fe40000000000 */
[----:B------:R-:W-:-:S03]  /*1b470*/  LOP3.LUT R3, R3, R0, RZ, 0x3c, !PT ;  /* 0x0000000003037212 */ /* 0x000fc600078e3cff */
[----:B------:R-:W-:Y:S01]  /*1b480*/  IMAD.HI.U32 R6, R6, R2, RZ ;  /* 0x0000000206067227 */ /* 0x000fe200078e00ff */
[----:B------:R-:W-:-:S03]  /*1b490*/  ISETP.GE.AND P2, PT, R3, RZ, PT ;  /* 0x000000ff0300720c */ /* 0x000fc60003f46270 */
        /* <DEDUP_REMOVED lines=10> */
.L_x_1852:
[----:B------:R-:W-:Y:S05]  /*1b540*/  BSYNC B0 ;  /* 0x0000000000007941 */ /* 0x000fea0003800000 */
.L_x_1851:
[-C--:B---3--:R-:W-:Y:S01]  /*1b550*/  IMAD R0, R19, R2.reuse, R4 ;  /* 0x0000000213007224 */ /* 0x088fe200078e0204 */
[----:B------:R-:W-:Y:S04]  /*1b560*/  BSSY B7, `(.L_x_1853) ;  /* 0x000039c000077945 */ /* 0x000fe80003800000 */
[----:B------:R-:W-:Y:S01]  /*1b570*/  VIADDMNMX R23, R0, R2, R21, PT ;  /* 0x0000000200177246 */ /* 0x000fe20003800115 */
[----:B------:R3:W-:Y:S03]  /*1b580*/  STL [R1+0x18], R0 ;  /* 0x0000180001007387 */ /* 0x0007e60000100800 */
[----:B------:R-:W-:Y:S01]  /*1b590*/  ISETP.GT.AND P0, PT, R23, R0, PT ;  /* 0x000000001700720c */ /* 0x000fe20003f04270 */
[----:B------:R3:W-:-:S12]  /*1b5a0*/  STL [R1+0x38], R23 ;  /* 0x0000381701007387 */ /* 0x0007d80000100800 */
[----:B---3--:R-:W-:Y:S05]  /*1b5b0*/  @P0 BRA `(.L_x_1854) ;  /* 0x0000000000440947 */ /* 0x008fea0003800000 */
[----:B------:R-:W3:Y:S02]  /*1b5c0*/  S2R R0, SR_TID.X ;  /* 0x0000000000007919 */ /* 0x000ee40000002100 */
[----:B---3--:R-:W-:-:S04]  /*1b5d0*/  LOP3.LUT R0, R0, 0x7f, RZ, 0xc0, !PT ;  /* 0x0000007f00007812 */ /* 0x008fc800078ec0ff */
[----:B------:R-:W-:-:S13]  /*1b5e0*/  ISETP.NE.AND P0, PT, R0, RZ, PT ;  /* 0x000000ff0000720c */ /* 0x000fda0003f05270 */
[----:B------:R-:W-:Y:S05]  /*1b5f0*/  @P0 BRA `(.L_x_1855) ;  /* 0x0000003800480947 */ /* 0x000fea0003800000 */
[----:B------:R-:W3:Y:S01]  /*1b600*/  S2R R5, SR_LANEID ;  /* 0x0000000000057919 */ /* 0x000ee20000000000 */
[----:B------:R-:W-:Y:S01]  /*1b610*/  VOTEU.ANY UR4, UPT, PT ;  /* 0x0000000000047886 */ /* 0x000fe200038e0100 */
[----:B------:R-:W4:Y:S01]  /*1b620*/  LDC.64 R2, c[0x0][0xc60] ;  /* 0x00031800ff027b82 */ /* 0x000f220000000a00 */
[----:B------:R-:W3:Y:S02]  /*1b630*/  FLO.U32 R0, UR4 ;  /* 0x0000000400007d00 */ /* 0x000ee400080e0000 */
[----:B---3--:R-:W-:-:S06]  /*1b640*/  ISETP.EQ.U32.AND P0, PT, R0, R5, PT ;  /* 0x000000050000720c */ /* 0x008fcc0003f02070 */
[----:B------:R-:W4:Y:S07]  /*1b650*/  POPC R5, UR4 ;  /* 0x0000000400057d09 */ /* 0x000f2e0008000000 */
[----:B----4-:R-:W3:Y:S01]  /*1b660*/  @P0 ATOMG.E.ADD.STRONG.GPU PT, R3, desc[UR42][R2.64], R5 ;  /* 0x00000005020309a8 */ /* 0x010ee200081ee1ea */
[----:B------:R-:W4:Y:S02]  /*1b670*/  S2R R4, SR_LTMASK ;  /* 0x0000000000047919 */ /* 0x000f240000003900 */
[----:B----4-:R-:W-:-:S04]  /*1b680*/  LOP3.LUT R4, R4, UR4, RZ, 0xc0, !PT ;  /* 0x0000000404047c12 */ /* 0x010fc8000f8ec0ff */
[----:B0-2---:R-:W0:Y:S01]  /*1b690*/  POPC R7, R4 ;  /* 0x0000000400077309 */ /* 0x005e220000000000 */
[----:B---3--:R-:W0:Y:S02]  /*1b6a0*/  SHFL.IDX PT, R0, R3, R0, 0x1f ;  /* 0x00001f0003007589 */ /* 0x008e2400000e0000 */
[----:B0-----:R-:W-:Y:S01]  /*1b6b0*/  IADD3 R24, R0, UR36, R7 ;  /* 0x0000002400187c10 */ /* 0x001fe2000fffe007 */
[----:B------:R-:W-:Y:S06]  /*1b6c0*/  BRA `(.L_x_1855) ;  /* 0x0000003800147947 */ /* 0x000fec0003800000 */
.L_x_1854:
        /* <DEDUP_REMOVED lines=9> */
[----:B------:R-:W3:Y:S01]  /*1b760*/  LDC.64 R2, c[0x4][R2] ;  /* 0x0100000002027b82 */ /* 0x000ee20000000a00 */
[----:B------:R-:W-:Y:S02]  /*1b770*/  IMAD.U32 R5, RZ, RZ, UR7 ;  /* 0x00000007ff057e24 */ /* 0x000fe4000f8e00ff */
[----:B------:R-:W-:Y:S02]  /*1b780*/  IMAD.U32 R6, RZ, RZ, UR8 ;  /* 0x00000008ff067e24 */ /* 0x000fe4000f8e00ff */
[----:B0-2---:R-:W-:-:S02]  /*1b790*/  IMAD.U32 R7, RZ, RZ, UR9 ;  /* 0x00000009ff077e24 */ /* 0x005fc4000f8e00ff */
[----:B------:R-:W-:Y:S02]  /*1b7a0*/  IMAD.U32 R10, RZ, RZ, UR4 ;  /* 0x00000004ff0a7e24 */ /* 0x000fe4000f8e00ff */
[----:B------:R-:W-:Y:S02]  /*1b7b0*/  IMAD.U32 R11, RZ, RZ, UR5 ;  /* 0x00000005ff0b7e24 */ /* 0x000fe4000f8e00ff */
[----:B------:R-:W-:Y:S02]  /*1b7c0*/  IMAD.MOV.U32 R8, RZ, RZ, 0x70 ;  /* 0x00000070ff087424 */ /* 0x000fe400078e00ff */
[----:B------:R-:W-:Y:S02]  /*1b7d0*/  IMAD.MOV.U32 R12, RZ, RZ, 0x1 ;  /* 0x00000001ff0c7424 */ /* 0x000fe400078e00ff */
[----:B-1----:R-:W-:-:S07]  /*1b7e0*/  IMAD.MOV.U32 R13, RZ, RZ, RZ ;  /* 0x000000ffff0d7224 */ /* 0x002fce00078e00ff */
[----:B------:R-:W-:-:S07]  /*1b7f0*/  LEPC R20, `(.L_x_1857) ;  /* 0x000000001014794e */ /* 0x000fce0000000000 */
[----:B---3--:R-:W-:Y:S05]  /*1b800*/  CALL.ABS.NOINC R2 ;  /* 0x0000000002007343 */ /* 0x008fea0003c00000 */
.L_x_1857:
[----:B------:R-:W-:Y:S05]  /*1b810*/  BSYNC B6 ;  /* 0x0000000000067941 */ /* 0x000fea0003800000 */
.L_x_1856:
        /* <DEDUP_REMOVED lines=8> */
[----:B------:R3:W4:Y:S01]  /*1b8a0*/  LDC.64 R2, c[0x4][R19] ;  /* 0x0100000013027b82 */ /* 0x0007220000000a00 */
[----:B------:R-:W-:Y:S02]  /*1b8b0*/  IMAD.U32 R4, RZ, RZ, UR6 ;  /* 0x00000006ff047e24 */ /* 0x000fe4000f8e00ff */
[----:B------:R-:W-:Y:S02]  /*1b8c0*/  IMAD.U32 R5, RZ, RZ, UR7 ;  /* 0x00000007ff057e24 */ /* 0x000fe4000f8e00ff */
[----:B------:R-:W-:Y:S02]  /*1b8d0*/  IMAD.U32 R6, RZ, RZ, UR8 ;  /* 0x00000008ff067e24 */ /* 0x000fe4000f8e00ff */
[----:B0-2---:R-:W-:-:S02]  /*1b8e0*/  IMAD.U32 R7, RZ, RZ, UR9 ;  /* 0x00000009ff077e24 */ /* 0x005fc4000f8e00ff */
[----:B------:R-:W-:Y:S02]  /*1b8f0*/  IMAD.U32 R10, RZ, RZ, UR4 ;  /* 0x00000004ff0a7e24 */ /* 0x000fe4000f8e00ff */
[----:B------:R-:W-:Y:S02]  /*1b900*/  IMAD.U32 R11, RZ, RZ, UR5 ;  /* 0x00000005ff0b7e24 */ /* 0x000fe4000f8e00ff */
[----:B------:R-:W-:Y:S02]  /*1b910*/  IMAD.MOV.U32 R8, RZ, RZ, 0x70 ;  /* 0x00000070ff087424 */ /* 0x000fe400078e00ff */
[----:B------:R-:W-:Y:S02]  /*1b920*/  IMAD.MOV.U32 R12, RZ, RZ, 0x1 ;  /* 0x00000001ff0c7424 */ /* 0x000fe400078e00ff */
[----:B-1-3--:R-:W-:-:S07]  /*1b930*/  IMAD.MOV.U32 R13, RZ, RZ, RZ ;  /* 0x000000ffff0d7224 */ /* 0x00afce00078e00ff */
[----:B------:R-:W-:-:S07]  /*1b940*/  LEPC R20, `(.L_x_1860) ;  /* 0x000000001014794e */ /* 0x000fce0000000000 */
[----:B----4-:R-:W-:Y:S05]  /*1b950*/  CALL.ABS.NOINC R2 ;  /* 0x0000000002007343 */ /* 0x010fea0003c00000 */
.L_x_1860:
        /* <DEDUP_REMOVED lines=15> */
.L_x_1859:
[----:B------:R-:W-:Y:S05]  /*1ba50*/  BSYNC B6 ;  /* 0x0000000000067941 */ /* 0x000fea0003800000 */
.L_x_1858:
[----:B------:R-:W-:Y:S01]  /*1ba60*/  ULDC.64 UR4, c[0x0][0x9f8] ;  /* 0x00027e0000047ab9 */ /* 0x000fe20000000a00 */
[----:B------:R-:W3:Y:S01]  /*1ba70*/  LDL R20, [R1+0x14] ;  /* 0x0000140001147983 */ /* 0x000ee20000100800 */
[----:B------:R-:W-:-:S03]  /*1ba80*/  ISETP.NE.U32.AND P0, PT, RZ, UR4, PT ;  /* 0x00000004ff007c0c */ /* 0x000fc6000bf05070 */
[----:B------:R-:W4:Y:S01]  /*1ba90*/  LDL R19, [R1+0x1c] ;  /* 0x00001c0001137983 */ /* 0x000f220000100800 */
[----:B------:R-:W-:Y:S01]  /*1baa0*/  ISETP.NE.AND.EX P0, PT, RZ, UR5, PT, P0 ;  /* 0x00000005ff007c0c */ /* 0x000fe2000bf05300 */
[----:B0-2---:R-:W-:Y:S01]  /*1bab0*/  IMAD.MOV.U32 R7, RZ, RZ, R27 ;  /* 0x000000ffff077224 */ /* 0x005fe200078e001b */
[----:B------:R-:W0:Y:S01]  /*1bac0*/  LDC R6, c[0x0][0x430] ;  /* 0x00010c00ff067b82 */ /* 0x000e220000000800 */
[----:B------:R-:W2:Y:S10]  /*1bad0*/  S2R R21, SR_TID.X ;  /* 0x0000000000157919 */ /* 0x000eb40000002100 */
[----:B------:R-:W1:Y:S02]  /*1bae0*/  @P0 LDC.64 R2, c[0x0][0x9f8] ;  /* 0x00027e00ff020b82 */ /* 0x000e640000000a00 */
[----:B-1----:R-:W-:-:S05]  /*1baf0*/  @P0 IMAD.WIDE R2, R27, 0x4, R2 ;  /* 0x000000041b020825 */ /* 0x002fca00078e0202 */
[----:B------:R1:W4:Y:S01]  /*1bb00*/  @P0 LDG.E R7, desc[UR42][R2.64] ;  /* 0x0000002a02070981 */ /* 0x000322000c1e1900 */
[----:B0-----:R-:W-:Y:S01]  /*1bb10*/  ISETP.NE.AND P1, PT, R6, 0x1, PT ;  /* 0x000000010600780c */ /* 0x001fe20003f25270 */
[----:B------:R-:W-:Y:S01]  /*1bb20*/  VIADD R23, R23, 0xffffffff ;  /* 0xffffffff17177836 */ /* 0x000fe20000000000 */
[----:B--2---:R-:W-:Y:S01]  /*1bb30*/  LOP3.LUT R21, R21, 0x7f, RZ, 0xc0, !PT ;  /* 0x0000007f15157812 */ /* 0x004fe200078ec0ff */
[----:B------:R-:W0:Y:S02]  /*1bb40*/  S2R R22, SR_TID.X ;  /* 0x0000000000167919 */ /* 0x000e240000002100 */
[----:B------:R-:W-:Y:S01]  /*1bb50*/  IMAD.SHL.U32 R8, R23, 0x80, RZ ;  /* 0x0000008017087824 */ /* 0x000fe200078e00ff */
[----:B------:R-:W-:-:S07]  /*1bb60*/  SHF.R.U32.HI R21, RZ, 0x3, R21 ;  /* 0x00000003ff157819 */ /* 0x000fce0000011615 */
[----:B-1----:R-:W1:Y:S08]  /*1bb70*/  @P1 LDC R3, c[0x0][0x434] ;  /* 0x00010d00ff031b82 */ /* 0x002e700000000800 */
[----:B------:R-:W2:Y:S01]  /*1bb80*/  @P1 LDC R2, c[0x0][0x438] ;  /* 0x00010e00ff021b82 */ /* 0x000ea20000000800 */
[----:B0-----:R-:W-:-:S05]  /*1bb90*/  IMAD.SHL.U32 R22, R22, 0x10, RZ ;  /* 0x0000001016167824 */ /* 0x001fca00078e00ff */
[----:B------:R-:W-:-:S04]  /*1bba0*/  LOP3.LUT R22, R22, 0x70, RZ, 0xc0, !PT ;  /* 0x0000007016167812 */ /* 0x000fc800078ec0ff */
[----:B------:R-:W-:-:S04]  /*1bbb0*/  LOP3.LUT R0, R8, R21, R22, 0xfe, !PT ;  /* 0x0000001508007212 */ /* 0x000fc800078efe16 */
[C---:B---3--:R-:W-:Y:S01]  /*1bbc0*/  ISETP.GE.AND P0, PT, R0.reuse, R20, PT ;  /* 0x000000140000720c */ /* 0x048fe20003f06270 */
[----:B----4-:R-:W-:-:S04]  /*1bbd0*/  IMAD.IADD R0, R0, 0x1, R19 ;  /* 0x0000000100007824 */ /* 0x010fc800078e0213 */
[----:B-1----:R-:W-:-:S04]  /*1bbe0*/  @P1 IMAD.HI.U32 R3, R0, R3, RZ ;  /* 0x0000000300031227 */ /* 0x002fc800078e00ff */
[----:B------:R-:W-:Y:S01]  /*1bbf0*/  IMAD.MOV.U32 R4, RZ, RZ, R0 ;  /* 0x000000ffff047224 */ /* 0x000fe200078e0000 */
[----:B--2---:R-:W-:-:S03]  /*1bc00*/  @P1 SHF.R.U32.HI R4, RZ, R2, R3 ;  /* 0x00000002ff041219 */ /* 0x004fc60000011603 */
[----:B------:R-:W0:Y:S02]  /*1bc10*/  @!P0 LDC.64 R2, c[0x0][0x428] ;  /* 0x00010a00ff028b82 */ /* 0x000e240000000a00 */
[----:B------:R-:W-:-:S04]  /*1bc20*/  IMAD.MOV R5, RZ, RZ, -R4 ;  /* 0x000000ffff057224 */ /* 0x000fc800078e0a04 */
[----:B------:R-:W-:Y:S01]  /*1bc30*/  IMAD R0, R6, R5, R0 ;  /* 0x0000000506007224 */ /* 0x000fe200078e0200 */
[--C-:B------:R-:W-:Y:S02]  /*1bc40*/  @!P0 SHF.R.S32.HI R5, RZ, 0x1f, R4.reuse ;  /* 0x0000001fff058819 */ /* 0x100fe40000011404 */
[----:B------:R-:W-:Y:S01]  /*1bc50*/  SHF.R.S32.HI R9, RZ, 0x1f, R7 ;  /* 0x0000001fff097819 */ /* 0x000fe20000011407 */
[-C--:B0-----:R-:W-:Y:S01]  /*1bc60*/  @!P0 IMAD.WIDE.U32 R4, R7, R2.reuse, R4 ;  /* 0x0000000207048225 */ /* 0x081fe200078e0004 */
[----:B------:R0:W-:Y:S03]  /*1bc70*/  STL [R1+0xc], R7 ;  /* 0x00000c0701007387 */ /* 0x0001e60000100800 */
[----:B------:R-:W-:Y:S01]  /*1bc80*/  @!P0 IMAD R6, R9, R2, RZ ;  /* 0x0000000209068224 */ /* 0x000fe200078e02ff */
[----:B------:R1:W-:Y:S03]  /*1bc90*/  STL [R1+0x20], R9 ;  /* 0x0000200901007387 */ /* 0x0003e60000100800 */
[----:B------:R-:W-:-:S02]  /*1bca0*/  @!P0 IMAD R6, R7, R3, R6 ;  /* 0x0000000307068224 */ /* 0x000fc400078e0206 */
[----:B------:R-:W2:Y:S02]  /*1bcb0*/  @!P0 LDC.64 R2, c[0x0][0x418] ;  /* 0x00010600ff028b82 */ /* 0x000ea40000000a00 */
[----:B------:R-:W-:Y:S01]  /*1bcc0*/  @!P0 IMAD.IADD R5, R5, 0x1, R6 ;  /* 0x0000000105058824 */ /* 0x000fe200078e0206 */
[----:B--2---:R-:W-:Y:S01]  /*1bcd0*/  @!P0 LEA R6, P1, R4, R2, 0x2 ;  /* 0x0000000204068211 */ /* 0x004fe200078210ff */
[----:B------:R-:W-:-:S03]  /*1bce0*/  IMAD.MOV.U32 R2, RZ, RZ, RZ ;  /* 0x000000ffff027224 */ /* 0x000fc600078e00ff */
[----:B0-----:R-:W-:-:S05]  /*1bcf0*/  @!P0 LEA.HI.X R7, R4, R3, R5, 0x2, P1 ;  /* 0x0000000304078211 */ /* 0x001fca00008f1405 */
[----:B------:R0:W5:Y:S01]  /*1bd00*/  @!P0 LDG.E R2, desc[UR42][R6.64] ;  /* 0x0000002a06028981 */ /* 0x000162000c1e1900 */
[----:B-1----:R-:W-:Y:S01]  /*1bd10*/  IMAD.U32 R9, RZ, RZ, UR38 ;  /* 0x00000026ff097e24 */ /* 0x002fe2000f8e00ff */
[----:B------:R-:W-:Y:S01]  /*1bd20*/  UMOV UR4, 0xffffffff ;  /* 0xffffffff00047882 */ /* 0x000fe20000000000 */
[----:B------:R-:W-:-:S03]  /*1bd30*/  LOP3.LUT R18, R18, 0xfffffffd, RZ, 0xc0, !PT ;  /* 0xfffffffd12127812 */ /* 0x000fc600078ec0ff */
[----:B------:R-:W-:-:S13]  /*1bd40*/  ISETP.NE.AND P2, PT, R9, 0x3, PT ;  /* 0x000000030900780c */ /* 0x000fda0003f45270 */
[----:B------:R-:W-:Y:S01]  /*1bd50*/  @P2 LOP3.LUT R18, R18, 0x2, RZ, 0xfc, !PT ;  /* 0x0000000212122812 */ /* 0x000fe200078efcff */
[----:B0-----:R-:W-:Y:S06]  /*1bd60*/  BRA.DIV UR4, `(.L_x_1861) ;  /* 0x0000006a04147947 */ /* 0x001fec000b800000 */
.L_x_2014:
[----:B------:R-:W-:Y:S05]  /*1bd70*/  @!P2 BRA `(.L_x_1862) ;  /* 0x000000000004a947 */ /* 0x000fea0003800000 */
[----:B------:R-:W-:Y:S01]  /*1bd80*/  BPT.TRAP 0x1 ;  /* 0x000000040000795c */ /* 0x000fe20000300000 */
.L_x_1862:
[----:B------:R-:W2:Y:S01]  /*1bd90*/  LDL R9, [R1] ;  /* 0x0000000001097983 */ /* 0x000ea20000100800 */
        /* <DEDUP_REMOVED lines=20> */
[----:B--2---:R-:W-:-:S06]  /*1bee0*/  SHF.L.U32 R4, R9, 0x1f, RZ ;  /* 0x0000001f09047819 */ /* 0x004fcc00000006ff */
[----:B------:R-:W0:Y:S02]  /*1bef0*/  SYNCS.PHASECHK.TRANS64.TRYWAIT P0, [R3+URZ+0x16840], R4 ;  /* 0x01684004030075a7 */ /* 0x000e24000800017f */
[----:B0-----:R-:W-:Y:S05]  /*1bf00*/  @!P0 BRA `(.L_x_1864) ;  /* 0x0000006400e08947 */ /* 0x001fea0003800000 */
.L_x_2015:
[----:B------:R-:W-:Y:S05]  /*1bf10*/  BSYNC B0 ;  /* 0x0000000000007941 */ /* 0x000fea0003800000 */
.L_x_1863:
[----:B------:R-:W2:Y:S01]  /*1bf20*/  LDL R13, [R1+0x14] ;  /* 0x00001400010d7983 */ /* 0x000ea20000100800 */
[----:B------:R-:W-:Y:S01]  /*1bf30*/  ULDC.64 UR4, c[0x0][0x300] ;  /* 0x0000c00000047ab9 */ /* 0x000fe20000000a00 */
[----:B------:R-:W-:Y:S01]  /*1bf40*/  ULDC.64 UR6, c[0x0][0x2e8] ;  /* 0x0000ba0000067ab9 */ /* 0x000fe20000000a00 */
[----:B------:R-:W-:Y:S01]  /*1bf50*/  IMAD R6, R6, UR4, RZ ;  /* 0x0000000406067c24 */ /* 0x000fe2000f8e02ff */
[----:B------:R-:W1:Y:S01]  /*1bf60*/  S2R R9, SR_TID.X ;  /* 0x0000000000097919 */ /* 0x000e620000002100 */
[----:B0-----:R-:W-:Y:S01]  /*1bf70*/  IMAD.WIDE.U32 R4, R0, UR4, RZ ;  /* 0x0000000400047c25 */ /* 0x001fe2000f8e00ff */
        /* <DEDUP_REMOVED lines=10> */
[----:B------:R-:W-:Y:S01]  /*1c020*/  IMAD.WIDE.U32 R4, R17, UR4, R4 ;  /* 0x0000000411047c25 */ /* 0x000fe2000f8e0004 */
[----:B------:R-:W-:-:S03]  /*1c030*/  ULDC UR4, c[0x0][0x2f4] ;  /* 0x0000bd0000047ab9 */ /* 0x000fc60000000800 */
[----:B------:R-:W-:Y:S01]  /*1c040*/  IMAD R2, R17, UR5, R5 ;  /* 0x0000000511027c24 */ /* 0x000fe2000f8e0205 */
[----:B------:R-:W-:-:S04]  /*1c050*/  LEA R0, P0, R4, UR6, 0x1 ;  /* 0x0000000604007c11 */ /* 0x000fc8000f8008ff */
[----:B------:R-:W-:Y:S02]  /*1c060*/  LEA.HI.X R2, R4, UR7, R2, 0x1, P0 ;  /* 0x0000000704027c11 */ /* 0x000fe400080f0c02 */
[----:B-1----:R-:W-:Y:S01]  /*1c070*/  LOP3.LUT R10, R9, 0x7f, RZ, 0xc0, !PT ;  /* 0x0000007f090a7812 */ /* 0x002fe200078ec0ff */
[----:B0-----:R-:W-:-:S03]  /*1c080*/  IMAD.SHL.U32 R9, R12, 0x8, RZ ;  /* 0x000000080c097824 */ /* 0x001fc600078e00ff */
[----:B------:R-:W-:Y:S02]  /*1c090*/  SHF.R.U32.HI R11, RZ, 0x3, R10 ;  /* 0x00000003ff0b7819 */ /* 0x000fe4000001160a */
[----:B------:R-:W-:-:S04]  /*1c0a0*/  LOP3.LUT R9, R9, 0x38, RZ, 0xc0, !PT ;  /* 0x0000003809097812 */ /* 0x000fc800078ec0ff */
[----:B------:R-:W-:Y:S01]  /*1c0b0*/  ISETP.GE.AND P2, PT, R9, UR4, PT ;  /* 0x0000000409007c0c */ /* 0x000fe2000bf46270 */
[----:B------:R-:W-:-:S12]  /*1c0c0*/  UMOV UR4, 0xffffffff ;  /* 0xffffffff00047882 */ /* 0x000fd80000000000 */
[----:B------:R-:W-:Y:S02]  /*1c0d0*/  @P2 LOP3.LUT R18, R18, 0x1, RZ, 0xfc, !PT ;  /* 0x0000000112122812 */ /* 0x000fe400078efcff */
[----:B--2---:R-:W-:Y:S01]  /*1c0e0*/  IADD3 R4, -R11, R13, -R8 ;  /* 0x0000000d0b047210 */ /* 0x004fe20007ffe908 */
[----:B------:R-:W-:Y:S02]  /*1c0f0*/  IMAD.SHL.U32 R11, R10, 0x8, RZ ;  /* 0x000000080a0b7824 */ /* 0x000fe400078e00ff */
[----:B------:R-:W-:Y:S01]  /*1c100*/  IMAD.SHL.U32 R10, R12, 0x8, RZ ;  /* 0x000000080c0a7824 */ /* 0x000fe200078e00ff */
[----:B------:R-:W-:-:S04]  /*1c110*/  ISETP.GE.AND P0, PT, R4, 0x1, PT ;  /* 0x000000010400780c */ /* 0x000fc80003f06270 */
        /* <DEDUP_REMOVED lines=9> */
[----:B-1----:R-:W-:-:S05]  /*1c1b0*/  @P0 IMAD.X R6, RZ, RZ, R6, P1 ;  /* 0x000000ffff060224 */ /* 0x002fca00008e0606 */
[----:B------:R-:W-:-:S04]  /*1c1c0*/  @P0 LOP3.LUT R7, R7, R6, RZ, 0x3c, !PT ;  /* 0x0000000607070212 */ /* 0x000fc800078e3cff */
[----:B------:R-:W-:-:S04]  /*1c1d0*/  @P0 LOP3.LUT R6, R7, R6, RZ, 0x3c, !PT ;  /* 0x0000000607060212 */ /* 0x000fc800078e3cff */
[----:B------:R-:W-:-:S05]  /*1c1e0*/  @P0 LOP3.LUT R7, R7, R6, RZ, 0x3c, !PT ;  /* 0x0000000607070212 */ /* 0x000fca00078e3cff */
[----:B------:R-:W-:Y:S01]  /*1c1f0*/  @!PT LDS RZ, [RZ] ;  /* 0x00000000fffff984 */ /* 0x000fe20000000800 */
        /* <DEDUP_REMOVED lines=63> */
.L_x_2033:
        /* <DEDUP_REMOVED lines=10> */
.L_x_1866:
        /* <DEDUP_REMOVED lines=11> */
.L_x_1867:
[----:B------:R1:W5:Y:S01]  /*1c740*/  LDL.LU R4, [R1+0x2c] ;  /* 0x00002c0001047983 */ /* 0x0003620000300800 */
[----:B------:R1:W-:Y:S02]  /*1c750*/  SYNCS.ARRIVE.TRANS64.A1T0 RZ, [R3+URZ+0x16830], RZ ;  /* 0x016830ff03ff79a7 */ /* 0x0003e4000810003f */
        /* <DEDUP_REMOVED lines=8> */
[----:B------:R-:W-:-:S04]  /*1c7e0*/  ISETP.NE.AND.EX P0, PT, RZ, UR7, PT, P0 ;  /* 0x00000007ff007c0c */ /* 0x000fc8000bf05300 */
[----:B------:R-:W-:Y:S02]  /*1c7f0*/  SEL R26, R27, RZ, !P0 ;  /* 0x000000ff1b1a7207 */ /* 0x000fe40004000000 */
[----:B-----5:R-:W-:-:S05]  /*1c800*/  SHF.R.S32.HI R2, RZ, 0x1f, R4 ;  /* 0x0000001fff027819 */ /* 0x020fca0000011404 */
[----:B------:R-:W-:-:S04]  /*1c810*/  IMAD R2, R2, UR4, RZ ;  /* 0x0000000402027c24 */ /* 0x000fc8000f8e02ff */
[C---:B------:R-:W-:Y:S01]  /*1c820*/  IMAD R0, R4.reuse, UR5, R2 ;  /* 0x0000000504007c24 */ /* 0x040fe2000f8e0202 */
[----:B------:R-:W-:Y:S01]  /*1c830*/  SHF.R.S32.HI R2, RZ, 0x1f, R27 ;  /* 0x0000001fff027819 */ /* 0x000fe2000001141b */
[----:B0-----:R-:W-:-:S04]  /*1c840*/  IMAD.WIDE.U32 R4, R4, UR4, RZ ;  /* 0x0000000404047c25 */ /* 0x001fc8000f8e00ff */
[----:B-1----:R-:W-:Y:S01]  /*1c850*/  IMAD.IADD R3, R5, 0x1, R0 ;  /* 0x0000000105037824 */ /* 0x002fe200078e0200 */
[----:B------:R-:W-:Y:S01]  /*1c860*/  SEL R0, R2, RZ, !P0 ;  /* 0x000000ff02007207 */ /* 0x000fe20004000000 */
[----:B------:R0:W-:Y:S04]  /*1c870*/  STL.64 [R1+0x30], R4 ;  /* 0x0000300401007387 */ /* 0x0001e80000100a00 */
[----:B------:R0:W-:Y:S04]  /*1c880*/  STL [R1+0x2c], R3 ;  /* 0x00002c0301007387 */ /* 0x0001e80000100800 */
[----:B------:R0:W-:Y:S01]  /*1c890*/  STL [R1+0x3c], R0 ;  /* 0x00003c0001007387 */ /* 0x0001e20000100800 */
[----:B------:R-:W-:Y:S05]  /*1c8a0*/  @!P1 BRA `(.L_x_1869) ;  /* 0x0000000000409947 */ /* 0x000fea0003800000 */
[----:B------:R-:W-:Y:S01]  /*1c8b0*/  MOV R2, 0x0 ;  /* 0x0000000000027802 */ /* 0x000fe20000000f00 */
[----:B------:R-:W-:Y:S01]  /*1c8c0*/  ULDC.64 UR4, c[0x4][0x88] ;  /* 0x0100220000047ab9 */ /* 0x000fe20000000a00 */
[----:B------:R-:W-:Y:S01]  /*1c8d0*/  ULDC.64 UR6, c[0x4][0x90] ;  /* 0x0100240000067ab9 */ /* 0x000fe20000000a00 */
[----:B------:R-:W-:Y:S01]  /*1c8e0*/  ULDC.64 UR8, c[0x4][0x20] ;  /* 0x0100080000087ab9 */ /* 0x000fe20000000a00 */
[----:B0-----:R-:W-:Y:S02]  /*1c8f0*/  IMAD.U32 R4, RZ, RZ, UR4 ;  /* 0x00000004ff047e24 */ /* 0x001fe4000f8e00ff */
        /* <DEDUP_REMOVED lines=11> */
.L_x_1869:
[----:B------:R-:W-:Y:S05]  /*1c9b0*/  BSYNC B6 ;  /* 0x0000000000067941 */ /* 0x000fea0003800000 */
.L_x_1868:
[----:B------:R-:W2:Y:S01]  /*1c9c0*/  LDL.LU R2, [R1+0x2c] ;  /* 0x00002c0001027983 */ /* 0x000ea20000300800 */
[----:B------:R-:W-:Y:S01]  /*1c9d0*/  ULDC.64 UR4, c[0x0][0x2d8] ;  /* 0x0000b60000047ab9 */ /* 0x000fe20000000a00 */
[----:B------:R-:W-:Y:S01]  /*1c9e0*/  ULDC.64 UR6, c[0x0][0x2e0] ;  /* 0x0000b80000067ab9 */ /* 0x000fe20000000a00 */
[----:B------:R-:W1:Y:S01]  /*1c9f0*/  LDC R9, c[0x0][0x448] ;  /* 0x00011200ff097b82 */ /* 0x000e620000000800 */
[----:B------:R-:W3:Y:S01]  /*1ca00*/  LDL.LU.64 R20, [R1+0x30] ;  /* 0x0000300001147983 */ /* 0x000ee20000300a00 */
[----:B------:R-:W-:-:S03]  /*1ca10*/  ULDC.64 UR8, c[0x0][0x280] ;  /* 0x0000a00000087ab9 */ /* 0x000fc60000000a00 */
[----:B0-----:R-:W4:Y:S04]  /*1ca20*/  LDL.LU R0, [R1+0x3c] ;  /* 0x00003c0001007983 */ /* 0x001f280000300800 */
[----:B------:R0:W5:Y:S01]  /*1ca30*/  LDL R10, [R1+0x24] ;  /* 0x00002400010a7983 */ /* 0x0001620000100800 */
[----:B-1----:R-:W-:-:S13]  /*1ca40*/  ISETP.NE.AND P1, PT, R9, 0x1, PT ;  /* 0x000000010900780c */ /* 0x002fda0003f25270 */
[----:B------:R-:W1:Y:S08]  /*1ca50*/  @P1 LDC R4, c[0x0][0x44c] ;  /* 0x00011300ff041b82 */ /* 0x000e700000000800 */
[----:B------:R-:W0:Y:S08]  /*1ca60*/  @P1 LDC R5, c[0x0][0x450] ;  /* 0x00011400ff051b82 */ /* 0x000e300000000800 */
[----:B------:R-:W0:Y:S01]  /*1ca70*/  @P1 LDC R8, c[0x0][0x450] ;  /* 0x00011400ff081b82 */ /* 0x000e220000000800 */
[----:B--2---:R-:W-:-:S02]  /*1ca80*/  IMAD.MOV.U32 R3, RZ, RZ, R2 ;  /* 0x000000ffff037224 */ /* 0x004fc400078e0002 */
[----:B---3--:R-:W-:Y:S01]  /*1ca90*/  IMAD.MOV.U32 R2, RZ, RZ, R20 ;  /* 0x000000ffff027224 */ /* 0x008fe200078e0014 */
[----:B------:R-:W2:Y:S03]  /*1caa0*/  S2R R21, SR_TID.X ;  /* 0x0000000000157919 */ /* 0x000ea60000002100 */
[C---:B------:R-:W-:Y:S01]  /*1cab0*/  IMAD.WIDE.U32 R2, R17.reuse, UR4, R2 ;  /* 0x0000000411027c25 */ /* 0x040fe2000f8e0002 */
[----:B------:R-:W3:Y:S03]  /*1cac0*/  S2R R20, SR_TID.X ;  /* 0x0000000000147919 */ /* 0x000ee60000002100 */
[----:B------:R-:W-:Y:S01]  /*1cad0*/  IMAD R3, R17, UR5, R3 ;  /* 0x0000000511037c24 */ /* 0x000fe2000f8e0203 */
[----:B------:R-:W-:Y:S01]  /*1cae0*/  ULDC.64 UR4, c[0x0][0x2d0] ;  /* 0x0000b40000047ab9 */ /* 0x000fe20000000a00 */
[----:B----4-:R-:W-:-:S02]  /*1caf0*/  IMAD R0, R0, UR6, RZ ;  /* 0x0000000600007c24 */ /* 0x010fc4000f8e02ff */
[----:B------:R-:W-:-:S04]  /*1cb00*/  IMAD.WIDE.U32 R2, R26, UR6, R2 ;  /* 0x000000061a027c25 */ /* 0x000fc8000f8e0002 */
[----:B------:R-:W-:Y:S01]  /*1cb10*/  IMAD R0, R26, UR7, R0 ;  /* 0x000000071a007c24 */ /* 0x000fe2000f8e0200 */
[----:B------:R-:W-:Y:S01]  /*1cb20*/  ULDC.64 UR6, c[0x0][0x2c8] ;  /* 0x0000b20000067ab9 */ /* 0x000fe20000000a00 */
[----:B------:R4:W5:Y:S02]  /*1cb30*/  LDL R26, [R1+0x28] ;  /* 0x00002800011a7983 */ /* 0x0009640000100800 */
[----:B------:R-:W-:Y:S02]  /*1cb40*/  IMAD.IADD R3, R3, 0x1, R0 ;  /* 0x0000000103037824 */ /* 0x000fe400078e0200 */
[----:B--2---:R-:W-:Y:S01]  /*1cb50*/  IMAD.SHL.U32 R21, R21, 0x10, RZ ;  /* 0x0000001015157824 */ /* 0x004fe200078e00ff */
[----:B---3--:R-:W-:-:S04]  /*1cb60*/  LOP3.LUT R20, R20, 0x7f, RZ, 0xc0, !PT ;  /* 0x0000007f14147812 */ /* 0x008fc800078ec0ff */
[----:B------:R-:W-:Y:S02]  /*1cb70*/  LOP3.LUT R21, R21, 0x70, RZ, 0xc0, !PT ;  /* 0x0000007015157812 */ /* 0x000fe400078ec0ff */
[----:B------:R-:W-:-:S04]  /*1cb80*/  SHF.R.U32.HI R20, RZ, 0x3, R20 ;  /* 0x00000003ff147819 */ /* 0x000fc80000011614 */
[----:B------:R-:W-:-:S05]  /*1cb90*/  LOP3.LUT R20, R20, R21, RZ, 0xfc, !PT ;  /* 0x0000001514147212 */ /* 0x000fca00078efcff */
[----:B------:R-:W-:-:S04]  /*1cba0*/  IMAD.IADD R6, R20, 0x1, R25 ;  /* 0x0000000114067824 */ /* 0x000fc800078e0219 */
[----:B-1----:R-:W-:-:S04]  /*1cbb0*/  @P1 IMAD.HI.U32 R0, R6, R4, RZ ;  /* 0x0000000406001227 */ /* 0x002fc800078e00ff */
[----:B------:R-:W-:Y:S01]  /*1cbc0*/  IMAD.MOV.U32 R4, RZ, RZ, R6 ;  /* 0x000000ffff047224 */ /* 0x000fe200078e0006 */
[----:B0-----:R-:W-:-:S04]  /*1cbd0*/  @P1 SHF.R.U32.HI R4, RZ, R5, R0 ;  /* 0x00000005ff041219 */ /* 0x001fc80000011600 */
        /* <DEDUP_REMOVED lines=15> */
[----:B------:R-:W-:Y:S01]  /*1ccd0*/  VIADD R5, R6, 0x80 ;  /* 0x0000008006057836 */ /* 0x000fe20000000000 */
[----:B------:R-:W1:Y:S03]  /*1cce0*/  S2R R11, SR_TID.X ;  /* 0x00000000000b7919 */ /* 0x000e660000002100 */
[----:B------:R-:W-:Y:S02]  /*1ccf0*/  IMAD.MOV.U32 R6, RZ, RZ, R5 ;  /* 0x000000ffff067224 */ /* 0x000fe400078e0005 */
[----:B0-----:R-:W-:-:S05]  /*1cd00*/  @P1 IMAD.HI.U32 R7, R5, R7, RZ ;  /* 0x0000000705071227 */ /* 0x001fca00078e00ff */
[----:B------:R-:W-:-:S05]  /*1cd10*/  @P1 SHF.R.U32.HI R6, RZ, R8, R7 ;  /* 0x00000008ff061219 */ /* 0x000fca0000011607 */
[----:B------:R-:W-:-:S04]  /*1cd20*/  IMAD.MOV R7, RZ, RZ, -R6 ;  /* 0x000000ffff077224 */ /* 0x000fc800078e0a06 */
[----:B------:R-:W-:Y:S01]  /*1cd30*/  IMAD R5, R9, R7, R5 ;  /* 0x0000000709057224 */ /* 0x000fe200078e0205 */
[----:B------:R-:W-:Y:S01]  /*1cd40*/  SHF.R.S32.HI R7, RZ, 0x1f, R6 ;  /* 0x0000001fff077819 */ /* 0x000fe20000011406 */
[----:B------:R-:W-:-:S04]  /*1cd50*/  IMAD.WIDE.U32 R2, R6, UR4, R2 ;  /* 0x0000000406027c25 */ /* 0x000fc8000f8e0002 */
[----:B------:R-:W-:Y:S01]  /*1cd60*/  IMAD R7, R7, UR4, RZ ;  /* 0x0000000407077c24 */ /* 0x000fe2000f8e02ff */
[----:B------:R-:W-:-:S03]  /*1cd70*/  ULDC UR4, c[0x0][0x2b8] ;  /* 0x0000ae0000047ab9 */ /* 0x000fc60000000800 */
[----:B------:R-:W-:Y:S01]  /*1cd80*/  IMAD R7, R6, UR5, R7 ;  /* 0x0000000506077c24 */ /* 0x000fe2000f8e0207 */
[----:B------:R-:W-:Y:S01]  /*1cd90*/  SHF.R.S32.HI R6, RZ, 0x1f, R5 ;  /* 0x0000001fff067819 */ /* 0x000fe20000011405 */
[----:B-1----:R-:W-:Y:S02]  /*1cda0*/  IMAD.SHL.U32 R20, R11, 0x8, RZ ;  /* 0x000000080b147824 */ /* 0x002fe400078e00ff */
[----:B------:R-:W-:Y:S02]  /*1cdb0*/  IMAD.IADD R3, R3, 0x1, R7 ;  /* 0x0000000103037824 */ /* 0x000fe400078e0207 */
[----:B------:R-:W-:Y:S02]  /*1cdc0*/  IMAD R6, R6, UR6, RZ ;  /* 0x0000000606067c24 */ /* 0x000fe4000f8e02ff */
[----:B------:R-:W-:Y:S01]  /*1cdd0*/  IMAD.WIDE.U32 R2, R5, UR6, R2 ;  /* 0x0000000605027c25 */ /* 0x000fe2000f8e0002 */
[----:B------:R-:W-:-:S03]  /*1cde0*/  LOP3.LUT R20, R20, 0x38, RZ, 0xc0, !PT ;  /* 0x0000003814147812 */ /* 0x000fc600078ec0ff */
[----:B------:R-:W-:Y:S01]  /*1cdf0*/  IMAD R6, R5, UR7, R6 ;  /* 0x0000000705067c24 */ /* 0x000fe2000f8e0206 */
[----:B------:R-:W-:-:S03]  /*1ce00*/  LEA R5, P1, R2, UR8, 0x1 ;  /* 0x0000000802057c11 */ /* 0x000fc6000f8208ff */
[----:B------:R-:W-:Y:S01]  /*1ce10*/  IMAD.IADD R3, R3, 0x1, R6 ;  /* 0x0000000103037824 */ /* 0x000fe200078e0206 */
[----:B------:R-:W-:Y:S01]  /*1ce20*/  ISETP.GE.AND P0, PT, R20, UR4, PT ;  /* 0x0000000414007c0c */ /* 0x000fe2000bf06270 */
[----:B------:R-:W-:Y:S01]  /*1ce30*/  UMOV UR4, 0xffffffff ;  /* 0xffffffff00047882 */ /* 0x000fe20000000000 */
[----:B------:R-:W-:Y:S02]  /*1ce40*/  LOP3.LUT R21, R11, 0x7f, RZ, 0xc0, !PT ;  /* 0x0000007f0b157812 */ /* 0x000fe400078ec0ff */
[----:B------:R-:W-:Y:S02]  /*1ce50*/  LEA.HI.X R3, R2, UR9, R3, 0x1, P1 ;  /* 0x0000000902037c11 */ /* 0x000fe400088f0c03 */
[----:B------:R-:W-:Y:S01]  /*1ce60*/  SHF.R.U32.HI R21, RZ, 0x3, R21 ;  /* 0x00000003ff157819 */ /* 0x000fe20000011615 */
[----:B----4-:R-:W-:Y:S06]  /*1ce70*/  BRA.DIV UR4, `(.L_x_1870) ;  /* 0x0000006204c87947 */ /* 0x010fec000b800000 */
[----:B------:R-:W0:Y:S01]  /*1ce80*/  SHFL.IDX PT, R7, R0, RZ, 0x181f ;  /* 0x00181fff00077589 */ /* 0x000e2200000e0000 */
[----:B-----5:R-:W-:Y:S02]  /*1ce90*/  IMAD R2, R26, R9, RZ ;  /* 0x000000091a027224 */ /* 0x020fe400078e02ff */
[----:B------:R-:W-:Y:S01]  /*1cea0*/  IMAD.IADD R25, R21, 0x1, R25 ;  /* 0x0000000115197824 */ /* 0x000fe200078e0219 */
        /* <DEDUP_REMOVED lines=76> */
[----:B-1----:R-:W-:-:S05]  /*1d370*/  @!P3 LEA R6, P2, R20, R6, 0x1 ;  /* 0x000000061406b211 */ /* 0x002fca00078408ff */
[----:B------:R-:W-:-:S04]  /*1d380*/  @!P3 IMAD.X R4, RZ, RZ, R4, P2 ;  /* 0x000000ffff04b224 */ /* 0x000fc800010e0604 */
[----:B------:R-:W-:-:S05]  /*1d390*/  @!P3 IMAD.MOV.U32 R7, RZ, RZ, R4 ;  /* 0x000000ffff07b224 */ /* 0x000fca00078e0004 */
[----:B------:R1:W-:Y:S02]  /*1d3a0*/  @!P3 LDGSTS.E.BYPASS.LTC128B.128 [R10+0xbc00], desc[UR42][R6.64], !P0 ;  /* 0x0bc00000060abfae */ /* 0x0003e4000c101d6a */
[----:B-1----:R-:W-:-:S05]  /*1d3b0*/  @!P1 LEA R6, P2, R20, R8, 0x1 ;  /* 0x0000000814069211 */ /* 0x002fca00078408ff */
[----:B0-----:R-:W-:-:S04]  /*1d3c0*/  @!P1 IMAD.X R0, RZ, RZ, R0, P2 ;  /* 0x000000ffff009224 */ /* 0x001fc800010e0600 */
        /* <DEDUP_REMOVED lines=14> */
[----:B0-----:R-:W0:Y:S04]  /*1d4b0*/  SHFL.IDX PT, R6, R5, 0x2, 0x181f ;  /* 0x00581f0005067f89 */ /* 0x001e2800000e0000 */
[----:B------:R-:W1:Y:S01]  /*1d4c0*/  SHFL.IDX PT, R5, R5, 0x3, 0x181f ;  /* 0x00781f0005057f89 */ /* 0x000e6200000e0000 */
[----:B0-----:R-:W-:-:S05]  /*1d4d0*/  @!P1 LEA R6, P2, R20, R6, 0x1 ;  /* 0x0000000614069211 */ /* 0x001fca00078408ff */
[----:B------:R-:W-:-:S04]  /*1d4e0*/  @!P1 IMAD.X R0, RZ, RZ, R0, P2 ;  /* 0x000000ffff009224 */ /* 0x000fc800010e0600 */
[----:B------:R-:W-:-:S05]  /*1d4f0*/  @!P1 IMAD.MOV.U32 R7, RZ, RZ, R0 ;  /* 0x000000ffff079224 */ /* 0x000fca00078e0000 */
[----:B-1----:R0:W-:Y:S02]  /*1d500*/  @!P1 LDGSTS.E.BYPASS.LTC128B.128 [R10+0xd400], desc[UR42][R6.64], !P0 ;  /* 0x0d400000060a9fae */ /* 0x0021e4000c101d6a */
.L_x_2058:
[----:B------:R-:W-:-:S05]  /*1d510*/  VIADD R25, R25, 0xb0 ;  /* 0x000000b019197836 */ /* 0x000fca0000000000 */
        /* <DEDUP_REMOVED lines=9> */
.L_x_1871:
        /* <DEDUP_REMOVED lines=18> */
.L_x_2059:
[----:B------:R-:W-:Y:S05]  /*1d6d0*/  BSYNC B0 ;  /* 0x0000000000007941 */ /* 0x000fea0003800000 */
.L_x_1872:
[----:B------:R-:W0:Y:S04]  /*1d6e0*/  LDL.LU R3, [R1+0x38] ;  /* 0x0000380001037983 */ /* 0x000e280000300800 */
[----:B------:R-:W2:Y:S01]  /*1d6f0*/  LDL R2, [R1+0x18] ;  /* 0x0000180001027983 */ /* 0x000ea20000100800 */
[----:B------:R-:W-:Y:S01]  /*1d700*/  BSSY B0, `(.L_x_1874) ;  /* 0x0000108000007945 */ /* 0x000fe20003800000 */
[----:B0-----:R-:W-:-:S05]  /*1d710*/  VIADD R7, R3, 0xfffffffe ;  /* 0xfffffffe03077836 */ /* 0x001fca0000000000 */
[----:B--2---:R-:W-:-:S13]  /*1d720*/  ISETP.GE.AND P0, PT, R7, R2, PT ;  /* 0x000000020700720c */ /* 0x004fda0003f06270 */
[----:B------:R-:W-:Y:S05]  /*1d730*/  @!P0 BRA `(.L_x_1875) ;  /* 0x0000001000108947 */ /* 0x000fea0003800000 */
[----:B------:R0:W5:Y:S01]  /*1d740*/  LDL.LU R20, [R1] ;  /* 0x0000000001147983 */ /* 0x0001620000300800 */
[----:B------:R-:W-:Y:S01]  /*1d750*/  ULDC UR4, c[0x0][0x2f4] ;  /* 0x0000bd0000047ab9 */ /* 0x000fe20000000800 */
[----:B------:R-:W-:Y:S01]  /*1d760*/  IMAD.MOV.U32 R6, RZ, RZ, R28 ;  /* 0x000000ffff067224 */ /* 0x000fe200078e001c */
[----:B------:R-:W2:Y:S01]  /*1d770*/  S2R R2, SR_TID.X ;  /* 0x0000000000027919 */ /* 0x000ea20000002100 */
[----:B------:R-:W-:Y:S02]  /*1d780*/  IMAD.MOV.U32 R26, RZ, RZ, R23 ;  /* 0x000000ffff1a7224 */ /* 0x000fe400078e0017 */
[----:B--2---:R-:W-:-:S05]  /*1d790*/  IMAD.SHL.U32 R2, R2, 0x8, RZ ;  /* 0x0000000802027824 */ /* 0x004fca00078e00ff */
[----:B------:R-:W-:-:S04]  /*1d7a0*/  LOP3.LUT R2, R2, 0x38, RZ, 0xc0, !PT ;  /* 0x0000003802027812 */ /* 0x000fc800078ec0ff */
[----:B0-----:R-:W-:-:S13]  /*1d7b0*/  ISETP.GE.AND P1, PT, R2, UR4, PT ;  /* 0x0000000402007c0c */ /* 0x001fda000bf26270 */
.L_x_1888:
        /* <DEDUP_REMOVED lines=10> */
[----:B------:R-:W-:Y:S02]  /*1d860*/  IMAD.SHL.U32 R2, R2, 0x10, RZ ;  /* 0x0000001002027824 */ /* 0x000fe400078e00ff */
[----:B------:R-:W-:-:S03]  /*1d870*/  IMAD R4, R7, 0x80, R4 ;  /* 0x0000008007047824 */ /* 0x000fc600078e0204 */
        /* <DEDUP_REMOVED lines=18> */
[----:B------:R-:W-:-:S05]  /*1d9a0*/  VIADD R28, R6, 0x1 ;  /* 0x00000001061c7836 */ /* 0x000fca0000000000 */
[----:B------:R-:W-:-:S04]  /*1d9b0*/  ISETP.NE.AND P0, PT, R28, 0x2, PT ;  /* 0x000000021c00780c */ /* 0x000fc80003f05270 */
[----:B------:R-:W-:-:S04]  /*1d9c0*/  SEL R2, RZ, 0x1, P0 ;  /* 0x00000001ff027807 */ /* 0x000fc80000000000 */
[----:B-----5:R-:W-:Y:S01]  /*1d9d0*/  LOP3.LUT R2, R20, R2, RZ, 0x3c, !PT ;  /* 0x0000000214027212 */ /* 0x020fe200078e3cff */
[----:B------:R-:W-:-:S04]  /*1d9e0*/  IMAD.U32 R8, RZ, RZ, UR38 ;  /* 0x00000026ff087e24 */ /* 0x000fc8000f8e00ff */
[----:B------:R0:W-:Y:S01]  /*1d9f0*/  STL [R1], R2 ;  /* 0x0000000201007387 */ /* 0x0001e20000100800 */
[----:B------:R-:W-:Y:S01]  /*1da00*/  ISETP.NE.AND P2, PT, R8, 0x3, PT ;  /* 0x000000030800780c */ /* 0x000fe20003f45270 */
[----:B------:R-:W-:Y:S01]  /*1da10*/  IMAD.MOV.U32 R23, RZ, RZ, R7 ;  /* 0x000000ffff177224 */ /* 0x000fe200078e0007 */
[----:B------:R-:W-:Y:S02]  /*1da20*/  SEL R28, R28, RZ, P0 ;  /* 0x000000ff1c1c7207 */ /* 0x000fe40000000000 */
[----:B--2---:R-:W-:-:S09]  /*1da30*/  SHF.R.S32.HI R25, RZ, 0x1f, R4 ;  /* 0x0000001fff197819 */ /* 0x004fd20000011404 */
[----:B0-----:R-:W-:Y:S05]  /*1da40*/  @!P2 BRA `(.L_x_1876) ;  /* 0x000000000004a947 */ /* 0x001fea0003800000 */
[----:B------:R-:W-:Y:S01]  /*1da50*/  BPT.TRAP 0x1 ;  /* 0x000000040000795c */ /* 0x000fe20000300000 */
.L_x_1876:
[----:B------:R-:W-:Y:S01]  /*1da60*/  IMAD R5, R28, 0x8, R16 ;  /* 0x000000081c057824 */ /* 0x000fe200078e0210 */
[----:B------:R-:W-:Y:S01]  /*1da70*/  SHF.L.U32 R2, R2, 0x1f, RZ ;  /* 0x0000001f02027819 */ /* 0x000fe200000006ff */
[----:B------:R-:W-:Y:S03]  /*1da80*/  BSSY B1, `(.L_x_1877) ;  /* 0x0000003000017945 */ /* 0x000fe60003800000 */
[----:B------:R-:W0:Y:S02]  /*1da90*/  SYNCS.PHASECHK.TRANS64.TRYWAIT P0, [R5+URZ+0x16840], R2 ;  /* 0x01684002050075a7 */ /* 0x000e24000800017f */
[----:B0-----:R-:W-:Y:S05]  /*1daa0*/  @!P0 BRA `(.L_x_1878) ;  /* 0x0000006400b48947 */ /* 0x001fea0003800000 */
.L_x_2060:
[----:B------:R-:W-:Y:S05]  /*1dab0*/  BSYNC B1 ;  /* 0x0000000000017941 */ /* 0x000fea0003800000 */
.L_x_1877:
        /* <DEDUP_REMOVED lines=14> */
[----:B------:R-:W-:Y:S01]  /*1dba0*/  IMAD.IADD R3, R3, 0x1, R7 ;  /* 0x0000000103037824 */ /* 0x000fe200078e0207 */
[----:B-1----:R-:W-:Y:S01]  /*1dbb0*/  LOP3.LUT R9, R8, 0x7f, RZ, 0xc0, !PT ;  /* 0x0000007f08097812 */ /* 0x002fe200078ec0ff */
[----:B------:R-:W-:Y:S01]  /*1dbc0*/  IMAD.WIDE.U32 R2, R17, UR4, R2 ;  /* 0x0000000411027c25 */ /* 0x000fe2000f8e0002 */
[----:B------:R-:W-:-:S03]  /*1dbd0*/  UMOV UR4, 0xffffffff ;  /* 0xffffffff00047882 */ /* 0x000fc60000000000 */
[----:B------:R-:W-:Y:S02]  /*1dbe0*/  IMAD.SHL.U32 R11, R9, 0x8, RZ ;  /* 0x00000008090b7824 */ /* 0x000fe400078e00ff */
[----:B------:R-:W-:Y:S02]  /*1dbf0*/  IMAD.SHL.U32 R9, R8, 0x8, RZ ;  /* 0x0000000808097824 */ /* 0x000fe400078e00ff */
[----:B------:R-:W-:-:S03]  /*1dc00*/  IMAD R10, R17, UR5, R3 ;  /* 0x00000005110a7c24 */ /* 0x000fc6000f8e0203 */
[----:B------:R-:W-:-:S04]  /*1dc10*/  LOP3.LUT R9, R9, 0x1f8, RZ, 0xc0, !PT ;  /* 0x000001f809097812 */ /* 0x000fc800078ec0ff */
[----:B------:R-:W-:Y:S02]  /*1dc20*/  LOP3.LUT R9, R9, 0x38, R8, 0x78, !PT ;  /* 0x0000003809097812 */ /* 0x000fe400078e7808 */
[C---:B------:R-:W-:Y:S02]  /*1dc30*/  LEA R8, P0, R2.reuse, UR6, 0x1 ;  /* 0x0000000602087c11 */ /* 0x040fe4000f8008ff */
[----:B------:R-:W-:Y:S02]  /*1dc40*/  LOP3.LUT R9, R9, 0x200, R11, 0xf8, !PT ;  /* 0x0000020009097812 */ /* 0x000fe400078ef80b */
[----:B------:R-:W-:-:S03]  /*1dc50*/  LEA.HI.X R10, R2, UR7, R10, 0x1, P0 ;  /* 0x00000007020a7c11 */ /* 0x000fc600080f0c0a */
[----:B------:R-:W-:Y:S01]  /*1dc60*/  IMAD R9, R28, 0x2000, R9 ;  /* 0x000020001c097824 */ /* 0x000fe200078e0209 */
[----:B------:R-:W-:Y:S06]  /*1dc70*/  BRA.DIV UR4, `(.L_x_1879) ;  /* 0x0000006604547947 */ /* 0x000fec000b800000 */
        /* <DEDUP_REMOVED lines=43> */
.L_x_2078:
        /* <DEDUP_REMOVED lines=8> */
.L_x_1880:
        /* <DEDUP_REMOVED lines=11> */
.L_x_1881:
[----:B------:R1:W-:Y:S01]  /*1e060*/  SYNCS.ARRIVE.TRANS64.A1T0 RZ, [R5+URZ+0x16830], RZ ;  /* 0x016830ff05ff79a7 */ /* 0x0003e2000810003f */
[----:B------:R-:W-:Y:S05]  /*1e070*/  @!P3 BRA `(.L_x_1882) ;  /* 0x000000000004b947 */ /* 0x000fea0003800000 */
[----:B------:R-:W-:Y:S01]  /*1e080*/  BPT.TRAP 0x1 ;  /* 0x000000040000795c */ /* 0x000fe20000300000 */
.L_x_1882:
[----:B------:R-:W-:Y:S01]  /*1e090*/  SHF.L.U32 R2, R20, 0x1f, RZ ;  /* 0x0000001f14027819 */ /* 0x000fe200000006ff */
[----:B-1----:R-:W-:Y:S01]  /*1e0a0*/  IMAD R5, R6, 0x8, R16 ;  /* 0x0000000806057824 */ /* 0x002fe200078e0210 */
[----:B------:R-:W-:Y:S03]  /*1e0b0*/  BSSY B1, `(.L_x_1883) ;  /* 0x0000003000017945 */ /* 0x000fe60003800000 */
[----:B------:R-:W1:Y:S02]  /*1e0c0*/  SYNCS.PHASECHK.TRANS64.TRYWAIT P0, [R5+URZ+0x16860], R2 ;  /* 0x01686002050075a7 */ /* 0x000e64000800017f */
[----:B-1----:R-:W-:Y:S05]  /*1e0d0*/  @!P0 BRA `(.L_x_1884) ;  /* 0x0000006800788947 */ /* 0x002fea0003800000 */
.L_x_2079:
[----:B------:R-:W-:Y:S05]  /*1e0e0*/  BSYNC B1 ;  /* 0x0000000000017941 */ /* 0x000fea0003800000 */
.L_x_1883:
[----:B0-----:R-:W2:Y:S01]  /*1e0f0*/  LDL R8, [R1+0x14] ;  /* 0x0000140001087983 */ /* 0x001ea20000100800 */
        /* <DEDUP_REMOVED lines=59> */
.L_x_2097:
        /* <DEDUP_REMOVED lines=25> */
.L_x_1886:
        /* <DEDUP_REMOVED lines=12> */
.L_x_1887:
[----:B------:R-:W2:Y:S01]  /*1e700*/  LDL R0, [R1+0x18] ;  /* 0x0000180001007983 */ /* 0x000ea20000100800 */
[----:B------:R0:W-:Y:S01]  /*1e710*/  SYNCS.ARRIVE.TRANS64.A1T0 RZ, [R5+URZ+0x16850], RZ ;  /* 0x016850ff05ff79a7 */ /* 0x0001e2000810003f */
[C---:B------:R-:W-:Y:S02]  /*1e720*/  VIADD R7, R23.reuse, 0xffffffff ;  /* 0xffffffff17077836 */ /* 0x040fe40000000000 */
[----:B------:R0:W5:Y:S01]  /*1e730*/  LDL R20, [R1] ;  /* 0x0000000001147983 */ /* 0x0001620000100800 */
[----:B------:R-:W-:Y:S02]  /*1e740*/  IMAD.MOV.U32 R6, RZ, RZ, R28 ;  /* 0x000000ffff067224 */ /* 0x000fe400078e001c */
[----:B------:R-:W-:Y:S01]  /*1e750*/  IMAD.MOV.U32 R26, RZ, RZ, R23 ;  /* 0x000000ffff1a7224 */ /* 0x000fe200078e0017 */
[----:B--2---:R-:W-:-:S13]  /*1e760*/  ISETP.GT.AND P0, PT, R23, R0, PT ;  /* 0x000000001700720c */ /* 0x004fda0003f04270 */
[----:B0-----:R-:W-:Y:S05]  /*1e770*/  @P0 BRA `(.L_x_1888) ;  /* 0xfffffff000100947 */ /* 0x001fea000383ffff */
.L_x_1875:
[----:B------:R-:W-:Y:S05]  /*1e780*/  BSYNC B0 ;  /* 0x0000000000007941 */ /* 0x000fea0003800000 */
.L_x_1874:
        /* <DEDUP_REMOVED lines=17> */
.L_x_1890:
[----:B------:R-:W-:Y:S05]  /*1e8a0*/  BSYNC B0 ;  /* 0x0000000000007941 */ /* 0x000fea0003800000 */
.L_x_1889:
[----:B------:R-:W-:-:S05]  /*1e8b0*/  IMAD.U32 R0, RZ, RZ, UR38 ;  /* 0x00000026ff007e24 */ /* 0x000fca000f8e00ff */
[----:B------:R-:W-:-:S13]  /*1e8c0*/  ISETP.NE.AND P0, PT, R0, 0x3, PT ;  /* 0x000000030000780c */ /* 0x000fda0003f05270 */
[----:B------:R-:W-:Y:S05]  /*1e8d0*/  @!P0 BRA `(.L_x_1891) ;  /* 0x0000000000048947 */ /* 0x000fea0003800000 */
[----:B------:R-:W-:Y:S01]  /*1e8e0*/  BPT.TRAP 0x1 ;  /* 0x000000040000795c */ /* 0x000fe20000300000 */
.L_x_1891:
[----:B------:R-:W2:Y:S04]  /*1e8f0*/  LDL R3, [R1] ;  /* 0x0000000001037983 */ /* 0x000ea80000100800 */
[----:B------:R-:W3:Y:S01]  /*1e900*/  LDL.LU R2, [R1+0x14] ;  /* 0x0000140001027983 */ /* 0x000ee20000300800 */
[----:B------:R-:W-:Y:S01]  /*1e910*/  IMAD R0, R28, 0x8, R16 ;  /* 0x000000081c007824 */ /* 0x000fe200078e0210 */
[----:B------:R-:W-:Y:S01]  /*1e920*/  BSSY B0, `(.L_x_1892) ;  /* 0x0000005000007945 */ /* 0x000fe20003800000 */
[----:B--2---:R-:W-:-:S04]  /*1e930*/  SHF.L.U32 R3, R3, 0x1f, RZ ;  /* 0x0000001f03037819 */ /* 0x004fc800000006ff */
[----:B------:R-:W0:Y:S01]  /*1e940*/  SYNCS.PHASECHK.TRANS64.TRYWAIT P0, [R0+URZ+0x16860], R3 ;  /* 0x01686003000075a7 */ /* 0x000e22000800017f */
[----:B---3--:R-:W-:Y:S01]  /*1e950*/  IMAD R6, R23, -0x80, R2 ;  /* 0xffffff8017067824 */ /* 0x008fe200078e0202 */
[----:B0-----:R-:W-:Y:S06]  /*1e960*/  @!P0 BRA `(.L_x_1893) ;  /* 0x0000006800b08947 */ /* 0x001fec0003800000 */
.L_x_2098:
[----:B------:R-:W-:Y:S05]  /*1e970*/  BSYNC B0 ;  /* 0x0000000000007941 */ /* 0x000fea0003800000 */
.L_x_1892:
[----:B------:R-:W1:Y:S01]  /*1e980*/  S2R R8, SR_TID.X ;  /* 0x0000000000087919 */ /* 0x000e620000002100 */
[----:B------:R-:W-:Y:S01]  /*1e990*/  ULDC UR4, c[0x0][0x2f4] ;  /* 0x0000bd0000047ab9 */ /* 0x000fe20000000800 */
[C---:B-1----:R-:W-:Y:S01]  /*1e9a0*/  IMAD.SHL.U32 R2, R8.reuse, 0x8, RZ ;  /* 0x0000000808027824 */ /* 0x042fe200078e00ff */
[C---:B------:R-:W-:Y:S01]  /*1e9b0*/  LOP3.LUT R5, R8.reuse, 0x7f, RZ, 0xc0, !PT ;  /* 0x0000007f08057812 */ /* 0x040fe200078ec0ff */
[----:B------:R-:W-:-:S03]  /*1e9c0*/  IMAD.SHL.U32 R7, R8, 0x8, RZ ;  /* 0x0000000808077824 */ /* 0x000fc600078e00ff */
[----:B------:R-:W-:Y:S01]  /*1e9d0*/  LOP3.LUT R2, R2, 0x1f8, RZ, 0xc0, !PT ;  /* 0x000001f802027812 */ /* 0x000fe200078ec0ff */
[----:B------:R-:W-:Y:S01]  /*1e9e0*/  IMAD.SHL.U32 R4, R5, 0x8, RZ ;  /* 0x0000000805047824 */ /* 0x000fe200078e00ff */
[----:B------:R-:W-:Y:S02]  /*1e9f0*/  LOP3.LUT R7, R7, 0x38, RZ, 0xc0, !PT ;  /* 0x0000003807077812 */ /* 0x000fe400078ec0ff */
[----:B------:R-:W-:Y:S02]  /*1ea00*/  LOP3.LUT R2, R2, 0x38, R8, 0x78, !PT ;  /* 0x0000003802027812 */ /* 0x000fe400078e7808 */
[----:B------:R-:W-:Y:S01]  /*1ea10*/  ISETP.GE.AND P0, PT, R7, UR4, PT ;  /* 0x0000000407007c0c */ /* 0x000fe2000bf06270 */
[----:B------:R-:W-:Y:S01]  /*1ea20*/  UMOV UR4, 0xffffffff ;  /* 0xffffffff00047882 */ /* 0x000fe20000000000 */
[----:B------:R-:W-:Y:S02]  /*1ea30*/  SHF.R.U32.HI R5, RZ, 0x3, R5 ;  /* 0x00000003ff057819 */ /* 0x000fe40000011605 */
        /* <DEDUP_REMOVED lines=50> */
.L_x_2116:
        /* <DEDUP_REMOVED lines=9> */
.L_x_1895:
        /* <DEDUP_REMOVED lines=11> */
.L_x_1896:
[----:B------:R-:W2:Y:S01]  /*1eea0*/  LDL.LU R2, [R1] ;  /* 0x0000000001027983 */ /* 0x000ea20000300800 */
[----:B------:R-:W-:Y:S01]  /*1eeb0*/  VIADD R28, R28, 0x1 ;  /* 0x000000011c1c7836 */ /* 0x000fe20000000000 */
[----:B------:R0:W-:Y:S04]  /*1eec0*/  SYNCS.ARRIVE.TRANS64.A1T0 RZ, [R0+URZ+0x16850], RZ ;  /* 0x016850ff00ff79a7 */ /* 0x0001e8000810003f */
[----:B------:R-:W-:-:S04]  /*1eed0*/  ISETP.NE.AND P0, PT, R28, 0x2, PT ;  /* 0x000000021c00780c */ /* 0x000fc80003f05270 */
[----:B0-----:R-:W-:Y:S02]  /*1eee0*/  SEL R0, RZ, 0x1, P0 ;  /* 0x00000001ff007807 */ /* 0x001fe40000000000 */
[----:B------:R-:W-:Y:S02]  /*1eef0*/  SEL R28, R28, RZ, P0 ;  /* 0x000000ff1c1c7207 */ /* 0x000fe40000000000 */
[----:B--2---:R-:W-:-:S05]  /*1ef00*/  LOP3.LUT R2, R2, R0, RZ, 0x3c, !PT ;  /* 0x0000000002027212 */ /* 0x004fca00078e3cff */
[----:B------:R0:W-:Y:S02]  /*1ef10*/  STL [R1], R2 ;  /* 0x0000000201007387 */ /* 0x0001e40000100800 */
.L_x_1855:
[----:B------:R-:W-:Y:S05]  /*1ef20*/  BSYNC B7 ;  /* 0x0000000000077941 */ /* 0x000fea0003800000 */
.L_x_1853:
[----:B------:R-:W-:-:S13]  /*1ef30*/  LOP3.LUT P0, RZ, R18, 0x4, RZ, 0xc0, !PT ;  /* 0x0000000412ff7812 */ /* 0x000fda000780c0ff */
[----:B------:R-:W-:Y:S05]  /*1ef40*/  @!P0 BRA `(.L_x_1897) ;  /* 0x0000000000248947 */ /* 0x000fea0003800000 */
[----:B------:R-:W-:Y:S05]  /*1ef50*/  WARPSYNC.ALL ;  /* 0x0000000000007948 */ /* 0x000fea0003800000 */
[----:B------:R-:W3:Y:S08]  /*1ef60*/  S2UR UR5, SR_CgaCtaId ;  /* 0x00000000000579c3 */ /* 0x000ef00000008800 */
[----:B------:R-:W-:Y:S06]  /*1ef70*/  BAR.SYNC.DEFER_BLOCKING 0x5, 0x200 ;  /* 0x0148000000007b1d */ /* 0x000fec0000010000 */
[----:B------:R-:W-:-:S02]  /*1ef80*/  UMOV UR4, 0x400 ;  /* 0x0000040000047882 */ /* 0x000fc40000000000 */
[----:B---3--:R-:W-:-:S06]  /*1ef90*/  ULEA UR4, UR5, UR4, 0x18 ;  /* 0x0000000405047291 */ /* 0x008fcc000f8ec03f */
[----:B------:R-:W-:-:S05]  /*1efa0*/  IMAD.U32 R16, RZ, RZ, UR4 ;  /* 0x00000004ff107e24 */ /* 0x000fca000f8e00ff */
[----:B------:R3:W4:Y:S01]  /*1efb0*/  LDS.128 R24, [R16+0x168d0] ;  /* 0x0168d00010187984 */ /* 0x0007220000000c00 */
[----:B------:R-:W-:Y:S06]  /*1efc0*/  BAR.ARV 0x4, 0x200 ;  /* 0x0108000000007b1d */ /* 0x000fec0000002000 */
[----:B------:R-:W-:Y:S05]  /*1efd0*/  BRA `(.L_x_1898) ;  /* 0x0000000c00d87947 */ /* 0x000fea0003800000 */
.L_x_1897:
[----:B------:R-:W3:Y:S01]  /*1efe0*/  S2R R0, SR_TID.X ;  /* 0x0000000000007919 */ /* 0x000ee20000002100 */
[----:B------:R-:W-:Y:S01]  /*1eff0*/  UMOV UR4, 0xffffffff ;  /* 0xffffffff00047882 */ /* 0x000fe20000000000 */
[----:B---3--:R-:W-:-:S04]  /*1f000*/  LOP3.LUT R8, R0, 0x1f, RZ, 0xc0, !PT ;  /* 0x0000001f00087812 */ /* 0x008fc800078ec0ff */
[----:B------:R-:W-:Y:S01]  /*1f010*/  ISETP.NE.AND P0, PT, R8, 0x1f, PT ;  /* 0x0000001f0800780c */ /* 0x000fe20003f05270 */
[----:B------:R-:W-:-:S12]  /*1f020*/  BRA.DIV UR4, `(.L_x_1899) ;  /* 0x0000006e04407947 */ /* 0x000fd8000b800000 */
[----:B------:R-:W-:Y:S01]  /*1f030*/  IMAD.IADD R9, R27, 0x1, R8 ;  /* 0x000000011b097824 */ /* 0x000fe200078e0208 */
[----:B------:R-:W-:-:S04]  /*1f040*/  ULDC UR4, c[0x0][0xc3c] ;  /* 0x00030f0000047ab9 */ /* 0x000fc80000000800 */
[----:B------:R-:W-:-:S13]  /*1f050*/  ISETP.GE.OR P1, PT, R9, UR4, !P0 ;  /* 0x0000000409007c0c */ /* 0x000fda000c726670 */
[----:B0-----:R-:W0:Y:S08]  /*1f060*/  @!P1 LDC.64 R2, c[0x0][0xc80] ;  /* 0x00032000ff029b82 */ /* 0x001e300000000a00 */
[----:B------:R-:W3:Y:S01]  /*1f070*/  @!P1 LDC.64 R4, c[0x0][0xc78] ;  /* 0x00031e00ff049b82 */ /* 0x000ee20000000a00 */
[----:B0-----:R-:W-:-:S05]  /*1f080*/  @!P1 IMAD.WIDE R2, R9, 0x4, R2 ;  /* 0x0000000409029825 */ /* 0x001fca00078e0202 */
[----:B--2---:R3:W2:Y:S02]  /*1f090*/  @!P1 LDG.E R7, desc[UR42][R2.64] ;  /* 0x0000002a02079981 */ /* 0x0046a4000c1e1900 */
[----:B---3--:R-:W-:-:S05]  /*1f0a0*/  @!P1 IMAD.WIDE R2, R9, 0x4, R4 ;  /* 0x0000000409029825 */ /* 0x008fca00078e0204 */
        /* <DEDUP_REMOVED lines=13> */
[----:B-1----:R-:W-:-:S05]  /*1f180*/  IMAD R13, R5, R25, RZ ;  /* 0x00000019050d7224 */ /* 0x002fca00078e02ff */
        /* <DEDUP_REMOVED lines=16> */
.L_x_2126:
[----:B------:R-:W-:Y:S02]  /*1f290*/  ULDC UR4, c[0x0][0xc38] ;  /* 0x00030e0000047ab9 */ /* 0x000fe40000000800 */
[----:B------:R-:W-:-:S04]  /*1f2a0*/  IMAD.U32 R4, RZ, RZ, UR4 ;  /* 0x00000004ff047e24 */ /* 0x000fc8000f8e00ff */
[----:B-1----:R-:W-:-:S04]  /*1f2b0*/  IMAD R3, R14, R4, RZ ;  /* 0x000000040e037224 */ /* 0x002fc800078e02ff */
[----:B------:R-:W-:-:S05]  /*1f2c0*/  IMAD.IADD R6, R6, 0x1, R3 ;  /* 0x0000000106067824 */ /* 0x000fca00078e0203 */
[----:B------:R-:W-:-:S13]  /*1f2d0*/  ISETP.GT.AND P6, PT, R6, R0, PT ;  /* 0x000000000600720c */ /* 0x000fda0003fc4270 */
[----:B------:R-:W-:Y:S05]  /*1f2e0*/  @P6 BRA `(.L_x_1900) ;  /* 0x0000000000a46947 */ /* 0x000fea0003800000 */
.L_x_1903:
        /* <DEDUP_REMOVED lines=35> */
.L_x_2134:
[----:B------:R-:W-:Y:S02]  /*1f520*/  ULDC UR4, c[0x0][0xc38] ;  /* 0x00030e0000047ab9 */ /* 0x000fe40000000800 */
[----:B------:R-:W-:-:S04]  /*1f530*/  IMAD.U32 R4, RZ, RZ, UR4 ;  /* 0x00000004ff047e24 */ /* 0x000fc8000f8e00ff */
[----:B-1----:R-:W-:-:S04]  /*1f540*/  IMAD R3, R14, R4, RZ ;  /* 0x000000040e037224 */ /* 0x002fc800078e02ff */
[----:B------:R-:W-:-:S05]  /*1f550*/  IMAD.IADD R6, R3, 0x1, R6 ;  /* 0x0000000103067824 */ /* 0x000fca00078e0206 */
[----:B------:R-:W-:-:S13]  /*1f560*/  ISETP.GT.AND P6, PT, R6, R0, PT ;  /* 0x000000000600720c */ /* 0x000fda0003fc4270 */
[----:B------:R-:W-:Y:S05]  /*1f570*/  @!P6 BRA `(.L_x_1903) ;  /* 0xfffffffc005ce947 */ /* 0x000fea000383ffff */
.L_x_1900:
        /* <DEDUP_REMOVED lines=10> */
.L_x_2139:
[----:B------:R-:W-:-:S13]  /*1f620*/  ISETP.NE.AND P0, PT, R3, RZ, PT ;  /* 0x000000ff0300720c */ /* 0x000fda0003f05270 */
[----:B------:R-:W-:Y:S05]  /*1f630*/  @!P0 BRA `(.L_x_1905) ;  /* 0x0000000000108947 */ /* 0x000fea0003800000 */
[----:B------:R-:W-:Y:S01]  /*1f640*/  UMOV UR4, 0xffffffff ;  /* 0xffffffff00047882 */ /* 0x000fe20000000000 */
[----:B------:R-:W-:Y:S02]  /*1f650*/  VIADD R12, R7, 0xffffffff ;  /* 0xffffffff070c7836 */ /* 0x000fe40000000000 */
[----:B------:R-:W-:Y:S05]  /*1f660*/  BRA.DIV UR4, `(.L_x_1906) ;  /* 0x0000007204007947 */ /* 0x000fea000b800000 */
[----:B------:R4:W0:Y:S02]  /*1f670*/  SHFL.IDX PT, R24, R2, R12, 0x1f ;  /* 0x00001f0c02187589 */ /* 0x00082400000e0000 */
.L_x_1905:
        /* <DEDUP_REMOVED lines=10> */
[----:B0-----:R-:W-:Y:S01]  /*1f720*/  VIADD R8, R7, 0xffffffe ;  /* 0x0ffffffe07087836 */ /* 0x001fe20000000000 */
[----:B------:R-:W-:-:S05]  /*1f730*/  IABS R7, R25 ;  /* 0x0000001900077213 */ /* 0x000fca0000000000 */
[----:B------:R0:W1:Y:S02]  /*1f740*/  F2I.FTZ.U32.TRUNC.NTZ R3, R8 ;  /* 0x0000000800037305 */ /* 0x000064000021f000 */
[----:B0-----:R-:W-:Y:S01]  /*1f750*/  IABS R8, R0 ;  /* 0x0000000000087213 */ /* 0x001fe20000000000 */
[----:B-1----:R-:W-:-:S04]  /*1f760*/  IMAD.MOV R9, RZ, RZ, -R3 ;  /* 0x000000ffff097224 */ /* 0x002fc800078e0a03 */
[----:B------:R-:W-:-:S04]  /*1f770*/  IMAD R9, R9, R4, RZ ;  /* 0x0000000409097224 */ /* 0x000fc800078e02ff */
[----:B------:R-:W-:Y:S02]  /*1f780*/  IMAD.HI.U32 R3, R3, R9, R2 ;  /* 0x0000000903037227 */ /* 0x000fe400078e0002 */
[----:B------:R-:W0:Y:S02]  /*1f790*/  MUFU.RCP R2, R10 ;  /* 0x0000000a00027308 */ /* 0x000e240000001000 */
[----:B------:R-:W-:Y:S02]  /*1f7a0*/  IMAD.MOV R9, RZ, RZ, -R7 ;  /* 0x000000ffff097224 */ /* 0x000fe400078e0a07 */
[----:B------:R-:W-:-:S04]  /*1f7b0*/  IMAD.HI.U32 R7, R3, R8, RZ ;  /* 0x0000000803077227 */ /* 0x000fc800078e00ff */
[----:B------:R-:W-:-:S05]  /*1f7c0*/  IMAD R9, R7, R9, R8 ;  /* 0x0000000907097224 */ /* 0x000fca00078e0208 */
[----:B------:R-:W-:Y:S01]  /*1f7d0*/  ISETP.GT.U32.AND P1, PT, R4, R9, PT ;  /* 0x000000090400720c */ /* 0x000fe20003f24070 */
[----:B0-----:R-:W-:Y:S02]  /*1f7e0*/  VIADD R8, R2, 0xffffffe ;  /* 0x0ffffffe02087836 */ /* 0x001fe40000000000 */
[----:B------:R-:W-:Y:S02]  /*1f7f0*/  IMAD.MOV.U32 R2, RZ, RZ, RZ ;  /* 0x000000ffff027224 */ /* 0x000fe400078e00ff */
[----:B------:R-:W0:Y:S08]  /*1f800*/  F2I.FTZ.U32.TRUNC.NTZ R3, R8 ;  /* 0x0000000800037305 */ /* 0x000e30000021f000 */
[----:B------:R-:W-:-:S02]  /*1f810*/  @!P1 IMAD.IADD R9, R9, 0x1, -R4 ;  /* 0x0000000109099824 */ /* 0x000fc400078e0a04 */
[----:B------:R-:W-:Y:S01]  /*1f820*/  @!P1 VIADD R7, R7, 0x1 ;  /* 0x0000000107079836 */ /* 0x000fe20000000000 */
[----:B------:R-:W-:Y:S02]  /*1f830*/  ISETP.NE.AND P1, PT, R25, RZ, PT ;  /* 0x000000ff1900720c */ /* 0x000fe40003f25270 */
[----:B------:R-:W-:Y:S02]  /*1f840*/  ISETP.GE.U32.AND P0, PT, R9, R4, PT ;  /* 0x000000040900720c */ /* 0x000fe40003f06070 */
[----:B------:R-:W-:Y:S01]  /*1f850*/  IABS R4, R5 ;  /* 0x0000000500047213 */ /* 0x000fe20000000000 */
[----:B0-----:R-:W-:-:S04]  /*1f860*/  IMAD.MOV R9, RZ, RZ, -R3 ;  /* 0x000000ffff097224 */ /* 0x001fc800078e0a03 */
[----:B------:R-:W-:Y:S02]  /*1f870*/  IMAD.MOV R4, RZ, RZ, -R4 ;  /* 0x000000ffff047224 */ /* 0x000fe400078e0a04 */
[----:B------:R-:W-:-:S04]  /*1f880*/  IMAD R9, R9, R6, RZ ;  /* 0x0000000609097224 */ /* 0x000fc800078e02ff */
[----:B------:R-:W-:Y:S01]  /*1f890*/  IMAD.HI.U32 R2, R3, R9, R2 ;  /* 0x0000000903027227 */ /* 0x000fe200078e0002 */
[----:B------:R-:W-:-:S03]  /*1f8a0*/  LOP3.LUT R3, R0, R25, RZ, 0x3c, !PT ;  /* 0x0000001900037212 */ /* 0x000fc600078e3cff */
[----:B------:R-:W-:Y:S01]  /*1f8b0*/  @P0 VIADD R7, R7, 0x1 ;  /* 0x0000000107070836 */ /* 0x000fe20000000000 */
[----:B------:R-:W-:-:S13]  /*1f8c0*/  ISETP.GE.AND P2, PT, R3, RZ, PT ;  /* 0x000000ff0300720c */ /* 0x000fda0003f46270 */
[----:B------:R-:W-:Y:S01]  /*1f8d0*/  @!P2 IMAD.MOV R7, RZ, RZ, -R7 ;  /* 0x000000ffff07a224 */ /* 0x000fe200078e0a07 */
[----:B------:R-:W-:-:S04]  /*1f8e0*/  @!P1 LOP3.LUT R7, RZ, R25, RZ, 0x33, !PT ;  /* 0x00000019ff079212 */ /* 0x000fc800078e33ff */
[----:B------:R-:W-:-:S05]  /*1f8f0*/  IABS R3, R7 ;  /* 0x0000000700037213 */ /* 0x000fca0000000000 */
        /* <DEDUP_REMOVED lines=14> */
[--C-:B------:R-:W-:Y:S02]  /*1f9e0*/  IMAD R5, R5, R4, R7.reuse ;  /* 0x0000000405057224 */ /* 0x100fe400078e0207 */
[----:B------:R-:W-:Y:S02]  /*1f9f0*/  IMAD.MOV R2, RZ, RZ, -R7 ;  /* 0x000000ffff027224 */ /* 0x000fe400078e0a07 */
[----:B------:R-:W-:Y:S02]  /*1fa00*/  IMAD R26, R5, 0x10000, R26 ;  /* 0x00010000051a7824 */ /* 0x000fe400078e021a */
[----:B------:R-:W-:Y:S01]  /*1fa10*/  IMAD R2, R25, R2, R0 ;  /* 0x0000000219027224 */ /* 0x000fe200078e0200 */
[----:B------:R-:W-:Y:S06]  /*1fa20*/  BRA `(.L_x_1908) ;  /* 0x0000000000f47947 */ /* 0x000fec0003800000 */
.L_x_1907:
[----:B----4-:R-:W0:Y:S02]  /*1fa30*/  LDC.64 R2, c[0x0][0xc90] ;  /* 0x00032400ff027b82 */ /* 0x010e240000000a00 */
[----:B0-----:R-:W-:-:S05]  /*1fa40*/  IMAD.WIDE R2, R27, 0x4, R2 ;  /* 0x000000041b027825 */ /* 0x001fca00078e0202 */
[----:B-1----:R0:W2:Y:S02]  /*1fa50*/  LDG.E R7, desc[UR42][R2.64] ;  /* 0x0000002a02077981 */ /* 0x0020a4000c1e1900 */
[----:B0-----:R-:W-:Y:S02]  /*1fa60*/  IMAD.MOV.U32 R2, RZ, RZ, RZ ;  /* 0x000000ffff027224 */ /* 0x001fe400078e00ff */
[----:B--2---:R-:W-:-:S05]  /*1fa70*/  IMAD R5, R25, R7, RZ ;  /* 0x0000000719057224 */ /* 0x004fca00078e02ff */
[-C--:B------:R-:W-:Y:S02]  /*1fa80*/  IABS R6, R5.reuse ;  /* 0x0000000500067213 */ /* 0x080fe40000000000 */
[----:B------:R-:W-:Y:S02]  /*1fa90*/  IABS R10, R5 ;  /* 0x00000005000a7213 */ /* 0x000fe40000000000 */
[----:B------:R-:W0:Y:S08]  /*1faa0*/  I2F.RP R8, R6 ;  /* 0x0000000600087306 */ /* 0x000e300000209400 */
[----:B0-----:R-:W0:Y:S02]  /*1fab0*/  MUFU.RCP R8, R8 ;  /* 0x0000000800087308 */ /* 0x001e240000001000 */
[----:B0-----:R-:W-:-:S02]  /*1fac0*/  VIADD R9, R8, 0xffffffe ;  /* 0x0ffffffe08097836 */ /* 0x001fc40000000000 */
[----:B------:R-:W-:-:S04]  /*1fad0*/  IMAD.MOV R8, RZ, RZ, -R10 ;  /* 0x000000ffff087224 */ /* 0x000fc800078e0a0a */
[----:B------:R-:W0:Y:S02]  /*1fae0*/  F2I.FTZ.U32.TRUNC.NTZ R3, R9 ;  /* 0x0000000900037305 */ /* 0x000e24000021f000 */
[----:B0-----:R-:W-:-:S04]  /*1faf0*/  IMAD.MOV R11, RZ, RZ, -R3 ;  /* 0x000000ffff0b7224 */ /* 0x001fc800078e0a03 */
[----:B------:R-:W-:-:S04]  /*1fb00*/  IMAD R11, R11, R6, RZ ;  /* 0x000000060b0b7224 */ /* 0x000fc800078e02ff */
[----:B------:R-:W-:Y:S01]  /*1fb10*/  IMAD.HI.U32 R3, R3, R11, R2 ;  /* 0x0000000b03037227 */ /* 0x000fe200078e0002 */
        /* <DEDUP_REMOVED lines=9> */
[----:B------:R-:W-:-:S13]  /*1fbb0*/  ISETP.GE.U32.AND P0, PT, R9, R6, PT ;  /* 0x000000060900720c */ /* 0x000fda0003f06070 */
[----:B------:R-:W-:-:S04]  /*1fbc0*/  @P0 VIADD R3, R3, 0x1 ;  /* 0x0000000103030836 */ /* 0x000fc80000000000 */
[----:B------:R-:W-:-:S04]  /*1fbd0*/  IMAD.MOV.U32 R2, RZ, RZ, R3 ;  /* 0x000000ffff027224 */ /* 0x000fc800078e0003 */
[----:B------:R-:W-:Y:S01]  /*1fbe0*/  @!P2 IMAD.MOV R2, RZ, RZ, -R2 ;  /* 0x000000ffff02a224 */ /* 0x000fe200078e0a02 */
[----:B------:R-:W-:-:S05]  /*1fbf0*/  @!P1 LOP3.LUT R2, RZ, R5, RZ, 0x33, !PT ;  /* 0x00000005ff029212 */ /* 0x000fca00078e33ff */
[----:B------:R-:W-:Y:S02]  /*1fc00*/  IMAD R6, R7, R2, RZ ;  /* 0x0000000207067224 */ /* 0x000fe400078e02ff */
[----:B------:R-:W-:Y:S02]  /*1fc10*/  IMAD.MOV R2, RZ, RZ, -R2 ;  /* 0x000000ffff027224 */ /* 0x000fe400078e0a02 */
[----:B------:R-:W-:Y:S02]  /*1fc20*/  IMAD.MOV R3, RZ, RZ, -R6 ;  /* 0x000000ffff037224 */ /* 0x000fe400078e0a06 */
[----:B------:R-:W-:Y:S02]  /*1fc30*/  IMAD R5, R5, R2, R0 ;  /* 0x0000000205057224 */ /* 0x000fe400078e0200 */
[----:B------:R-:W-:Y:S01]  /*1fc40*/  IMAD.MOV.U32 R2, RZ, RZ, RZ ;  /* 0x000000ffff027224 */ /* 0x000fe200078e00ff */
[----:B------:R-:W-:-:S04]  /*1fc50*/  VIADDMNMX R4, R3, R4, R7, PT ;  /* 0x0000000403047246 */ /* 0x000fc80003800107 */
[----:B------:R-:W-:-:S04]  /*1fc60*/  IABS R7, R4 ;  /* 0x0000000400077213 */ /* 0x000fc80000000000 */
        /* <DEDUP_REMOVED lines=17> */
[----:B------:R-:W-:Y:S02]  /*1fd80*/  LOP3.LUT R0, R5, R4, RZ, 0x3c, !PT ;  /* 0x0000000405007212 */ /* 0x000fe400078e3cff */
[----:B------:R-:W-:Y:S02]  /*1fd90*/  IADD3 R5, R6, 0x1000000, R5 ;  /* 0x0100000006057810 */ /* 0x000fe40007ffe005 */
[----:B------:R-:W-:-:S07]  /*1fda0*/  ISETP.GE.AND P2, PT, R0, RZ, PT ;  /* 0x000000ff0000720c */ /* 0x000fce0003f46270 */
[----:B------:R-:W-:-:S06]  /*1fdb0*/  @P0 VIADD R2, R2, 0x1 ;  /* 0x0000000102020836 */ /* 0x000fcc0000000000 */
[----:B------:R-:W-:Y:S01]  /*1fdc0*/  @!P2 IMAD.MOV R2, RZ, RZ, -R2 ;  /* 0x000000ffff02a224 */ /* 0x000fe200078e0a02 */
[----:B------:R-:W-:Y:S01]  /*1fdd0*/  @!P1 LOP3.LUT R2, RZ, R4, RZ, 0x33, !PT ;  /* 0x00000004ff029212 */ /* 0x000fe200078e33ff */
[----:B------:R-:W-:-:S04]  /*1fde0*/  IMAD.MOV R4, RZ, RZ, -R4 ;  /* 0x000000ffff047224 */ /* 0x000fc800078e0a04 */
[----:B------:R-:W-:-:S07]  /*1fdf0*/  IMAD R26, R2, R4, R5 ;  /* 0x00000004021a7224 */ /* 0x000fce00078e0205 */
.L_x_1908:
[----:B------:R-:W-:-:S05]  /*1fe00*/  LOP3.LUT R2, RZ, R2, RZ, 0x33, !PT ;  /* 0x00000002ff027212 */ /* 0x000fca00078e33ff */
[----:B------:R-:W-:Y:S01]  /*1fe10*/  IMAD.IADD R25, R25, 0x1, R2 ;  /* 0x0000000119197824 */ /* 0x000fe200078e0202 */
[----:B------:R-:W-:Y:S06]  /*1fe20*/  BRA `(.L_x_1909) ;  /* 0x00000000001c7947 */ /* 0x000fec0003800000 */
.L_x_1901:
[----:B------:R-:W-:Y:S01]  /*1fe30*/  UMOV UR4, URZ ;  /* 0x0000003f00047c82 */ /* 0x000fe20008000000 */
[----:B------:R-:W-:Y:S01]  /*1fe40*/  UMOV UR5, URZ ;  /* 0x0000003f00057c82 */ /* 0x000fe20008000000 */
[----:B------:R-:W-:Y:S01]  /*1fe50*/  ULDC UR6, c[0x0][0xc3c] ;  /* 0x00030f0000067ab9 */ /* 0x000fe20000000800 */
[----:B------:R-:W-:Y:S02]  /*1fe60*/  IMAD.MOV.U32 R24, RZ, RZ, R0 ;  /* 0x000000ffff187224 */ /* 0x000fe400078e0000 */
[----:B------:R-:W-:Y:S02]  /*1fe70*/  IMAD.U32 R25, RZ, RZ, UR4 ;  /* 0x00000004ff197e24 */ /* 0x000fe4000f8e00ff */
[----:B------:R-:W-:Y:S02]  /*1fe80*/  IMAD.U32 R26, RZ, RZ, UR5 ;  /* 0x00000005ff1a7e24 */ /* 0x000fe4000f8e00ff */
[----:B------:R-:W-:-:S07]  /*1fe90*/  IMAD.U32 R27, RZ, RZ, UR6 ;  /* 0x00000006ff1b7e24 */ /* 0x000fce000f8e00ff */
.L_x_1909:
        /* <DEDUP_REMOVED lines=10> */
.L_x_1898:
[----:B------:R-:W-:Y:S02]  /*1ff40*/  ULDC UR4, c[0x0][0xc3c] ;  /* 0x00030f0000047ab9 */ /* 0x000fe40000000800 */
[----:B----4-:R-:W-:-:S13]  /*1ff50*/  ISETP.GE.AND P0, PT, R27, UR4, PT ;  /* 0x000000041b007c0c */ /* 0x010fda000bf06270 */
[----:B------:R-:W-:Y:S05]  /*1ff60*/  @!P0 BRA `(.L_x_1910) ;  /* 0xffffff9400808947 */ /* 0x000fea000383ffff */
[----:B------:R-:W-:Y:S05]  /*1ff70*/  BSYNC B8 ;  /* 0x0000000000087941 */ /* 0x000fea0003800000 */
.L_x_1797:
[----:B0-----:R-:W4:Y:S01]  /*1ff80*/  LDL.LU R0, [R1+0x40] ;  /* 0x0000400001007983 */ /* 0x001f220000300800 */
[----:B------:R-:W-:Y:S01]  /*1ff90*/  BSSY B0, `(.L_x_1911) ;  /* 0x000000b000007945 */ /* 0x000fe20003800000 */
[----:B------:R-:W0:Y:S01]  /*1ffa0*/  S2R R5, SR_CgaCtaId ;  /* 0x0000000000057919 */ /* 0x000e220000008800 */
[----:B----4-:R-:W-:-:S05]  /*1ffb0*/  VIADD R0, R0, 0x1 ;  /* 0x0000000100007836 */ /* 0x010fca0000000000 */
        /* <DEDUP_REMOVED lines=8> */
.L_x_2142:
[----:B------:R-:W-:Y:S05]  /*20040*/  BSYNC B0 ;  /* 0x0000000000007941 */ /* 0x000fea0003800000 */
.L_x_1911:
[----:B------:R-:W-:-:S03]  /*20050*/  UMOV UR4, 0xffffffff ;  /* 0xffffffff00047882 */ /* 0x000fc60000000000 */
[----:B------:R-:W-:Y:S05]  /*20060*/  BRA.DIV UR4, `(.L_x_1913) ;  /* 0x0000006604bc7947 */ /* 0x000fea000b800000 */
[----:B0-----:R-:W0:Y:S02]  /*20070*/  S2R R0, SR_TID.X ;  /* 0x0000000000007919 */ /* 0x001e240000002100 */
[----:B0-----:R-:W-:-:S04]  /*20080*/  SHF.R.U32.HI R0, RZ, 0x5, R0 ;  /* 0x00000005ff007819 */ /* 0x001fc80000011600 */
[----:B------:R-:W-:-:S05]  /*20090*/  LOP3.LUT R0, R0, 0x3, RZ, 0xc0, !PT ;  /* 0x0000000300007812 */ /* 0x000fca00078ec0ff */
[----:B------:R0:W4:Y:S02]  /*200a0*/  SHFL.IDX PT, R14, R0, RZ, 0x1f ;  /* 0x00001fff000e7589 */ /* 0x00012400000e0000 */
.L_x_2145:
[----:B----4-:R-:W-:-:S13]  /*200b0*/  ISETP.NE.AND P0, PT, R14, RZ, PT ;  /* 0x000000ff0e00720c */ /* 0x010fda0003f05270 */
[----:B------:R-:W-:Y:S05]  /*200c0*/  @P0 BRA `(.L_x_1571) ;  /* 0x0000000000900947 */ /* 0x000fea0003800000 */
[----:B------:R-:W-:-:S03]  /*200d0*/  UMOV UR4, 0xffffffff ;  /* 0xffffffff00047882 */ /* 0x000fc60000000000 */
[----:B------:R-:W-:Y:S05]  /*200e0*/  BRA.DIV UR4, `(.L_x_1914) ;  /* 0x0000006604d07947 */ /* 0x000fea000b800000 */
[----:B------:R-:W-:-:S13]  /*200f0*/  ELECT P6, URZ, PT ;  /* 0x00000000003f782f */ /* 0x000fda00038c0000 */
.L_x_2148:
[----:B------:R-:W-:Y:S05]  /*20100*/  @!P6 BRA `(.L_x_1571) ;  /* 0x000000000080e947 */ /* 0x000fea0003800000 */
[----:B------:R-:W-:-:S06]  /*20110*/  ULOP3.LUT UR4, UR37, 0x2, URZ, 0xfc, !UPT ;  /* 0x0000000225047892 */ /* 0x000fcc000f8efc3f */
[----:B0-----:R-:W-:-:S05]  /*20120*/  IMAD.U32 R0, RZ, RZ, UR4 ;  /* 0x00000004ff007e24 */ /* 0x001fca000f8e00ff */
[----:B------:R-:W-:-:S13]  /*20130*/  ISETP.NE.AND P0, PT, R0, 0x3, PT ;  /* 0x000000030000780c */ /* 0x000fda0003f05270 */
[----:B------:R-:W-:Y:S05]  /*20140*/  @!P0 BRA `(.L_x_1915) ;  /* 0x0000000000048947 */ /* 0x000fea0003800000 */
[----:B------:R-:W-:Y:S01]  /*20150*/  BPT.TRAP 0x1 ;  /* 0x000000040000795c */ /* 0x000fe20000300000 */
.L_x_1915:
[----:B------:R-:W4:Y:S01]  /*20160*/  LDL R0, [R1] ;  /* 0x0000000001007983 */ /* 0x000f220000100800 */
[C---:B------:R-:W-:Y:S02]  /*20170*/  IMAD R3, R28.reuse, 0x8, R5 ;  /* 0x000000081c037824 */ /* 0x040fe400078e0205 */
[----:B------:R-:W-:-:S05]  /*20180*/  VIADD R28, R28, 0x1 ;  /* 0x000000011c1c7836 */ /* 0x000fca0000000000 */
[----:B------:R-:W-:Y:S02]  /*20190*/  ISETP.NE.AND P2, PT, R28, 0x2, PT ;  /* 0x000000021c00780c */ /* 0x000fe40003f45270 */
[----:B----4-:R-:W-:Y:S02]  /*201a0*/  SHF.L.U32 R2, R0, 0x1f, RZ ;  /* 0x0000001f00027819 */ /* 0x010fe400000006ff */
[----:B------:R-:W-:Y:S02]  /*201b0*/  SEL R0, RZ, 0x1, P2 ;  /* 0x00000001ff007807 */ /* 0x000fe40001000000 */
[----:B------:R-:W0:Y:S02]  /*201c0*/  SYNCS.PHASECHK.TRANS64.TRYWAIT P1, [R3+URZ+0x16840], R2 ;  /* 0x01684002030075a7 */ /* 0x000e24000802017f */
[----:B0-----:R-:W-:Y:S05]  /*201d0*/  @!P1 BRA `(.L_x_1916) ;  /* 0x0000006400b49947 */ /* 0x001fea0003800000 */
.L_x_2149:
[----:B------:R-:W4:Y:S01]  /*201e0*/  LDL.LU R4, [R1] ;  /* 0x0000000001047983 */ /* 0x000f220000300800 */
[----:B------:R-:W-:Y:S02]  /*201f0*/  SEL R28, R28, RZ, P2 ;  /* 0x000000ff1c1c7207 */ /* 0x000fe40001000000 */
[----:B----4-:R-:W-:Y:S01]  /*20200*/  LOP3.LUT R0, R4, R0, RZ, 0x3c, !PT ;  /* 0x0000000004007212 */ /* 0x010fe200078e3cff */
[----:B------:R-:W-:Y:S06]  /*20210*/  @!P0 BRA `(.L_x_1917) ;  /* 0x0000000000048947 */ /* 0x000fec0003800000 */
[----:B------:R-:W-:Y:S01]  /*20220*/  BPT.TRAP 0x1 ;  /* 0x000000040000795c */ /* 0x000fe20000300000 */
.L_x_1917:
[----:B------:R-:W-:Y:S01]  /*20230*/  IMAD R5, R28, 0x8, R5 ;  /* 0x000000081c057824 */ /* 0x000fe200078e0205 */
[----:B------:R-:W-:-:S04]  /*20240*/  SHF.L.U32 R0, R0, 0x1f, RZ ;  /* 0x0000001f00007819 */ /* 0x000fc800000006ff */
[----:B------:R-:W4:Y:S02]  /*20250*/  SYNCS.PHASECHK.TRANS64.TRYWAIT P1, [R5+URZ+0x16840], R0 ;  /* 0x01684000050075a7 */ /* 0x000f24000802017f */
[----:B----4-:R-:W-:Y:S05]  /*20260*/  @!P1 BRA `(.L_x_1918) ;  /* 0x0000006400a49947 */ /* 0x010fea0003800000 */
.L_x_2150:
[----:B------:R-:W-:Y:S05]  /*20270*/  @!P0 BRA `(.L_x_1919) ;  /* 0x0000000000048947 */ /* 0x000fea0003800000 */
[----:B------:R-:W-:Y:S01]  /*20280*/  BPT.TRAP 0x1 ;  /* 0x000000040000795c */ /* 0x000fe20000300000 */
.L_x_1919:
[----:B------:R-:W0:Y:S02]  /*20290*/  SYNCS.PHASECHK.TRANS64.TRYWAIT P1, [R3+URZ+0x16860], R2 ;  /* 0x01686002030075a7 */ /* 0x000e24000802017f */
[----:B0-----:R-:W-:Y:S05]  /*202a0*/  @!P1 BRA `(.L_x_1920) ;  /* 0x0000006400a89947 */ /* 0x001fea0003800000 */
.L_x_2151:
[----:B------:R-:W-:Y:S05]  /*202b0*/  @!P0 BRA `(.L_x_1921) ;  /* 0x0000000000048947 */ /* 0x000fea0003800000 */
[----:B------:R-:W-:Y:S01]  /*202c0*/  BPT.TRAP 0x1 ;  /* 0x000000040000795c */ /* 0x000fe20000300000 */
.L_x_1921:
[----:B------:R0:W0:Y:S02]  /*202d0*/  SYNCS.PHASECHK.TRANS64.TRYWAIT P0, [R5+URZ+0x16860], R0 ;  /* 0x01686000050075a7 */ /* 0x000024000800017f */
[----:B0-----:R-:W-:Y:S05]  /*202e0*/  @!P0 NANOSLEEP.SYNCS 0x989680 ;  /* 0x009896800000895d */ /* 0x001fea0003900000 */
[----:B------:R-:W0:Y:S02]  /*202f0*/  @!P0 SYNCS.PHASECHK.TRANS64 P0, [R5+URZ+0x16860], R0 ;  /* 0x01686000050085a7 */ /* 0x000e24000800007f */
[----:B0-----:R-:W-:Y:S05]  /*20300*/  @!P0 BRA `(.L_x_1921) ;  /* 0xfffffffc00f08947 */ /* 0x001fea000383ffff */
.L_x_1571:
[----:B------:R-:W-:Y:S05]  /*20310*/  BSYNC B9 ;  /* 0x0000000000097941 */ /* 0x000fea0003800000 */
.L_x_1568:
[----:B------:R-:W-:Y:S05]  /*20320*/  EXIT ;  /* 0x000000000000794d */ /* 0x000fea0003800000 */
.L_x_1599:
[----:B0-----:R0:W1:Y:S02]  /*20330*/  SYNCS.PHASECHK.TRANS64.TRYWAIT P6, [R69+URZ+0x16890], R77 ;  /* 0x0168904d450075a7 */ /* 0x00106400080c017f */
[----:B-1----:R-:W-:Y:S05]  /*20340*/  @!P6 NANOSLEEP.SYNCS 0x989680 ;  /* 0x009896800000e95d */ /* 0x002fea0003900000 */
[----:B------:R-:W1:Y:S02]  /*20350*/  @!P6 SYNCS.PHASECHK.TRANS64 P6, [R69+URZ+0x16890], R77 ;  /* 0x0168904d4500e5a7 */ /* 0x000e6400080c007f */
[----:B-1----:R-:W-:Y:S05]  /*20360*/  @!P6 BRA `(.L_x_1599) ;  /* 0xfffffffc00f0e947 */ /* 0x002fea000383ffff */
[----:B------:R-:W-:Y:S05]  /*20370*/  BRA `(.L_x_1922) ;  /* 0xfffffe2c007c7947 */ /* 0x000fea000383ffff */
.L_x_1600:
        /* <DEDUP_REMOVED lines=8> */
.L_x_1924:
[----:B------:R-:W-:Y:S05]  /*20400*/  BSYNC B1 ;  /* 0x0000000000017941 */ /* 0x000fea0003800000 */
.L_x_1923:
        /* <DEDUP_REMOVED lines=8> */
.L_x_1925:
[----:B------:R-:W-:Y:S05]  /*20490*/  BRA `(.L_x_1926) ;  /* 0xfffffe2c00487947 */ /* 0x000fea000383ffff */
.L_x_1609:
[----:B------:R-:W-:Y:S01]  /*204a0*/  BSSY B1, `(.L_x_1927) ;  /* 0x0000008000017945 */ /* 0x000fe20003800000 */
[----:B--2-4-:R-:W-:Y:S02]  /*204b0*/  IMAD.MOV.U32 R13, RZ, RZ, R83 ;  /* 0x000000ffff0d7224 */ /* 0x014fe400078e0053 */
[----:B------:R-:W-:Y:S02]  /*204c0*/  IMAD.MOV.U32 R12, RZ, RZ, 0x1 ;  /* 0x00000001ff0c7424 */ /* 0x000fe400078e00ff */
[----:B------:R-:W-:Y:S02]  /*204d0*/  IMAD.MOV.U32 R11, RZ, RZ, 0x1c1f ;  /* 0x00001c1fff0b7424 */ /* 0x000fe400078e00ff */
[----:B------:R-:W-:-:S07]  /*204e0*/  IMAD.MOV.U32 R15, RZ, RZ, -0x1 ;  /* 0xffffffffff0f7424 */ /* 0x000fce00078e00ff */
[----:B01-3--:R-:W-:Y:S05]  /*204f0*/  WARPSYNC.COLLECTIVE R15, `(.L_x_1928) ;  /* 0x000000000f087348 */ /* 0x00bfea0003c00000 */
[----:B---3--:R2:W3:Y:S02]  /*20500*/  SHFL.IDX P6, R14, R13, R12, R11 ;  /* 0x0000000c0d0e7389 */ /* 0x0084e400000c000b */
[----:B0123--:R-:W-:Y:S01]  /*20510*/  ENDCOLLECTIVE ;  /* 0x000000000000791b */ /* 0x00ffe20003800000 */
.L_x_1928:
[----:B------:R-:W-:Y:S05]  /*20520*/  BSYNC B1 ;  /* 0x0000000000017941 */ /* 0x000fea0003800000 */
.L_x_1927:
        /* <DEDUP_REMOVED lines=8> */
.L_x_1929:
[----:B------:R-:W-:Y:S05]  /*205b0*/  BRA `(.L_x_1930) ;  /* 0xfffffe3000e07947 */ /* 0x000fea000383ffff */
.L_x_1621:
[----:B-1----:R1:W2:Y:S02]  /*205c0*/  SYNCS.PHASECHK.TRANS64.TRYWAIT P4, [R69+URZ+0x16890], R77 ;  /* 0x0168904d450075a7 */ /* 0x0022a4000808017f */
[----:B--2---:R-:W-:Y:S05]  /*205d0*/  @!P4 NANOSLEEP.SYNCS 0x989680 ;  /* 0x009896800000c95d */ /* 0x004fea0003900000 */
[----:B------:R-:W2:Y:S02]  /*205e0*/  @!P4 SYNCS.PHASECHK.TRANS64 P4, [R69+URZ+0x16890], R77 ;  /* 0x0168904d4500c5a7 */ /* 0x000ea4000808007f */
[----:B--2---:R-:W-:Y:S05]  /*205f0*/  @!P4 BRA `(.L_x_1621) ;  /* 0xfffffffc00f0c947 */ /* 0x004fea000383ffff */
[----:B------:R-:W-:Y:S05]  /*20600*/  BRA `(.L_x_1931) ;  /* 0xfffffe4000347947 */ /* 0x000fea000383ffff */
.L_x_1622:
[----:B------:R-:W-:Y:S01]  /*20610*/  BSSY B1, `(.L_x_1932) ;  /* 0x0000008000017945 */ /* 0x000fe20003800000 */
[----:B0-----:R-:W-:Y:S02]  /*20620*/  IMAD.MOV.U32 R13, RZ, RZ, R83 ;  /* 0x000000ffff0d7224 */ /* 0x001fe400078e0053 */
[----:B------:R-:W-:Y:S02]  /*20630*/  IMAD.MOV.U32 R12, RZ, RZ, RZ ;  /* 0x000000ffff0c7224 */ /* 0x000fe400078e00ff */
[----:B------:R-:W-:Y:S02]  /*20640*/  IMAD.MOV.U32 R11, RZ, RZ, 0x1c1f ;  /* 0x00001c1fff0b7424 */ /* 0x000fe400078e00ff */
[----:B------:R-:W-:-:S07]  /*20650*/  IMAD.MOV.U32 R15, RZ, RZ, -0x1 ;  /* 0xffffffffff0f7424 */ /* 0x000fce00078e00ff */
[----:B-1----:R-:W-:Y:S05]  /*20660*/  WARPSYNC.COLLECTIVE R15, `(.L_x_1933) ;  /* 0x000000000f087348 */ /* 0x002fea0003c00000 */
[----:B------:R0:W2:Y:S02]  /*20670*/  SHFL.IDX P6, R14, R13, R12, R11 ;  /* 0x0000000c0d0e7389 */ /* 0x0000a400000c000b */
[----:B012---:R-:W-:Y:S01]  /*20680*/  ENDCOLLECTIVE ;  /* 0x000000000000791b */ /* 0x007fe20003800000 */
.L_x_1933:
[----:B------:R-:W-:Y:S05]  /*20690*/  BSYNC B1 ;  /* 0x0000000000017941 */ /* 0x000fea0003800000 */
.L_x_1932:
        /* <DEDUP_REMOVED lines=8> */
.L_x_1934:
[----:B------:R-:W-:Y:S01]  /*20720*/  IMAD.MOV.U32 R80, RZ, RZ, R14 ;  /* 0x000000ffff507224 */ /* 0x000fe200078e000e */
[----:B------:R-:W-:Y:S06]  /*20730*/  BRA `(.L_x_1935) ;  /* 0xfffffe4000007947 */ /* 0x000fec000383ffff */
.L_x_1627:
[----:B------:R-:W-:Y:S01]  /*20740*/  BSSY B1, `(.L_x_1936) ;  /* 0x0000008000017945 */ /* 0x000fe20003800000 */
[----:B0-----:R-:W-:Y:S02]  /*20750*/  IMAD.MOV.U32 R13, RZ, RZ, R83 ;  /* 0x000000ffff0d7224 */ /* 0x001fe400078e0053 */
[----:B------:R-:W-:Y:S02]  /*20760*/  IMAD.MOV.U32 R12, RZ, RZ, 0x1 ;  /* 0x00000001ff0c7424 */ /* 0x000fe400078e00ff */
[----:B------:R-:W-:Y:S02]  /*20770*/  IMAD.MOV.U32 R11, RZ, RZ, 0x1c1f ;  /* 0x00001c1fff0b7424 */ /* 0x000fe400078e00ff */
[----:B------:R-:W-:-:S07]  /*20780*/  IMAD.MOV.U32 R15, RZ, RZ, -0x1 ;  /* 0xffffffffff0f7424 */ /* 0x000fce00078e00ff */
[----:B-1234-:R-:W-:Y:S05]  /*20790*/  WARPSYNC.COLLECTIVE R15, `(.L_x_1937) ;  /* 0x000000000f087348 */ /* 0x01efea0003c00000 */
[----:B------:R0:W0:Y:S02]  /*207a0*/  SHFL.IDX P6, R14, R13, R12, R11 ;  /* 0x0000000c0d0e7389 */ /* 0x00002400000c000b */
[----:B01234-:R-:W-:Y:S01]  /*207b0*/  ENDCOLLECTIVE ;  /* 0x000000000000791b */ /* 0x01ffe20003800000 */
.L_x_1937:
[----:B------:R-:W-:Y:S05]  /*207c0*/  BSYNC B1 ;  /* 0x0000000000017941 */ /* 0x000fea0003800000 */
.L_x_1936:
        /* <DEDUP_REMOVED lines=8> */
.L_x_1938:
[----:B------:R-:W-:Y:S01]  /*20850*/  IMAD.MOV.U32 R82, RZ, RZ, R14 ;  /* 0x000000ffff527224 */ /* 0x000fe200078e000e */
[----:B------:R-:W-:Y:S06]  /*20860*/  BRA `(.L_x_1939) ;  /* 0xfffffe4400c07947 */ /* 0x000fec000383ffff */
.L_x_1632:
[----:B0-----:R0:W1:Y:S02]  /*20870*/  SYNCS.PHASECHK.TRANS64.TRYWAIT P3, [R69+URZ+0x16890], R77 ;  /* 0x0168904d450075a7 */ /* 0x001064000806017f */
[----:B-1----:R-:W-:Y:S05]  /*20880*/  @!P3 NANOSLEEP.SYNCS 0x989680 ;  /* 0x009896800000b95d */ /* 0x002fea0003900000 */
[----:B------:R-:W1:Y:S02]  /*20890*/  @!P3 SYNCS.PHASECHK.TRANS64 P3, [R69+URZ+0x16890], R77 ;  /* 0x0168904d4500b5a7 */ /* 0x000e64000806007f */
[----:B-1----:R-:W-:Y:S05]  /*208a0*/  @!P3 BRA `(.L_x_1632) ;  /* 0xfffffffc00f0b947 */ /* 0x002fea000383ffff */
[----:B------:R-:W-:Y:S05]  /*208b0*/  BRA `(.L_x_1940) ;  /* 0xfffffe4c00d87947 */ /* 0x000fea000383ffff */
.L_x_1633:
        /* <DEDUP_REMOVED lines=8> */
.L_x_1942:
[----:B------:R-:W-:Y:S05]  /*20940*/  BSYNC B1 ;  /* 0x0000000000017941 */ /* 0x000fea0003800000 */
.L_x_1941:
        /* <DEDUP_REMOVED lines=8> */
.L_x_1943:
[----:B------:R-:W-:Y:S01]  /*209d0*/  IMAD.MOV.U32 R9, RZ, RZ, R14 ;  /* 0x000000ffff097224 */ /* 0x000fe200078e000e */
[----:B------:R-:W-:Y:S06]  /*209e0*/  BRA `(.L_x_1944) ;  /* 0xfffffe5000087947 */ /* 0x000fec000383ffff */
.L_x_1636:
        /* <DEDUP_REMOVED lines=8> */
.L_x_1946:
[----:B------:R-:W-:Y:S05]  /*20a70*/  BSYNC B1 ;  /* 0x0000000000017941 */ /* 0x000fea0003800000 */
.L_x_1945:
        /* <DEDUP_REMOVED lines=8> */
.L_x_1947:
[----:B------:R-:W-:Y:S01]  /*20b00*/  IMAD.MOV.U32 R9, RZ, RZ, R14 ;  /* 0x000000ffff097224 */ /* 0x000fe200078e000e */
[----:B------:R-:W-:Y:S06]  /*20b10*/  BRA `(.L_x_1948) ;  /* 0xfffffe5000087947 */ /* 0x000fec000383ffff */
.L_x_1640:
[----:B0-----:R0:W3:Y:S02]  /*20b20*/  SYNCS.PHASECHK.TRANS64.TRYWAIT P4, [R69+URZ+0x168b0], R77 ;  /* 0x0168b04d450075a7 */ /* 0x0010e4000808017f */
[----:B---3--:R-:W-:Y:S05]  /*20b30*/  @!P4 NANOSLEEP.SYNCS 0x989680 ;  /* 0x009896800000c95d */ /* 0x008fea0003900000 */
[----:B------:R-:W3:Y:S02]  /*20b40*/  @!P4 SYNCS.PHASECHK.TRANS64 P4, [R69+URZ+0x168b0], R77 ;  /* 0x0168b04d4500c5a7 */ /* 0x000ee4000808007f */
[----:B---3--:R-:W-:Y:S05]  /*20b50*/  @!P4 BRA `(.L_x_1640) ;  /* 0xfffffffc00f0c947 */ /* 0x008fea000383ffff */
[----:B------:R-:W-:Y:S05]  /*20b60*/  BRA `(.L_x_1949) ;  /* 0xfffffe5000847947 */ /* 0x000fea000383ffff */
.L_x_1658:
[----:B------:R-:W0:Y:S01]  /*20b70*/  S2R R0, SR_TID.X ;  /* 0x0000000000007919 */ /* 0x000e220000002100 */
[----:B------:R-:W-:Y:S01]  /*20b80*/  BSSY B0, `(.L_x_1950) ;  /* 0x000000c000007945 */ /* 0x000fe20003800000 */
[----:B------:R-:W-:Y:S02]  /*20b90*/  IMAD.MOV.U32 R12, RZ, RZ, RZ ;  /* 0x000000ffff0c7224 */ /* 0x000fe400078e00ff */
[----:B------:R-:W-:Y:S02]  /*20ba0*/  IMAD.MOV.U32 R11, RZ, RZ, 0x1f ;  /* 0x0000001fff0b7424 */ /* 0x000fe400078e00ff */
[----:B------:R-:W-:Y:S02]  /*20bb0*/  IMAD.MOV.U32 R15, RZ, RZ, -0x1 ;  /* 0xffffffffff0f7424 */ /* 0x000fe400078e00ff */
[----:B0-----:R-:W-:-:S05]  /*20bc0*/  VIADD R3, R0, 0xffffff80 ;  /* 0xffffff8000037836 */ /* 0x001fca0000000000 */
[----:B------:R-:W-:-:S04]  /*20bd0*/  SHF.R.S32.HI R0, RZ, 0x1f, R3 ;  /* 0x0000001fff007819 */ /* 0x000fc80000011403 */
[----:B------:R-:W-:-:S04]  /*20be0*/  LEA.HI R0, R0, R3, RZ, 0x7 ;  /* 0x0000000300007211 */ /* 0x000fc800078f38ff */
[----:B------:R-:W-:-:S05]  /*20bf0*/  SHF.R.S32.HI R0, RZ, 0x7, R0 ;  /* 0x00000007ff007819 */ /* 0x000fca0000011400 */
[----:B------:R-:W-:-:S07]  /*20c00*/  IMAD.MOV.U32 R13, RZ, RZ, R0 ;  /* 0x000000ffff0d7224 */ /* 0x000fce00078e0000 */
[----:B-----5:R-:W-:Y:S05]  /*20c10*/  WARPSYNC.COLLECTIVE R15, `(.L_x_1951) ;  /* 0x000000000f087348 */ /* 0x020fea0003c00000 */
[----:B------:R0:W1:Y:S02]  /*20c20*/  SHFL.IDX P6, R14, R13, R12, R11 ;  /* 0x0000000c0d0e7389 */ /* 0x00006400000c000b */
[----:B01---5:R-:W-:Y:S01]  /*20c30*/  ENDCOLLECTIVE ;  /* 0x000000000000791b */ /* 0x023fe20003800000 */
.L_x_1951:
[----:B------:R-:W-:Y:S05]  /*20c40*/  BSYNC B0 ;  /* 0x0000000000007941 */ /* 0x000fea0003800000 */
.L_x_1950:
[----:B------:R0:W-:Y:S01]  /*20c50*/  STL [R1+0x2c], R14 ;  /* 0x00002c0e01007387 */ /* 0x0001e20000100800 */
[----:B------:R-:W-:Y:S05]  /*20c60*/  BRA `(.L_x_1952) ;  /* 0xfffffe5c00bc7947 */ /* 0x000fea000383ffff */
.L_x_1670:
[----:B------:R-:W-:Y:S01]  /*20c70*/  BSSY B1, `(.L_x_1953) ;  /* 0x0000008000017945 */ /* 0x000fe20003800000 */
[----:B------:R-:W-:Y:S02]  /*20c80*/  IMAD.MOV.U32 R13, RZ, RZ, R6 ;  /* 0x000000ffff0d7224 */ /* 0x000fe400078e0006 */
[----:B------:R-:W-:Y:S02]  /*20c90*/  IMAD.MOV.U32 R12, RZ, RZ, RZ ;  /* 0x000000ffff0c7224 */ /* 0x000fe400078e00ff */
[----:B------:R-:W-:Y:S02]  /*20ca0*/  IMAD.MOV.U32 R11, RZ, RZ, 0x1c1f ;  /* 0x00001c1fff0b7424 */ /* 0x000fe400078e00ff */
[----:B------:R-:W-:-:S07]  /*20cb0*/  IMAD.MOV.U32 R15, RZ, RZ, -0x1 ;  /* 0xffffffffff0f7424 */ /* 0x000fce00078e00ff */
[----:B0-----:R-:W-:Y:S05]  /*20cc0*/  WARPSYNC.COLLECTIVE R15, `(.L_x_1954) ;  /* 0x000000000f087348 */ /* 0x001fea0003c00000 */
[----:B0-----:R0:W1:Y:S02]  /*20cd0*/  SHFL.IDX P6, R14, R13, R12, R11 ;  /* 0x0000000c0d0e7389 */ /* 0x00106400000c000b */
[----:B01----:R-:W-:Y:S01]  /*20ce0*/  ENDCOLLECTIVE ;  /* 0x000000000000791b */ /* 0x003fe20003800000 */
.L_x_1954:
[----:B------:R-:W-:Y:S05]  /*20cf0*/  BSYNC B1 ;  /* 0x0000000000017941 */ /* 0x000fea0003800000 */
.L_x_1953:
        /* <DEDUP_REMOVED lines=8> */
.L_x_1955:
[----:B------:R-:W-:Y:S02]  /*20d80*/  IMAD.MOV.U32 R13, RZ, RZ, R8 ;  /* 0x000000ffff0d7224 */ /* 0x000fe400078e0008 */
[----:B------:R-:W-:-:S07]  /*20d90*/  IMAD.MOV.U32 R0, RZ, RZ, R14 ;  /* 0x000000ffff007224 */ /* 0x000fce00078e000e */
[----:B------:R-:W-:Y:S05]  /*20da0*/  WARPSYNC.COLLECTIVE R15, `(.L_x_1956) ;  /* 0x000000000f087348 */ /* 0x000fea0003c00000 */
[----:B------:R0:W1:Y:S02]  /*20db0*/  SHFL.IDX P6, R14, R13, R12, R11 ;  /* 0x0000000c0d0e7389 */ /* 0x00006400000c000b */
[----:B01----:R-:W-:Y:S01]  /*20dc0*/  ENDCOLLECTIVE ;  /* 0x000000000000791b */ /* 0x003fe20003800000 */
.L_x_1956:
[----:B------:R-:W-:Y:S02]  /*20dd0*/  IMAD.MOV.U32 R13, RZ, RZ, R7 ;  /* 0x000000ffff0d7224 */ /* 0x000fe400078e0007 */
[----:B------:R-:W-:-:S07]  /*20de0*/  IMAD.MOV.U32 R5, RZ, RZ, R14 ;  /* 0x000000ffff057224 */ /* 0x000fce00078e000e */
[----:B------:R-:W-:Y:S05]  /*20df0*/  WARPSYNC.COLLECTIVE R15, `(.L_x_1957) ;  /* 0x000000000f087348 */ /* 0x000fea0003c00000 */
[----:B------:R0:W1:Y:S02]  /*20e00*/  SHFL.IDX P6, R14, R13, R12, R11 ;  /* 0x0000000c0d0e7389 */ /* 0x00006400000c000b */
[----:B01----:R-:W-:Y:S01]  /*20e10*/  ENDCOLLECTIVE ;  /* 0x000000000000791b */ /* 0x003fe20003800000 */
.L_x_1957:
[----:B------:R-:W-:Y:S05]  /*20e20*/  BRA `(.L_x_1958) ;  /* 0xfffffe6400587947 */ /* 0x000fea000383ffff */
.L_x_1673:
[----:B------:R-:W-:Y:S01]  /*20e30*/  BSSY B1, `(.L_x_1959) ;  /* 0x0000008000017945 */ /* 0x000fe20003800000 */
[----:B------:R-:W-:Y:S02]  /*20e40*/  IMAD.MOV.U32 R13, RZ, RZ, R6 ;  /* 0x000000ffff0d7224 */ /* 0x000fe400078e0006 */
[----:B------:R-:W-:Y:S02]  /*20e50*/  IMAD.MOV.U32 R12, RZ, RZ, 0x1 ;  /* 0x00000001ff0c7424 */ /* 0x000fe400078e00ff */
[----:B------:R-:W-:Y:S02]  /*20e60*/  IMAD.MOV.U32 R11, RZ, RZ, 0x1c1f ;  /* 0x00001c1fff0b7424 */ /* 0x000fe400078e00ff */
[----:B------:R-:W-:-:S07]  /*20e70*/  IMAD.MOV.U32 R15, RZ, RZ, -0x1 ;  /* 0xffffffffff0f7424 */ /* 0x000fce00078e00ff */
[----:B-1----:R-:W-:Y:S05]  /*20e80*/  WARPSYNC.COLLECTIVE R15, `(.L_x_1960) ;  /* 0x000000000f087348 */ /* 0x002fea0003c00000 */
[----:B------:R0:W2:Y:S02]  /*20e90*/  SHFL.IDX P6, R14, R13, R12, R11 ;  /* 0x0000000c0d0e7389 */ /* 0x0000a400000c000b */
[----:B012---:R-:W-:Y:S01]  /*20ea0*/  ENDCOLLECTIVE ;  /* 0x000000000000791b */ /* 0x007fe20003800000 */
.L_x_1960:
[----:B------:R-:W-:Y:S05]  /*20eb0*/  BSYNC B1 ;  /* 0x0000000000017941 */ /* 0x000fea0003800000 */
.L_x_1959:
        /* <DEDUP_REMOVED lines=8> */
.L_x_1961:
[----:B------:R-:W-:Y:S02]  /*20f40*/  IMAD.MOV.U32 R13, RZ, RZ, R8 ;  /* 0x000000ffff0d7224 */ /* 0x000fe400078e0008 */
[----:B------:R-:W-:-:S07]  /*20f50*/  IMAD.MOV.U32 R0, RZ, RZ, R14 ;  /* 0x000000ffff007224 */ /* 0x000fce00078e000e */
[----:B------:R-:W-:Y:S05]  /*20f60*/  WARPSYNC.COLLECTIVE R15, `(.L_x_1962) ;  /* 0x000000000f087348 */ /* 0x000fea0003c00000 */
[----:B------:R0:W1:Y:S02]  /*20f70*/  SHFL.IDX P6, R14, R13, R12, R11 ;  /* 0x0000000c0d0e7389 */ /* 0x00006400000c000b */
[----:B01----:R-:W-:Y:S01]  /*20f80*/  ENDCOLLECTIVE ;  /* 0x000000000000791b */ /* 0x003fe20003800000 */
.L_x_1962:
[----:B------:R-:W-:Y:S02]  /*20f90*/  IMAD.MOV.U32 R13, RZ, RZ, R7 ;  /* 0x000000ffff0d7224 */ /* 0x000fe400078e0007 */
[----:B------:R-:W-:-:S07]  /*20fa0*/  IMAD.MOV.U32 R5, RZ, RZ, R14 ;  /* 0x000000ffff057224 */ /* 0x000fce00078e000e */
[----:B------:R-:W-:Y:S05]  /*20fb0*/  WARPSYNC.COLLECTIVE R15, `(.L_x_1963) ;  /* 0x000000000f087348 */ /* 0x000fea0003c00000 */
[----:B------:R0:W1:Y:S02]  /*20fc0*/  SHFL.IDX P6, R14, R13, R12, R11 ;  /* 0x0000000c0d0e7389 */ /* 0x00006400000c000b */
[----:B01----:R-:W-:Y:S01]  /*20fd0*/  ENDCOLLECTIVE ;  /* 0x000000000000791b */ /* 0x003fe20003800000 */
.L_x_1963:
[----:B------:R-:W-:Y:S05]  /*20fe0*/  BRA `(.L_x_1964) ;  /* 0xfffffe6400c07947 */ /* 0x000fea000383ffff */
.L_x_1677:
[----:B0-----:R0:W1:Y:S02]  /*20ff0*/  SYNCS.PHASECHK.TRANS64.TRYWAIT P0, [R2+URZ+0x16800], R5 ;  /* 0x01680005020075a7 */ /* 0x001064000800017f */
[----:B-1----:R-:W-:Y:S05]  /*21000*/  @!P0 NANOSLEEP.SYNCS 0x989680 ;  /* 0x009896800000895d */ /* 0x002fea0003900000 */
[----:B------:R-:W1:Y:S02]  /*21010*/  @!P0 SYNCS.PHASECHK.TRANS64 P0, [R2+URZ+0x16800], R5 ;  /* 0x01680005020085a7 */ /* 0x000e64000800007f */
[----:B-1----:R-:W-:Y:S05]  /*21020*/  @!P0 BRA `(.L_x_1677) ;  /* 0xfffffffc00f08947 */ /* 0x002fea000383ffff */
[----:B------:R-:W-:Y:S05]  /*21030*/  BRA `(.L_x_1965) ;  /* 0xfffffe6800c47947 */ /* 0x000fea000383ffff */
.L_x_1685:
[----:B------:R-:W1:Y:S01]  /*21040*/  LDC R35, c[0x0][0x3f4] ;  /* 0x0000fd00ff237b82 */ /* 0x000e620000000800 */
[----:B------:R-:W-:Y:S01]  /*21050*/  BSSY B1, `(.L_x_1966) ;  /* 0x0000008000017945 */ /* 0x000fe20003800000 */
[----:B------:R-:W-:Y:S02]  /*21060*/  IMAD.MOV.U32 R13, RZ, RZ, R26 ;  /* 0x000000ffff0d7224 */ /* 0x000fe400078e001a */
[----:B------:R-:W-:Y:S02]  /*21070*/  IMAD.MOV.U32 R12, RZ, RZ, RZ ;  /* 0x000000ffff0c7224 */ /* 0x000fe400078e00ff */
[----:B------:R-:W-:Y:S02]  /*21080*/  IMAD.MOV.U32 R11, RZ, RZ, 0x1c1f ;  /* 0x00001c1fff0b7424 */ /* 0x000fe400078e00ff */
[----:B------:R-:W-:-:S07]  /*21090*/  IMAD.MOV.U32 R15, RZ, RZ, -0x1 ;  /* 0xffffffffff0f7424 */ /* 0x000fce00078e00ff */
[----:B01----:R-:W-:Y:S05]  /*210a0*/  WARPSYNC.COLLECTIVE R15, `(.L_x_1967) ;  /* 0x000000000f087348 */ /* 0x003fea0003c00000 */
[----:B0-----:R0:W2:Y:S02]  /*210b0*/  SHFL.IDX P6, R14, R13, R12, R11 ;  /* 0x0000000c0d0e7389 */ /* 0x0010a400000c000b */
[----:B012---:R-:W-:Y:S01]  /*210c0*/  ENDCOLLECTIVE ;  /* 0x000000000000791b */ /* 0x007fe20003800000 */
.L_x_1967:
[----:B------:R-:W-:Y:S05]  /*210d0*/  BSYNC B1 ;  /* 0x0000000000017941 */ /* 0x000fea0003800000 */
.L_x_1966:
[----:B------:R-:W-:Y:S01]  /*210e0*/  IMAD.MOV.U32 R13, RZ, RZ, R25 ;  /* 0x000000ffff0d7224 */ /* 0x000fe200078e0019 */
[----:B------:R-:W-:Y:S01]  /*210f0*/  ISETP.GE.AND P0, PT, R16, R35, PT ;  /* 0x000000231000720c */ /* 0x000fe20003f06270 */
[----:B------:R-:W-:Y:S02]  /*21100*/  IMAD.MOV.U32 R12, RZ, RZ, RZ ;  /* 0x000000ffff0c7224 */ /* 0x000fe400078e00ff */
[----:B------:R-:W-:Y:S02]  /*21110*/  IMAD.MOV.U32 R11, RZ, RZ, 0x1c1f ;  /* 0x00001c1fff0b7424 */ /* 0x000fe400078e00ff */
[----:B------:R-:W-:Y:S02]  /*21120*/  IMAD.MOV.U32 R15, RZ, RZ, -0x1 ;  /* 0xffffffffff0f7424 */ /* 0x000fe400078e00ff */
[----:B------:R-:W-:Y:S02]  /*21130*/  IMAD.MOV.U32 R0, RZ, RZ, R14 ;  /* 0x000000ffff007224 */ /* 0x000fe400078e000e */
[----:B------:R-:W-:-:S07]  /*21140*/  IMAD R32, R156, R21, RZ ;  /* 0x000000159c207224 */ /* 0x000fce00078e02ff */
[----:B------:R-:W-:Y:S05]  /*21150*/  WARPSYNC.COLLECTIVE R15, `(.L_x_1968) ;  /* 0x000000000f087348 */ /* 0x000fea0003c00000 */
[----:B------:R0:W1:Y:S02]  /*21160*/  SHFL.IDX P6, R14, R13, R12, R11 ;  /* 0x0000000c0d0e7389 */ /* 0x00006400000c000b */
[----:B01----:R-:W-:Y:S01]  /*21170*/  ENDCOLLECTIVE ;  /* 0x000000000000791b */ /* 0x003fe20003800000 */
.L_x_1968:
[----:B------:R-:W-:Y:S01]  /*21180*/  ISETP.GE.OR P1, PT, R41, R32, P0 ;  /* 0x000000202900720c */ /* 0x000fe20000726670 */
[----:B------:R-:W-:-:S12]  /*21190*/  IMAD.MOV.U32 R13, RZ, RZ, R24 ;  /* 0x000000ffff0d7224 */ /* 0x000fd800078e0018 */
[C---:B------:R-:W-:Y:S01]  /*211a0*/  @!P1 IMAD.SHL.U32 R5, R16.reuse, 0x2, RZ ;  /* 0x0000000210059824 */ /* 0x040fe200078e00ff */
[----:B------:R-:W-:Y:S01]  /*211b0*/  @!P1 SHF.L.U64.HI R21, R16, 0x1, R17 ;  /* 0x0000000110159819 */ /* 0x000fe20000010211 */
[----:B------:R-:W-:-:S07]  /*211c0*/  IMAD.MOV.U32 R3, RZ, RZ, R14 ;  /* 0x000000ffff037224 */ /* 0x000fce00078e000e */
[----:B------:R-:W-:Y:S05]  /*211d0*/  WARPSYNC.COLLECTIVE R15, `(.L_x_1969) ;  /* 0x000000000f087348 */ /* 0x000fea0003c00000 */
[----:B------:R0:W1:Y:S02]  /*211e0*/  SHFL.IDX P6, R14, R13, R12, R11 ;  /* 0x0000000c0d0e7389 */ /* 0x00006400000c000b */
[----:B01----:R-:W-:Y:S01]  /*211f0*/  ENDCOLLECTIVE ;  /* 0x000000000000791b */ /* 0x003fe20003800000 */
.L_x_1969:
[----:B------:R-:W-:-:S05]  /*21200*/  @!P1 IADD3 R6, P2, R3, R5, RZ ;  /* 0x0000000503069210 */ /* 0x000fca0007f5e0ff */
[----:B------:R-:W-:Y:S02]  /*21210*/  @!P1 IMAD.X R7, R0, 0x1, R21, P2 ;  /* 0x0000000100079824 */ /* 0x000fe400010e0615 */
[----:B------:R-:W-:Y:S02]  /*21220*/  IMAD.MOV.U32 R13, RZ, RZ, R27 ;  /* 0x000000ffff0d7224 */ /* 0x000fe400078e001b */
[----:B------:R-:W-:-:S07]  /*21230*/  IMAD.MOV.U32 R4, RZ, RZ, R14 ;  /* 0x000000ffff047224 */ /* 0x000fce00078e000e */
[----:B------:R-:W-:Y:S05]  /*21240*/  WARPSYNC.COLLECTIVE R15, `(.L_x_1970) ;  /* 0x000000000f087348 */ /* 0x000fea0003c00000 */
[----:B------:R0:W1:Y:S02]  /*21250*/  SHFL.IDX P6, R14, R13, R12, R11 ;  /* 0x0000000c0d0e7389 */ /* 0x00006400000c000b */
[----:B01----:R-:W-:Y:S01]  /*21260*/  ENDCOLLECTIVE ;  /* 0x000000000000791b */ /* 0x003fe20003800000 */
.L_x_1970:
[----:B------:R-:W2:Y:S01]  /*21270*/  @!P1 LD.E.128 R8, desc[UR42][R6.64] ;  /* 0x0000002a06089980 */ /* 0x000ea2000c101d00 */
[----:B------:R-:W-:-:S05]  /*21280*/  @!P1 IADD3 R14, P2, R14, R5, RZ ;  /* 0x000000050e0e9210 */ /* 0x000fca0007f5e0ff */
[----:B------:R-:W-:-:S04]  /*21290*/  @!P1 IMAD.X R3, R4, 0x1, R21, P2 ;  /* 0x0000000104039824 */ /* 0x000fc800010e0615 */
[----:B------:R-:W-:-:S05]  /*212a0*/  @!P1 IMAD.MOV.U32 R15, RZ, RZ, R3 ;  /* 0x000000ffff0f9224 */ /* 0x000fca00078e0003 */
[----:B------:R0:W5:Y:S01]  /*212b0*/  @!P1 LD.E.128 R4, desc[UR42][R14.64] ;  /* 0x0000002a0e049980 */ /* 0x000162000c101d00 */
[----:B------:R-:W-:Y:S01]  /*212c0*/  CS2R R38, SRZ ;  /* 0x0000000000267805 */ /* 0x000fe2000001ff00 */
[----:B------:R-:W-:Y:S01]  /*212d0*/  IMAD.MOV.U32 R13, RZ, RZ, R26 ;  /* 0x000000ffff0d7224 */ /* 0x000fe200078e001a */
[----:B------:R-:W-:Y:S01]  /*212e0*/  CS2R R36, SRZ ;  /* 0x0000000000247805 */ /* 0x000fe2000001ff00 */
[----:B------:R-:W-:Y:S01]  /*212f0*/  IMAD.MOV.U32 R12, RZ, RZ, 0x1 ;  /* 0x00000001ff0c7424 */ /* 0x000fe200078e00ff */
[----:B------:R-:W-:Y:S02]  /*21300*/  CS2R R28, SRZ ;  /* 0x00000000001c7805 */ /* 0x000fe4000001ff00 */
[----:B------:R-:W-:Y:S01]  /*21310*/  CS2R R20, SRZ ;  /* 0x0000000000147805 */ /* 0x000fe2000001ff00 */
[----:B0-----:R-:W-:Y:S02]  /*21320*/  IMAD.MOV.U32 R15, RZ, RZ, -0x1 ;  /* 0xffffffffff0f7424 */ /* 0x001fe400078e00ff */
[----:B--2---:R-:W-:-:S02]  /*21330*/  @!P1 IMAD.MOV.U32 R39, RZ, RZ, R11 ;  /* 0x000000ffff279224 */ /* 0x004fc400078e000b */
[----:B------:R-:W-:Y:S02]  /*21340*/  IMAD.MOV.U32 R11, RZ, RZ, 0x1c1f ;  /* 0x00001c1fff0b7424 */ /* 0x000fe400078e00ff */
[----:B------:R-:W-:Y:S02]  /*21350*/  @!P1 IMAD.MOV.U32 R36, RZ, RZ, R8 ;  /* 0x000000ffff249224 */ /* 0x000fe400078e0008 */
[----:B------:R-:W-:-:S07]  /*21360*/  @!P1 IMAD.MOV.U32 R37, RZ, RZ, R9 ;  /* 0x000000ffff259224 */ /* 0x000fce00078e0009 */
[----:B-----5:R-:W-:Y:S05]  /*21370*/  WARPSYNC.COLLECTIVE R15, `(.L_x_1971) ;  /* 0x000000000f087348 */ /* 0x020fea0003c00000 */
[----:B------:R0:W1:Y:S02]  /*21380*/  SHFL.IDX P6, R14, R13, R12, R11 ;  /* 0x0000000c0d0e7389 */ /* 0x00006400000c000b */
[----:B01---5:R-:W-:Y:S01]  /*21390*/  ENDCOLLECTIVE ;  /* 0x000000000000791b */ /* 0x023fe20003800000 */
.L_x_1971:
[----:B------:R-:W-:Y:S02]  /*213a0*/  IMAD.MOV.U32 R0, RZ, RZ, R36 ;  /* 0x000000ffff007224 */ /* 0x000fe400078e0024 */
[----:B------:R-:W-:Y:S02]  /*213b0*/  IMAD.MOV.U32 R3, RZ, RZ, R37 ;  /* 0x000000ffff037224 */ /* 0x000fe400078e0025 */
[----:B------:R-:W-:Y:S01]  /*213c0*/  @!P1 IMAD.MOV.U32 R38, RZ, RZ, R10 ;  /* 0x000000ffff269224 */ /* 0x000fe200078e000a */
[----:B------:R-:W-:Y:S01]  /*213d0*/  PRMT R48, R0, 0x7610, R48 ;  /* 0x0000761000307816 */ /* 0x000fe20000000030 */
[----:B------:R-:W-:Y:S01]  /*213e0*/  IMAD.MOV.U32 R9, RZ, RZ, R39 ;  /* 0x000000ffff097224 */ /* 0x000fe200078e0027 */
[----:B------:R-:W-:Y:S01]  /*213f0*/  PRMT R34, R34, 0x5410, R3 ;  /* 0x0000541022227816 */ /* 0x000fe20000000003 */
[----:B------:R-:W-:-:S03]  /*21400*/  IMAD.MOV.U32 R8, RZ, RZ, R38 ;  /* 0x000000ffff087224 */ /* 0x000fc600078e0026 */
[----:B------:R-:W-:Y:S01]  /*21410*/  PRMT R34, R9, 0x7610, R34 ;  /* 0x0000761009227816 */ /* 0x000fe20000000022 */
[----:B------:R-:W-:Y:S01]  /*21420*/  IMAD.MOV.U32 R13, RZ, RZ, R25 ;  /* 0x000000ffff0d7224 */ /* 0x000fe200078e0019 */
[----:B------:R-:W-:Y:S01]  /*21430*/  PRMT R31, R8, 0x7610, R31 ;  /* 0x00007610081f7816 */ /* 0x000fe2000000001f */
[----:B------:R-:W-:Y:S02]  /*21440*/  @!P1 IMAD.MOV.U32 R28, RZ, RZ, R4 ;  /* 0x000000ffff1c9224 */ /* 0x000fe400078e0004 */
[----:B------:R-:W-:Y:S02]  /*21450*/  @!P1 IMAD.MOV.U32 R29, RZ, RZ, R5 ;  /* 0x000000ffff1d9224 */ /* 0x000fe400078e0005 */
[----:B------:R-:W-:Y:S02]  /*21460*/  @!P1 IMAD.MOV.U32 R20, RZ, RZ, R6 ;  /* 0x000000ffff149224 */ /* 0x000fe400078e0006 */
[----:B------:R-:W-:Y:S02]  /*21470*/  @!P1 IMAD.MOV.U32 R21, RZ, RZ, R7 ;  /* 0x000000ffff159224 */ /* 0x000fe400078e0007 */
[----:B------:R-:W-:-:S07]  /*21480*/  IMAD.MOV.U32 R0, RZ, RZ, R14 ;  /* 0x000000ffff007224 */ /* 0x000fce00078e000e */
[----:B------:R-:W-:Y:S05]  /*21490*/  WARPSYNC.COLLECTIVE R15, `(.L_x_1972) ;  /* 0x000000000f087348 */ /* 0x000fea0003c00000 */
[----:B------:R0:W1:Y:S02]  /*214a0*/  SHFL.IDX P6, R14, R13, R12, R11 ;  /* 0x0000000c0d0e7389 */ /* 0x00006400000c000b */
[----:B01----:R-:W-:Y:S01]  /*214b0*/  ENDCOLLECTIVE ;  /* 0x000000000000791b */ /* 0x003fe20003800000 */
.L_x_1972:
[----:B------:R-:W-:Y:S02]  /*214c0*/  IMAD.MOV.U32 R4, RZ, RZ, R28 ;  /* 0x000000ffff047224 */ /* 0x000fe400078e001c */
[----:B------:R-:W-:Y:S02]  /*214d0*/  IMAD.MOV.U32 R5, RZ, RZ, R29 ;  /* 0x000000ffff057224 */ /* 0x000fe400078e001d */
[----:B------:R-:W-:Y:S01]  /*214e0*/  IMAD.MOV.U32 R6, RZ, RZ, R20 ;  /* 0x000000ffff067224 */ /* 0x000fe200078e0014 */
[----:B------:R-:W-:Y:S01]  /*214f0*/  PRMT R50, R4, 0x7610, R50 ;  /* 0x0000761004327816 */ /* 0x000fe20000000032 */
[----:B------:R-:W-:Y:S01]  /*21500*/  IMAD.MOV.U32 R7, RZ, RZ, R21 ;  /* 0x000000ffff077224 */ /* 0x000fe200078e0015 */
[----:B------:R-:W-:Y:S02]  /*21510*/  PRMT R54, R5, 0x7610, R54 ;  /* 0x0000761005367816 */ /* 0x000fe40000000036 */
[----:B------:R-:W-:Y:S02]  /*21520*/  CS2R R4, SRZ ;  /* 0x0000000000047805 */ /* 0x000fe4000001ff00 */
[----:B------:R-:W-:-:S02]  /*21530*/  PRMT R31, R31, 0x5410, R6 ;  /* 0x000054101f1f7816 */ /* 0x000fc40000000006 */
[----:B------:R-:W-:Y:S01]  /*21540*/  PRMT R55, R7, 0x7610, R55 ;  /* 0x0000761007377816 */ /* 0x000fe20000000037 */
[----:B------:R-:W-:Y:S02]  /*21550*/  IMAD.MOV.U32 R13, RZ, RZ, R24 ;  /* 0x000000ffff0d7224 */ /* 0x000fe400078e0018 */
[----:B------:R-:W-:-:S07]  /*21560*/  IMAD.MOV.U32 R3, RZ, RZ, R14 ;  /* 0x000000ffff037224 */ /* 0x000fce00078e000e */
[----:B------:R-:W-:Y:S05]  /*21570*/  WARPSYNC.COLLECTIVE R15, `(.L_x_1973) ;  /* 0x000000000f087348 */ /* 0x000fea0003c00000 */
[----:B------:R0:W1:Y:S02]  /*21580*/  SHFL.IDX P6, R14, R13, R12, R11 ;  /* 0x0000000c0d0e7389 */ /* 0x00006400000c000b */
[----:B01----:R-:W-:Y:S01]  /*21590*/  ENDCOLLECTIVE ;  /* 0x000000000000791b */ /* 0x003fe20003800000 */
.L_x_1973:
[----:B------:R-:W-:Y:S02]  /*215a0*/  IMAD.MOV.U32 R13, RZ, RZ, R27 ;  /* 0x000000ffff0d7224 */ /* 0x000fe400078e001b */
[----:B------:R-:W-:-:S07]  /*215b0*/  IMAD.MOV.U32 R24, RZ, RZ, R14 ;  /* 0x000000ffff187224 */ /* 0x000fce00078e000e */
[----:B------:R-:W-:Y:S05]  /*215c0*/  WARPSYNC.COLLECTIVE R15, `(.L_x_1974) ;  /* 0x000000000f087348 */ /* 0x000fea0003c00000 */
[----:B------:R0:W1:Y:S02]  /*215d0*/  SHFL.IDX P6, R14, R13, R12, R11 ;  /* 0x0000000c0d0e7389 */ /* 0x00006400000c000b */
[----:B01----:R-:W-:Y:S01]  /*215e0*/  ENDCOLLECTIVE ;  /* 0x000000000000791b */ /* 0x003fe20003800000 */
.L_x_1974:
[----:B------:R-:W-:Y:S05]  /*215f0*/  BRA `(.L_x_1975) ;  /* 0xfffffe7800087947 */ /* 0x000fea000383ffff */
.L_x_1689:
[----:B0-----:R0:W1:Y:S02]  /*21600*/  SYNCS.PHASECHK.TRANS64.TRYWAIT P1, [R2+URZ+0x16800], R13 ;  /* 0x0168000d020075a7 */ /* 0x001064000802017f */
[----:B-1----:R-:W-:Y:S05]  /*21610*/  @!P1 NANOSLEEP.SYNCS 0x989680 ;  /* 0x009896800000995d */ /* 0x002fea0003900000 */
[----:B------:R-:W1:Y:S02]  /*21620*/  @!P1 SYNCS.PHASECHK.TRANS64 P1, [R2+URZ+0x16800], R13 ;  /* 0x0168000d020095a7 */ /* 0x000e64000802007f */
[----:B-1----:R-:W-:Y:S05]  /*21630*/  @!P1 BRA `(.L_x_1689) ;  /* 0xfffffffc00f09947 */ /* 0x002fea000383ffff */
[----:B------:R-:W-:Y:S05]  /*21640*/  BRA `(.L_x_1976) ;  /* 0xfffffe7800d07947 */ /* 0x000fea000383ffff */
.L_x_1695:
[----:B-1----:R1:W3:Y:S02]  /*21650*/  SYNCS.PHASECHK.TRANS64.TRYWAIT P1, [R12+URZ+0x16830], R3 ;  /* 0x016830030c0075a7 */ /* 0x0022e4000802017f */
[----:B---3--:R-:W-:Y:S05]  /*21660*/  @!P1 NANOSLEEP.SYNCS 0x989680 ;  /* 0x009896800000995d */ /* 0x008fea0003900000 */
[----:B------:R-:W3:Y:S02]  /*21670*/  @!P1 SYNCS.PHASECHK.TRANS64 P1, [R12+URZ+0x16830], R3 ;  /* 0x016830030c0095a7 */ /* 0x000ee4000802007f */
[----:B---3--:R-:W-:Y:S05]  /*21680*/  @!P1 BRA `(.L_x_1695) ;  /* 0xfffffffc00f09947 */ /* 0x008fea000383ffff */
[----:B------:R-:W-:Y:S05]  /*21690*/  BRA `(.L_x_1694) ;  /* 0xfffffe8800947947 */ /* 0x000fea000383ffff */
.L_x_1714:
[----:B-1----:R1:W2:Y:S02]  /*216a0*/  SYNCS.PHASECHK.TRANS64.TRYWAIT P2, [R11+URZ+0x16830], R10 ;  /* 0x0168300a0b0075a7 */ /* 0x0022a4000804017f */
[----:B--2---:R-:W-:Y:S05]  /*216b0*/  @!P2 NANOSLEEP.SYNCS 0x989680 ;  /* 0x009896800000a95d */ /* 0x004fea0003900000 */
[----:B------:R-:W2:Y:S02]  /*216c0*/  @!P2 SYNCS.PHASECHK.TRANS64 P2, [R11+URZ+0x16830], R10 ;  /* 0x0168300a0b00a5a7 */ /* 0x000ea4000804007f */
[----:B--2---:R-:W-:Y:S05]  /*216d0*/  @!P2 BRA `(.L_x_1714) ;  /* 0xfffffffc00f0a947 */ /* 0x004fea000383ffff */
[----:B------:R-:W-:Y:S05]  /*216e0*/  BRA `(.L_x_1713) ;  /* 0xfffffebc00387947 */ /* 0x000fea000383ffff */
.L_x_1718:
[----:B-1----:R1:W2:Y:S02]  /*216f0*/  SYNCS.PHASECHK.TRANS64.TRYWAIT P1, [R11+URZ+0x16850], R10 ;  /* 0x0168500a0b0075a7 */ /* 0x0022a4000802017f */
[----:B--2---:R-:W-:Y:S05]  /*21700*/  @!P1 NANOSLEEP.SYNCS 0x989680 ;  /* 0x009896800000995d */ /* 0x004fea0003900000 */
[----:B------:R-:W2:Y:S02]  /*21710*/  @!P1 SYNCS.PHASECHK.TRANS64 P1, [R11+URZ+0x16850], R10 ;  /* 0x0168500a0b0095a7 */ /* 0x000ea4000802007f */
[----:B--2---:R-:W-:Y:S05]  /*21720*/  @!P1 BRA `(.L_x_1718) ;  /* 0xfffffffc00f09947 */ /* 0x004fea000383ffff */
[----:B------:R-:W-:Y:S05]  /*21730*/  BRA `(.L_x_1715) ;  /* 0xfffffec000007947 */ /* 0x000fea000383ffff */
.L_x_1739:
[----:B-1----:R1:W2:Y:S02]  /*21740*/  SYNCS.PHASECHK.TRANS64.TRYWAIT P2, [R3+URZ+0x16830], R0 ;  /* 0x01683000030075a7 */ /* 0x0022a4000804017f */
[----:B--2---:R-:W-:Y:S05]  /*21750*/  @!P2 NANOSLEEP.SYNCS 0x989680 ;  /* 0x009896800000a95d */ /* 0x004fea0003900000 */
[----:B------:R-:W2:Y:S02]  /*21760*/  @!P2 SYNCS.PHASECHK.TRANS64 P2, [R3+URZ+0x16830], R0 ;  /* 0x016830000300a5a7 */ /* 0x000ea4000804007f */
[----:B--2---:R-:W-:Y:S05]  /*21770*/  @!P2 BRA `(.L_x_1739) ;  /* 0xfffffffc00f0a947 */ /* 0x004fea000383ffff */
[----:B------:R-:W-:Y:S05]  /*21780*/  BRA `(.L_x_1738) ;  /* 0xfffffeec00f47947 */ /* 0x000fea000383ffff */
.L_x_1743:
[----:B-1----:R1:W2:Y:S02]  /*21790*/  SYNCS.PHASECHK.TRANS64.TRYWAIT P1, [R3+URZ+0x16850], R0 ;  /* 0x01685000030075a7 */ /* 0x0022a4000802017f */
[----:B--2---:R-:W-:Y:S05]  /*217a0*/  @!P1 NANOSLEEP.SYNCS 0x989680 ;  /* 0x009896800000995d */ /* 0x004fea0003900000 */
[----:B------:R-:W2:Y:S02]  /*217b0*/  @!P1 SYNCS.PHASECHK.TRANS64 P1, [R3+URZ+0x16850], R0 ;  /* 0x01685000030095a7 */ /* 0x000ea4000802007f */
[----:B--2---:R-:W-:Y:S05]  /*217c0*/  @!P1 BRA `(.L_x_1743) ;  /* 0xfffffffc00f09947 */ /* 0x004fea000383ffff */
[----:B------:R-:W-:Y:S05]  /*217d0*/  BRA `(.L_x_1740) ;  /* 0xfffffef000d07947 */ /* 0x000fea000383ffff */
.L_x_1752:
[----:B-1----:R1:W2:Y:S02]  /*217e0*/  SYNCS.PHASECHK.TRANS64.TRYWAIT P2, [R3+URZ+0x16830], R0 ;  /* 0x01683000030075a7 */ /* 0x0022a4000804017f */
[----:B--2---:R-:W-:Y:S05]  /*217f0*/  @!P2 NANOSLEEP.SYNCS 0x989680 ;  /* 0x009896800000a95d */ /* 0x004fea0003900000 */
[----:B------:R-:W2:Y:S02]  /*21800*/  @!P2 SYNCS.PHASECHK.TRANS64 P2, [R3+URZ+0x16830], R0 ;  /* 0x016830000300a5a7 */ /* 0x000ea4000804007f */
[----:B--2---:R-:W-:Y:S05]  /*21810*/  @!P2 BRA `(.L_x_1752) ;  /* 0xfffffffc00f0a947 */ /* 0x004fea000383ffff */
[----:B------:R-:W-:Y:S05]  /*21820*/  BRA `(.L_x_1751) ;  /* 0xffffff0c00d07947 */ /* 0x000fea000383ffff */
.L_x_1756:
[----:B-1----:R1:W2:Y:S02]  /*21830*/  SYNCS.PHASECHK.TRANS64.TRYWAIT P1, [R3+URZ+0x16850], R0 ;  /* 0x01685000030075a7 */ /* 0x0022a4000802017f */
[----:B--2---:R-:W-:Y:S05]  /*21840*/  @!P1 NANOSLEEP.SYNCS 0x989680 ;  /* 0x009896800000995d */ /* 0x004fea0003900000 */
[----:B------:R-:W2:Y:S02]  /*21850*/  @!P1 SYNCS.PHASECHK.TRANS64 P1, [R3+URZ+0x16850], R0 ;  /* 0x01685000030095a7 */ /* 0x000ea4000802007f */
[----:B--2---:R-:W-:Y:S05]  /*21860*/  @!P1 BRA `(.L_x_1756) ;  /* 0xfffffffc00f09947 */ /* 0x004fea000383ffff */
[----:B------:R-:W-:Y:S05]  /*21870*/  BRA `(.L_x_1753) ;  /* 0xffffff1000ac7947 */ /* 0x000fea000383ffff */
.L_x_1771:
[----:B-1----:R1:W2:Y:S02]  /*21880*/  SYNCS.PHASECHK.TRANS64.TRYWAIT P1, [R11+URZ+0x16850], R4 ;  /* 0x016850040b0075a7 */ /* 0x0022a4000802017f */
[----:B--2---:R-:W-:Y:S05]  /*21890*/  @!P1 NANOSLEEP.SYNCS 0x989680 ;  /* 0x009896800000995d */ /* 0x004fea0003900000 */
[----:B------:R-:W2:Y:S02]  /*218a0*/  @!P1 SYNCS.PHASECHK.TRANS64 P1, [R11+URZ+0x16850], R4 ;  /* 0x016850040b0095a7 */ /* 0x000ea4000802007f */
[----:B--2---:R-:W-:Y:S05]  /*218b0*/  @!P1 BRA `(.L_x_1771) ;  /* 0xfffffffc00f09947 */ /* 0x004fea000383ffff */
[----:B------:R-:W-:Y:S05]  /*218c0*/  BRA `(.L_x_1770) ;  /* 0xffffff3c009c7947 */ /* 0x000fea000383ffff */
.L_x_1777:
[----:B------:R-:W-:Y:S02]  /*218d0*/  IMAD.MOV.U32 R13, RZ, RZ, R41 ;  /* 0x000000ffff0d7224 */ /* 0x000fe400078e0029 */
[----:B------:R-:W-:Y:S02]  /*218e0*/  IMAD.MOV.U32 R12, RZ, RZ, RZ ;  /* 0x000000ffff0c7224 */ /* 0x000fe400078e00ff */
[----:B------:R-:W-:Y:S02]  /*218f0*/  IMAD.MOV.U32 R11, RZ, RZ, 0x181f ;  /* 0x0000181fff0b7424 */ /* 0x000fe400078e00ff */
[----:B------:R-:W-:Y:S02]  /*21900*/  IMAD.MOV.U32 R15, RZ, RZ, -0x1 ;  /* 0xffffffffff0f7424 */ /* 0x000fe400078e00ff */
[----:B------:R-:W-:-:S07]  /*21910*/  IMAD.IADD R42, R50, 0x1, R51 ;  /* 0x00000001322a7824 */ /* 0x000fce00078e0233 */
[----:B0----5:R-:W-:Y:S05]  /*21920*/  WARPSYNC.COLLECTIVE R15, `(.L_x_1977) ;  /* 0x000000000f087348 */ /* 0x021fea0003c00000 */
[----:B------:R1:W2:Y:S02]  /*21930*/  SHFL.IDX P6, R14, R13, R12, R11 ;  /* 0x0000000c0d0e7389 */ /* 0x0002a400000c000b */
[----:B012--5:R-:W-:Y:S01]  /*21940*/  ENDCOLLECTIVE ;  /* 0x000000000000791b */ /* 0x027fe20003800000 */
.L_x_1977:
[----:B------:R-:W-:Y:S02]  /*21950*/  VIADD R20, R42, 0x30 ;  /* 0x000000302a147836 */ /* 0x000fe40000000000 */
[----:B------:R-:W-:Y:S02]  /*21960*/  IMAD.MOV.U32 R13, RZ, RZ, R40 ;  /* 0x000000ffff0d7224 */ /* 0x000fe400078e0028 */
[----:B------:R-:W-:-:S07]  /*21970*/  IMAD.MOV.U32 R0, RZ, RZ, R14 ;  /* 0x000000ffff007224 */ /* 0x000fce00078e000e */
[----:B------:R-:W-:Y:S05]  /*21980*/  WARPSYNC.COLLECTIVE R15, `(.L_x_1978) ;  /* 0x000000000f087348 */ /* 0x000fea0003c00000 */
[----:B------:R0:W1:Y:S02]  /*21990*/  SHFL.IDX P6, R14, R13, R12, R11 ;  /* 0x0000000c0d0e7389 */ /* 0x00006400000c000b */
[----:B01----:R-:W-:Y:S01]  /*219a0*/  ENDCOLLECTIVE ;  /* 0x000000000000791b */ /* 0x003fe20003800000 */
.L_x_1978:
[----:B------:R-:W-:Y:S02]  /*219b0*/  ULDC UR4, c[0x0][0xac8] ;  /* 0x0002b20000047ab9 */ /* 0x000fe40000000800 */
[----:B------:R-:W-:-:S04]  /*219c0*/  ISETP.GE.AND P0, PT, R44, UR4, PT ;  /* 0x000000042c007c0c */ /* 0x000fc8000bf06270 */
[-C--:B------:R-:W-:Y:S01]  /*219d0*/  ISETP.GE.OR P4, PT, R20, R45.reuse, P0 ;  /* 0x0000002d1400720c */ /* 0x080fe20000786670 */
[C---:B------:R-:W-:Y:S01]  /*219e0*/  VIADD R20, R42.reuse, 0x60 ;  /* 0x000000602a147836 */ /* 0x040fe20000000000 */
[----:B------:R-:W-:-:S04]  /*219f0*/  ISETP.GE.OR P3, PT, R42, R45, P0 ;  /* 0x0000002d2a00720c */ /* 0x000fc80000766670 */
[----:B------:R-:W-:Y:S01]  /*21a00*/  ISETP.GE.OR P2, PT, R20, R45, P0 ;  /* 0x0000002d1400720c */ /* 0x000fe20000746670 */
[----:B------:R-:W-:Y:S02]  /*21a10*/  IMAD.MOV.U32 R13, RZ, RZ, R41 ;  /* 0x000000ffff0d7224 */ /* 0x000fe400078e0029 */
[----:B------:R-:W-:Y:S02]  /*21a20*/  IMAD.MOV.U32 R12, RZ, RZ, 0x1 ;  /* 0x00000001ff0c7424 */ /* 0x000fe400078e00ff */
[----:B------:R-:W-:-:S08]  /*21a30*/  IMAD.MOV.U32 R3, RZ, RZ, R14 ;  /* 0x000000ffff037224 */ /* 0x000fd000078e000e */
[----:B------:R-:W-:Y:S05]  /*21a40*/  WARPSYNC.COLLECTIVE R15, `(.L_x_1979) ;  /* 0x000000000f087348 */ /* 0x000fea0003c00000 */
[----:B------:R0:W1:Y:S02]  /*21a50*/  SHFL.IDX P6, R14, R13, R12, R11 ;  /* 0x0000000c0d0e7389 */ /* 0x00006400000c000b */
[----:B01----:R-:W-:Y:S01]  /*21a60*/  ENDCOLLECTIVE ;  /* 0x000000000000791b */ /* 0x003fe20003800000 */
.L_x_1979:
[----:B------:R-:W-:-:S04]  /*21a70*/  @!P3 LEA R32, P5, R44, R3, 0x1 ;  /* 0x000000032c20b211 */ /* 0x000fc800078a08ff */
[----:B------:R-:W-:Y:S01]  /*21a80*/  @!P3 LEA.HI.X R3, R44, R0, R43, 0x1, P5 ;  /* 0x000000002c03b211 */ /* 0x000fe200028f0c2b */
[----:B------:R-:W-:Y:S02]  /*21a90*/  IMAD.MOV.U32 R13, RZ, RZ, R40 ;  /* 0x000000ffff0d7224 */ /* 0x000fe400078e0028 */
[----:B------:R-:W-:-:S07]  /*21aa0*/  IMAD.MOV.U32 R8, RZ, RZ, R14 ;  /* 0x000000ffff087224 */ /* 0x000fce00078e000e */
[----:B------:R-:W-:Y:S05]  /*21ab0*/  WARPSYNC.COLLECTIVE R15, `(.L_x_1980) ;  /* 0x000000000f087348 */ /* 0x000fea0003c00000 */
[----:B------:R0:W1:Y:S02]  /*21ac0*/  SHFL.IDX P6, R14, R13, R12, R11 ;  /* 0x0000000c0d0e7389 */ /* 0x00006400000c000b */
[----:B01----:R-:W-:Y:S01]  /*21ad0*/  ENDCOLLECTIVE ;  /* 0x000000000000791b */ /* 0x003fe20003800000 */
.L_x_1980:
[----:B------:R-:W-:Y:S02]  /*21ae0*/  IMAD.MOV.U32 R13, RZ, RZ, R41 ;  /* 0x000000ffff0d7224 */ /* 0x000fe400078e0029 */
[----:B------:R-:W-:Y:S02]  /*21af0*/  IMAD.MOV.U32 R12, RZ, RZ, 0x2 ;  /* 0x00000002ff0c7424 */ /* 0x000fe400078e00ff */
[----:B------:R-:W-:-:S07]  /*21b00*/  IMAD.MOV.U32 R9, RZ, RZ, R14 ;  /* 0x000000ffff097224 */ /* 0x000fce00078e000e */
[----:B------:R-:W-:Y:S05]  /*21b10*/  WARPSYNC.COLLECTIVE R15, `(.L_x_1981) ;  /* 0x000000000f087348 */ /* 0x000fea0003c00000 */
[----:B------:R0:W1:Y:S02]  /*21b20*/  SHFL.IDX P6, R14, R13, R12, R11 ;  /* 0x0000000c0d0e7389 */ /* 0x00006400000c000b */
[----:B01----:R-:W-:Y:S01]  /*21b30*/  ENDCOLLECTIVE ;  /* 0x000000000000791b */ /* 0x003fe20003800000 */
.L_x_1981:
[----:B------:R-:W-:Y:S01]  /*21b40*/  @!P4 LEA R20, P1, R44, R9, 0x1 ;  /* 0x000000092c14c211 */ /* 0x000fe200078208ff */
[----:B------:R-:W-:-:S03]  /*21b50*/  @!P3 IMAD.MOV.U32 R9, RZ, RZ, R3 ;  /* 0x000000ffff09b224 */ /* 0x000fc600078e0003 */
[----:B------:R-:W-:Y:S01]  /*21b60*/  @!P4 LEA.HI.X R21, R44, R8, R43, 0x1, P1 ;  /* 0x000000082c15c211 */ /* 0x000fe200008f0c2b */
[----:B------:R-:W-:-:S05]  /*21b70*/  @!P3 IMAD.MOV.U32 R8, RZ, RZ, R32 ;  /* 0x000000ffff08b224 */ /* 0x000fca00078e0020 */
[----:B------:R0:W-:Y:S01]  /*21b80*/  @!P3 ST.E.128 desc[UR42][R8.64], R4 ;  /* 0x000000040800b985 */ /* 0x0001e2000c101d2a */
[----:B------:R-:W-:-:S03]  /*21b90*/  IMAD.MOV.U32 R13, RZ, RZ, R40 ;  /* 0x000000ffff0d7224 */ /* 0x000fc600078e0028 */
[----:B------:R0:W-:Y:S01]  /*21ba0*/  @!P4 ST.E.128 desc[UR42][R20.64], R24 ;  /* 0x000000181400c985 */ /* 0x0001e2000c101d2a */
[----:B------:R-:W-:-:S07]  /*21bb0*/  IMAD.MOV.U32 R10, RZ, RZ, R14 ;  /* 0x000000ffff0a7224 */ /* 0x000fce00078e000e */
[----:B0-----:R-:W-:Y:S05]  /*21bc0*/  WARPSYNC.COLLECTIVE R15, `(.L_x_1982) ;  /* 0x000000000f087348 */ /* 0x001fea0003c00000 */
[----:B------:R1:W2:Y:S02]  /*21bd0*/  SHFL.IDX P6, R14, R13, R12, R11 ;  /* 0x0000000c0d0e7389 */ /* 0x0002a400000c000b */
[----:B012---:R-:W-:Y:S01]  /*21be0*/  ENDCOLLECTIVE ;  /* 0x000000000000791b */ /* 0x007fe20003800000 */
.L_x_1982:
[----:B------:R-:W-:Y:S02]  /*21bf0*/  IMAD.MOV.U32 R13, RZ, RZ, R41 ;  /* 0x000000ffff0d7224 */ /* 0x000fe400078e0029 */
[----:B------:R-:W-:Y:S01]  /*21c00*/  IMAD.MOV.U32 R12, RZ, RZ, 0x3 ;  /* 0x00000003ff0c7424 */ /* 0x000fe200078e00ff */
[----:B------:R-:W-:-:S13]  /*21c10*/  @!P2 LEA R46, P5, R44, R14, 0x1 ;  /* 0x0000000e2c2ea211 */ /* 0x000fda00078a08ff */
[----:B------:R-:W-:Y:S05]  /*21c20*/  WARPSYNC.COLLECTIVE R15, `(.L_x_1983) ;  /* 0x000000000f087348 */ /* 0x000fea0003c00000 */
[----:B------:R0:W1:Y:S02]  /*21c30*/  SHFL.IDX P6, R14, R13, R12, R11 ;  /* 0x0000000c0d0e7389 */ /* 0x00006400000c000b */
[----:B01----:R-:W-:Y:S01]  /*21c40*/  ENDCOLLECTIVE ;  /* 0x000000000000791b */ /* 0x003fe20003800000 */
.L_x_1983:
[----:B------:R-:W-:Y:S01]  /*21c50*/  @!P2 LEA.HI.X R47, R44, R10, R43, 0x1, P5 ;  /* 0x0000000a2c2fa211 */ /* 0x000fe200028f0c2b */
[----:B------:R-:W-:-:S04]  /*21c60*/  @!P2 IMAD.MOV.U32 R4, RZ, RZ, R46 ;  /* 0x000000ffff04a224 */ /* 0x000fc800078e002e */
[----:B------:R-:W-:-:S05]  /*21c70*/  @!P2 IMAD.MOV.U32 R5, RZ, RZ, R47 ;  /* 0x000000ffff05a224 */ /* 0x000fca00078e002f */
[----:B------:R0:W-:Y:S01]  /*21c80*/  @!P2 ST.E.128 desc[UR42][R4.64], R28 ;  /* 0x0000001c0400a985 */ /* 0x0001e2000c101d2a */
[----:B------:R-:W-:Y:S02]  /*21c90*/  IMAD.MOV.U32 R13, RZ, RZ, R40 ;  /* 0x000000ffff0d7224 */ /* 0x000fe400078e0028 */
[----:B------:R-:W-:-:S07]  /*21ca0*/  IMAD.MOV.U32 R0, RZ, RZ, R14 ;  /* 0x000000ffff007224 */ /* 0x000fce00078e000e */
[----:B0-----:R-:W-:Y:S05]  /*21cb0*/  WARPSYNC.COLLECTIVE R15, `(.L_x_1984) ;  /* 0x000000000f087348 */ /* 0x001fea0003c00000 */
[----:B------:R1:W2:Y:S02]  /*21cc0*/  SHFL.IDX P6, R14, R13, R12, R11 ;  /* 0x0000000c0d0e7389 */ /* 0x0002a400000c000b */
[----:B012---:R-:W-:Y:S01]  /*21cd0*/  ENDCOLLECTIVE ;  /* 0x000000000000791b */ /* 0x007fe20003800000 */
.L_x_1984:
[----:B------:R-:W-:Y:S05]  /*21ce0*/  BRA `(.L_x_1985) ;  /* 0xffffff5000d07947 */ /* 0x000fea000383ffff */
.L_x_1779:
[----:B------:R-:W-:Y:S02]  /*21cf0*/  IMAD.MOV.U32 R13, RZ, RZ, R4 ;  /* 0x000000ffff0d7224 */ /* 0x000fe400078e0004 */
[----:B------:R-:W-:Y:S02]  /*21d00*/  IMAD.MOV.U32 R12, RZ, RZ, RZ ;  /* 0x000000ffff0c7224 */ /* 0x000fe400078e00ff */
[----:B------:R-:W-:Y:S02]  /*21d10*/  IMAD.MOV.U32 R11, RZ, RZ, 0x1c1f ;  /* 0x00001c1fff0b7424 */ /* 0x000fe400078e00ff */
[----:B------:R-:W-:-:S07]  /*21d20*/  IMAD.MOV.U32 R15, RZ, RZ, -0x1 ;  /* 0xffffffffff0f7424 */ /* 0x000fce00078e00ff */
[----:B------:R-:W-:Y:S05]  /*21d30*/  WARPSYNC.COLLECTIVE R15, `(.L_x_1986) ;  /* 0x000000000f087348 */ /* 0x000fea0003c00000 */
[----:B------:R0:W1:Y:S02]  /*21d40*/  SHFL.IDX P6, R14, R13, R12, R11 ;  /* 0x0000000c0d0e7389 */ /* 0x00006400000c000b */
[----:B01----:R-:W-:Y:S01]  /*21d50*/  ENDCOLLECTIVE ;  /* 0x000000000000791b */ /* 0x003fe20003800000 */
.L_x_1986:
[----:B------:R-:W-:Y:S02]  /*21d60*/  IMAD.MOV.U32 R13, RZ, RZ, R3 ;  /* 0x000000ffff0d7224 */ /* 0x000fe400078e0003 */
[----:B------:R-:W-:-:S07]  /*21d70*/  IMAD.MOV.U32 R0, RZ, RZ, R14 ;  /* 0x000000ffff007224 */ /* 0x000fce00078e000e */
[----:B------:R-:W-:Y:S05]  /*21d80*/  WARPSYNC.COLLECTIVE R15, `(.L_x_1987) ;  /* 0x000000000f087348 */ /* 0x000fea0003c00000 */
[----:B------:R0:W1:Y:S02]  /*21d90*/  SHFL.IDX P6, R14, R13, R12, R11 ;  /* 0x0000000c0d0e7389 */ /* 0x00006400000c000b */
[----:B01----:R-:W-:Y:S01]  /*21da0*/  ENDCOLLECTIVE ;  /* 0x000000000000791b */ /* 0x003fe20003800000 */
.L_x_1987:
[----:B------:R-:W-:Y:S05]  /*21db0*/  BRA `(.L_x_1988) ;  /* 0xffffff5400ac7947 */ /* 0x000fea000383ffff */
.L_x_1782:
[----:B------:R-:W-:Y:S01]  /*21dc0*/  BSSY B1, `(.L_x_1989) ;  /* 0x0000008000017945 */ /* 0x000fe20003800000 */
[----:B---3--:R-:W-:Y:S02]  /*21dd0*/  IMAD.MOV.U32 R13, RZ, RZ, R4 ;  /* 0x000000ffff0d7224 */ /* 0x008fe400078e0004 */
[----:B------:R-:W-:Y:S02]  /*21de0*/  IMAD.MOV.U32 R12, RZ, RZ, 0x1 ;  /* 0x00000001ff0c7424 */ /* 0x000fe400078e00ff */
[----:B------:R-:W-:Y:S02]  /*21df0*/  IMAD.MOV.U32 R11, RZ, RZ, 0x1c1f ;  /* 0x00001c1fff0b7424 */ /* 0x000fe400078e00ff */
[----:B------:R-:W-:-:S07]  /*21e00*/  IMAD.MOV.U32 R15, RZ, RZ, -0x1 ;  /* 0xffffffffff0f7424 */ /* 0x000fce00078e00ff */
[----:B012---:R-:W-:Y:S05]  /*21e10*/  WARPSYNC.COLLECTIVE R15, `(.L_x_1990) ;  /* 0x000000000f087348 */ /* 0x007fea0003c00000 */
[----:B--2---:R2:W3:Y:S02]  /*21e20*/  SHFL.IDX P6, R14, R13, R12, R11 ;  /* 0x0000000c0d0e7389 */ /* 0x0044e400000c000b */
[----:B0123--:R-:W-:Y:S01]  /*21e30*/  ENDCOLLECTIVE ;  /* 0x000000000000791b */ /* 0x00ffe20003800000 */
.L_x_1990:
[----:B------:R-:W-:Y:S05]  /*21e40*/  BSYNC B1 ;  /* 0x0000000000017941 */ /* 0x000fea0003800000 */
.L_x_1989:
        /* <DEDUP_REMOVED lines=8> */
.L_x_1991:
[----:B------:R-:W-:Y:S05]  /*21ed0*/  BRA `(.L_x_1992) ;  /* 0xffffff5800087947 */ /* 0x000fea000383ffff */
.L_x_1786:
[----:B------:R-:W-:Y:S02]  /*21ee0*/  IMAD.MOV.U32 R13, RZ, RZ, R20 ;  /* 0x000000ffff0d7224 */ /* 0x000fe400078e0014 */
[----:B------:R-:W-:Y:S02]  /*21ef0*/  IMAD.MOV.U32 R12, RZ, RZ, RZ ;  /* 0x000000ffff0c7224 */ /* 0x000fe400078e00ff */
[----:B------:R-:W-:Y:S02]  /*21f00*/  IMAD.MOV.U32 R11, RZ, RZ, 0x181f ;  /* 0x0000181fff0b7424 */ /* 0x000fe400078e00ff */
[----:B------:R-:W-:Y:S02]  /*21f10*/  IMAD.MOV.U32 R15, RZ, RZ, -0x1 ;  /* 0xffffffffff0f7424 */ /* 0x000fe400078e00ff */
[----:B------:R-:W-:Y:S02]  /*21f20*/  IMAD R21, R24, R25, RZ ;  /* 0x0000001918157224 */ /* 0x000fe400078e02ff */
[----:B------:R-:W-:-:S07]  /*21f30*/  IMAD.IADD R24, R28, 0x1, R29 ;  /* 0x000000011c187824 */ /* 0x000fce00078e021d */
[----:B0-----:R-:W-:Y:S05]  /*21f40*/  WARPSYNC.COLLECTIVE R15, `(.L_x_1993) ;  /* 0x000000000f087348 */ /* 0x001fea0003c00000 */
[----:B------:R1:W2:Y:S02]  /*21f50*/  SHFL.IDX P6, R14, R13, R12, R11 ;  /* 0x0000000c0d0e7389 */ /* 0x0002a400000c000b */
[----:B012---:R-:W-:Y:S01]  /*21f60*/  ENDCOLLECTIVE ;  /* 0x000000000000791b */ /* 0x007fe20003800000 */
.L_x_1993:
[C---:B------:R-:W-:Y:S01]  /*21f70*/  VIADD R8, R24.reuse, 0x30 ;  /* 0x0000003018087836 */ /* 0x040fe20000000000 */
[----:B------:R-:W-:-:S04]  /*21f80*/  ISETP.GE.OR P3, PT, R24, R21, P0 ;  /* 0x000000151800720c */ /* 0x000fc80000766670 */
[----:B------:R-:W-:Y:S01]  /*21f90*/  ISETP.GE.OR P4, PT, R8, R21, P0 ;  /* 0x000000150800720c */ /* 0x000fe20000786670 */
[----:B------:R-:W-:Y:S02]  /*21fa0*/  VIADD R8, R24, 0x60 ;  /* 0x0000006018087836 */ /* 0x000fe40000000000 */
[----:B------:R-:W-:-:S03]  /*21fb0*/  IMAD.MOV.U32 R13, RZ, RZ, R7 ;  /* 0x000000ffff0d7224 */ /* 0x000fc600078e0007 */
[----:B------:R-:W-:Y:S01]  /*21fc0*/  ISETP.GE.OR P2, PT, R8, R21, P0 ;  /* 0x000000150800720c */ /* 0x000fe20000746670 */
[----:B------:R-:W-:-:S12]  /*21fd0*/  IMAD.MOV.U32 R0, RZ, RZ, R14 ;  /* 0x000000ffff007224 */ /* 0x000fd800078e000e */
[----:B------:R-:W-:Y:S05]  /*21fe0*/  WARPSYNC.COLLECTIVE R15, `(.L_x_1994) ;  /* 0x000000000f087348 */ /* 0x000fea0003c00000 */
[----:B------:R0:W1:Y:S02]  /*21ff0*/  SHFL.IDX P6, R14, R13, R12, R11 ;  /* 0x0000000c0d0e7389 */ /* 0x00006400000c000b */
[----:B01----:R-:W-:Y:S01]  /*22000*/  ENDCOLLECTIVE ;  /* 0x000000000000791b */ /* 0x003fe20003800000 */
.L_x_1994:
[----:B------:R-:W-:Y:S02]  /*22010*/  IMAD.MOV.U32 R13, RZ, RZ, R20 ;  /* 0x000000ffff0d7224 */ /* 0x000fe400078e0014 */
[----:B------:R-:W-:Y:S02]  /*22020*/  IMAD.MOV.U32 R12, RZ, RZ, 0x1 ;  /* 0x00000001ff0c7424 */ /* 0x000fe400078e00ff */
[----:B------:R-:W-:-:S07]  /*22030*/  IMAD.MOV.U32 R3, RZ, RZ, R14 ;  /* 0x000000ffff037224 */ /* 0x000fce00078e000e */
[----:B------:R-:W-:Y:S05]  /*22040*/  WARPSYNC.COLLECTIVE R15, `(.L_x_1995) ;  /* 0x000000000f087348 */ /* 0x000fea0003c00000 */
[----:B------:R0:W1:Y:S02]  /*22050*/  SHFL.IDX P6, R14, R13, R12, R11 ;  /* 0x0000000c0d0e7389 */ /* 0x00006400000c000b */
[----:B01----:R-:W-:Y:S01]  /*22060*/  ENDCOLLECTIVE ;  /* 0x000000000000791b */ /* 0x003fe20003800000 */
.L_x_1995:
[----:B------:R-:W-:-:S04]  /*22070*/  @!P3 LEA R10, P5, R44, R3, 0x1 ;  /* 0x000000032c0ab211 */ /* 0x000fc800078a08ff */
[----:B------:R-:W-:Y:S01]  /*22080*/  @!P3 LEA.HI.X R3, R44, R0, R43, 0x1, P5 ;  /* 0x000000002c03b211 */ /* 0x000fe200028f0c2b */
[----:B------:R-:W-:Y:S02]  /*22090*/  IMAD.MOV.U32 R13, RZ, RZ, R7 ;  /* 0x000000ffff0d7224 */ /* 0x000fe400078e0007 */
[----:B------:R-:W-:-:S07]  /*220a0*/  IMAD.MOV.U32 R4, RZ, RZ, R14 ;  /* 0x000000ffff047224 */ /* 0x000fce00078e000e */
[----:B------:R-:W-:Y:S05]  /*220b0*/  WARPSYNC.COLLECTIVE R15, `(.L_x_1996) ;  /* 0x000000000f087348 */ /* 0x000fea0003c00000 */
[----:B------:R0:W1:Y:S02]  /*220c0*/  SHFL.IDX P6, R14, R13, R12, R11 ;  /* 0x0000000c0d0e7389 */ /* 0x00006400000c000b */
[----:B01----:R-:W-:Y:S01]  /*220d0*/  ENDCOLLECTIVE ;  /* 0x000000000000791b */ /* 0x003fe20003800000 */
.L_x_1996:
[----:B------:R-:W-:Y:S02]  /*220e0*/  IMAD.MOV.U32 R13, RZ, RZ, R20 ;  /* 0x000000ffff0d7224 */ /* 0x000fe400078e0014 */
[----:B------:R-:W-:Y:S02]  /*220f0*/  IMAD.MOV.U32 R12, RZ, RZ, 0x2 ;  /* 0x00000002ff0c7424 */ /* 0x000fe400078e00ff */
[----:B------:R-:W-:-:S07]  /*22100*/  IMAD.MOV.U32 R5, RZ, RZ, R14 ;  /* 0x000000ffff057224 */ /* 0x000fce00078e000e */
[----:B------:R-:W-:Y:S05]  /*22110*/  WARPSYNC.COLLECTIVE R15, `(.L_x_1997) ;  /* 0x000000000f087348 */ /* 0x000fea0003c00000 */
[----:B------:R0:W1:Y:S02]  /*22120*/  SHFL.IDX P6, R14, R13, R12, R11 ;  /* 0x0000000c0d0e7389 */ /* 0x00006400000c000b */
[----:B01----:R-:W-:Y:S01]  /*22130*/  ENDCOLLECTIVE ;  /* 0x000000000000791b */ /* 0x003fe20003800000 */
.L_x_1997:
[----:B------:R-:W-:-:S04]  /*22140*/  @!P4 LEA R8, P1, R44, R5, 0x1 ;  /* 0x000000052c08c211 */ /* 0x000fc800078208ff */
[----:B------:R-:W-:Y:S01]  /*22150*/  @!P4 LEA.HI.X R9, R44, R4, R43, 0x1, P1 ;  /* 0x000000042c09c211 */ /* 0x000fe200008f0c2b */
[----:B------:R-:W-:Y:S02]  /*22160*/  IMAD.MOV.U32 R13, RZ, RZ, R7 ;  /* 0x000000ffff0d7224 */ /* 0x000fe400078e0007 */
[----:B------:R-:W-:-:S07]  /*22170*/  IMAD.MOV.U32 R6, RZ, RZ, R14 ;  /* 0x000000ffff067224 */ /* 0x000fce00078e000e */
[----:B------:R-:W-:Y:S05]  /*22180*/  WARPSYNC.COLLECTIVE R15, `(.L_x_1998) ;  /* 0x000000000f087348 */ /* 0x000fea0003c00000 */
[----:B------:R0:W1:Y:S02]  /*22190*/  SHFL.IDX P6, R14, R13, R12, R11 ;  /* 0x0000000c0d0e7389 */ /* 0x00006400000c000b */
[----:B01----:R-:W-:Y:S01]  /*221a0*/  ENDCOLLECTIVE ;  /* 0x000000000000791b */ /* 0x003fe20003800000 */
.L_x_1998:
[----:B------:R-:W-:Y:S02]  /*221b0*/  @!P3 IMAD.MOV.U32 R11, RZ, RZ, R3 ;  /* 0x000000ffff0bb224 */ /* 0x000fe400078e0003 */
[----:B------:R-:W-:Y:S02]  /*221c0*/  IMAD.MOV.U32 R13, RZ, RZ, R20 ;  /* 0x000000ffff0d7224 */ /* 0x000fe400078e0014 */
[----:B------:R-:W-:Y:S01]  /*221d0*/  IMAD.MOV.U32 R12, RZ, RZ, 0x3 ;  /* 0x00000003ff0c7424 */ /* 0x000fe200078e00ff */
        /* <DEDUP_REMOVED lines=9> */
.L_x_1999:
[----:B------:R0:W-:Y:S01]  /*22270*/  @!P2 ST.E.128 desc[UR42][R4.64], RZ ;  /* 0x000000ff0400a985 */ /* 0x0001e2000c101d2a */
[----:B------:R-:W-:Y:S02]  /*22280*/  IMAD.MOV.U32 R13, RZ, RZ, R7 ;  /* 0x000000ffff0d7224 */ /* 0x000fe400078e0007 */
[----:B------:R-:W-:-:S07]  /*22290*/  IMAD.MOV.U32 R0, RZ, RZ, R14 ;  /* 0x000000ffff007224 */ /* 0x000fce00078e000e */
[----:B0-----:R-:W-:Y:S05]  /*222a0*/  WARPSYNC.COLLECTIVE R15, `(.L_x_2000) ;  /* 0x000000000f087348 */ /* 0x001fea0003c00000 */
[----:B------:R1:W2:Y:S02]  /*222b0*/  SHFL.IDX P6, R14, R13, R12, R11 ;  /* 0x0000000c0d0e7389 */ /* 0x0002a400000c000b */
[----:B012---:R-:W-:Y:S01]  /*222c0*/  ENDCOLLECTIVE ;  /* 0x000000000000791b */ /* 0x007fe20003800000 */
.L_x_2000:
[----:B------:R-:W-:Y:S05]  /*222d0*/  BRA `(.L_x_2001) ;  /* 0xffffff60001c7947 */ /* 0x000fea000383ffff */
.L_x_1813:
[----:B------:R-:W0:Y:S01]  /*222e0*/  S2R R5, SR_TID.X ;  /* 0x0000000000057919 */ /* 0x000e220000002100 */
[----:B------:R-:W-:Y:S01]  /*222f0*/  BSSY B1, `(.L_x_2002) ;  /* 0x000000a000017945 */ /* 0x000fe20003800000 */
[----:B------:R-:W-:Y:S02]  /*22300*/  IMAD.MOV.U32 R12, RZ, RZ, RZ ;  /* 0x000000ffff0c7224 */ /* 0x000fe400078e00ff */
[----:B------:R-:W-:Y:S02]  /*22310*/  IMAD.MOV.U32 R11, RZ, RZ, 0x1f ;  /* 0x0000001fff0b7424 */ /* 0x000fe400078e00ff */
[----:B------:R-:W-:Y:S01]  /*22320*/  IMAD.MOV.U32 R15, RZ, RZ, -0x1 ;  /* 0xffffffffff0f7424 */ /* 0x000fe200078e00ff */
[----:B0-----:R-:W-:-:S04]  /*22330*/  SHF.R.U32.HI R5, RZ, 0x5, R5 ;  /* 0x00000005ff057819 */ /* 0x001fc80000011605 */
[----:B------:R-:W-:-:S05]  /*22340*/  LOP3.LUT R5, R5, 0x3, RZ, 0xc0, !PT ;  /* 0x0000000305057812 */ /* 0x000fca00078ec0ff */
[----:B-1----:R-:W-:-:S07]  /*22350*/  IMAD.MOV.U32 R13, RZ, RZ, R5 ;  /* 0x000000ffff0d7224 */ /* 0x002fce00078e0005 */
[----:B------:R-:W-:Y:S05]  /*22360*/  WARPSYNC.COLLECTIVE R15, `(.L_x_2003) ;  /* 0x000000000f087348 */ /* 0x000fea0003c00000 */
[----:B------:R0:W1:Y:S02]  /*22370*/  SHFL.IDX P6, R14, R13, R12, R11 ;  /* 0x0000000c0d0e7389 */ /* 0x00006400000c000b */
[----:B01----:R-:W-:Y:S01]  /*22380*/  ENDCOLLECTIVE ;  /* 0x000000000000791b */ /* 0x003fe20003800000 */
.L_x_2003:
[----:B------:R-:W-:Y:S05]  /*22390*/  BSYNC B1 ;  /* 0x0000000000017941 */ /* 0x000fea0003800000 */
.L_x_2002:
[----:B------:R-:W-:Y:S05]  /*223a0*/  BRA `(.L_x_2004) ;  /* 0xffffff7c00bc7947 */ /* 0x000fea000383ffff */
.L_x_1815:
[----:B------:R-:W-:Y:S01]  /*223b0*/  BSSY B1, `(.L_x_2005) ;  /* 0x0000006000017945 */ /* 0x000fe20003800000 */
[----:B------:R-:W-:-:S07]  /*223c0*/  IMAD.MOV.U32 R15, RZ, RZ, -0x1 ;  /* 0xffffffffff0f7424 */ /* 0x000fce00078e00ff */
[----:B01----:R-:W-:Y:S05]  /*223d0*/  WARPSYNC.COLLECTIVE R15, `(.L_x_2006) ;  /* 0x000000000f0c7348 */ /* 0x003fea0003c00000 */
[----:B------:R-:W-:Y:S02]  /*223e0*/  ELECT P6, UR62, PT ;  /* 0x00000000003e782f */ /* 0x000fe400038c0000 */
[----:B------:R-:W-:Y:S01]  /*223f0*/  MOV R14, UR62 ;  /* 0x0000003e000e7c02 */ /* 0x000fe20008000f00 */
[----:B01----:R-:W-:Y:S10]  /*22400*/  ENDCOLLECTIVE ;  /* 0x000000000000791b */ /* 0x003ff40003800000 */
.L_x_2006:
[----:B------:R-:W-:Y:S05]  /*22410*/  BSYNC B1 ;  /* 0x0000000000017941 */ /* 0x000fea0003800000 */
.L_x_2005:
[----:B------:R-:W-:Y:S05]  /*22420*/  BRA `(.L_x_1814) ;  /* 0xffffff7c00b47947 */ /* 0x000fea000383ffff */
.L_x_1817:
[----:B0-----:R0:W2:Y:S02]  /*22430*/  SYNCS.PHASECHK.TRANS64.TRYWAIT P0, [R16+URZ+0x16820], R5 ;  /* 0x01682005100075a7 */ /* 0x0010a4000800017f */
[----:B--2---:R-:W-:Y:S05]  /*22440*/  @!P0 NANOSLEEP.SYNCS 0x989680 ;  /* 0x009896800000895d */ /* 0x004fea0003900000 */
[----:B------:R-:W2:Y:S02]  /*22450*/  @!P0 SYNCS.PHASECHK.TRANS64 P0, [R16+URZ+0x16820], R5 ;  /* 0x01682005100085a7 */ /* 0x000ea4000800007f */
[----:B--2---:R-:W-:Y:S05]  /*22460*/  @!P0 BRA `(.L_x_1817) ;  /* 0xfffffffc00f08947 */ /* 0x004fea000383ffff */
[----:B------:R-:W-:Y:S05]  /*22470*/  BRA `(.L_x_2007) ;  /* 0xffffff7c00c47947 */ /* 0x000fea000383ffff */
.L_x_1821:
[----:B0-----:R0:W2:Y:S02]  /*22480*/  SYNCS.PHASECHK.TRANS64.TRYWAIT P0, [R5+URZ+0x168a0], R7 ;  /* 0x0168a007050075a7 */ /* 0x0010a4000800017f */
[----:B--2---:R-:W-:Y:S05]  /*22490*/  @!P0 NANOSLEEP.SYNCS 0x989680 ;  /* 0x009896800000895d */ /* 0x004fea0003900000 */
[----:B------:R-:W2:Y:S02]  /*224a0*/  @!P0 SYNCS.PHASECHK.TRANS64 P0, [R5+URZ+0x168a0], R7 ;  /* 0x0168a007050085a7 */ /* 0x000ea4000800007f */
[----:B--2---:R-:W-:Y:S05]  /*224b0*/  @!P0 BRA `(.L_x_1821) ;  /* 0xfffffffc00f08947 */ /* 0x004fea000383ffff */
[----:B------:R-:W-:Y:S05]  /*224c0*/  BRA `(.L_x_2008) ;  /* 0xffffff7c00e07947 */ /* 0x000fea000383ffff */
.L_x_1826:
[----:B-1----:R1:W2:Y:S02]  /*224d0*/  SYNCS.PHASECHK.TRANS64.TRYWAIT P0, [R5+URZ+0x168c0], R7 ;  /* 0x0168c007050075a7 */ /* 0x0022a4000800017f */
[----:B--2---:R-:W-:Y:S05]  /*224e0*/  @!P0 NANOSLEEP.SYNCS 0x989680 ;  /* 0x009896800000895d */ /* 0x004fea0003900000 */
[----:B------:R-:W2:Y:S02]  /*224f0*/  @!P0 SYNCS.PHASECHK.TRANS64 P0, [R5+URZ+0x168c0], R7 ;  /* 0x0168c007050085a7 */ /* 0x000ea4000800007f */
[----:B--2---:R-:W-:Y:S05]  /*22500*/  @!P0 BRA `(.L_x_1826) ;  /* 0xfffffffc00f08947 */ /* 0x004fea000383ffff */
[----:B------:R-:W-:Y:S05]  /*22510*/  BRA `(.L_x_2009) ;  /* 0xffffff8000607947 */ /* 0x000fea000383ffff */
.L_x_1833:
[----:B0-----:R0:W2:Y:S02]  /*22520*/  SYNCS.PHASECHK.TRANS64.TRYWAIT P1, [R5+URZ+0x168a0], R7 ;  /* 0x0168a007050075a7 */ /* 0x0010a4000802017f */
[----:B--2---:R-:W-:Y:S05]  /*22530*/  @!P1 NANOSLEEP.SYNCS 0x989680 ;  /* 0x009896800000995d */ /* 0x004fea0003900000 */
[----:B------:R-:W2:Y:S02]  /*22540*/  @!P1 SYNCS.PHASECHK.TRANS64 P1, [R5+URZ+0x168a0], R7 ;  /* 0x0168a007050095a7 */ /* 0x000ea4000802007f */
[----:B--2---:R-:W-:Y:S05]  /*22550*/  @!P1 BRA `(.L_x_1833) ;  /* 0xfffffffc00f09947 */ /* 0x004fea000383ffff */
[----:B------:R-:W-:Y:S05]  /*22560*/  BRA `(.L_x_2010) ;  /* 0xffffff84002c7947 */ /* 0x000fea000383ffff */
.L_x_1838:
[----:B-1----:R1:W2:Y:S02]  /*22570*/  SYNCS.PHASECHK.TRANS64.TRYWAIT P1, [R5+URZ+0x168c0], R7 ;  /* 0x0168c007050075a7 */ /* 0x0022a4000802017f */
[----:B--2---:R-:W-:Y:S05]  /*22580*/  @!P1 NANOSLEEP.SYNCS 0x989680 ;  /* 0x009896800000995d */ /* 0x004fea0003900000 */
[----:B------:R-:W2:Y:S02]  /*22590*/  @!P1 SYNCS.PHASECHK.TRANS64 P1, [R5+URZ+0x168c0], R7 ;  /* 0x0168c007050095a7 */ /* 0x000ea4000802007f */
[----:B--2---:R-:W-:Y:S05]  /*225a0*/  @!P1 BRA `(.L_x_1838) ;  /* 0xfffffffc00f09947 */ /* 0x004fea000383ffff */
[----:B------:R-:W-:Y:S05]  /*225b0*/  BRA `(.L_x_2011) ;  /* 0xffffff8400a47947 */ /* 0x000fea000383ffff */
.L_x_1861:
        /* <DEDUP_REMOVED lines=11> */
.L_x_2013:
[----:B------:R-:W-:Y:S05]  /*22670*/  BSYNC B0 ;  /* 0x0000000000007941 */ /* 0x000fea0003800000 */
.L_x_2012:
[----:B------:R-:W-:Y:S05]  /*22680*/  BRA `(.L_x_2014) ;  /* 0xffffff9400b87947 */ /* 0x000fea000383ffff */
.L_x_1864:
[----:B0-----:R0:W1:Y:S02]  /*22690*/  SYNCS.PHASECHK.TRANS64.TRYWAIT P0, [R3+URZ+0x16840], R4 ;  /* 0x01684004030075a7 */ /* 0x001064000800017f */
[----:B-1----:R-:W-:Y:S05]  /*226a0*/  @!P0 NANOSLEEP.SYNCS 0x989680 ;  /* 0x009896800000895d */ /* 0x002fea0003900000 */
[----:B------:R-:W1:Y:S02]  /*226b0*/  @!P0 SYNCS.PHASECHK.TRANS64 P0, [R3+URZ+0x16840], R4 ;  /* 0x01684004030085a7 */ /* 0x000e64000800007f */
[----:B-1----:R-:W-:Y:S05]  /*226c0*/  @!P0 BRA `(.L_x_1864) ;  /* 0xfffffffc00f08947 */ /* 0x002fea000383ffff */
[----:B------:R-:W-:Y:S05]  /*226d0*/  BRA `(.L_x_2015) ;  /* 0xffffff98000c7947 */ /* 0x000fea000383ffff */
.L_x_1865:
        /* <DEDUP_REMOVED lines=8> */
.L_x_2017:
[----:B------:R-:W-:Y:S05]  /*22760*/  BSYNC B0 ;  /* 0x0000000000007941 */ /* 0x000fea0003800000 */
.L_x_2016:
        /* <DEDUP_REMOVED lines=9> */
.L_x_2018:
[----:B------:R-:W-:Y:S02]  /*22800*/  IMAD.MOV.U32 R13, RZ, RZ, R2 ;  /* 0x000000ffff0d7224 */ /* 0x000fe400078e0002 */
[----:B------:R-:W-:Y:S02]  /*22810*/  IMAD.MOV.U32 R12, RZ, RZ, 0x1 ;  /* 0x00000001ff0c7424 */ /* 0x000fe400078e00ff */
[----:B------:R-:W-:-:S07]  /*22820*/  IMAD.MOV.U32 R7, RZ, RZ, R14 ;  /* 0x000000ffff077224 */ /* 0x000fce00078e000e */
[----:B------:R-:W-:Y:S05]  /*22830*/  WARPSYNC.COLLECTIVE R15, `(.L_x_2019) ;  /* 0x000000000f087348 */ /* 0x000fea0003c00000 */
[----:B------:R0:W1:Y:S02]  /*22840*/  SHFL.IDX P6, R14, R13, R12, R11 ;  /* 0x0000000c0d0e7389 */ /* 0x00006400000c000b */
[----:B01----:R-:W-:Y:S01]  /*22850*/  ENDCOLLECTIVE ;  /* 0x000000000000791b */ /* 0x003fe20003800000 */
.L_x_2019:
        /* <DEDUP_REMOVED lines=15> */
.L_x_2020:
[----:B------:R-:W-:Y:S02]  /*22950*/  @P0 IMAD R8, R5, 0x2, R16 ;  /* 0x0000000205080824 */ /* 0x000fe400078e0210 */
[----:B------:R-:W-:Y:S02]  /*22960*/  IMAD.MOV.U32 R13, RZ, RZ, R2 ;  /* 0x000000ffff0d7224 */ /* 0x000fe400078e0002 */
[----:B------:R-:W-:Y:S02]  /*22970*/  IMAD.MOV.U32 R12, RZ, RZ, 0x2 ;  /* 0x00000002ff0c7424 */ /* 0x000fe400078e00ff */
[----:B------:R-:W-:-:S07]  /*22980*/  IMAD.MOV.U32 R7, RZ, RZ, R14 ;  /* 0x000000ffff077224 */ /* 0x000fce00078e000e */
[----:B------:R-:W-:Y:S05]  /*22990*/  WARPSYNC.COLLECTIVE R15, `(.L_x_2021) ;  /* 0x000000000f087348 */ /* 0x000fea0003c00000 */
[----:B------:R0:W1:Y:S02]  /*229a0*/  SHFL.IDX P6, R14, R13, R12, R11 ;  /* 0x0000000c0d0e7389 */ /* 0x00006400000c000b */
[----:B01----:R-:W-:Y:S01]  /*229b0*/  ENDCOLLECTIVE ;  /* 0x000000000000791b */ /* 0x003fe20003800000 */
.L_x_2021:
        /* <DEDUP_REMOVED lines=15> */
.L_x_2022:
[----:B------:R-:W-:Y:S02]  /*22ab0*/  @P0 IMAD R8, R5, 0x2, R16 ;  /* 0x0000000205080824 */ /* 0x000fe400078e0210 */
[----:B------:R-:W-:Y:S02]  /*22ac0*/  IMAD.MOV.U32 R13, RZ, RZ, R2 ;  /* 0x000000ffff0d7224 */ /* 0x000fe400078e0002 */
[----:B------:R-:W-:Y:S02]  /*22ad0*/  IMAD.MOV.U32 R12, RZ, RZ, 0x3 ;  /* 0x00000003ff0c7424 */ /* 0x000fe400078e00ff */
[----:B------:R-:W-:-:S07]  /*22ae0*/  IMAD.MOV.U32 R7, RZ, RZ, R14 ;  /* 0x000000ffff077224 */ /* 0x000fce00078e000e */
[----:B------:R-:W-:Y:S05]  /*22af0*/  WARPSYNC.COLLECTIVE R15, `(.L_x_2023) ;  /* 0x000000000f087348 */ /* 0x000fea0003c00000 */
[----:B------:R0:W1:Y:S02]  /*22b00*/  SHFL.IDX P6, R14, R13, R12, R11 ;  /* 0x0000000c0d0e7389 */ /* 0x00006400000c000b */
[----:B01----:R-:W-:Y:S01]  /*22b10*/  ENDCOLLECTIVE ;  /* 0x000000000000791b */ /* 0x003fe20003800000 */
.L_x_2023:
        /* <DEDUP_REMOVED lines=15> */
.L_x_2024:
[----:B------:R-:W-:Y:S02]  /*22c10*/  @P0 IMAD R8, R5, 0x2, R16 ;  /* 0x0000000205080824 */ /* 0x000fe400078e0210 */
[----:B------:R-:W-:Y:S02]  /*22c20*/  IMAD.MOV.U32 R13, RZ, RZ, R2 ;  /* 0x000000ffff0d7224 */ /* 0x000fe400078e0002 */
[----:B------:R-:W-:Y:S02]  /*22c30*/  IMAD.MOV.U32 R12, RZ, RZ, 0x4 ;  /* 0x00000004ff0c7424 */ /* 0x000fe400078e00ff */
[----:B------:R-:W-:-:S07]  /*22c40*/  IMAD.MOV.U32 R7, RZ, RZ, R14 ;  /* 0x000000ffff077224 */ /* 0x000fce00078e000e */
[----:B------:R-:W-:Y:S05]  /*22c50*/  WARPSYNC.COLLECTIVE R15, `(.L_x_2025) ;  /* 0x000000000f087348 */ /* 0x000fea0003c00000 */
[----:B------:R0:W1:Y:S02]  /*22c60*/  SHFL.IDX P6, R14, R13, R12, R11 ;  /* 0x0000000c0d0e7389 */ /* 0x00006400000c000b */
[----:B01----:R-:W-:Y:S01]  /*22c70*/  ENDCOLLECTIVE ;  /* 0x000000000000791b */ /* 0x003fe20003800000 */
.L_x_2025:
        /* <DEDUP_REMOVED lines=15> */
.L_x_2026:
[----:B------:R-:W-:Y:S02]  /*22d70*/  @P0 IMAD R8, R5, 0x2, R16 ;  /* 0x0000000205080824 */ /* 0x000fe400078e0210 */
[----:B------:R-:W-:Y:S02]  /*22d80*/  IMAD.MOV.U32 R13, RZ, RZ, R2 ;  /* 0x000000ffff0d7224 */ /* 0x000fe400078e0002 */
[----:B------:R-:W-:Y:S02]  /*22d90*/  IMAD.MOV.U32 R12, RZ, RZ, 0x5 ;  /* 0x00000005ff0c7424 */ /* 0x000fe400078e00ff */
[----:B------:R-:W-:-:S07]  /*22da0*/  IMAD.MOV.U32 R7, RZ, RZ, R14 ;  /* 0x000000ffff077224 */ /* 0x000fce00078e000e */
[----:B------:R-:W-:Y:S05]  /*22db0*/  WARPSYNC.COLLECTIVE R15, `(.L_x_2027) ;  /* 0x000000000f087348 */ /* 0x000fea0003c00000 */
[----:B------:R0:W1:Y:S02]  /*22dc0*/  SHFL.IDX P6, R14, R13, R12, R11 ;  /* 0x0000000c0d0e7389 */ /* 0x00006400000c000b */
[----:B01----:R-:W-:Y:S01]  /*22dd0*/  ENDCOLLECTIVE ;  /* 0x000000000000791b */ /* 0x003fe20003800000 */
.L_x_2027:
        /* <DEDUP_REMOVED lines=15> */
.L_x_2028:
[----:B------:R-:W-:Y:S02]  /*22ed0*/  @P0 IMAD R8, R5, 0x2, R16 ;  /* 0x0000000205080824 */ /* 0x000fe400078e0210 */
[----:B------:R-:W-:Y:S02]  /*22ee0*/  IMAD.MOV.U32 R13, RZ, RZ, R2 ;  /* 0x000000ffff0d7224 */ /* 0x000fe400078e0002 */
[----:B------:R-:W-:Y:S02]  /*22ef0*/  IMAD.MOV.U32 R12, RZ, RZ, 0x6 ;  /* 0x00000006ff0c7424 */ /* 0x000fe400078e00ff */
[----:B------:R-:W-:-:S07]  /*22f00*/  IMAD.MOV.U32 R7, RZ, RZ, R14 ;  /* 0x000000ffff077224 */ /* 0x000fce00078e000e */
[----:B------:R-:W-:Y:S05]  /*22f10*/  WARPSYNC.COLLECTIVE R15, `(.L_x_2029) ;  /* 0x000000000f087348 */ /* 0x000fea0003c00000 */
[----:B------:R0:W1:Y:S02]  /*22f20*/  SHFL.IDX P6, R14, R13, R12, R11 ;  /* 0x0000000c0d0e7389 */ /* 0x00006400000c000b */
[----:B01----:R-:W-:Y:S01]  /*22f30*/  ENDCOLLECTIVE ;  /* 0x000000000000791b */ /* 0x003fe20003800000 */
.L_x_2029:
        /* <DEDUP_REMOVED lines=15> */
.L_x_2030:
[----:B------:R-:W-:Y:S02]  /*23030*/  @P0 IMAD R8, R5, 0x2, R16 ;  /* 0x0000000205080824 */ /* 0x000fe400078e0210 */
[----:B------:R-:W-:Y:S02]  /*23040*/  IMAD.MOV.U32 R13, RZ, RZ, R2 ;  /* 0x000000ffff0d7224 */ /* 0x000fe400078e0002 */
[----:B------:R-:W-:Y:S02]  /*23050*/  IMAD.MOV.U32 R12, RZ, RZ, 0x7 ;  /* 0x00000007ff0c7424 */ /* 0x000fe400078e00ff */
[----:B------:R-:W-:-:S07]  /*23060*/  IMAD.MOV.U32 R7, RZ, RZ, R14 ;  /* 0x000000ffff077224 */ /* 0x000fce00078e000e */
[----:B------:R-:W-:Y:S05]  /*23070*/  WARPSYNC.COLLECTIVE R15, `(.L_x_2031) ;  /* 0x000000000f087348 */ /* 0x000fea0003c00000 */
[----:B------:R0:W1:Y:S02]  /*23080*/  SHFL.IDX P6, R14, R13, R12, R11 ;  /* 0x0000000c0d0e7389 */ /* 0x00006400000c000b */
[----:B01----:R-:W-:Y:S01]  /*23090*/  ENDCOLLECTIVE ;  /* 0x000000000000791b */ /* 0x003fe20003800000 */
.L_x_2031:
        /* <DEDUP_REMOVED lines=10> */
.L_x_2032:
[----:B------:R-:W-:Y:S01]  /*23140*/  @!PT LDS RZ, [RZ] ;  /* 0x00000000fffff984 */ /* 0x000fe20000000800 */
[----:B------:R-:W-:Y:S01]  /*23150*/  @!PT LDS RZ, [RZ] ;  /* 0x00000000fffff984 */ /* 0x000fe20000000800 */
[----:B------:R-:W-:Y:S01]  /*23160*/  @!PT LDS RZ, [RZ] ;  /* 0x00000000fffff984 */ /* 0x000fe20000000800 */
[----:B------:R0:W-:Y:S01]  /*23170*/  @P0 LDGSTS.E.BYPASS.LTC128B.128 [R8+0x11400], desc[UR42][R6.64], !P2 ;  /* 0x1140000006080fae */ /* 0x0001e2000d101d6a */
[----:B------:R-:W-:Y:S01]  /*23180*/  IMAD.MOV.U32 R0, RZ, RZ, R14 ;  /* 0x000000ffff007224 */ /* 0x000fe200078e000e */
[----:B------:R-:W-:Y:S06]  /*23190*/  BRA `(.L_x_2033) ;  /* 0xffffff9400147947 */ /* 0x000fec000383ffff */
.L_x_1870:
        /* <DEDUP_REMOVED lines=9> */
.L_x_2034:
[C---:B------:R-:W-:Y:S01]  /*23230*/  VIADD R9, R25.reuse, 0x10 ;  /* 0x0000001019097836 */ /* 0x040fe20000000000 */
[----:B------:R-:W-:Y:S01]  /*23240*/  ISETP.GE.AND P1, PT, R25, R2, PT ;  /* 0x000000021900720c */ /* 0x000fe20003f26270 */
[----:B------:R-:W-:Y:S02]  /*23250*/  IMAD.MOV.U32 R13, RZ, RZ, R0 ;  /* 0x000000ffff0d7224 */ /* 0x000fe400078e0000 */
[----:B------:R-:W-:-:S10]  /*23260*/  IMAD.MOV.U32 R6, RZ, RZ, R14 ;  /* 0x000000ffff067224 */ /* 0x000fd400078e000e */
[----:B------:R-:W-:Y:S05]  /*23270*/  WARPSYNC.COLLECTIVE R15, `(.L_x_2035) ;  /* 0x000000000f087348 */ /* 0x000fea0003c00000 */
[----:B------:R0:W1:Y:S02]  /*23280*/  SHFL.IDX P6, R14, R13, R12, R11 ;  /* 0x0000000c0d0e7389 */ /* 0x00006400000c000b */
[----:B01----:R-:W-:Y:S01]  /*23290*/  ENDCOLLECTIVE ;  /* 0x000000000000791b */ /* 0x003fe20003800000 */
.L_x_2035:
[----:B------:R-:W-:Y:S02]  /*232a0*/  IMAD.MOV.U32 R13, RZ, RZ, R4 ;  /* 0x000000ffff0d7224 */ /* 0x000fe400078e0004 */
[----:B------:R-:W-:Y:S02]  /*232b0*/  IMAD.MOV.U32 R12, RZ, RZ, 0x1 ;  /* 0x00000001ff0c7424 */ /* 0x000fe400078e00ff */
[----:B------:R-:W-:-:S07]  /*232c0*/  IMAD.MOV.U32 R7, RZ, RZ, R14 ;  /* 0x000000ffff077224 */ /* 0x000fce00078e000e */
[----:B------:R-:W-:Y:S05]  /*232d0*/  WARPSYNC.COLLECTIVE R15, `(.L_x_2036) ;  /* 0x000000000f087348 */ /* 0x000fea0003c00000 */
[----:B------:R0:W1:Y:S02]  /*232e0*/  SHFL.IDX P6, R14, R13, R12, R11 ;  /* 0x0000000c0d0e7389 */ /* 0x00006400000c000b */
[----:B01----:R-:W-:Y:S01]  /*232f0*/  ENDCOLLECTIVE ;  /* 0x000000000000791b */ /* 0x003fe20003800000 */
.L_x_2036:
        /* <DEDUP_REMOVED lines=15> */
.L_x_2037:
[----:B------:R-:W-:Y:S02]  /*233f0*/  IMAD.MOV.U32 R13, RZ, RZ, R4 ;  /* 0x000000ffff0d7224 */ /* 0x000fe400078e0004 */
[----:B------:R-:W-:Y:S02]  /*23400*/  IMAD.MOV.U32 R12, RZ, RZ, 0x2 ;  /* 0x00000002ff0c7424 */ /* 0x000fe400078e00ff */
[----:B------:R-:W-:-:S07]  /*23410*/  IMAD.MOV.U32 R7, RZ, RZ, R14 ;  /* 0x000000ffff077224 */ /* 0x000fce00078e000e */
[----:B------:R-:W-:Y:S05]  /*23420*/  WARPSYNC.COLLECTIVE R15, `(.L_x_2038) ;  /* 0x000000000f087348 */ /* 0x000fea0003c00000 */
[----:B------:R0:W1:Y:S02]  /*23430*/  SHFL.IDX P6, R14, R13, R12, R11 ;  /* 0x0000000c0d0e7389 */ /* 0x00006400000c000b */
[----:B01----:R-:W-:Y:S01]  /*23440*/  ENDCOLLECTIVE ;  /* 0x000000000000791b */ /* 0x003fe20003800000 */
.L_x_2038:
        /* <DEDUP_REMOVED lines=16> */
.L_x_2039:
[----:B------:R-:W-:Y:S02]  /*23550*/  IMAD.MOV.U32 R13, RZ, RZ, R4 ;  /* 0x000000ffff0d7224 */ /* 0x000fe400078e0004 */
[----:B------:R-:W-:Y:S02]  /*23560*/  IMAD.MOV.U32 R12, RZ, RZ, 0x3 ;  /* 0x00000003ff0c7424 */ /* 0x000fe400078e00ff */
[----:B------:R-:W-:-:S07]  /*23570*/  IMAD.MOV.U32 R7, RZ, RZ, R14 ;  /* 0x000000ffff077224 */ /* 0x000fce00078e000e */
[----:B------:R-:W-:Y:S05]  /*23580*/  WARPSYNC.COLLECTIVE R15, `(.L_x_2040) ;  /* 0x000000000f087348 */ /* 0x000fea0003c00000 */
[----:B------:R0:W1:Y:S02]  /*23590*/  SHFL.IDX P6, R14, R13, R12, R11 ;  /* 0x0000000c0d0e7389 */ /* 0x00006400000c000b */
[----:B01----:R-:W-:Y:S01]  /*235a0*/  ENDCOLLECTIVE ;  /* 0x000000000000791b */ /* 0x003fe20003800000 */
.L_x_2040:
        /* <DEDUP_REMOVED lines=16> */
.L_x_2041:
[----:B------:R-:W-:Y:S02]  /*236b0*/  IMAD.MOV.U32 R13, RZ, RZ, R4 ;  /* 0x000000ffff0d7224 */ /* 0x000fe400078e0004 */
[----:B------:R-:W-:Y:S02]  /*236c0*/  IMAD.MOV.U32 R12, RZ, RZ, 0x4 ;  /* 0x00000004ff0c7424 */ /* 0x000fe400078e00ff */
[----:B------:R-:W-:-:S07]  /*236d0*/  IMAD.MOV.U32 R7, RZ, RZ, R14 ;  /* 0x000000ffff077224 */ /* 0x000fce00078e000e */
[----:B------:R-:W-:Y:S05]  /*236e0*/  WARPSYNC.COLLECTIVE R15, `(.L_x_2042) ;  /* 0x000000000f087348 */ /* 0x000fea0003c00000 */
[----:B------:R0:W1:Y:S02]  /*236f0*/  SHFL.IDX P6, R14, R13, R12, R11 ;  /* 0x0000000c0d0e7389 */ /* 0x00006400000c000b */
[----:B01----:R-:W-:Y:S01]  /*23700*/  ENDCOLLECTIVE ;  /* 0x000000000000791b */ /* 0x003fe20003800000 */
.L_x_2042:
        /* <DEDUP_REMOVED lines=16> */
.L_x_2043:
[----:B------:R-:W-:Y:S02]  /*23810*/  IMAD.MOV.U32 R13, RZ, RZ, R4 ;  /* 0x000000ffff0d7224 */ /* 0x000fe400078e0004 */
[----:B------:R-:W-:Y:S02]  /*23820*/  IMAD.MOV.U32 R12, RZ, RZ, 0x5 ;  /* 0x00000005ff0c7424 */ /* 0x000fe400078e00ff */
[----:B------:R-:W-:-:S07]  /*23830*/  IMAD.MOV.U32 R7, RZ, RZ, R14 ;  /* 0x000000ffff077224 */ /* 0x000fce00078e000e */
[----:B------:R-:W-:Y:S05]  /*23840*/  WARPSYNC.COLLECTIVE R15, `(.L_x_2044) ;  /* 0x000000000f087348 */ /* 0x000fea0003c00000 */
[----:B------:R0:W1:Y:S02]  /*23850*/  SHFL.IDX P6, R14, R13, R12, R11 ;  /* 0x0000000c0d0e7389 */ /* 0x00006400000c000b */
[----:B01----:R-:W-:Y:S01]  /*23860*/  ENDCOLLECTIVE ;  /* 0x000000000000791b */ /* 0x003fe20003800000 */
.L_x_2044:
        /* <DEDUP_REMOVED lines=16> */
.L_x_2045:
[----:B------:R-:W-:Y:S02]  /*23970*/  IMAD.MOV.U32 R13, RZ, RZ, R4 ;  /* 0x000000ffff0d7224 */ /* 0x000fe400078e0004 */
[----:B------:R-:W-:Y:S02]  /*23980*/  IMAD.MOV.U32 R12, RZ, RZ, 0x6 ;  /* 0x00000006ff0c7424 */ /* 0x000fe400078e00ff */
[----:B------:R-:W-:-:S07]  /*23990*/  IMAD.MOV.U32 R7, RZ, RZ, R14 ;  /* 0x000000ffff077224 */ /* 0x000fce00078e000e */
[----:B------:R-:W-:Y:S05]  /*239a0*/  WARPSYNC.COLLECTIVE R15, `(.L_x_2046) ;  /* 0x000000000f087348 */ /* 0x000fea0003c00000 */
[----:B------:R0:W1:Y:S02]  /*239b0*/  SHFL.IDX P6, R14, R13, R12, R11 ;  /* 0x0000000c0d0e7389 */ /* 0x00006400000c000b */
[----:B01----:R-:W-:Y:S01]  /*239c0*/  ENDCOLLECTIVE ;  /* 0x000000000000791b */ /* 0x003fe20003800000 */
.L_x_2046:
        /* <DEDUP_REMOVED lines=16> */
.L_x_2047:
[----:B------:R-:W-:Y:S02]  /*23ad0*/  IMAD.MOV.U32 R13, RZ, RZ, R4 ;  /* 0x000000ffff0d7224 */ /* 0x000fe400078e0004 */
[----:B------:R-:W-:Y:S02]  /*23ae0*/  IMAD.MOV.U32 R12, RZ, RZ, 0x7 ;  /* 0x00000007ff0c7424 */ /* 0x000fe400078e00ff */
[----:B------:R-:W-:-:S07]  /*23af0*/  IMAD.MOV.U32 R7, RZ, RZ, R14 ;  /* 0x000000ffff077224 */ /* 0x000fce00078e000e */
[----:B------:R-:W-:Y:S05]  /*23b00*/  WARPSYNC.COLLECTIVE R15, `(.L_x_2048) ;  /* 0x000000000f087348 */ /* 0x000fea0003c00000 */
[----:B------:R0:W1:Y:S02]  /*23b10*/  SHFL.IDX P6, R14, R13, R12, R11 ;  /* 0x0000000c0d0e7389 */ /* 0x00006400000c000b */
[----:B01----:R-:W-:Y:S01]  /*23b20*/  ENDCOLLECTIVE ;  /* 0x000000000000791b */ /* 0x003fe20003800000 */
.L_x_2048:
        /* <DEDUP_REMOVED lines=11> */
.L_x_2049:
        /* <DEDUP_REMOVED lines=12> */
.L_x_2050:
[----:B------:R-:W-:-:S05]  /*23ca0*/  @!P1 LEA R6, P2, R20, R6, 0x1 ;  /* 0x0000000614069211 */ /* 0x000fca00078408ff */
[----:B------:R-:W-:-:S04]  /*23cb0*/  @!P1 IMAD.X R4, RZ, RZ, R4, P2 ;  /* 0x000000ffff049224 */ /* 0x000fc800010e0604 */
[----:B------:R-:W-:Y:S02]  /*23cc0*/  @!P1 IMAD.MOV.U32 R7, RZ, RZ, R4 ;  /* 0x000000ffff079224 */ /* 0x000fe400078e0004 */
[----:B------:R-:W-:Y:S02]  /*23cd0*/  IMAD.MOV.U32 R13, RZ, RZ, R5 ;  /* 0x000000ffff0d7224 */ /* 0x000fe400078e0005 */
[----:B------:R-:W-:Y:S01]  /*23ce0*/  VIADD R4, R25, 0xa0 ;  /* 0x000000a019047836 */ /* 0x000fe20000000000 */
        /* <DEDUP_REMOVED lines=9> */
.L_x_2051:
[----:B------:R-:W-:Y:S02]  /*23d80*/  IMAD.MOV.U32 R13, RZ, RZ, R3 ;  /* 0x000000ffff0d7224 */ /* 0x000fe400078e0003 */
[----:B------:R-:W-:Y:S02]  /*23d90*/  IMAD.MOV.U32 R12, RZ, RZ, 0x1 ;  /* 0x00000001ff0c7424 */ /* 0x000fe400078e00ff */
[----:B------:R-:W-:-:S07]  /*23da0*/  IMAD.MOV.U32 R8, RZ, RZ, R14 ;  /* 0x000000ffff087224 */ /* 0x000fce00078e000e */
[----:B------:R-:W-:Y:S05]  /*23db0*/  WARPSYNC.COLLECTIVE R15, `(.L_x_2052) ;  /* 0x000000000f087348 */ /* 0x000fea0003c00000 */
[----:B------:R0:W1:Y:S02]  /*23dc0*/  SHFL.IDX P6, R14, R13, R12, R11 ;  /* 0x0000000c0d0e7389 */ /* 0x00006400000c000b */
[----:B01----:R-:W-:Y:S01]  /*23dd0*/  ENDCOLLECTIVE ;  /* 0x000000000000791b */ /* 0x003fe20003800000 */
.L_x_2052:
[----:B------:R-:W-:-:S05]  /*23de0*/  @!P1 LEA R6, P2, R20, R8, 0x1 ;  /* 0x0000000814069211 */ /* 0x000fca00078408ff */
[----:B------:R-:W-:-:S04]  /*23df0*/  @!P1 IMAD.X R0, RZ, RZ, R0, P2 ;  /* 0x000000ffff009224 */ /* 0x000fc800010e0600 */
[----:B------:R-:W-:Y:S02]  /*23e00*/  @!P1 IMAD.MOV.U32 R7, RZ, RZ, R0 ;  /* 0x000000ffff079224 */ /* 0x000fe400078e0000 */
[----:B------:R-:W-:Y:S02]  /*23e10*/  VIADD R0, R25, 0x90 ;  /* 0x0000009019007836 */ /* 0x000fe40000000000 */
[----:B------:R-:W-:Y:S01]  /*23e20*/  IMAD.MOV.U32 R13, RZ, RZ, R5 ;  /* 0x000000ffff0d7224 */ /* 0x000fe200078e0005 */
[----:B------:R-:W-:Y:S01]  /*23e30*/  @!PT LDS RZ, [RZ] ;  /* 0x00000000fffff984 */ /* 0x000fe20000000800 */
[----:B------:R-:W-:Y:S01]  /*23e40*/  @!PT LDS RZ, [RZ] ;  /* 0x00000000fffff984 */ /* 0x000fe20000000800 */
[----:B------:R-:W-:Y:S01]  /*23e50*/  @!PT LDS RZ, [RZ] ;  /* 0x00000000fffff984 */ /* 0x000fe20000000800 */
[----:B------:R0:W-:Y:S02]  /*23e60*/  @!P1 LDGSTS.E.BYPASS.LTC128B.128 [R10+0xc400], desc[UR42][R6.64], !P0 ;  /* 0x0c400000060a9fae */ /* 0x0001e4000c101d6a */
[----:B------:R-:W-:Y:S01]  /*23e70*/  ISETP.GE.AND P1, PT, R0, R2, PT ;  /* 0x000000020000720c */ /* 0x000fe20003f26270 */
[----:B------:R-:W-:-:S12]  /*23e80*/  IMAD.MOV.U32 R0, RZ, RZ, R14 ;  /* 0x000000ffff007224 */ /* 0x000fd800078e000e */
[----:B0-----:R-:W-:Y:S05]  /*23e90*/  WARPSYNC.COLLECTIVE R15, `(.L_x_2053) ;  /* 0x000000000f087348 */ /* 0x001fea0003c00000 */
[----:B------:R1:W2:Y:S02]  /*23ea0*/  SHFL.IDX P6, R14, R13, R12, R11 ;  /* 0x0000000c0d0e7389 */ /* 0x0002a400000c000b */
[----:B012---:R-:W-:Y:S01]  /*23eb0*/  ENDCOLLECTIVE ;  /* 0x000000000000791b */ /* 0x007fe20003800000 */
.L_x_2053:
[----:B------:R-:W-:Y:S02]  /*23ec0*/  IMAD.MOV.U32 R13, RZ, RZ, R3 ;  /* 0x000000ffff0d7224 */ /* 0x000fe400078e0003 */
[----:B------:R-:W-:Y:S02]  /*23ed0*/  IMAD.MOV.U32 R12, RZ, RZ, 0x2 ;  /* 0x00000002ff0c7424 */ /* 0x000fe400078e00ff */
[----:B------:R-:W-:-:S07]  /*23ee0*/  IMAD.MOV.U32 R6, RZ, RZ, R14 ;  /* 0x000000ffff067224 */ /* 0x000fce00078e000e */
[----:B------:R-:W-:Y:S05]  /*23ef0*/  WARPSYNC.COLLECTIVE R15, `(.L_x_2054) ;  /* 0x000000000f087348 */ /* 0x000fea0003c00000 */
[----:B------:R0:W1:Y:S02]  /*23f00*/  SHFL.IDX P6, R14, R13, R12, R11 ;  /* 0x0000000c0d0e7389 */ /* 0x00006400000c000b */
[----:B01----:R-:W-:Y:S01]  /*23f10*/  ENDCOLLECTIVE ;  /* 0x000000000000791b */ /* 0x003fe20003800000 */
.L_x_2054:
        /* <DEDUP_REMOVED lines=13> */
.L_x_2055:
[----:B------:R-:W-:Y:S02]  /*23ff0*/  IMAD.MOV.U32 R13, RZ, RZ, R3 ;  /* 0x000000ffff0d7224 */ /* 0x000fe400078e0003 */
[----:B------:R-:W-:Y:S02]  /*24000*/  IMAD.MOV.U32 R12, RZ, RZ, 0x3 ;  /* 0x00000003ff0c7424 */ /* 0x000fe400078e00ff */
[----:B------:R-:W-:-:S07]  /*24010*/  IMAD.MOV.U32 R6, RZ, RZ, R14 ;  /* 0x000000ffff067224 */ /* 0x000fce00078e000e */
[----:B------:R-:W-:Y:S05]  /*24020*/  WARPSYNC.COLLECTIVE R15, `(.L_x_2056) ;  /* 0x000000000f087348 */ /* 0x000fea0003c00000 */
[----:B------:R0:W1:Y:S02]  /*24030*/  SHFL.IDX P6, R14, R13, R12, R11 ;  /* 0x0000000c0d0e7389 */ /* 0x00006400000c000b */
[----:B01----:R-:W-:Y:S01]  /*24040*/  ENDCOLLECTIVE ;  /* 0x000000000000791b */ /* 0x003fe20003800000 */
.L_x_2056:
        /* <DEDUP_REMOVED lines=12> */
.L_x_2057:
[----:B------:R-:W-:Y:S01]  /*24110*/  IMAD.MOV.U32 R5, RZ, RZ, R14 ;  /* 0x000000ffff057224 */ /* 0x000fe200078e000e */
[----:B------:R-:W-:Y:S06]  /*24120*/  BRA `(.L_x_2058) ;  /* 0xffffff9000f87947 */ /* 0x000fec000383ffff */
.L_x_1873:
[----:B-1----:R1:W2:Y:S02]  /*24130*/  SYNCS.PHASECHK.TRANS64.TRYWAIT P0, [R16+URZ+0x16820], R0 ;  /* 0x01682000100075a7 */ /* 0x0022a4000800017f */
[----:B--2---:R-:W-:Y:S05]  /*24140*/  @!P0 NANOSLEEP.SYNCS 0x989680 ;  /* 0x009896800000895d */ /* 0x004fea0003900000 */
[----:B------:R-:W2:Y:S02]  /*24150*/  @!P0 SYNCS.PHASECHK.TRANS64 P0, [R16+URZ+0x16820], R0 ;  /* 0x01682000100085a7 */ /* 0x000ea4000800007f */
[----:B--2---:R-:W-:Y:S05]  /*24160*/  @!P0 BRA `(.L_x_1873) ;  /* 0xfffffffc00f08947 */ /* 0x004fea000383ffff */
[----:B------:R-:W-:Y:S05]  /*24170*/  BRA `(.L_x_2059) ;  /* 0xffffff9400547947 */ /* 0x000fea000383ffff */
.L_x_1878:
[----:B0-----:R0:W1:Y:S02]  /*24180*/  SYNCS.PHASECHK.TRANS64.TRYWAIT P0, [R5+URZ+0x16840], R2 ;  /* 0x01684002050075a7 */ /* 0x001064000800017f */
[----:B-1----:R-:W-:Y:S05]  /*24190*/  @!P0 NANOSLEEP.SYNCS 0x989680 ;  /* 0x009896800000895d */ /* 0x002fea0003900000 */
[----:B------:R-:W1:Y:S02]  /*241a0*/  @!P0 SYNCS.PHASECHK.TRANS64 P0, [R5+URZ+0x16840], R2 ;  /* 0x01684002050085a7 */ /* 0x000e64000800007f */
[----:B-1----:R-:W-:Y:S05]  /*241b0*/  @!P0 BRA `(.L_x_1878) ;  /* 0xfffffffc00f08947 */ /* 0x002fea000383ffff */
[----:B------:R-:W-:Y:S05]  /*241c0*/  BRA `(.L_x_2060) ;  /* 0xffffff9800387947 */ /* 0x000fea000383ffff */
.L_x_1879:
        /* <DEDUP_REMOVED lines=8> */
.L_x_2062:
[----:B------:R-:W-:Y:S05]  /*24250*/  BSYNC B1 ;  /* 0x0000000000017941 */ /* 0x000fea0003800000 */
.L_x_2061:
        /* <DEDUP_REMOVED lines=10> */
.L_x_2063:
[----:B------:R-:W-:Y:S02]  /*24300*/  IMAD.MOV.U32 R13, RZ, RZ, R10 ;  /* 0x000000ffff0d7224 */ /* 0x000fe400078e000a */
[----:B------:R-:W-:Y:S02]  /*24310*/  IMAD.MOV.U32 R12, RZ, RZ, 0x1 ;  /* 0x00000001ff0c7424 */ /* 0x000fe400078e00ff */
[----:B------:R-:W-:Y:S02]  /*24320*/  IMAD.SHL.U32 R7, R7, 0x8, RZ ;  /* 0x0000000807077824 */ /* 0x000fe400078e00ff */
[----:B------:R-:W-:-:S03]  /*24330*/  IMAD.MOV.U32 R2, RZ, RZ, R14 ;  /* 0x000000ffff027224 */ /* 0x000fc600078e000e */
[----:B------:R-:W-:-:S07]  /*24340*/  LOP3.LUT R7, R7, 0x38, RZ, 0xc0, !PT ;  /* 0x0000003807077812 */ /* 0x000fce00078ec0ff */
[----:B------:R-:W-:Y:S05]  /*24350*/  WARPSYNC.COLLECTIVE R15, `(.L_x_2064) ;  /* 0x000000000f087348 */ /* 0x000fea0003c00000 */
[----:B------:R0:W1:Y:S02]  /*24360*/  SHFL.IDX P6, R14, R13, R12, R11 ;  /* 0x0000000c0d0e7389 */ /* 0x00006400000c000b */
[----:B01----:R-:W-:Y:S01]  /*24370*/  ENDCOLLECTIVE ;  /* 0x000000000000791b */ /* 0x003fe20003800000 */
.L_x_2064:
[----:B------:R-:W-:-:S05]  /*24380*/  IMAD.SHL.U32 R7, R7, 0x2, RZ ;  /* 0x0000000207077824 */ /* 0x000fca00078e00ff */
[----:B------:R-:W-:-:S05]  /*24390*/  IADD3 R2, P0, R2, R7, RZ ;  /* 0x0000000702027210 */ /* 0x000fca0007f1e0ff */
[----:B------:R-:W-:Y:S02]  /*243a0*/  IMAD.X R3, RZ, RZ, R3, P0 ;  /* 0x000000ffff037224 */ /* 0x000fe400000e0603 */
[----:B------:R-:W-:-:S03]  /*243b0*/  IMAD.MOV.U32 R13, RZ, RZ, R8 ;  /* 0x000000ffff0d7224 */ /* 0x000fc600078e0008 */
        /* <DEDUP_REMOVED lines=8> */
.L_x_2065:
[----:B------:R-:W-:Y:S02]  /*24440*/  IMAD.MOV.U32 R13, RZ, RZ, R10 ;  /* 0x000000ffff0d7224 */ /* 0x000fe400078e000a */
[----:B------:R-:W-:Y:S02]  /*24450*/  IMAD.MOV.U32 R12, RZ, RZ, 0x2 ;  /* 0x00000002ff0c7424 */ /* 0x000fe400078e00ff */
[----:B------:R-:W-:-:S07]  /*24460*/  IMAD.MOV.U32 R2, RZ, RZ, R14 ;  /* 0x000000ffff027224 */ /* 0x000fce00078e000e */
[----:B------:R-:W-:Y:S05]  /*24470*/  WARPSYNC.COLLECTIVE R15, `(.L_x_2066) ;  /* 0x000000000f087348 */ /* 0x000fea0003c00000 */
[----:B------:R0:W1:Y:S02]  /*24480*/  SHFL.IDX P6, R14, R13, R12, R11 ;  /* 0x0000000c0d0e7389 */ /* 0x00006400000c000b */
[----:B01----:R-:W-:Y:S01]  /*24490*/  ENDCOLLECTIVE ;  /* 0x000000000000791b */ /* 0x003fe20003800000 */
.L_x_2066:
        /* <DEDUP_REMOVED lines=11> */
.L_x_2067:
[----:B------:R-:W-:Y:S02]  /*24550*/  IMAD.MOV.U32 R13, RZ, RZ, R10 ;  /* 0x000000ffff0d7224 */ /* 0x000fe400078e000a */
[----:B------:R-:W-:Y:S02]  /*24560*/  IMAD.MOV.U32 R12, RZ, RZ, 0x3 ;  /* 0x00000003ff0c7424 */ /* 0x000fe400078e00ff */
[----:B------:R-:W-:-:S07]  /*24570*/  IMAD.MOV.U32 R2, RZ, RZ, R14 ;  /* 0x000000ffff027224 */ /* 0x000fce00078e000e */
[----:B------:R-:W-:Y:S05]  /*24580*/  WARPSYNC.COLLECTIVE R15, `(.L_x_2068) ;  /* 0x000000000f087348 */ /* 0x000fea0003c00000 */
[----:B------:R0:W1:Y:S02]  /*24590*/  SHFL.IDX P6, R14, R13, R12, R11 ;  /* 0x0000000c0d0e7389 */ /* 0x00006400000c000b */
[----:B01----:R-:W-:Y:S01]  /*245a0*/  ENDCOLLECTIVE ;  /* 0x000000000000791b */ /* 0x003fe20003800000 */
.L_x_2068:
        /* <DEDUP_REMOVED lines=11> */
.L_x_2069:
[----:B------:R-:W-:Y:S02]  /*24660*/  IMAD.MOV.U32 R13, RZ, RZ, R10 ;  /* 0x000000ffff0d7224 */ /* 0x000fe400078e000a */
[----:B------:R-:W-:Y:S02]  /*24670*/  IMAD.MOV.U32 R12, RZ, RZ, 0x4 ;  /* 0x00000004ff0c7424 */ /* 0x000fe400078e00ff */
[----:B------:R-:W-:-:S07]  /*24680*/  IMAD.MOV.U32 R2, RZ, RZ, R14 ;  /* 0x000000ffff027224 */ /* 0x000fce00078e000e */
[----:B------:R-:W-:Y:S05]  /*24690*/  WARPSYNC.COLLECTIVE R15, `(.L_x_2070) ;  /* 0x000000000f087348 */ /* 0x000fea0003c00000 */
[----:B------:R0:W1:Y:S02]  /*246a0*/  SHFL.IDX P6, R14, R13, R12, R11 ;  /* 0x0000000c0d0e7389 */ /* 0x00006400000c000b */
[----:B01----:R-:W-:Y:S01]  /*246b0*/  ENDCOLLECTIVE ;  /* 0x000000000000791b */ /* 0x003fe20003800000 */
.L_x_2070:
        /* <DEDUP_REMOVED lines=11> */
.L_x_2071:
[----:B------:R-:W-:Y:S02]  /*24770*/  IMAD.MOV.U32 R13, RZ, RZ, R10 ;  /* 0x000000ffff0d7224 */ /* 0x000fe400078e000a */
[----:B------:R-:W-:Y:S02]  /*24780*/  IMAD.MOV.U32 R12, RZ, RZ, 0x5 ;  /* 0x00000005ff0c7424 */ /* 0x000fe400078e00ff */
[----:B------:R-:W-:-:S07]  /*24790*/  IMAD.MOV.U32 R2, RZ, RZ, R14 ;  /* 0x000000ffff027224 */ /* 0x000fce00078e000e */
[----:B------:R-:W-:Y:S05]  /*247a0*/  WARPSYNC.COLLECTIVE R15, `(.L_x_2072) ;  /* 0x000000000f087348 */ /* 0x000fea0003c00000 */
[----:B------:R0:W1:Y:S02]  /*247b0*/  SHFL.IDX P6, R14, R13, R12, R11 ;  /* 0x0000000c0d0e7389 */ /* 0x00006400000c000b */
[----:B01----:R-:W-:Y:S01]  /*247c0*/  ENDCOLLECTIVE ;  /* 0x000000000000791b */ /* 0x003fe20003800000 */
.L_x_2072:
        /* <DEDUP_REMOVED lines=11> */
.L_x_2073:
[----:B------:R-:W-:Y:S02]  /*24880*/  IMAD.MOV.U32 R13, RZ, RZ, R10 ;  /* 0x000000ffff0d7224 */ /* 0x000fe400078e000a */
[----:B------:R-:W-:Y:S02]  /*24890*/  IMAD.MOV.U32 R12, RZ, RZ, 0x6 ;  /* 0x00000006ff0c7424 */ /* 0x000fe400078e00ff */
[----:B------:R-:W-:-:S07]  /*248a0*/  IMAD.MOV.U32 R2, RZ, RZ, R14 ;  /* 0x000000ffff027224 */ /* 0x000fce00078e000e */
[----:B------:R-:W-:Y:S05]  /*248b0*/  WARPSYNC.COLLECTIVE R15, `(.L_x_2074) ;  /* 0x000000000f087348 */ /* 0x000fea0003c00000 */
[----:B------:R0:W1:Y:S02]  /*248c0*/  SHFL.IDX P6, R14, R13, R12, R11 ;  /* 0x0000000c0d0e7389 */ /* 0x00006400000c000b */
[----:B01----:R-:W-:Y:S01]  /*248d0*/  ENDCOLLECTIVE ;  /* 0x000000000000791b */ /* 0x003fe20003800000 */
.L_x_2074:
        /* <DEDUP_REMOVED lines=11> */
.L_x_2075:
[----:B------:R-:W-:Y:S02]  /*24990*/  IMAD.MOV.U32 R13, RZ, RZ, R10 ;  /* 0x000000ffff0d7224 */ /* 0x000fe400078e000a */
[----:B------:R-:W-:Y:S02]  /*249a0*/  IMAD.MOV.U32 R12, RZ, RZ, 0x7 ;  /* 0x00000007ff0c7424 */ /* 0x000fe400078e00ff */
[----:B------:R-:W-:-:S07]  /*249b0*/  IMAD.MOV.U32 R2, RZ, RZ, R14 ;  /* 0x000000ffff027224 */ /* 0x000fce00078e000e */
[----:B------:R-:W-:Y:S05]  /*249c0*/  WARPSYNC.COLLECTIVE R15, `(.L_x_2076) ;  /* 0x000000000f087348 */ /* 0x000fea0003c00000 */
[----:B------:R0:W1:Y:S02]  /*249d0*/  SHFL.IDX P6, R14, R13, R12, R11 ;  /* 0x0000000c0d0e7389 */ /* 0x00006400000c000b */
[----:B01----:R-:W-:Y:S01]  /*249e0*/  ENDCOLLECTIVE ;  /* 0x000000000000791b */ /* 0x003fe20003800000 */
.L_x_2076:
        /* <DEDUP_REMOVED lines=11> */
.L_x_2077:
[----:B------:R-:W-:Y:S01]  /*24aa0*/  IMAD.MOV.U32 R2, RZ, RZ, R14 ;  /* 0x000000ffff027224 */ /* 0x000fe200078e000e */
[----:B------:R-:W-:Y:S06]  /*24ab0*/  BRA `(.L_x_2078) ;  /* 0xffffff94001c7947 */ /* 0x000fec000383ffff */
.L_x_1884:
[----:B-1----:R1:W2:Y:S02]  /*24ac0*/  SYNCS.PHASECHK.TRANS64.TRYWAIT P0, [R5+URZ+0x16860], R2 ;  /* 0x01686002050075a7 */ /* 0x0022a4000800017f */
[----:B--2---:R-:W-:Y:S05]  /*24ad0*/  @!P0 NANOSLEEP.SYNCS 0x989680 ;  /* 0x009896800000895d */ /* 0x004fea0003900000 */
[----:B------:R-:W2:Y:S02]  /*24ae0*/  @!P0 SYNCS.PHASECHK.TRANS64 P0, [R5+URZ+0x16860], R2 ;  /* 0x01686002050085a7 */ /* 0x000ea4000800007f */
[----:B--2---:R-:W-:Y:S05]  /*24af0*/  @!P0 BRA `(.L_x_1884) ;  /* 0xfffffffc00f08947 */ /* 0x004fea000383ffff */
[----:B------:R-:W-:Y:S05]  /*24b00*/  BRA `(.L_x_2079) ;  /* 0xffffff9400747947 */ /* 0x000fea000383ffff */
.L_x_1885:
        /* <DEDUP_REMOVED lines=8> */
.L_x_2081:
[----:B------:R-:W-:Y:S05]  /*24b90*/  BSYNC B1 ;  /* 0x0000000000017941 */ /* 0x000fea0003800000 */
.L_x_2080:
        /* <DEDUP_REMOVED lines=10> */
.L_x_2082:
[----:B------:R-:W-:Y:S02]  /*24c40*/  IMAD.MOV.U32 R13, RZ, RZ, R22 ;  /* 0x000000ffff0d7224 */ /* 0x000fe400078e0016 */
[----:B------:R-:W-:Y:S02]  /*24c50*/  IMAD.MOV.U32 R12, RZ, RZ, 0x1 ;  /* 0x00000001ff0c7424 */ /* 0x000fe400078e00ff */
[----:B------:R-:W-:-:S07]  /*24c60*/  IMAD.MOV.U32 R2, RZ, RZ, R14 ;  /* 0x000000ffff027224 */ /* 0x000fce00078e000e */
[----:B------:R-:W-:Y:S05]  /*24c70*/  WARPSYNC.COLLECTIVE R15, `(.L_x_2083) ;  /* 0x000000000f087348 */ /* 0x000fea0003c00000 */
[----:B------:R0:W1:Y:S02]  /*24c80*/  SHFL.IDX P6, R14, R13, R12, R11 ;  /* 0x0000000c0d0e7389 */ /* 0x00006400000c000b */
[----:B01----:R-:W-:Y:S01]  /*24c90*/  ENDCOLLECTIVE ;  /* 0x000000000000791b */ /* 0x003fe20003800000 */
.L_x_2083:
        /* <DEDUP_REMOVED lines=12> */
.L_x_2084:
[----:B------:R-:W-:Y:S02]  /*24d60*/  IMAD.MOV.U32 R13, RZ, RZ, R22 ;  /* 0x000000ffff0d7224 */ /* 0x000fe400078e0016 */
[----:B------:R-:W-:Y:S02]  /*24d70*/  IMAD.MOV.U32 R12, RZ, RZ, 0x2 ;  /* 0x00000002ff0c7424 */ /* 0x000fe400078e00ff */
[----:B------:R-:W-:-:S07]  /*24d80*/  IMAD.MOV.U32 R2, RZ, RZ, R14 ;  /* 0x000000ffff027224 */ /* 0x000fce00078e000e */
[----:B------:R-:W-:Y:S05]  /*24d90*/  WARPSYNC.COLLECTIVE R15, `(.L_x_2085) ;  /* 0x000000000f087348 */ /* 0x000fea0003c00000 */
[----:B------:R0:W1:Y:S02]  /*24da0*/  SHFL.IDX P6, R14, R13, R12, R11 ;  /* 0x0000000c0d0e7389 */ /* 0x00006400000c000b */
[----:B01----:R-:W-:Y:S01]  /*24db0*/  ENDCOLLECTIVE ;  /* 0x000000000000791b */ /* 0x003fe20003800000 */
.L_x_2085:
        /* <DEDUP_REMOVED lines=12> */
.L_x_2086:
[----:B------:R-:W-:Y:S02]  /*24e80*/  IMAD.MOV.U32 R13, RZ, RZ, R22 ;  /* 0x000000ffff0d7224 */ /* 0x000fe400078e0016 */
[----:B------:R-:W-:Y:S02]  /*24e90*/  IMAD.MOV.U32 R12, RZ, RZ, 0x3 ;  /* 0x00000003ff0c7424 */ /* 0x000fe400078e00ff */
[----:B------:R-:W-:-:S07]  /*24ea0*/  IMAD.MOV.U32 R2, RZ, RZ, R14 ;  /* 0x000000ffff027224 */ /* 0x000fce00078e000e */
[----:B------:R-:W-:Y:S05]  /*24eb0*/  WARPSYNC.COLLECTIVE R15, `(.L_x_2087) ;  /* 0x000000000f087348 */ /* 0x000fea0003c00000 */
[----:B------:R0:W1:Y:S02]  /*24ec0*/  SHFL.IDX P6, R14, R13, R12, R11 ;  /* 0x0000000c0d0e7389 */ /* 0x00006400000c000b */
[----:B01----:R-:W-:Y:S01]  /*24ed0*/  ENDCOLLECTIVE ;  /* 0x000000000000791b */ /* 0x003fe20003800000 */
.L_x_2087:
        /* <DEDUP_REMOVED lines=12> */
.L_x_2088:
[----:B------:R-:W-:Y:S02]  /*24fa0*/  IMAD.MOV.U32 R13, RZ, RZ, R22 ;  /* 0x000000ffff0d7224 */ /* 0x000fe400078e0016 */
[----:B------:R-:W-:Y:S02]  /*24fb0*/  IMAD.MOV.U32 R12, RZ, RZ, 0x4 ;  /* 0x00000004ff0c7424 */ /* 0x000fe400078e00ff */
[----:B------:R-:W-:-:S07]  /*24fc0*/  IMAD.MOV.U32 R2, RZ, RZ, R14 ;  /* 0x000000ffff027224 */ /* 0x000fce00078e000e */
[----:B------:R-:W-:Y:S05]  /*24fd0*/  WARPSYNC.COLLECTIVE R15, `(.L_x_2089) ;  /* 0x000000000f087348 */ /* 0x000fea0003c00000 */
[----:B------:R0:W1:Y:S02]  /*24fe0*/  SHFL.IDX P6, R14, R13, R12, R11 ;  /* 0x0000000c0d0e7389 */ /* 0x00006400000c000b */
[----:B01----:R-:W-:Y:S01]  /*24ff0*/  ENDCOLLECTIVE ;  /* 0x000000000000791b */ /* 0x003fe20003800000 */
.L_x_2089:
        /* <DEDUP_REMOVED lines=12> */
.L_x_2090:
[----:B------:R-:W-:Y:S02]  /*250c0*/  IMAD.MOV.U32 R13, RZ, RZ, R22 ;  /* 0x000000ffff0d7224 */ /* 0x000fe400078e0016 */
[----:B------:R-:W-:Y:S02]  /*250d0*/  IMAD.MOV.U32 R12, RZ, RZ, 0x5 ;  /* 0x00000005ff0c7424 */ /* 0x000fe400078e00ff */
[----:B------:R-:W-:-:S07]  /*250e0*/  IMAD.MOV.U32 R2, RZ, RZ, R14 ;  /* 0x000000ffff027224 */ /* 0x000fce00078e000e */
[----:B------:R-:W-:Y:S05]  /*250f0*/  WARPSYNC.COLLECTIVE R15, `(.L_x_2091) ;  /* 0x000000000f087348 */ /* 0x000fea0003c00000 */
[----:B------:R0:W1:Y:S02]  /*25100*/  SHFL.IDX P6, R14, R13, R12, R11 ;  /* 0x0000000c0d0e7389 */ /* 0x00006400000c000b */
[----:B01----:R-:W-:Y:S01]  /*25110*/  ENDCOLLECTIVE ;  /* 0x000000000000791b */ /* 0x003fe20003800000 */
.L_x_2091:
        /* <DEDUP_REMOVED lines=12> */
.L_x_2092:
[----:B------:R-:W-:Y:S02]  /*251e0*/  IMAD.MOV.U32 R13, RZ, RZ, R22 ;  /* 0x000000ffff0d7224 */ /* 0x000fe400078e0016 */
[----:B------:R-:W-:Y:S02]  /*251f0*/  IMAD.MOV.U32 R12, RZ, RZ, 0x6 ;  /* 0x00000006ff0c7424 */ /* 0x000fe400078e00ff */
[----:B------:R-:W-:-:S07]  /*25200*/  IMAD.MOV.U32 R2, RZ, RZ, R14 ;  /* 0x000000ffff027224 */ /* 0x000fce00078e000e */
[----:B------:R-:W-:Y:S05]  /*25210*/  WARPSYNC.COLLECTIVE R15, `(.L_x_2093) ;  /* 0x000000000f087348 */ /* 0x000fea0003c00000 */
[----:B------:R0:W1:Y:S02]  /*25220*/  SHFL.IDX P6, R14, R13, R12, R11 ;  /* 0x0000000c0d0e7389 */ /* 0x00006400000c000b */
[----:B01----:R-:W-:Y:S01]  /*25230*/  ENDCOLLECTIVE ;  /* 0x000000000000791b */ /* 0x003fe20003800000 */
.L_x_2093:
        /* <DEDUP_REMOVED lines=12> */
.L_x_2094:
[----:B------:R-:W-:Y:S02]  /*25300*/  IMAD.MOV.U32 R13, RZ, RZ, R22 ;  /* 0x000000ffff0d7224 */ /* 0x000fe400078e0016 */
[----:B------:R-:W-:Y:S02]  /*25310*/  IMAD.MOV.U32 R12, RZ, RZ, 0x7 ;  /* 0x00000007ff0c7424 */ /* 0x000fe400078e00ff */
[----:B------:R-:W-:-:S07]  /*25320*/  IMAD.MOV.U32 R2, RZ, RZ, R14 ;  /* 0x000000ffff027224 */ /* 0x000fce00078e000e */
[----:B------:R-:W-:Y:S05]  /*25330*/  WARPSYNC.COLLECTIVE R15, `(.L_x_2095) ;  /* 0x000000000f087348 */ /* 0x000fea0003c00000 */
[----:B------:R0:W1:Y:S02]  /*25340*/  SHFL.IDX P6, R14, R13, R12, R11 ;  /* 0x0000000c0d0e7389 */ /* 0x00006400000c000b */
[----:B01----:R-:W-:Y:S01]  /*25350*/  ENDCOLLECTIVE ;  /* 0x000000000000791b */ /* 0x003fe20003800000 */
.L_x_2095:
        /* <DEDUP_REMOVED lines=11> */
.L_x_2096:
[----:B------:R-:W-:Y:S01]  /*25410*/  IMAD.MOV.U32 R2, RZ, RZ, R14 ;  /* 0x000000ffff027224 */ /* 0x000fe200078e000e */
[----:B------:R-:W-:Y:S06]  /*25420*/  BRA `(.L_x_2097) ;  /* 0xffffff9000207947 */ /* 0x000fec000383ffff */
.L_x_1893:
[----:B0-----:R0:W1:Y:S02]  /*25430*/  SYNCS.PHASECHK.TRANS64.TRYWAIT P0, [R0+URZ+0x16860], R3 ;  /* 0x01686003000075a7 */ /* 0x001064000800017f */
[----:B-1----:R-:W-:Y:S05]  /*25440*/  @!P0 NANOSLEEP.SYNCS 0x989680 ;  /* 0x009896800000895d */ /* 0x002fea0003900000 */
[----:B------:R-:W1:Y:S02]  /*25450*/  @!P0 SYNCS.PHASECHK.TRANS64 P0, [R0+URZ+0x16860], R3 ;  /* 0x01686003000085a7 */ /* 0x000e64000800007f */
[----:B-1----:R-:W-:Y:S05]  /*25460*/  @!P0 BRA `(.L_x_1893) ;  /* 0xfffffffc00f08947 */ /* 0x002fea000383ffff */
[----:B------:R-:W-:Y:S05]  /*25470*/  BRA `(.L_x_2098) ;  /* 0xffffff94003c7947 */ /* 0x000fea000383ffff */
.L_x_1894:
[----:B------:R-:W-:Y:S01]  /*25480*/  BSSY B0, `(.L_x_2099) ;  /* 0x0000008000007945 */ /* 0x000fe20003800000 */
[----:B------:R-:W-:Y:S02]  /*25490*/  IMAD.MOV.U32 R13, RZ, RZ, R22 ;  /* 0x000000ffff0d7224 */ /* 0x000fe400078e0016 */
[----:B------:R-:W-:Y:S02]  /*254a0*/  IMAD.MOV.U32 R12, RZ, RZ, RZ ;  /* 0x000000ffff0c7224 */ /* 0x000fe400078e00ff */
[----:B------:R-:W-:Y:S02]  /*254b0*/  IMAD.MOV.U32 R11, RZ, RZ, 0x181f ;  /* 0x0000181fff0b7424 */ /* 0x000fe400078e00ff */
[----:B------:R-:W-:-:S07]  /*254c0*/  IMAD.MOV.U32 R15, RZ, RZ, -0x1 ;  /* 0xffffffffff0f7424 */ /* 0x000fce00078e00ff */
[----:B0----5:R-:W-:Y:S05]  /*254d0*/  WARPSYNC.COLLECTIVE R15, `(.L_x_2100) ;  /* 0x000000000f087348 */ /* 0x021fea0003c00000 */
[----:B------:R1:W2:Y:S02]  /*254e0*/  SHFL.IDX P6, R14, R13, R12, R11 ;  /* 0x0000000c0d0e7389 */ /* 0x0002a400000c000b */
[----:B012--5:R-:W-:Y:S01]  /*254f0*/  ENDCOLLECTIVE ;  /* 0x000000000000791b */ /* 0x027fe20003800000 */
.L_x_2100:
[----:B------:R-:W-:Y:S05]  /*25500*/  BSYNC B0 ;  /* 0x0000000000007941 */ /* 0x000fea0003800000 */
.L_x_2099:
        /* <DEDUP_REMOVED lines=10> */
.L_x_2101:
[----:B------:R-:W-:Y:S02]  /*255b0*/  IMAD R4, R4, 0x2, R16 ;  /* 0x0000000204047824 */ /* 0x000fe400078e0210 */
[----:B------:R-:W-:Y:S02]  /*255c0*/  IMAD.MOV.U32 R13, RZ, RZ, R22 ;  /* 0x000000ffff0d7224 */ /* 0x000fe400078e0016 */
[----:B------:R-:W-:Y:S01]  /*255d0*/  IMAD.MOV.U32 R12, RZ, RZ, 0x1 ;  /* 0x00000001ff0c7424 */ /* 0x000fe200078e00ff */
[----:B------:R-:W-:-:S13]  /*255e0*/  IADD3 R2, P1, R14, R5, RZ ;  /* 0x000000050e027210 */ /* 0x000fda0007f3e0ff */
[----:B------:R-:W-:Y:S05]  /*255f0*/  WARPSYNC.COLLECTIVE R15, `(.L_x_2102) ;  /* 0x000000000f087348 */ /* 0x000fea0003c00000 */
[----:B------:R0:W1:Y:S02]  /*25600*/  SHFL.IDX P6, R14, R13, R12, R11 ;  /* 0x0000000c0d0e7389 */ /* 0x00006400000c000b */
[----:B01----:R-:W-:Y:S01]  /*25610*/  ENDCOLLECTIVE ;  /* 0x000000000000791b */ /* 0x003fe20003800000 */
.L_x_2102:
        /* <DEDUP_REMOVED lines=11> */
.L_x_2103:
[----:B------:R-:W-:Y:S02]  /*256d0*/  IMAD.MOV.U32 R13, RZ, RZ, R22 ;  /* 0x000000ffff0d7224 */ /* 0x000fe400078e0016 */
[----:B------:R-:W-:Y:S01]  /*256e0*/  IMAD.MOV.U32 R12, RZ, RZ, 0x2 ;  /* 0x00000002ff0c7424 */ /* 0x000fe200078e00ff */
[----:B------:R-:W-:-:S13]  /*256f0*/  IADD3 R2, P1, R14, R5, RZ ;  /* 0x000000050e027210 */ /* 0x000fda0007f3e0ff */
[----:B------:R-:W-:Y:S05]  /*25700*/  WARPSYNC.COLLECTIVE R15, `(.L_x_2104) ;  /* 0x000000000f087348 */ /* 0x000fea0003c00000 */
[----:B------:R0:W1:Y:S02]  /*25710*/  SHFL.IDX P6, R14, R13, R12, R11 ;  /* 0x0000000c0d0e7389 */ /* 0x00006400000c000b */
[----:B01----:R-:W-:Y:S01]  /*25720*/  ENDCOLLECTIVE ;  /* 0x000000000000791b */ /* 0x003fe20003800000 */
.L_x_2104:
        /* <DEDUP_REMOVED lines=11> */
.L_x_2105:
[----:B------:R-:W-:Y:S02]  /*257e0*/  IMAD.MOV.U32 R13, RZ, RZ, R22 ;  /* 0x000000ffff0d7224 */ /* 0x000fe400078e0016 */
[----:B------:R-:W-:Y:S01]  /*257f0*/  IMAD.MOV.U32 R12, RZ, RZ, 0x3 ;  /* 0x00000003ff0c7424 */ /* 0x000fe200078e00ff */
[----:B------:R-:W-:-:S13]  /*25800*/  IADD3 R2, P1, R14, R5, RZ ;  /* 0x000000050e027210 */ /* 0x000fda0007f3e0ff */
[----:B------:R-:W-:Y:S05]  /*25810*/  WARPSYNC.COLLECTIVE R15, `(.L_x_2106) ;  /* 0x000000000f087348 */ /* 0x000fea0003c00000 */
[----:B------:R0:W1:Y:S02]  /*25820*/  SHFL.IDX P6, R14, R13, R12, R11 ;  /* 0x0000000c0d0e7389 */ /* 0x00006400000c000b */
[----:B01----:R-:W-:Y:S01]  /*25830*/  ENDCOLLECTIVE ;  /* 0x000000000000791b */ /* 0x003fe20003800000 */
.L_x_2106:
        /* <DEDUP_REMOVED lines=11> */
.L_x_2107:
[----:B------:R-:W-:Y:S02]  /*258f0*/  IMAD.MOV.U32 R13, RZ, RZ, R22 ;  /* 0x000000ffff0d7224 */ /* 0x000fe400078e0016 */
[----:B------:R-:W-:Y:S01]  /*25900*/  IMAD.MOV.U32 R12, RZ, RZ, 0x4 ;  /* 0x00000004ff0c7424 */ /* 0x000fe200078e00ff */
[----:B------:R-:W-:-:S13]  /*25910*/  IADD3 R2, P1, R14, R5, RZ ;  /* 0x000000050e027210 */ /* 0x000fda0007f3e0ff */
[----:B------:R-:W-:Y:S05]  /*25920*/  WARPSYNC.COLLECTIVE R15, `(.L_x_2108) ;  /* 0x000000000f087348 */ /* 0x000fea0003c00000 */
[----:B------:R0:W1:Y:S02]  /*25930*/  SHFL.IDX P6, R14, R13, R12, R11 ;  /* 0x0000000c0d0e7389 */ /* 0x00006400000c000b */
[----:B01----:R-:W-:Y:S01]  /*25940*/  ENDCOLLECTIVE ;  /* 0x000000000000791b */ /* 0x003fe20003800000 */
.L_x_2108:
        /* <DEDUP_REMOVED lines=11> */
.L_x_2109:
[----:B------:R-:W-:Y:S02]  /*25a00*/  IMAD.MOV.U32 R13, RZ, RZ, R22 ;  /* 0x000000ffff0d7224 */ /* 0x000fe400078e0016 */
[----:B------:R-:W-:Y:S01]  /*25a10*/  IMAD.MOV.U32 R12, RZ, RZ, 0x5 ;  /* 0x00000005ff0c7424 */ /* 0x000fe200078e00ff */
[----:B------:R-:W-:-:S13]  /*25a20*/  IADD3 R2, P1, R14, R5, RZ ;  /* 0x000000050e027210 */ /* 0x000fda0007f3e0ff */
[----:B------:R-:W-:Y:S05]  /*25a30*/  WARPSYNC.COLLECTIVE R15, `(.L_x_2110) ;  /* 0x000000000f087348 */ /* 0x000fea0003c00000 */
[----:B------:R0:W1:Y:S02]  /*25a40*/  SHFL.IDX P6, R14, R13, R12, R11 ;  /* 0x0000000c0d0e7389 */ /* 0x00006400000c000b */
[----:B01----:R-:W-:Y:S01]  /*25a50*/  ENDCOLLECTIVE ;  /* 0x000000000000791b */ /* 0x003fe20003800000 */
.L_x_2110:
        /* <DEDUP_REMOVED lines=11> */
.L_x_2111:
[----:B------:R-:W-:Y:S02]  /*25b10*/  IMAD.MOV.U32 R13, RZ, RZ, R22 ;  /* 0x000000ffff0d7224 */ /* 0x000fe400078e0016 */
[----:B------:R-:W-:Y:S01]  /*25b20*/  IMAD.MOV.U32 R12, RZ, RZ, 0x6 ;  /* 0x00000006ff0c7424 */ /* 0x000fe200078e00ff */
[----:B------:R-:W-:-:S13]  /*25b30*/  IADD3 R2, P1, R14, R5, RZ ;  /* 0x000000050e027210 */ /* 0x000fda0007f3e0ff */
[----:B------:R-:W-:Y:S05]  /*25b40*/  WARPSYNC.COLLECTIVE R15, `(.L_x_2112) ;  /* 0x000000000f087348 */ /* 0x000fea0003c00000 */
[----:B------:R0:W1:Y:S02]  /*25b50*/  SHFL.IDX P6, R14, R13, R12, R11 ;  /* 0x0000000c0d0e7389 */ /* 0x00006400000c000b */
[----:B01----:R-:W-:Y:S01]  /*25b60*/  ENDCOLLECTIVE ;  /* 0x000000000000791b */ /* 0x003fe20003800000 */
.L_x_2112:
        /* <DEDUP_REMOVED lines=11> */
.L_x_2113:
[----:B------:R-:W-:Y:S02]  /*25c20*/  IMAD.MOV.U32 R13, RZ, RZ, R22 ;  /* 0x000000ffff0d7224 */ /* 0x000fe400078e0016 */
[----:B------:R-:W-:Y:S01]  /*25c30*/  IMAD.MOV.U32 R12, RZ, RZ, 0x7 ;  /* 0x00000007ff0c7424 */ /* 0x000fe200078e00ff */
[----:B------:R-:W-:-:S13]  /*25c40*/  IADD3 R2, P1, R14, R5, RZ ;  /* 0x000000050e027210 */ /* 0x000fda0007f3e0ff */
[----:B------:R-:W-:Y:S05]  /*25c50*/  WARPSYNC.COLLECTIVE R15, `(.L_x_2114) ;  /* 0x000000000f087348 */ /* 0x000fea0003c00000 */
[----:B------:R0:W1:Y:S02]  /*25c60*/  SHFL.IDX P6, R14, R13, R12, R11 ;  /* 0x0000000c0d0e7389 */ /* 0x00006400000c000b */
[----:B01----:R-:W-:Y:S01]  /*25c70*/  ENDCOLLECTIVE ;  /* 0x000000000000791b */ /* 0x003fe20003800000 */
.L_x_2114:
        /* <DEDUP_REMOVED lines=10> */
.L_x_2115:
[----:B------:R-:W-:Y:S05]  /*25d20*/  BRA `(.L_x_2116) ;  /* 0xffffff90000c7947 */ /* 0x000fea000383ffff */
.L_x_1899:
[----:B------:R-:W-:Y:S01]  /*25d30*/  BSSY B0, `(.L_x_2117) ;  /* 0x0000008000007945 */ /* 0x000fe20003800000 */
[----:B-1----:R-:W-:Y:S02]  /*25d40*/  IMAD.MOV.U32 R13, RZ, RZ, R24 ;  /* 0x000000ffff0d7224 */ /* 0x002fe400078e0018 */
[----:B------:R-:W-:Y:S02]  /*25d50*/  IMAD.MOV.U32 R12, RZ, RZ, RZ ;  /* 0x000000ffff0c7224 */ /* 0x000fe400078e00ff */
[----:B------:R-:W-:Y:S02]  /*25d60*/  IMAD.MOV.U32 R11, RZ, RZ, 0x1f ;  /* 0x0000001fff0b7424 */ /* 0x000fe400078e00ff */
[----:B------:R-:W-:-:S07]  /*25d70*/  IMAD.MOV.U32 R15, RZ, RZ, -0x1 ;  /* 0xffffffffff0f7424 */ /* 0x000fce00078e00ff */
[----:B0-2--5:R-:W-:Y:S05]  /*25d80*/  WARPSYNC.COLLECTIVE R15, `(.L_x_2118) ;  /* 0x000000000f087348 */ /* 0x025fea0003c00000 */
[----:B------:R1:W3:Y:S02]  /*25d90*/  SHFL.IDX P6, R14, R13, R12, R11 ;  /* 0x0000000c0d0e7389 */ /* 0x0002e400000c000b */
[----:B0123-5:R-:W-:Y:S01]  /*25da0*/  ENDCOLLECTIVE ;  /* 0x000000000000791b */ /* 0x02ffe20003800000 */
.L_x_2118:
[----:B------:R-:W-:Y:S05]  /*25db0*/  BSYNC B0 ;  /* 0x0000000000007941 */ /* 0x000fea0003800000 */
.L_x_2117:
        /* <DEDUP_REMOVED lines=9> */
.L_x_2119:
        /* <DEDUP_REMOVED lines=23> */
.L_x_2120:
[----:B------:R-:W-:Y:S01]  /*25fc0*/  IMAD.MOV.U32 R12, RZ, RZ, 0x2 ;  /* 0x00000002ff0c7424 */ /* 0x000fe200078e00ff */
[----:B------:R-:W-:-:S05]  /*25fd0*/  SEL R4, R14, RZ, P1 ;  /* 0x000000ff0e047207 */ /* 0x000fca0000800000 */
[----:B------:R-:W-:-:S04]  /*25fe0*/  IMAD.IADD R4, R13, 0x1, R4 ;  /* 0x000000010d047824 */ /* 0x000fc800078e0204 */
[----:B------:R-:W-:-:S07]  /*25ff0*/  IMAD.MOV.U32 R13, RZ, RZ, R4 ;  /* 0x000000ffff0d7224 */ /* 0x000fce00078e0004 */
[----:B------:R-:W-:Y:S05]  /*26000*/  WARPSYNC.COLLECTIVE R15, `(.L_x_2121) ;  /* 0x000000000f087348 */ /* 0x000fea0003c00000 */
[----:B------:R0:W1:Y:S02]  /*26010*/  SHFL.UP P6, R14, R13, R12, R11 ;  /* 0x0400000c0d0e7389 */ /* 0x00006400000c000b */
[----:B01----:R-:W-:Y:S01]  /*26020*/  ENDCOLLECTIVE ;  /* 0x000000000000791b */ /* 0x003fe20003800000 */
.L_x_2121:
[----:B------:R-:W-:Y:S01]  /*26030*/  IMAD.MOV.U32 R12, RZ, RZ, 0x4 ;  /* 0x00000004ff0c7424 */ /* 0x000fe200078e00ff */
[----:B------:R-:W-:-:S05]  /*26040*/  SEL R3, R14, RZ, P2 ;  /* 0x000000ff0e037207 */ /* 0x000fca0001000000 */
[----:B------:R-:W-:-:S04]  /*26050*/  IMAD.IADD R2, R4, 0x1, R3 ;  /* 0x0000000104027824 */ /* 0x000fc800078e0203 */
[----:B------:R-:W-:-:S07]  /*26060*/  IMAD.MOV.U32 R13, RZ, RZ, R2 ;  /* 0x000000ffff0d7224 */ /* 0x000fce00078e0002 */
[----:B------:R-:W-:Y:S05]  /*26070*/  WARPSYNC.COLLECTIVE R15, `(.L_x_2122) ;  /* 0x000000000f087348 */ /* 0x000fea0003c00000 */
[----:B------:R0:W1:Y:S02]  /*26080*/  SHFL.UP P6, R14, R13, R12, R11 ;  /* 0x0400000c0d0e7389 */ /* 0x00006400000c000b */
[----:B01----:R-:W-:Y:S01]  /*26090*/  ENDCOLLECTIVE ;  /* 0x000000000000791b */ /* 0x003fe20003800000 */
.L_x_2122:
[----:B------:R-:W-:Y:S01]  /*260a0*/  IMAD.MOV.U32 R12, RZ, RZ, 0x8 ;  /* 0x00000008ff0c7424 */ /* 0x000fe200078e00ff */
[----:B------:R-:W-:-:S05]  /*260b0*/  SEL R3, R14, RZ, P3 ;  /* 0x000000ff0e037207 */ /* 0x000fca0001800000 */
[----:B------:R-:W-:-:S04]  /*260c0*/  IMAD.IADD R3, R2, 0x1, R3 ;  /* 0x0000000102037824 */ /* 0x000fc800078e0203 */
[----:B------:R-:W-:-:S07]  /*260d0*/  IMAD.MOV.U32 R13, RZ, RZ, R3 ;  /* 0x000000ffff0d7224 */ /* 0x000fce00078e0003 */
[----:B------:R-:W-:Y:S05]  /*260e0*/  WARPSYNC.COLLECTIVE R15, `(.L_x_2123) ;  /* 0x000000000f087348 */ /* 0x000fea0003c00000 */
[----:B------:R0:W1:Y:S02]  /*260f0*/  SHFL.UP P6, R14, R13, R12, R11 ;  /* 0x0400000c0d0e7389 */ /* 0x00006400000c000b */
[----:B01----:R-:W-:Y:S01]  /*26100*/  ENDCOLLECTIVE ;  /* 0x000000000000791b */ /* 0x003fe20003800000 */
.L_x_2123:
[----:B------:R-:W-:Y:S01]  /*26110*/  IMAD.MOV.U32 R12, RZ, RZ, 0x10 ;  /* 0x00000010ff0c7424 */ /* 0x000fe200078e00ff */
[----:B------:R-:W-:-:S05]  /*26120*/  SEL R4, R14, RZ, P4 ;  /* 0x000000ff0e047207 */ /* 0x000fca0002000000 */
[----:B------:R-:W-:-:S04]  /*26130*/  IMAD.IADD R4, R3, 0x1, R4 ;  /* 0x0000000103047824 */ /* 0x000fc800078e0204 */
[----:B------:R-:W-:-:S07]  /*26140*/  IMAD.MOV.U32 R13, RZ, RZ, R4 ;  /* 0x000000ffff0d7224 */ /* 0x000fce00078e0004 */
[----:B------:R-:W-:Y:S05]  /*26150*/  WARPSYNC.COLLECTIVE R15, `(.L_x_2124) ;  /* 0x000000000f087348 */ /* 0x000fea0003c00000 */
[----:B------:R0:W1:Y:S02]  /*26160*/  SHFL.UP P6, R14, R13, R12, R11 ;  /* 0x0400000c0d0e7389 */ /* 0x00006400000c000b */
[----:B01----:R-:W-:Y:S01]  /*26170*/  ENDCOLLECTIVE ;  /* 0x000000000000791b */ /* 0x003fe20003800000 */
.L_x_2124:
        /* <DEDUP_REMOVED lines=8> */
.L_x_2125:
[----:B------:R-:W-:Y:S05]  /*26200*/  BRA `(.L_x_2126) ;  /* 0xffffff9000207947 */ /* 0x000fea000383ffff */
.L_x_1902:
[----:B------:R-:W-:Y:S01]  /*26210*/  BSSY B0, `(.L_x_2127) ;  /* 0x0000007000007945 */ /* 0x000fe20003800000 */
[----:B------:R-:W-:Y:S02]  /*26220*/  IMAD.MOV.U32 R12, RZ, RZ, 0x1 ;  /* 0x00000001ff0c7424 */ /* 0x000fe400078e00ff */
[----:B------:R-:W-:Y:S02]  /*26230*/  IMAD.MOV.U32 R11, RZ, RZ, RZ ;  /* 0x000000ffff0b7224 */ /* 0x000fe400078e00ff */
[----:B------:R-:W-:-:S07]  /*26240*/  IMAD.MOV.U32 R15, RZ, RZ, -0x1 ;  /* 0xffffffffff0f7424 */ /* 0x000fce00078e00ff */
[----:B-----5:R-:W-:Y:S05]  /*26250*/  WARPSYNC.COLLECTIVE R15, `(.L_x_2128) ;  /* 0x000000000f087348 */ /* 0x020fea0003c00000 */
[----:B------:R0:W1:Y:S02]  /*26260*/  SHFL.UP P6, R14, R13, R12, R11 ;  /* 0x0400000c0d0e7389 */ /* 0x00006400000c000b */
[----:B01---5:R-:W-:Y:S01]  /*26270*/  ENDCOLLECTIVE ;  /* 0x000000000000791b */ /* 0x023fe20003800000 */
.L_x_2128:
[----:B------:R-:W-:Y:S05]  /*26280*/  BSYNC B0 ;  /* 0x0000000000007941 */ /* 0x000fea0003800000 */
.L_x_2127:
        /* <DEDUP_REMOVED lines=8> */
.L_x_2129:
[----:B------:R-:W-:Y:S01]  /*26310*/  IMAD.MOV.U32 R12, RZ, RZ, 0x4 ;  /* 0x00000004ff0c7424 */ /* 0x000fe200078e00ff */
[----:B------:R-:W-:-:S05]  /*26320*/  SEL R2, R14, RZ, P2 ;  /* 0x000000ff0e027207 */ /* 0x000fca0001000000 */
[----:B------:R-:W-:-:S04]  /*26330*/  IMAD.IADD R2, R13, 0x1, R2 ;  /* 0x000000010d027824 */ /* 0x000fc800078e0202 */
[----:B------:R-:W-:-:S07]  /*26340*/  IMAD.MOV.U32 R13, RZ, RZ, R2 ;  /* 0x000000ffff0d7224 */ /* 0x000fce00078e0002 */
[----:B------:R-:W-:Y:S05]  /*26350*/  WARPSYNC.COLLECTIVE R15, `(.L_x_2130) ;  /* 0x000000000f087348 */ /* 0x000fea0003c00000 */
[----:B------:R0:W1:Y:S02]  /*26360*/  SHFL.UP P6, R14, R13, R12, R11 ;  /* 0x0400000c0d0e7389 */ /* 0x00006400000c000b */
[----:B01----:R-:W-:Y:S01]  /*26370*/  ENDCOLLECTIVE ;  /* 0x000000000000791b */ /* 0x003fe20003800000 */
.L_x_2130:
[----:B------:R-:W-:Y:S01]  /*26380*/  IMAD.MOV.U32 R12, RZ, RZ, 0x8 ;  /* 0x00000008ff0c7424 */ /* 0x000fe200078e00ff */
[----:B------:R-:W-:-:S05]  /*26390*/  SEL R3, R14, RZ, P3 ;  /* 0x000000ff0e037207 */ /* 0x000fca0001800000 */
[----:B------:R-:W-:-:S04]  /*263a0*/  IMAD.IADD R3, R2, 0x1, R3 ;  /* 0x0000000102037824 */ /* 0x000fc800078e0203 */
[----:B------:R-:W-:-:S07]  /*263b0*/  IMAD.MOV.U32 R13, RZ, RZ, R3 ;  /* 0x000000ffff0d7224 */ /* 0x000fce00078e0003 */
[----:B------:R-:W-:Y:S05]  /*263c0*/  WARPSYNC.COLLECTIVE R15, `(.L_x_2131) ;  /* 0x000000000f087348 */ /* 0x000fea0003c00000 */
[----:B------:R0:W1:Y:S02]  /*263d0*/  SHFL.UP P6, R14, R13, R12, R11 ;  /* 0x0400000c0d0e7389 */ /* 0x00006400000c000b */
[----:B01----:R-:W-:Y:S01]  /*263e0*/  ENDCOLLECTIVE ;  /* 0x000000000000791b */ /* 0x003fe20003800000 */
.L_x_2131:
[----:B------:R-:W-:Y:S01]  /*263f0*/  IMAD.MOV.U32 R12, RZ, RZ, 0x10 ;  /* 0x00000010ff0c7424 */ /* 0x000fe200078e00ff */
[----:B------:R-:W-:-:S05]  /*26400*/  SEL R4, R14, RZ, P4 ;  /* 0x000000ff0e047207 */ /* 0x000fca0002000000 */
[----:B------:R-:W-:-:S04]  /*26410*/  IMAD.IADD R4, R3, 0x1, R4 ;  /* 0x0000000103047824 */ /* 0x000fc800078e0204 */
[----:B------:R-:W-:-:S07]  /*26420*/  IMAD.MOV.U32 R13, RZ, RZ, R4 ;  /* 0x000000ffff0d7224 */ /* 0x000fce00078e0004 */
[----:B------:R-:W-:Y:S05]  /*26430*/  WARPSYNC.COLLECTIVE R15, `(.L_x_2132) ;  /* 0x000000000f087348 */ /* 0x000fea0003c00000 */
[----:B------:R0:W1:Y:S02]  /*26440*/  SHFL.UP P6, R14, R13, R12, R11 ;  /* 0x0400000c0d0e7389 */ /* 0x00006400000c000b */
[----:B01----:R-:W-:Y:S01]  /*26450*/  ENDCOLLECTIVE ;  /* 0x000000000000791b */ /* 0x003fe20003800000 */
.L_x_2132:
        /* <DEDUP_REMOVED lines=8> */
.L_x_2133:
[----:B------:R-:W-:Y:S05]  /*264e0*/  BRA `(.L_x_2134) ;  /* 0xffffff90000c7947 */ /* 0x000fea000383ffff */
.L_x_1904:
[----:B------:R-:W-:Y:S01]  /*264f0*/  BSSY B0, `(.L_x_2135) ;  /* 0x0000006000007945 */ /* 0x000fe20003800000 */
[----:B------:R-:W-:Y:S01]  /*26500*/  PLOP3.LUT P6, PT, P6, PT, PT, 0x8, 0x0 ;  /* 0x000000000000781c */ /* 0x000fe200037ce170 */
[----:B------:R-:W-:-:S12]  /*26510*/  IMAD.MOV.U32 R15, RZ, RZ, -0x1 ;  /* 0xffffffffff0f7424 */ /* 0x000fd800078e00ff */
[----:B0----5:R-:W-:Y:S05]  /*26520*/  WARPSYNC.COLLECTIVE R15, `(.L_x_2136) ;  /* 0x000000000f087348 */ /* 0x021fea0003c00000 */
[----:B------:R-:W-:Y:S01]  /*26530*/  VOTE.ANY R14, PT, P6 ;  /* 0x00000000000e7806 */ /* 0x000fe200030e0100 */
[----:B0----5:R-:W-:Y:S06]  /*26540*/  ENDCOLLECTIVE ;  /* 0x000000000000791b */ /* 0x021fec0003800000 */
.L_x_2136:
[----:B------:R-:W-:Y:S05]  /*26550*/  BSYNC B0 ;  /* 0x0000000000007941 */ /* 0x000fea0003800000 */
.L_x_2135:
        /* <DEDUP_REMOVED lines=10> */
.L_x_2137:
[----:B------:R-:W-:Y:S02]  /*26600*/  IMAD.MOV.U32 R13, RZ, RZ, R5 ;  /* 0x000000ffff0d7224 */ /* 0x000fe400078e0005 */
[----:B------:R-:W-:-:S07]  /*26610*/  IMAD.MOV.U32 R25, RZ, RZ, R14 ;  /* 0x000000ffff197224 */ /* 0x000fce00078e000e */
[----:B------:R-:W-:Y:S05]  /*26620*/  WARPSYNC.COLLECTIVE R15, `(.L_x_2138) ;  /* 0x000000000f087348 */ /* 0x000fea0003c00000 */
[----:B------:R0:W1:Y:S02]  /*26630*/  SHFL.IDX P6, R14, R13, R12, R11 ;  /* 0x0000000c0d0e7389 */ /* 0x00006400000c000b */
[----:B01----:R-:W-:Y:S01]  /*26640*/  ENDCOLLECTIVE ;  /* 0x000000000000791b */ /* 0x003fe20003800000 */
.L_x_2138:
[----:B------:R-:W-:Y:S01]  /*26650*/  IMAD.MOV.U32 R5, RZ, RZ, R14 ;  /* 0x000000ffff057224 */ /* 0x000fe200078e000e */
[----:B------:R-:W-:Y:S06]  /*26660*/  BRA `(.L_x_2139) ;  /* 0xffffff8c00ec7947 */ /* 0x000fec000383ffff */
.L_x_1906:
[----:B------:R-:W-:Y:S01]  /*26670*/  BSSY B0, `(.L_x_2140) ;  /* 0x0000007000007945 */ /* 0x000fe20003800000 */
[----:B------:R-:W-:Y:S02]  /*26680*/  IMAD.MOV.U32 R13, RZ, RZ, R2 ;  /* 0x000000ffff0d7224 */ /* 0x000fe400078e0002 */
[----:B------:R-:W-:Y:S02]  /*26690*/  IMAD.MOV.U32 R11, RZ, RZ, 0x1f ;  /* 0x0000001fff0b7424 */ /* 0x000fe400078e00ff */
[----:B------:R-:W-:-:S07]  /*266a0*/  IMAD.MOV.U32 R15, RZ, RZ, -0x1 ;  /* 0xffffffffff0f7424 */ /* 0x000fce00078e00ff */
[----:B0123-5:R-:W-:Y:S05]  /*266b0*/  WARPSYNC.COLLECTIVE R15, `(.L_x_2141) ;  /* 0x000000000f087348 */ /* 0x02ffea0003c00000 */
[----:B------:R4:W0:Y:S02]  /*266c0*/  SHFL.IDX P6, R14, R13, R12, R11 ;  /* 0x0000000c0d0e7389 */ /* 0x00082400000c000b */
[----:B012345:R-:W-:Y:S01]  /*266d0*/  ENDCOLLECTIVE ;  /* 0x000000000000791b */ /* 0x03ffe20003800000 */
.L_x_2141:
[----:B------:R-:W-:Y:S05]  /*266e0*/  BSYNC B0 ;  /* 0x0000000000007941 */ /* 0x000fea0003800000 */
.L_x_2140:
[----:B------:R-:W-:Y:S01]  /*266f0*/  IMAD.MOV.U32 R24, RZ, RZ, R14 ;  /* 0x000000ffff187224 */ /* 0x000fe200078e000e */
[----:B------:R-:W-:Y:S06]  /*26700*/  BRA `(.L_x_1905) ;  /* 0xffffff8c00dc7947 */ /* 0x000fec000383ffff */
.L_x_1912:
[----:B0-----:R0:W4:Y:S02]  /*26710*/  SYNCS.PHASECHK.TRANS64.TRYWAIT P0, [R5+URZ+0x16820], R0 ;  /* 0x01682000050075a7 */ /* 0x001124000800017f */
[----:B----4-:R-:W-:Y:S05]  /*26720*/  @!P0 NANOSLEEP.SYNCS 0x989680 ;  /* 0x009896800000895d */ /* 0x010fea0003900000 */
[----:B------:R-:W4:Y:S02]  /*26730*/  @!P0 SYNCS.PHASECHK.TRANS64 P0, [R5+URZ+0x16820], R0 ;  /* 0x01682000050085a7 */ /* 0x000f24000800007f */
[----:B----4-:R-:W-:Y:S05]  /*26740*/  @!P0 BRA `(.L_x_1912) ;  /* 0xfffffffc00f08947 */ /* 0x010fea000383ffff */
[----:B------:R-:W-:Y:S05]  /*26750*/  BRA `(.L_x_2142) ;  /* 0xffffff9800387947 */ /* 0x000fea000383ffff */
.L_x_1913:
[----:B------:R-:W4:Y:S01]  /*26760*/  S2R R2, SR_TID.X ;  /* 0x0000000000027919 */ /* 0x000f220000002100 */
[----:B------:R-:W-:Y:S01]  /*26770*/  BSSY B0, `(.L_x_2143) ;  /* 0x000000a000007945 */ /* 0x000fe20003800000 */
[----:B------:R-:W-:Y:S02]  /*26780*/  IMAD.MOV.U32 R12, RZ, RZ, RZ ;  /* 0x000000ffff0c7224 */ /* 0x000fe400078e00ff */
[----:B------:R-:W-:Y:S02]  /*26790*/  IMAD.MOV.U32 R11, RZ, RZ, 0x1f ;  /* 0x0000001fff0b7424 */ /* 0x000fe400078e00ff */
[----:B------:R-:W-:Y:S01]  /*267a0*/  IMAD.MOV.U32 R15, RZ, RZ, -0x1 ;  /* 0xffffffffff0f7424 */ /* 0x000fe200078e00ff */
[----:B----4-:R-:W-:-:S04]  /*267b0*/  SHF.R.U32.HI R2, RZ, 0x5, R2 ;  /* 0x00000005ff027819 */ /* 0x010fc80000011602 */
[----:B------:R-:W-:-:S05]  /*267c0*/  LOP3.LUT R2, R2, 0x3, RZ, 0xc0, !PT ;  /* 0x0000000302027812 */ /* 0x000fca00078ec0ff */
[----:B-1----:R-:W-:-:S07]  /*267d0*/  IMAD.MOV.U32 R13, RZ, RZ, R2 ;  /* 0x000000ffff0d7224 */ /* 0x002fce00078e0002 */
[----:B0-23-5:R-:W-:Y:S05]  /*267e0*/  WARPSYNC.COLLECTIVE R15, `(.L_x_2144) ;  /* 0x000000000f087348 */ /* 0x02dfea0003c00000 */
[----:B------:R1:W4:Y:S02]  /*267f0*/  SHFL.IDX P6, R14, R13, R12, R11 ;  /* 0x0000000c0d0e7389 */ /* 0x00032400000c000b */
[----:B012345:R-:W-:Y:S01]  /*26800*/  ENDCOLLECTIVE ;  /* 0x000000000000791b */ /* 0x03ffe20003800000 */
.L_x_2144:
[----:B------:R-:W-:Y:S05]  /*26810*/  BSYNC B0 ;  /* 0x0000000000007941 */ /* 0x000fea0003800000 */
.L_x_2143:
[----:B------:R-:W-:Y:S05]  /*26820*/  BRA `(.L_x_2145) ;  /* 0xffffff9800207947 */ /* 0x000fea000383ffff */
.L_x_1914:
[----:B------:R-:W-:Y:S01]  /*26830*/  BSSY B0, `(.L_x_2146) ;  /* 0x0000006000007945 */ /* 0x000fe20003800000 */
[----:B------:R-:W-:-:S07]  /*26840*/  IMAD.MOV.U32 R15, RZ, RZ, -0x1 ;  /* 0xffffffffff0f7424 */ /* 0x000fce00078e00ff */
[----:B0123-5:R-:W-:Y:S05]  /*26850*/  WARPSYNC.COLLECTIVE R15, `(.L_x_2147) ;  /* 0x000000000f0c7348 */ /* 0x02ffea0003c00000 */
[----:B------:R-:W-:Y:S02]  /*26860*/  ELECT P6, UR62, PT ;  /* 0x00000000003e782f */ /* 0x000fe400038c0000 */
[----:B------:R-:W-:Y:S01]  /*26870*/  MOV R14, UR62 ;  /* 0x0000003e000e7c02 */ /* 0x000fe20008000f00 */
[----:B0123-5:R-:W-:Y:S10]  /*26880*/  ENDCOLLECTIVE ;  /* 0x000000000000791b */ /* 0x02fff40003800000 */
.L_x_2147:
[----:B------:R-:W-:Y:S05]  /*26890*/  BSYNC B0 ;  /* 0x0000000000007941 */ /* 0x000fea0003800000 */
.L_x_2146:
[----:B------:R-:W-:Y:S05]  /*268a0*/  BRA `(.L_x_2148) ;  /* 0xffffff9800147947 */ /* 0x000fea000383ffff */
.L_x_1916:
[----:B0-----:R0:W4:Y:S02]  /*268b0*/  SYNCS.PHASECHK.TRANS64.TRYWAIT P1, [R3+URZ+0x16840], R2 ;  /* 0x01684002030075a7 */ /* 0x001124000802017f */
[----:B----4-:R-:W-:Y:S05]  /*268c0*/  @!P1 NANOSLEEP.SYNCS 0x989680 ;  /* 0x009896800000995d */ /* 0x010fea0003900000 */
[----:B------:R-:W4:Y:S02]  /*268d0*/  @!P1 SYNCS.PHASECHK.TRANS64 P1, [R3+URZ+0x16840], R2 ;  /* 0x01684002030095a7 */ /* 0x000f24000802007f */
[----:B----4-:R-:W-:Y:S05]  /*268e0*/  @!P1 BRA `(.L_x_1916) ;  /* 0xfffffffc00f09947 */ /* 0x010fea000383ffff */
[----:B------:R-:W-:Y:S05]  /*268f0*/  BRA `(.L_x_2149) ;  /* 0xffffff9800387947 */ /* 0x000fea000383ffff */
.L_x_1918:
[----:B----4-:R4:W0:Y:S02]  /*26900*/  SYNCS.PHASECHK.TRANS64.TRYWAIT P1, [R5+URZ+0x16840], R0 ;  /* 0x01684000050075a7 */ /* 0x010824000802017f */
[----:B0-----:R-:W-:Y:S05]  /*26910*/  @!P1 NANOSLEEP.SYNCS 0x989680 ;  /* 0x009896800000995d */ /* 0x001fea0003900000 */
[----:B------:R-:W0:Y:S02]  /*26920*/  @!P1 SYNCS.PHASECHK.TRANS64 P1, [R5+URZ+0x16840], R0 ;  /* 0x01684000050095a7 */ /* 0x000e24000802007f */
[----:B0-----:R-:W-:Y:S05]  /*26930*/  @!P1 BRA `(.L_x_1918) ;  /* 0xfffffffc00f09947 */ /* 0x001fea000383ffff */
[----:B------:R-:W-:Y:S05]  /*26940*/  BRA `(.L_x_2150) ;  /* 0xffffff9800487947 */ /* 0x000fea000383ffff */
.L_x_1920:
[----:B------:R0:W0:Y:S02]  /*26950*/  SYNCS.PHASECHK.TRANS64.TRYWAIT P1, [R3+URZ+0x16860], R2 ;  /* 0x01686002030075a7 */ /* 0x000024000802017f */
[----:B0-----:R-:W-:Y:S05]  /*26960*/  @!P1 NANOSLEEP.SYNCS 0x989680 ;  /* 0x009896800000995d */ /* 0x001fea0003900000 */
[----:B------:R-:W0:Y:S02]  /*26970*/  @!P1 SYNCS.PHASECHK.TRANS64 P1, [R3+URZ+0x16860], R2 ;  /* 0x01686002030095a7 */ /* 0x000e24000802007f */
[----:B0-----:R-:W-:Y:S05]  /*26980*/  @!P1 BRA `(.L_x_1920) ;  /* 0xfffffffc00f09947 */ /* 0x001fea000383ffff */
[----:B------:R-:W-:Y:S05]  /*26990*/  BRA `(.L_x_2151) ;  /* 0xffffff9800447947 */ /* 0x000fea000383ffff */
.L_x_2152:
        /* <DEDUP_REMOVED lines=14> */
.L_x_3171:


//--------------------- .text._ZN7cutlass13device_kernelIN5flash11enable_sm90INS1_16FlashAttnFwdSm90INS1_25CollectiveMainloopFwdSm90ILi2EN4cute5tupleIJNS5_1CILi1EEES8_S8_EEENS6_IJNS7_ILi192EEENS7_ILi128EEENS7_ILi64EEEEEELi64ENS_10bfloat16_tEfNS_4arch4Sm90ELb1ELb0ELb0ELb0ELb1ELb0ELb0ELb1ELb1ELb1ELb1ELb0EEENS1_21CollectiveEpilogueFwdINS6_IJSA_SC_SB_EEES9_SE_SG_Li384ELb0ELb1ELb1ELb0EEENS1_19SingleTileSchedulerILb0ELb1ELb1ELi192EEEEEEEEEvNT_6ParamsE --------------------------
	.section	.text._ZN7cutlass13device_kernelIN5flash11enable_sm90INS1_16FlashAttnFwdSm90INS1_25CollectiveMainloopFwdSm90ILi2EN4cute5tupleIJNS5_1CILi1EEES8_S8_EEENS6_IJNS7_ILi192EEENS7_ILi128EEENS7_ILi64EEEEEELi64ENS_10bfloat16_tEfNS_4arch4Sm90ELb1ELb0ELb0ELb0ELb1ELb0ELb0ELb1ELb1ELb1ELb1ELb0EEENS1_21CollectiveEpilogueFwdINS6_IJSA_SC_SB_EEES9_SE_SG_Li384ELb0ELb1ELb1ELb0EEENS1_19SingleTileSchedulerILb0ELb1ELb1ELi192EEEEEEEEEvNT_6ParamsE,"ax",@progbits
	.align	128
.text._ZN7cutlass13device_kernelIN5flash11enable_sm90INS1_16FlashAttnFwdSm90INS1_25CollectiveMainloopFwdSm90ILi2EN4cute5tupleIJNS5_1CILi1EEES8_S8_EEENS6_IJNS7_ILi192EEENS7_ILi128EEENS7_ILi64EEEEEELi64ENS_10bfloat16_tEfNS_4arch4Sm90ELb1ELb0ELb0ELb0ELb1ELb0ELb0ELb1ELb1ELb1ELb1ELb0EEENS1_21CollectiveEpilogueFwdINS6_IJSA_SC_SB_EEES9_SE_SG_Li384ELb0ELb1ELb1ELb0EEENS1_19SingleTileSchedulerILb0ELb1ELb1ELi192EEEEEEEEEvNT_6ParamsE:
        .type           _ZN7cutlass13device_kernelIN5flash11enable_sm90INS1_16FlashAttnFwdSm90INS1_25CollectiveMainloopFwdSm90ILi2EN4cute5tupleIJNS5_1CILi1EEES8_S8_EEENS6_IJNS7_ILi192EEENS7_ILi128EEENS7_ILi64EEEEEELi64ENS_10bfloat16_tEfNS_4arch4Sm90ELb1ELb0ELb0ELb0ELb1ELb0ELb0ELb1ELb1ELb1ELb1ELb0EEENS1_21CollectiveEpilogueFwdINS6_IJSA_SC_SB_EEES9_SE_SG_Li384ELb0ELb1ELb1ELb0EEENS1_19SingleTileSchedulerILb0ELb1ELb1ELi192EEEEEEEEEvNT_6ParamsE,@function
        .size           _ZN7cutlass13device_kernelIN5flash11enable_sm90INS1_16FlashAttnFwdSm90INS1_25CollectiveMainloopFwdSm90ILi2EN4cute5tupleIJNS5_1CILi1EEES8_S8_EEENS6_IJNS7_ILi192EEENS7_ILi128EEENS7_ILi64EEEEEELi64ENS_10bfloat16_tEfNS_4arch4Sm90ELb1ELb0ELb0ELb0ELb1ELb0ELb0ELb1ELb1ELb1ELb1ELb0EEENS1_21CollectiveEpilogueFwdINS6_IJSA_SC_SB_EEES9_SE_SG_Li384ELb0ELb1ELb1ELb0EEENS1_19SingleTileSchedulerILb0ELb1ELb1ELi192EEEEEEEEEvNT_6ParamsE,(.L_x_3172 - _ZN7cutlass13device_kernelIN5flash11enable_sm90INS1_16FlashAttnFwdSm90INS1_25CollectiveMainloopFwdSm90ILi2EN4cute5tupleIJNS5_1CILi1EEES8_S8_EEENS6_IJNS7_ILi192EEENS7_ILi128EEENS7_ILi64EEEEEELi64ENS_10bfloat16_tEfNS_4arch4Sm90ELb1ELb0ELb0ELb0ELb1ELb0ELb0ELb1ELb1ELb1ELb1ELb0EEENS1_21CollectiveEpilogueFwdINS6_IJSA_SC_SB_EEES9_SE_SG_Li384ELb0ELb1ELb1ELb0EEENS1_19SingleTileSchedulerILb0ELb1ELb1ELi192EEEEEEEEEvNT_6ParamsE)
        .other          _ZN7cutlass13device_kernelIN5flash11enable_sm90INS1_16FlashAttnFwdSm90INS1_25CollectiveMainloopFwdSm90ILi2EN4cute5tupleIJNS5_1CILi1EEES8_S8_EEENS6_IJNS7_ILi192EEENS7_ILi128EEENS7_ILi64EEEEEELi64ENS_10bfloat16_tEfNS_4arch4Sm90ELb1ELb0ELb0ELb0ELb1ELb0ELb0ELb1ELb1ELb1ELb1ELb0EEENS1_21CollectiveEpilogueFwdINS6_IJSA_SC_SB_EEES9_SE_SG_Li384ELb0ELb1ELb1ELb0EEENS1_19SingleTileSchedulerILb0ELb1ELb1ELi192EEEEEEEEEvNT_6ParamsE,@"STO_CUDA_ENTRY STV_DEFAULT"
_ZN7cutlass13device_kernelIN5flash11enable_sm90INS1_16FlashAttnFwdSm90INS1_25CollectiveMainloopFwdSm90ILi2EN4cute5tupleIJNS5_1CILi1EEES8_S8_EEENS6_IJNS7_ILi192EEENS7_ILi128EEENS7_ILi64EEEEEELi64ENS_10bfloat16_tEfNS_4arch4Sm90ELb1ELb0ELb0ELb0ELb1ELb0ELb0ELb1ELb1ELb1ELb1ELb0EEENS1_21CollectiveEpilogueFwdINS6_IJSA_SC_SB_EEES9_SE_SG_Li384ELb0ELb1ELb1ELb0EEENS1_19SingleTileSchedulerILb0ELb1ELb1ELi192EEEEEEEEEvNT_6ParamsE:
        /* <DEDUP_REMOVED lines=45> */
.L_x_2153:
        /* <DEDUP_REMOVED lines=22> */
.L_x_2154:
        /* <DEDUP_REMOVED lines=18> */
.L_x_2155:
        /* <DEDUP_REMOVED lines=22> */
.L_x_2156:
        /* <DEDUP_REMOVED lines=23> */
.L_x_2157:
        /* <DEDUP_REMOVED lines=9> */
.L_x_2160:
        /* <DEDUP_REMOVED lines=21> */
[----:B------:R-:W0:Y:S01]  /*0a00*/  S2UR UR45, SR_CTAID.X ;  /* 0x00000000002d79c3 */ /* 0x000e220000002500 */
[----:B------:R-:W-:Y:S01]  /*0a10*/  ULDC UR4, c[0x0][0x448] ;  /* 0x0001120000047ab9 */ /* 0x000fe20000000800 */
[----:B------:R-:W-:Y:S01]  /*0a20*/  ULDC UR37, c[0x0][0x424] ;  /* 0x0001090000257ab9 */ /* 0x000fe20000000800 */
[----:B------:R-:W-:Y:S01]  /*0a30*/  UISETP.NE.AND UP1, UPT, UR4, 0x1, UPT ;  /* 0x000000010400788c */ /* 0x000fe2000bf25270 */
[----:B------:R-:W-:Y:S02]  /*0a40*/  ULDC UR7, c[0x0][0x288] ;  /* 0x0000a20000077ab9 */ /* 0x000fe40000000800 */
[----:B------:R-:W-:Y:S01]  /*0a50*/  ULDC.64 UR4, c[0x0][0x418] ;  /* 0x0001060000047ab9 */ /* 0x000fe20000000a00 */
[----:B------:R-:W-:Y:S02]  /*0a60*/  UIADD3 UR7, -UR7, 0x80, URZ ;  /* 0x0000008007077890 */ /* 0x000fe4000fffe13f */
[----:B------:R-:W-:Y:S01]  /*0a70*/  UISETP.NE.U32.AND UP0, UPT, UR4, URZ, UPT ;  /* 0x0000003f0400728c */ /* 0x000fe2000bf05070 */
[----:B------:R-:W-:Y:S01]  /*0a80*/  ULDC UR8, c[0x0][0x2f0] ;  /* 0x0000bc0000087ab9 */ /* 0x000fe20000000800 */
[----:B------:R-:W-:-:S02]  /*0a90*/  UP2UR UR44, UPR, URZ, 0x2 ;  /* 0x000000023f2c7883 */ /* 0x000fc40008000000 */
[----:B------:R-:W-:Y:S01]  /*0aa0*/  UISETP.NE.AND.EX UP0, UPT, UR5, URZ, UPT, UP0 ;  /* 0x0000003f0500728c */ /* 0x000fe2000bf05300 */
[----:B------:R-:W-:Y:S02]  /*0ab0*/  @UP1 ULDC UR9, c[0x0][0x450] ;  /* 0x0001140000091ab9 */ /* 0x000fe40000000800 */
[----:B------:R-:W-:Y:S01]  /*0ac0*/  @UP1 ULDC UR5, c[0x0][0x44c] ;  /* 0x0001130000051ab9 */ /* 0x000fe20000000800 */
[----:B------:R-:W-:Y:S02]  /*0ad0*/  USEL UR37, UR37, 0x1, UP0 ;  /* 0x0000000125257887 */ /* 0x000fe40008000000 */
[----:B------:R-:W-:Y:S02]  /*0ae0*/  USHF.R.U32.HI UR10, URZ, 0x10, UR41 ;  /* 0x000000103f0a7899 */ /* 0x000fe40008011629 */
[----:B------:R-:W-:Y:S02]  /*0af0*/  UIMAD UR7, UR37, UR8, UR7 ;  /* 0x00000008250772a4 */ /* 0x000fe4000f8e0207 */
[----:B0-----:R-:W-:-:S02]  /*0b00*/  UIMAD UR45, UR45, 0xc0, URZ ;  /* 0x000000c02d2d78a4 */ /* 0x001fc4000f8e023f */
[----:B------:R-:W-:Y:S02]  /*0b10*/  ULOP3.LUT UR41, UR41, 0xffff, URZ, 0xc0, !UPT ;  /* 0x0000ffff29297892 */ /* 0x000fe4000f8ec03f */
[----:B------:R-:W-:Y:S02]  /*0b20*/  @UP1 UIADD3 UR4, UR45, 0xbf, URZ ;  /* 0x000000bf2d041890 */ /* 0x000fe4000fffe03f */
[----:B------:R-:W-:Y:S02]  /*0b30*/  UIADD3 UR6, UR45, 0xbf, URZ ;  /* 0x000000bf2d067890 */ /* 0x000fe4000fffe03f */
[----:B------:R-:W-:Y:S02]  /*0b40*/  UIMAD.WIDE.U32 UR4, UR4, UR5, URZ ;  /* 0x00000005040472a5 */ /* 0x000fe4000f8e003f */
[----:B------:R-:W-:Y:S02]  /*0b50*/  UIMAD UR4, UR37, UR8, 0x7f ;  /* 0x0000007f250474a4 */ /* 0x000fe4000f8e0208 */
[----:B------:R-:W-:-:S02]  /*0b60*/  @UP1 USHF.R.U32.HI UR6, URZ, UR9, UR5 ;  /* 0x000000093f061299 */ /* 0x000fc40008011605 */
[----:B------:R-:W-:Y:S02]  /*0b70*/  USHF.R.S32.HI UR5, URZ, 0x1f, UR4 ;  /* 0x0000001f3f057899 */ /* 0x000fe40008011404 */
[----:B------:R-:W-:Y:S02]  /*0b80*/  UIADD3 UR6, UR7, UR6, URZ ;  /* 0x0000000607067290 */ /* 0x000fe4000fffe03f */
[----:B------:R-:W-:Y:S02]  /*0b90*/  ULEA.HI UR5, UR5, UR4, URZ, 0x7 ;  /* 0x0000000405057291 */ /* 0x000fe4000f8f383f */
[----:B------:R-:W-:Y:S02]  /*0ba0*/  USHF.R.S32.HI UR7, URZ, 0x1f, UR6 ;  /* 0x0000001f3f077899 */ /* 0x000fe40008011406 */
[----:B------:R-:W-:Y:S02]  /*0bb0*/  USHF.R.S32.HI UR5, URZ, 0x7, UR5 ;  /* 0x000000073f057899 */ /* 0x000fe40008011405 */
[----:B------:R-:W-:Y:S01]  /*0bc0*/  ULEA.HI UR7, UR7, UR6, URZ, 0x7 ;  /* 0x0000000607077291 */ /* 0x000fe2000f8f383f */
[----:B------:R-:W-:-:S03]  /*0bd0*/  UMOV UR4, URZ ;  /* 0x0000003f00047c82 */ /* 0x000fc60008000000 */
[----:B------:R-:W-:-:S04]  /*0be0*/  USHF.R.S32.HI UR7, URZ, 0x7, UR7 ;  /* 0x000000073f077899 */ /* 0x000fc80008011407 */
[----:B------:R-:W-:-:S04]  /*0bf0*/  UISETP.LT.AND UP0, UPT, UR5, UR7, UPT ;  /* 0x000000070500728c */ /* 0x000fc8000bf01270 */
[----:B------:R-:W-:Y:S02]  /*0c00*/  USEL UR9, UR5, UR7, UP0 ;  /* 0x0000000705097287 */ /* 0x000fe40008000000 */
[----:B------:R-:W-:Y:S02]  /*0c10*/  UISETP.NE.AND UP0, UPT, UR10, URZ, UPT ;  /* 0x0000003f0a00728c */ /* 0x000fe4000bf05270 */
[----:B------:R-:W-:-:S06]  /*0c20*/  UISETP.GE.AND UP1, UPT, UR9, 0x1, UPT ;  /* 0x000000010900788c */ /* 0x000fcc000bf26270 */
[----:B------:R-:W-:-:S03]  /*0c30*/  PLOP3.LUT P0, PT, PT, PT, UP1, 0x80, 0x0 ;  /* 0x000000000000781c */ /* 0x000fc60003f0f018 */
[----:B------:R-:W-:-:S10]  /*0c40*/  @!UP0 ULDC UR10, c[0x0][0x9f0] ;  /* 0x00027c00000a8ab9 */ /* 0x000fd40000000800 */
[----:B------:R-:W-:Y:S05]  /*0c50*/  @!P0 BRA `(.L_x_2162) ;  /* 0x0000000000848947 */ /* 0x000fea0003800000 */
[----:B------:R-:W-:Y:S01]  /*0c60*/  IMAD.U32 R3, RZ, RZ, UR10 ;  /* 0x0000000aff037e24 */ /* 0x000fe2000f8e00ff */
[----:B------:R-:W-:Y:S01]  /*0c70*/  UIADD3 UR6, UR10, -0x1, UR9 ;  /* 0xffffffff0a067890 */ /* 0x000fe2000fffe009 */
[----:B------:R-:W-:-:S03]  /*0c80*/  UMOV UR4, URZ ;  /* 0x0000003f00047c82 */ /* 0x000fc60008000000 */
        /* <DEDUP_REMOVED lines=30> */
.L_x_2162:
        /* <DEDUP_REMOVED lines=10> */
[----:B------:R-:W-:Y:S02]  /*0f10*/  MOV R3, RZ ;  /* 0x000000ff00037202 */ /* 0x000fe40000000f00 */
[----:B------:R-:W-:Y:S02]  /*0f20*/  CS2R R112, SRZ ;  /* 0x0000000000707805 */ /* 0x000fe4000001ff00 */
[----:B------:R-:W-:Y:S02]  /*0f30*/  R2UR UR46, R0 ;  /* 0x00000000002e72ca */ /* 0x000fe400000e0000 */
        /* <DEDUP_REMOVED lines=40> */
[----:B------:R-:W-:Y:S01]  /*11c0*/  IMAD.U32 R10, RZ, RZ, UR6 ;  /* 0x00000006ff0a7e24 */ /* 0x000fe2000f8e00ff */
[----:B------:R-:W-:Y:S01]  /*11d0*/  MOV R13, RZ ;  /* 0x000000ff000d7202 */ /* 0x000fe20000000f00 */
[----:B------:R-:W-:Y:S02]  /*11e0*/  IMAD.U32 R6, RZ, RZ, UR4 ;  /* 0x00000004ff067e24 */ /* 0x000fe4000f8e00ff */
[----:B------:R-:W-:-:S02]  /*11f0*/  IMAD.U32 R7, RZ, RZ, UR5 ;  /* 0x00000005ff077e24 */ /* 0x000fc4000f8e00ff */
[----:B------:R-:W-:Y:S02]  /*1200*/  IMAD.U32 R11, RZ, RZ, UR7 ;  /* 0x00000007ff0b7e24 */ /* 0x000fe4000f8e00ff */
[----:B------:R-:W-:Y:S02]  /*1210*/  IMAD.MOV.U32 R8, RZ, RZ, 0x70 ;  /* 0x00000070ff087424 */ /* 0x000fe400078e00ff */
[----:B0-----:R-:W-:-:S07]  /*1220*/  IMAD.MOV.U32 R12, RZ, RZ, 0x1 ;  /* 0x00000001ff0c7424 */ /* 0x001fce00078e00ff */
[----:B------:R-:W-:-:S07]  /*1230*/  LEPC R20, `(.L_x_2164) ;  /* 0x000000001014794e */ /* 0x000fce0000000000 */
[----:B-1----:R-:W-:Y:S05]  /*1240*/  CALL.ABS.NOINC R2 ;  /* 0x0000000002007343 */ /* 0x002fea0003c00000 */
.L_x_2164:
[----:B------:R-:W-:-:S04]  /*1250*/  SHF.L.U32 R0, RZ, 0x1f, RZ ;  /* 0x0000001fff007819 */ /* 0x000fc800000006ff */
[----:B------:R-:W0:Y:S02]  /*1260*/  SYNCS.PHASECHK.TRANS64.TRYWAIT P0, [UR42+0x16800], R0 ;  /* 0x01680000ff0075a7 */ /* 0x000e24000800016a */
[----:B0-----:R-:W-:Y:S05]  /*1270*/  @!P0 BRA `(.L_x_2165) ;  /* 0x000000bc00bc8947 */ /* 0x001fea0003800000 */
.L_x_2248:
[----:B------:R-:W-:-:S06]  /*1280*/  ULOP3.LUT UR4, UR40, 0x1, URZ, 0xfc, !UPT ;  /* 0x0000000128047892 */ /* 0x000fcc000f8efc3f */
[----:B------:R-:W-:-:S05]  /*1290*/  IMAD.U32 R2, RZ, RZ, UR4 ;  /* 0x00000004ff027e24 */ /* 0x000fca000f8e00ff */
[----:B------:R-:W-:-:S13]  /*12a0*/  ISETP.NE.AND P0, PT, R2, 0x3, PT ;  /* 0x000000030200780c */ /* 0x000fda0003f05270 */
[----:B------:R-:W-:Y:S05]  /*12b0*/  @!P0 BRA `(.L_x_2166) ;  /* 0x0000000000048947 */ /* 0x000fea0003800000 */
[----:B------:R-:W-:Y:S01]  /*12c0*/  BPT.TRAP 0x1 ;  /* 0x000000040000795c */ /* 0x000fe20000300000 */
.L_x_2166:
[----:B------:R1:W2:Y:S01]  /*12d0*/  SYNCS.PHASECHK.TRANS64.TRYWAIT P1, [UR42+0x16830], R0 ;  /* 0x01683000ff0075a7 */ /* 0x0002a2000802016a */
[----:B------:R-:W-:Y:S05]  /*12e0*/  @!P0 BRA `(.L_x_2167) ;  /* 0x0000000000048947 */ /* 0x000fea0003800000 */
[----:B------:R-:W-:Y:S01]  /*12f0*/  BPT.TRAP 0x1 ;  /* 0x000000040000795c */ /* 0x000fe20000300000 */
.L_x_2167:
[----:B------:R-:W-:-:S05]  /*1300*/  IMAD.U32 R6, RZ, RZ, UR47 ;  /* 0x0000002fff067e24 */ /* 0x000fca000f8e00ff */
[----:B------:R-:W-:Y:S01]  /*1310*/  LOP3.LUT R6, R6, 0x10000, RZ, 0xfc, !PT ;  /* 0x0001000006067812 */ /* 0x000fe200078efcff */
[----:B--2---:R-:W-:Y:S06]  /*1320*/  @P1 BRA `(.L_x_2168) ;  /* 0x0000000000081947 */ /* 0x004fec0003800000 */
[----:B------:R-:W2:Y:S02]  /*1330*/  SYNCS.PHASECHK.TRANS64.TRYWAIT P1, [UR42+0x16830], R0 ;  /* 0x01683000ff0075a7 */ /* 0x000ea4000802016a */
[----:B--2---:R-:W-:Y:S05]  /*1340*/  @!P1 BRA `(.L_x_2169) ;  /* 0x000000bc00a09947 */ /* 0x004fea0003800000 */
.L_x_2168:
        /* <DEDUP_REMOVED lines=38> */
.L_x_2170:
[----:B01----:R-:W-:Y:S01]  /*15b0*/  LOP3.LUT R0, R19, 0xffffff80, RZ, 0xc0, !PT ;  /* 0xffffff8013007812 */ /* 0x003fe200078ec0ff */
[----:B------:R-:W-:Y:S01]  /*15c0*/  IMAD.HI R5, R23, 0x55555556, RZ ;  /* 0x5555555617057827 */ /* 0x000fe200078e02ff */
[----:B------:R-:W-:Y:S01]  /*15d0*/  LEA.HI R18, R18, R17, RZ, 0x2 ;  /* 0x0000001112127211 */ /* 0x000fe200078f10ff */
[----:B------:R-:W-:Y:S01]  /*15e0*/  UISETP.NE.AND UP0, UPT, UR44, URZ, UPT ;  /* 0x0000003f2c00728c */ /* 0x000fe2000bf05270 */
[----:B------:R-:W-:Y:S01]  /*15f0*/  CS2R R118, SRZ ;  /* 0x0000000000767805 */ /* 0x000fe2000001ff00 */
[----:B------:R-:W-:Y:S01]  /*1600*/  IMAD.IADD R0, R17, 0x1, -R0 ;  /* 0x0000000111007824 */ /* 0x000fe200078e0a00 */
[----:B------:R-:W-:Y:S01]  /*1610*/  LOP3.LUT R18, R18, 0xfffffffc, RZ, 0xc0, !PT ;  /* 0xfffffffc12127812 */ /* 0x000fe200078ec0ff */
[----:B------:R-:W-:Y:S01]  /*1620*/  ULDC UR7, c[0x0][0x2f0] ;  /* 0x0000bc0000077ab9 */ /* 0x000fe20000000800 */
[----:B------:R-:W-:Y:S01]  /*1630*/  LEA.HI R10, R5, R5, RZ, 0x1 ;  /* 0x00000005050a7211 */ /* 0x000fe200078f08ff */
[----:B------:R-:W-:Y:S01]  /*1640*/  IMAD.U32 R13, RZ, RZ, UR7 ;  /* 0x00000007ff0d7e24 */ /* 0x000fe2000f8e00ff */
[----:B------:R-:W-:Y:S01]  /*1650*/  SHF.R.S32.HI R3, RZ, 0x1f, R0 ;  /* 0x0000001fff037819 */ /* 0x000fe20000011400 */
        /* <DEDUP_REMOVED lines=10> */
[----:B------:R-:W-:Y:S01]  /*1700*/  @UP0 ULDC UR11, c[0x0][0x450] ;  /* 0x00011400000b0ab9 */ /* 0x000fe20000000800 */
[----:B------:R-:W-:Y:S01]  /*1710*/  SHF.R.S32.HI R4, RZ, 0x5, R4 ;  /* 0x00000005ff047819 */ /* 0x000fe20000011404 */
[----:B------:R-:W-:Y:S01]  /*1720*/  UIADD3 UR27, UR46, -0x2, URZ ;  /* 0xfffffffe2e1b7890 */ /* 0x000fe2000fffe03f */
[----:B------:R-:W-:Y:S01]  /*1730*/  LEA.HI R8, R8, R3, RZ, 0x3 ;  /* 0x0000000308087211 */ /* 0x000fe200078f18ff */
[----:B------:R-:W-:Y:S01]  /*1740*/  UIADD3 UR6, UR42, 0x16840, URZ ;  /* 0x000168402a067890 */ /* 0x000fe2000fffe03f */
[----:B------:R-:W-:-:S02]  /*1750*/  LEA.HI R5, R18, R18, RZ, 0x1 ;  /* 0x0000001212057211 */ /* 0x000fc400078f08ff */
[----:B------:R-:W-:Y:S02]  /*1760*/  CS2R R116, SRZ ;  /* 0x0000000000747805 */ /* 0x000fe4000001ff00 */
[----:B------:R-:W-:Y:S01]  /*1770*/  LEA R4, R4, UR45, 0x4 ;  /* 0x0000002d04047c11 */ /* 0x000fe2000f8e20ff */
[----:B------:R-:W-:Y:S01]  /*1780*/  UPRMT UR6, UR25, 0x654, UR6 ;  /* 0x0000065419067896 */ /* 0x000fe20008000006 */
[----:B------:R-:W-:Y:S02]  /*1790*/  LOP3.LUT R8, R8, 0xfffffff8, RZ, 0xc0, !PT ;  /* 0xfffffff808087812 */ /* 0x000fe400078ec0ff */
[----:B------:R-:W-:Y:S02]  /*17a0*/  LOP3.LUT R5, R5, 0x1ffffffe, RZ, 0xc0, !PT ;  /* 0x1ffffffe05057812 */ /* 0x000fe400078ec0ff */
[----:B------:R-:W-:Y:S02]  /*17b0*/  IADD3 R3, R4, R3, -R8 ;  /* 0x0000000304037210 */ /* 0x000fe40007ffe808 */
[----:B------:R-:W-:Y:S01]  /*17c0*/  PLOP3.LUT P2, PT, PT, PT, UP0, 0x80, 0x0 ;  /* 0x000000000000781c */ /* 0x000fe20003f4f008 */
[----:B------:R-:W-:Y:S01]  /*17d0*/  IMAD.IADD R5, R18, 0x1, -R5 ;  /* 0x0000000112057824 */ /* 0x000fe200078e0a05 */
[----:B------:R-:W-:Y:S01]  /*17e0*/  SYNCS.ARRIVE.TRANS64.RED.A1T0 RZ, [UR6], RZ ;  /* 0x000000ffffff79a7 */ /* 0x000fe20008100406 */
[----:B------:R-:W-:-:S04]  /*17f0*/  IMAD R10, R10, 0x40, R3 ;  /* 0x000000400a0a7824 */ /* 0x000fc800078e0203 */
[----:B------:R-:W-:-:S04]  /*1800*/  IMAD R5, R5, 0x8, R10 ;  /* 0x0000000805057824 */ /* 0x000fc800078e020a */
[----:B------:R-:W-:Y:S01]  /*1810*/  @P1 IMAD.HI.U32 R3, R5, UR4, RZ ;  /* 0x0000000405031c27 */ /* 0x000fe2000f8e00ff */
[----:B------:R-:W-:Y:S02]  /*1820*/  UMOV UR4, 0xffffff80 ;  /* 0xffffff8000047882 */ /* 0x000fe40000000000 */
[----:B------:R-:W-:Y:S01]  /*1830*/  UIMAD UR4, UR46, UR4, 0x80 ;  /* 0x000000802e0474a4 */ /* 0x000fe2000f8e0204 */
[----:B------:R-:W-:Y:S01]  /*1840*/  IMAD.MOV.U32 R9, RZ, RZ, R5 ;  /* 0x000000ffff097224 */ /* 0x000fe200078e0005 */
[----:B------:R-:W-:Y:S02]  /*1850*/  @P2 SHF.R.U32.HI R9, RZ, UR5, R3 ;  /* 0x00000005ff092c19 */ /* 0x000fe40008011603 */
[----:B------:R-:W-:Y:S01]  /*1860*/  LOP3.LUT R3, R2, 0x7ffffffc, RZ, 0xc0, !PT ;  /* 0x7ffffffc02037812 */ /* 0x000fe200078ec0ff */
[----:B------:R-:W-:Y:S02]  /*1870*/  UIADD3 UR5, UR4, 0x1, URZ ;  /* 0x0000000104057890 */ /* 0x000fe4000fffe03f */
[----:B------:R-:W0:Y:S01]  /*1880*/  SHFL.IDX PT, R2, R9, RZ, 0x1c1f ;  /* 0x001c1fff09027589 */ /* 0x000e2200000e0000 */
[----:B------:R-:W-:Y:S01]  /*1890*/  IADD3 R8, R0, -R3, RZ ;  /* 0x8000000300087210 */ /* 0x000fe20007ffe0ff */
[----:B------:R-:W-:-:S02]  /*18a0*/  UIMAD UR4, UR37, UR7, UR4 ;  /* 0x00000007250472a4 */ /* 0x000fc4000f8e0204 */
[----:B------:R-:W-:Y:S01]  /*18b0*/  IMAD.U32 R3, RZ, RZ, UR5 ;  /* 0x00000005ff037e24 */ /* 0x000fe2000f8e00ff */
[----:B------:R-:W1:Y:S01]  /*18c0*/  SHFL.IDX PT, R10, R9, 0x1, 0x1c1f ;  /* 0x003c1f00090a7f89 */ /* 0x000e6200000e0000 */
[----:B------:R-:W-:Y:S02]  /*18d0*/  UIMAD UR7, UR37, UR7, -UR10 ;  /* 0x00000007250772a4 */ /* 0x000fe4000f8e0a0a */
[C---:B------:R-:W-:Y:S02]  /*18e0*/  IMAD R0, R8.reuse, -0x2, R3 ;  /* 0xfffffffe08007824 */ /* 0x040fe400078e0203 */
[----:B------:R-:W-:Y:S01]  /*18f0*/  IMAD.U32 R11, RZ, RZ, UR4 ;  /* 0x00000004ff0b7e24 */ /* 0x000fe2000f8e00ff */
[----:B------:R-:W-:Y:S01]  /*1900*/  ULDC UR4, c[0x0][0x988] ;  /* 0x0002620000047ab9 */ /* 0x000fe20000000800 */
[----:B------:R-:W-:Y:S02]  /*1910*/  IMAD R3, R13, UR37, R0 ;  /* 0x000000250d037c24 */ /* 0x000fe4000f8e0200 */
[----:B------:R-:W-:-:S02]  /*1920*/  IMAD R12, R8, -0x2, R11 ;  /* 0xfffffffe080c7824 */ /* 0x000fc400078e020b */
[----:B------:R-:W-:-:S05]  /*1930*/  VIADD R11, R3, -UR10 ;  /* 0x8000000a030b7c36 */ /* 0x000fca0008000000 */
[----:B0-----:R-:W-:-:S04]  /*1940*/  VIADDMNMX R2, R2, R11, R12, PT ;  /* 0x0000000b02027246 */ /* 0x001fc8000380010c */
        /* <DEDUP_REMOVED lines=93> */
[----:B------:R-:W-:Y:S02]  /*1f20*/  FMNMX.FTZ R0, R19, R0, !PT ;  /* 0x0000000013007209 */ /* 0x000fe40007810000 */
[----:B-1----:R-:W-:Y:S02]  /*1f30*/  IADD3 R3, R10, -UR10, R3 ;  /* 0x8000000a0a037c10 */ /* 0x002fe4000fffe003 */
[----:B------:R-:W-:Y:S01]  /*1f40*/  FMNMX.FTZ R14, R85, R0, !PT ;  /* 0x00000000550e7209 */ /* 0x000fe20007810000 */
[----:B------:R-:W-:Y:S01]  /*1f50*/  IMAD.U32 R0, RZ, RZ, UR4 ;  /* 0x00000004ff007e24 */ /* 0x000fe2000f8e00ff */
[----:B------:R-:W-:Y:S01]  /*1f60*/  VIMNMX R12, R12, R3, PT ;  /* 0x000000030c0c7248 */ /* 0x000fe20003fe0100 */
[----:B------:R-:W-:-:S02]  /*1f70*/  @UP0 ULDC UR4, c[0x0][0x44c] ;  /* 0x0001130000040ab9 */ /* 0x000fc40000000800 */
[----:B------:R-:W0:Y:S01]  /*1f80*/  SHFL.BFLY PT, R41, R14, 0x2, 0x1f ;  /* 0x0c401f000e297f89 */ /* 0x000e2200000e0000 */
[C---:B------:R-:W-:Y:S01]  /*1f90*/  ISETP.GT.AND P2, PT, R12.reuse, 0x1, PT ;  /* 0x000000010c00780c */ /* 0x040fe20003f44270 */
[----:B------:R-:W-:Y:S01]  /*1fa0*/  UIMAD.WIDE.U32 UR4, UR45, UR4, URZ ;  /* 0x000000042d0472a5 */ /* 0x000fe2000f8e003f */
[C---:B------:R-:W-:Y:S02]  /*1fb0*/  ISETP.GT.AND P3, PT, R12.reuse, 0x8, PT ;  /* 0x000000080c00780c */ /* 0x040fe40003f64270 */
[----:B------:R-:W-:Y:S01]  /*1fc0*/  FSEL R10, R27, -INF , P2 ;  /* 0xff8000001b0a7808 */ /* 0x000fe20001000000 */
[----:B------:R-:W-:Y:S01]  /*1fd0*/  @UP0 USHF.R.U32.HI UR45, URZ, UR11, UR5 ;  /* 0x0000000b3f2d0299 */ /* 0x000fe20008011605 */
[----:B------:R-:W-:Y:S02]  /*1fe0*/  ISETP.GT.AND P2, PT, R12, 0x10, PT ;  /* 0x000000100c00780c */ /* 0x000fe40003f44270 */
[----:B------:R-:W-:Y:S01]  /*1ff0*/  UMOV UR5, URZ ;  /* 0x0000003f00057c82 */ /* 0x000fe20008000000 */
[----:B------:R-:W-:-:S04]  /*2000*/  UIADD3 UR7, UR7, UR45, URZ ;  /* 0x0000002d07077290 */ /* 0x000fc8000fffe03f */
[----:B------:R-:W-:-:S04]  /*2010*/  USHF.R.S32.HI UR4, URZ, 0x1f, UR7 ;  /* 0x0000001f3f047899 */ /* 0x000fc80008011407 */
[----:B------:R-:W-:-:S04]  /*2020*/  ULEA.HI UR4, UR4, UR7, URZ, 0x7 ;  /* 0x0000000704047291 */ /* 0x000fc8000f8f383f */
[----:B------:R-:W-:Y:S01]  /*2030*/  USHF.R.S32.HI UR4, URZ, 0x7, UR4 ;  /* 0x000000073f047899 */ /* 0x000fe20008011404 */
[----:B0-----:R-:W-:-:S03]  /*2040*/  FMNMX.FTZ R41, R14, R41, !PT ;  /* 0x000000290e297209 */ /* 0x001fc60007810000 */
[----:B------:R-:W-:Y:S02]  /*2050*/  UISETP.LT.AND UP0, UPT, UR41, UR4, UPT ;  /* 0x000000042900728c */ /* 0x000fe4000bf01270 */
[----:B------:R-:W0:Y:S02]  /*2060*/  SHFL.BFLY PT, R2, R41, 0x1, 0x1f ;  /* 0x0c201f0029027f89 */ /* 0x000e2400000e0000 */
[----:B------:R-:W-:-:S03]  /*2070*/  USEL UR26, UR41, UR4, !UP0 ;  /* 0x00000004291a7287 */ /* 0x000fc6000c000000 */
[----:B------:R-:W-:Y:S01]  /*2080*/  UMOV UR4, URZ ;  /* 0x0000003f00047c82 */ /* 0x000fe20008000000 */
[----:B------:R-:W-:Y:S01]  /*2090*/  UISETP.GE.AND UP0, UPT, UR27, UR26, UPT ;  /* 0x0000001a1b00728c */ /* 0x000fe2000bf06270 */
[----:B0-----:R-:W-:-:S04]  /*20a0*/  FMNMX.FTZ R2, R41, R2, !PT ;  /* 0x0000000229027209 */ /* 0x001fc80007810000 */
[C---:B------:R-:W-:Y:S01]  /*20b0*/  FSETP.NEU.FTZ.AND P1, PT, R2.reuse, -INF , PT ;  /* 0xff8000000200780b */ /* 0x040fe20003f3d000 */
[----:B------:R-:W-:-:S05]  /*20c0*/  FMUL.FTZ R4, R2, R0 ;  /* 0x0000000002047220 */ /* 0x000fca0000410000 */
[----:B------:R-:W-:Y:S02]  /*20d0*/  FSEL R4, R4, RZ, P1 ;  /* 0x000000ff04047208 */ /* 0x000fe40000800000 */
[----:B------:R-:W-:-:S03]  /*20e0*/  ISETP.GT.AND P1, PT, R12, RZ, PT ;  /* 0x000000ff0c00720c */ /* 0x000fc60003f24270 */
[-CC-:B------:R-:W-:Y:S01]  /*20f0*/  FFMA.FTZ R148, R89, R0.reuse, -R4.reuse ;  /* 0x0000000059947223 */ /* 0x180fe20000010804 */
[----:B------:R-:W-:Y:S01]  /*2100*/  FSEL R41, R26, -INF , P1 ;  /* 0xff8000001a297808 */ /* 0x000fe20000800000 */
[-CC-:B------:R-:W-:Y:S01]  /*2110*/  FFMA.FTZ R93, R93, R0.reuse, -R4.reuse ;  /* 0x000000005d5d7223 */ /* 0x180fe20000010804 */
[----:B------:R-:W-:Y:S01]  /*2120*/  ISETP.GT.AND P1, PT, R12, 0x9, PT ;  /* 0x000000090c00780c */ /* 0x000fe20003f24270 */
[--C-:B------:R-:W-:Y:S01]  /*2130*/  FFMA.FTZ R150, R97, R0, -R4.reuse ;  /* 0x0000000061967223 */ /* 0x100fe20000010804 */
[----:B------:R-:W-:Y:S01]  /*2140*/  FSEL R89, R30, -INF , P3 ;  /* 0xff8000001e597808 */ /* 0x000fe20001800000 */
[----:B------:R0:W-:Y:S01]  /*2150*/  MUFU.EX2 R3, R93 ;  /* 0x0000005d00037308 */ /* 0x0001e20000000800 */
[----:B------:R-:W-:Y:S01]  /*2160*/  FMNMX.FTZ R14, R41, R10, !PT ;  /* 0x0000000a290e7209 */ /* 0x000fe20007810000 */
[-CC-:B------:R-:W-:Y:S01]  /*2170*/  FFMA.FTZ R9, R101, R0.reuse, -R4.reuse ;  /* 0x0000000065097223 */ /* 0x180fe20000010804 */
[----:B------:R-:W-:Y:S01]  /*2180*/  FSEL R31, R31, -INF , P1 ;  /* 0xff8000001f1f7808 */ /* 0x000fe20000800000 */
[--C-:B------:R-:W-:Y:S01]  /*2190*/  FFMA.FTZ R146, R105, R0, -R4.reuse ;  /* 0x0000000069927223 */ /* 0x100fe20000010804 */
[----:B------:R-:W-:Y:S01]  /*21a0*/  FMNMX.FTZ R14, R89, R14, !PT ;  /* 0x0000000e590e7209 */ /* 0x000fe20007810000 */
[-CC-:B------:R-:W-:Y:S01]  /*21b0*/  FFMA.FTZ R144, R107, R0.reuse, -R4.reuse ;  /* 0x000000006b907223 */ /* 0x180fe20000010804 */
[----:B------:R-:W-:Y:S01]  /*21c0*/  ISETP.GT.AND P1, PT, R12, 0x11, PT ;  /* 0x000000110c00780c */ /* 0x000fe20003f24270 */
[-CC-:B------:R-:W-:Y:S01]  /*21d0*/  FFMA.FTZ R27, R103, R0.reuse, -R4.reuse ;  /* 0x00000000671b7223 */ /* 0x180fe20000010804 */
[----:B0-----:R-:W-:Y:S01]  /*21e0*/  FSEL R93, R34, -INF , P2 ;  /* 0xff800000225d7808 */ /* 0x001fe20001000000 */
[--C-:B------:R-:W-:Y:S01]  /*21f0*/  FFMA.FTZ R140, R99, R0, -R4.reuse ;  /* 0x00000000638c7223 */ /* 0x100fe20000010804 */
[----:B------:R-:W-:Y:S01]  /*2200*/  FMNMX.FTZ R14, R31, R14, !PT ;  /* 0x0000000e1f0e7209 */ /* 0x000fe20007810000 */
[-CC-:B------:R-:W-:Y:S01]  /*2210*/  FFMA.FTZ R142, R91, R0.reuse, -R4.reuse ;  /* 0x000000005b8e7223 */ /* 0x180fe20000010804 */
[C---:B------:R-:W-:Y:S01]  /*2220*/  ISETP.GT.AND P2, PT, R12.reuse, 0x18, PT ;  /* 0x000000180c00780c */ /* 0x040fe20003f44270 */
[-CC-:B------:R-:W-:Y:S01]  /*2230*/  FFMA.FTZ R136, R37, R0.reuse, -R4.reuse ;  /* 0x0000000025887223 */ /* 0x180fe20000010804 */
[----:B------:R-:W-:Y:S01]  /*2240*/  FSEL R35, R35, -INF , P1 ;  /* 0xff80000023237808 */ /* 0x000fe20000800000 */
[--C-:B------:R-:W-:Y:S01]  /*2250*/  FFMA.FTZ R37, R49, R0, -R4.reuse ;  /* 0x0000000031257223 */ /* 0x100fe20000010804 */
[----:B------:R-:W-:Y:S01]  /*2260*/  FMNMX.FTZ R14, R93, R14, !PT ;  /* 0x0000000e5d0e7209 */ /* 0x000fe20007810000 */
[-CC-:B------:R-:W-:Y:S01]  /*2270*/  FFMA.FTZ R138, R33, R0.reuse, -R4.reuse ;  /* 0x00000000218a7223 */ /* 0x180fe20000010804 */
[----:B------:R-:W-:Y:S01]  /*2280*/  ISETP.GT.AND P1, PT, R12, 0x19, PT ;  /* 0x000000190c00780c */ /* 0x000fe20003f24270 */
[-CC-:B------:R-:W-:Y:S01]  /*2290*/  FFMA.FTZ R33, R53, R0.reuse, -R4.reuse ;  /* 0x0000000035217223 */ /* 0x180fe20000010804 */
[----:B------:R-:W-:Y:S01]  /*22a0*/  FSEL R97, R38, -INF , P2 ;  /* 0xff80000026617808 */ /* 0x000fe20001000000 */
[--C-:B------:R-:W-:Y:S01]  /*22b0*/  FFMA.FTZ R134, R15, R0, -R4.reuse ;  /* 0x000000000f867223 */ /* 0x100fe20000010804 */
[----:B------:R-:W-:Y:S01]  /*22c0*/  FMNMX.FTZ R14, R35, R14, !PT ;  /* 0x0000000e230e7209 */ /* 0x000fe20007810000 */
[-CC-:B------:R-:W-:Y:S01]  /*22d0*/  FFMA.FTZ R15, R61, R0.reuse, -R4.reuse ;  /* 0x000000003d0f7223 */ /* 0x180fe20000010804 */
[C---:B------:R-:W-:Y:S01]  /*22e0*/  ISETP.GT.AND P2, PT, R12.reuse, 0x20, PT ;  /* 0x000000200c00780c */ /* 0x040fe20003f44270 */
[----:B------:R-:W0:Y:S01]  /*22f0*/  MUFU.EX2 R148, R148 ;  /* 0x0000009400947308 */ /* 0x000e220000000800 */
[----:B------:R-:W-:Y:S01]  /*2300*/  FSEL R39, R39, -INF , P1 ;  /* 0xff80000027277808 */ /* 0x000fe20000800000 */
[--C-:B------:R-:W-:Y:S01]  /*2310*/  FFMA.FTZ R128, R11, R0, -R4.reuse ;  /* 0x000000000b807223 */ /* 0x100fe20000010804 */
[----:B------:R-:W-:Y:S01]  /*2320*/  FMNMX.FTZ R14, R97, R14, !PT ;  /* 0x0000000e610e7209 */ /* 0x000fe20007810000 */
[-CC-:B------:R-:W-:Y:S01]  /*2330*/  FFMA.FTZ R132, R29, R0.reuse, -R4.reuse ;  /* 0x000000001d847223 */ /* 0x180fe20000010804 */
[----:B------:R-:W-:Y:S01]  /*2340*/  ISETP.GT.AND P1, PT, R12, 0x21, PT ;  /* 0x000000210c00780c */ /* 0x000fe20003f24270 */
[--C-:B------:R-:W-:Y:S01]  /*2350*/  FFMA.FTZ R29, R57, R0, -R4.reuse ;  /* 0x00000000391d7223 */ /* 0x100fe20000010804 */
[----:B------:R-:W-:Y:S01]  /*2360*/  FSEL R101, R42, -INF , P2 ;  /* 0xff8000002a657808 */ /* 0x000fe20001000000 */
[----:B------:R-:W1:Y:S01]  /*2370*/  MUFU.EX2 R150, R150 ;  /* 0x0000009600967308 */ /* 0x000e620000000800 */
[----:B------:R-:W-:Y:S01]  /*2380*/  FMNMX.FTZ R14, R39, R14, !PT ;  /* 0x0000000e270e7209 */ /* 0x000fe20007810000 */
[-CC-:B------:R-:W-:Y:S01]  /*2390*/  FFMA.FTZ R130, R23, R0.reuse, -R4.reuse ;  /* 0x0000000017827223 */ /* 0x180fe20000010804 */
[C---:B------:R-:W-:Y:S01]  /*23a0*/  ISETP.GT.AND P2, PT, R12.reuse, 0x28, PT ;  /* 0x000000280c00780c */ /* 0x040fe20003f44270 */
[-CC-:B------:R-:W-:Y:S01]  /*23b0*/  FFMA.FTZ R124, R25, R0.reuse, -R4.reuse ;  /* 0x00000000197c7223 */ /* 0x180fe20000010804 */
[----:B------:R-:W-:Y:S01]  /*23c0*/  FSEL R105, R43, -INF , P1 ;  /* 0xff8000002b697808 */ /* 0x000fe20000800000 */
[--C-:B------:R-:W-:Y:S01]  /*23d0*/  FFMA.FTZ R43, R95, R0, -R4.reuse ;  /* 0x000000005f2b7223 */ /* 0x100fe20000010804 */
[----:B------:R-:W-:Y:S01]  /*23e0*/  FMNMX.FTZ R14, R101, R14, !PT ;  /* 0x0000000e650e7209 */ /* 0x000fe20007810000 */
[----:B------:R-:W2:Y:S01]  /*23f0*/  MUFU.EX2 R9, R9 ;  /* 0x0000000900097308 */ /* 0x000ea20000000800 */
[----:B------:R-:W-:Y:S01]  /*2400*/  ISETP.GT.AND P1, PT, R12, 0x29, PT ;  /* 0x000000290c00780c */ /* 0x000fe20003f24270 */
[-CC-:B------:R-:W-:Y:S01]  /*2410*/  FFMA.FTZ R126, R17, R0.reuse, -R4.reuse ;  /* 0x00000000117e7223 */ /* 0x180fe20000010804 */
[----:B------:R-:W-:Y:S01]  /*2420*/  FSEL R107, R46, -INF , P2 ;  /* 0xff8000002e6b7808 */ /* 0x000fe20001000000 */
        /* <DEDUP_REMOVED lines=18> */
[----:B------:R-:W-:Y:S01]  /*2550*/  FFMA.FTZ R19, R85, R0, -R4 ;  /* 0x0000000055137223 */ /* 0x000fe20000010804 */
[----:B------:R-:W-:Y:S01]  /*2560*/  FMNMX.FTZ R14, R103, R14, !PT ;  /* 0x0000000e670e7209 */ /* 0x000fe20007810000 */
[----:B------:R-:W3:Y:S01]  /*2570*/  MUFU.EX2 R144, R144 ;  /* 0x0000009000907308 */ /* 0x000ee20000000800 */
[----:B------:R-:W-:-:S02]  /*2580*/  ISETP.GT.AND P1, PT, R12, 0x39, PT ;  /* 0x000000390c00780c */ /* 0x000fc40003f24270 */
[----:B------:R-:W-:Y:S02]  /*2590*/  FSEL R99, R54, -INF , P2 ;  /* 0xff80000036637808 */ /* 0x000fe40001000000 */
[----:B------:R-:W-:Y:S02]  /*25a0*/  FMNMX.FTZ R14, R51, R14, !PT ;  /* 0x0000000e330e7209 */ /* 0x000fe40007810000 */
[C---:B------:R-:W-:Y:S01]  /*25b0*/  ISETP.GT.AND P2, PT, R12.reuse, 0x40, PT ;  /* 0x000000400c00780c */ /* 0x040fe20003f44270 */
[----:B------:R-:W4:Y:S01]  /*25c0*/  MUFU.EX2 R13, R13 ;  /* 0x0000000d000d7308 */ /* 0x000f220000000800 */
[----:B------:R-:W-:Y:S02]  /*25d0*/  FSEL R55, R55, -INF , P1 ;  /* 0xff80000037377808 */ /* 0x000fe40000800000 */
[----:B------:R-:W-:Y:S02]  /*25e0*/  FMNMX.FTZ R14, R99, R14, !PT ;  /* 0x0000000e630e7209 */ /* 0x000fe40007810000 */
[----:B------:R-:W-:-:S02]  /*25f0*/  ISETP.GT.AND P1, PT, R12, 0x41, PT ;  /* 0x000000410c00780c */ /* 0x000fc40003f24270 */
[----:B------:R-:W-:Y:S01]  /*2600*/  FSEL R95, R58, -INF , P2 ;  /* 0xff8000003a5f7808 */ /* 0x000fe20001000000 */
[----:B------:R-:W5:Y:S01]  /*2610*/  MUFU.EX2 R146, R146 ;  /* 0x0000009200927308 */ /* 0x000f620000000800 */
[----:B------:R-:W-:Y:S02]  /*2620*/  FMNMX.FTZ R14, R55, R14, !PT ;  /* 0x0000000e370e7209 */ /* 0x000fe40007810000 */
[C---:B------:R-:W-:Y:S02]  /*2630*/  ISETP.GT.AND P2, PT, R12.reuse, 0x48, PT ;  /* 0x000000480c00780c */ /* 0x040fe40003f44270 */
[----:B------:R-:W-:Y:S02]  /*2640*/  FSEL R59, R59, -INF , P1 ;  /* 0xff8000003b3b7808 */ /* 0x000fe40000800000 */
[----:B------:R-:W-:Y:S01]  /*2650*/  FMNMX.FTZ R14, R95, R14, !PT ;  /* 0x0000000e5f0e7209 */ /* 0x000fe20007810000 */
[----:B------:R-:W5:Y:S01]  /*2660*/  MUFU.EX2 R27, R27 ;  /* 0x0000001b001b7308 */ /* 0x000f620000000800 */
[----:B------:R-:W-:-:S02]  /*2670*/  ISETP.GT.AND P1, PT, R12, 0x49, PT ;  /* 0x000000490c00780c */ /* 0x000fc40003f24270 */
[----:B------:R-:W-:Y:S02]  /*2680*/  FSEL R91, R62, -INF , P2 ;  /* 0xff8000003e5b7808 */ /* 0x000fe40001000000 */
[----:B------:R-:W-:Y:S02]  /*2690*/  FMNMX.FTZ R14, R59, R14, !PT ;  /* 0x0000000e3b0e7209 */ /* 0x000fe40007810000 */
[C---:B------:R-:W-:Y:S01]  /*26a0*/  ISETP.GT.AND P2, PT, R12.reuse, 0x50, PT ;  /* 0x000000500c00780c */ /* 0x040fe20003f44270 */
[----:B------:R-:W5:Y:S01]  /*26b0*/  MUFU.EX2 R140, R140 ;  /* 0x0000008c008c7308 */ /* 0x000f620000000800 */
        /* <DEDUP_REMOVED lines=14> */
[----:B------:R-:W-:Y:S01]  /*27a0*/  MUFU.EX2 R45, R45 ;  /* 0x0000002d002d7308 */ /* 0x000fe20000000800 */
[----:B------:R-:W-:Y:S02]  /*27b0*/  FSEL R71, R71, -INF , P1 ;  /* 0xff80000047477808 */ /* 0x000fe40000800000 */
[----:B------:R-:W-:Y:S02]  /*27c0*/  FMNMX.FTZ R14, R111, R14, !PT ;  /* 0x0000000e6f0e7209 */ /* 0x000fe40007810000 */
[----:B------:R-:W-:-:S02]  /*27d0*/  ISETP.GT.AND P1, PT, R12, 0x61, PT ;  /* 0x000000610c00780c */ /* 0x000fc40003f24270 */
[----:B------:R-:W-:Y:S01]  /*27e0*/  FSEL R49, R74, -INF , P2 ;  /* 0xff8000004a317808 */ /* 0x000fe20001000000 */
[----:B------:R-:W-:Y:S01]  /*27f0*/  MUFU.EX2 R136, R136 ;  /* 0x0000008800887308 */ /* 0x000fe20000000800 */
[----:B------:R-:W-:Y:S02]  /*2800*/  FMNMX.FTZ R14, R71, R14, !PT ;  /* 0x0000000e470e7209 */ /* 0x000fe40007810000 */
[C---:B------:R-:W-:Y:S02]  /*2810*/  ISETP.GT.AND P2, PT, R12.reuse, 0x68, PT ;  /* 0x000000680c00780c */ /* 0x040fe40003f44270 */
[----:B------:R-:W-:Y:S02]  /*2820*/  FSEL R75, R75, -INF , P1 ;  /* 0xff8000004b4b7808 */ /* 0x000fe40000800000 */
[----:B------:R-:W-:Y:S01]  /*2830*/  FMNMX.FTZ R14, R49, R14, !PT ;  /* 0x0000000e310e7209 */ /* 0x000fe20007810000 */
[----:B------:R-:W-:Y:S01]  /*2840*/  MUFU.EX2 R37, R37 ;  /* 0x0000002500257308 */ /* 0x000fe20000000800 */
        /* <DEDUP_REMOVED lines=18> */
[----:B------:R-:W-:Y:S01]  /*2970*/  FSEL R87, R87, -INF , P1 ;  /* 0xff80000057577808 */ /* 0x000fe20000800000 */
        /* <DEDUP_REMOVED lines=16> */
[----:B------:R-:W-:-:S06]  /*2a80*/  FMUL.FTZ R12, R11, R0 ;  /* 0x000000000b0c7220 */ /* 0x000fcc0000410000 */
[----:B------:R-:W-:Y:S01]  /*2a90*/  MUFU.EX2 R126, R126 ;  /* 0x0000007e007e7308 */ /* 0x000fe20000000800 */
[----:B------:R-:W-:Y:S02]  /*2aa0*/  FSEL R4, R12, RZ, P1 ;  /* 0x000000ff0c047208 */ /* 0x000fe40000800000 */
[----:B------:R-:W-:-:S03]  /*2ab0*/  PLOP3.LUT P1, PT, PT, PT, UP0, 0x80, 0x0 ;  /* 0x000000000000781c */ /* 0x000fc60003f2f008 */
        /* <DEDUP_REMOVED lines=28> */
[--C-:B------:R-:W-:Y:S01]  /*2c80*/  FFMA.FTZ R135, R91, R0, -R4.reuse ;  /* 0x000000005b877223 */ /* 0x100fe20000010804 */
[----:B------:R-:W-:Y:S01]  /*2c90*/  FADD.FTZ R32, R140, R31 ;  /* 0x0000001f8c207221 */ /* 0x000fe20000010000 */
[----:B------:R-:W-:Y:S01]  /*2ca0*/  F2FP.BF16.F32.PACK_AB R148, R3, R148 ;  /* 0x000000940394723e */ /* 0x000fe200000010ff */
        /* <DEDUP_REMOVED lines=12> */
[-CC-:B------:R-:W-:Y:S01]  /*2d70*/  FFMA.FTZ R113, R113, R0.reuse, -R4.reuse ;  /* 0x0000000071717223 */ /* 0x180fe20000010804 */
[-CC-:B------:R-:W-:Y:S01]  /*2d80*/  FFMA.FTZ R79, R79, R0.reuse, -R4.reuse ;  /* 0x000000004f4f7223 */ /* 0x180fe20000010804 */
[-CC-:B------:R-:W-:Y:S01]  /*2d90*/  FFMA.FTZ R53, R53, R0.reuse, -R4.reuse ;  /* 0x0000000035357223 */ /* 0x180fe20000010804 */
[-C--:B------:R-:W-:Y:S01]  /*2da0*/  FFMA.FTZ R83, R83, R0.reuse, -R4 ;  /* 0x0000000053537223 */ /* 0x080fe20000010804 */
[----:B------:R-:W0:Y:S01]  /*2db0*/  MUFU.EX2 R14, R14 ;  /* 0x0000000e000e7308 */ /* 0x000e220000000800 */
[----:B-1----:R-:W-:Y:S01]  /*2dc0*/  FADD.FTZ R31, R151, R34 ;  /* 0x00000022971f7221 */ /* 0x002fe20000010000 */
[-CC-:B------:R-:W-:Y:S01]  /*2dd0*/  FFMA.FTZ R115, R115, R0.reuse, -R4.reuse ;  /* 0x0000000073737223 */ /* 0x180fe20000010804 */
[----:B------:R-:W-:Y:S01]  /*2de0*/  FFMA.FTZ R87, R87, R0, -R4 ;  /* 0x0000000057577223 */ /* 0x000fe20000010804 */
[----:B------:R-:W-:Y:S01]  /*2df0*/  F2FP.BF16.F32.PACK_AB R150, R9, R150 ;  /* 0x000000960996723e */ /* 0x000fe200000010ff */
[----:B------:R-:W-:Y:S01]  /*2e00*/  FADD.FTZ R34, R12, R31 ;  /* 0x0000001f0c227221 */ /* 0x000fe20000010000 */
[----:B------:R-:W-:-:S02]  /*2e10*/  F2FP.BF16.F32.PACK_AB R149, R10, R149 ;  /* 0x000000950a95723e */ /* 0x000fc400000010ff */
[----:B------:R-:W-:Y:S01]  /*2e20*/  CS2R R108, SRZ ;  /* 0x00000000006c7805 */ /* 0x000fe2000001ff00 */
[----:B------:R-:W1:Y:S01]  /*2e30*/  MUFU.EX2 R147, R147 ;  /* 0x0000009300937308 */ /* 0x000e620000000800 */
[----:B--2---:R-:W-:Y:S01]  /*2e40*/  FADD.FTZ R31, R145, R34 ;  /* 0x00000022911f7221 */ /* 0x004fe20000010000 */
[----:B------:R-:W-:Y:S01]  /*2e50*/  FADD.FTZ R34, R136, R35 ;  /* 0x0000002388227221 */ /* 0x000fe20000010000 */
[----:B------:R-:W-:Y:S02]  /*2e60*/  F2FP.BF16.F32.PACK_AB R151, R12, R151 ;  /* 0x000000970c97723e */ /* 0x000fe400000010ff */
[----:B------:R-:W-:Y:S02]  /*2e70*/  CS2R R106, SRZ ;  /* 0x00000000006a7805 */ /* 0x000fe4000001ff00 */
[----:B------:R-:W-:Y:S01]  /*2e80*/  F2FP.BF16.F32.PACK_AB R144, R13, R144 ;  /* 0x000000900d90723e */ /* 0x000fe200000010ff */
[----:B------:R-:W-:Y:S01]  /*2e90*/  FADD.FTZ R35, R37, R34 ;  /* 0x0000002225237221 */ /* 0x000fe20000010000 */
[----:B------:R-:W-:Y:S01]  /*2ea0*/  FFMA.FTZ R34, R67, R0, -R4 ;  /* 0x0000000043227223 */ /* 0x000fe20000010804 */
[----:B------:R-:W2:Y:S01]  /*2eb0*/  MUFU.EX2 R18, R18 ;  /* 0x0000001200127308 */ /* 0x000ea20000000800 */
[----:B0-----:R-:W-:Y:S01]  /*2ec0*/  FADD.FTZ R36, R14, R31 ;  /* 0x0000001f0e247221 */ /* 0x001fe20000010000 */
[----:B------:R-:W-:Y:S01]  /*2ed0*/  FADD.FTZ R38, R138, R35 ;  /* 0x000000238a267221 */ /* 0x000fe20000010000 */
[----:B------:R-:W-:-:S02]  /*2ee0*/  F2FP.BF16.F32.PACK_AB R146, R27, R146 ;  /* 0x000000921b92723e */ /* 0x000fc400000010ff */
[----:B------:R-:W-:Y:S02]  /*2ef0*/  CS2R R104, SRZ ;  /* 0x0000000000687805 */ /* 0x000fe4000001ff00 */
[----:B------:R-:W-:Y:S01]  /*2f00*/  F2FP.BF16.F32.PACK_AB R140, R43, R140 ;  /* 0x0000008c2b8c723e */ /* 0x000fe200000010ff */
[----:B------:R-:W-:Y:S01]  /*2f10*/  FADD.FTZ R35, R33, R38 ;  /* 0x0000002621237221 */ /* 0x000fe20000010000 */
[----:B------:R-:W-:Y:S01]  /*2f20*/  F2FP.BF16.F32.PACK_AB R142, R45, R142 ;  /* 0x0000008e2d8e723e */ /* 0x000fe200000010ff */
[----:B------:R-:W0:Y:S01]  /*2f30*/  MUFU.EX2 R141, R141 ;  /* 0x0000008d008d7308 */ /* 0x000e220000000800 */
[----:B-1----:R-:W-:Y:S01]  /*2f40*/  FADD.FTZ R31, R147, R36 ;  /* 0x00000024931f7221 */ /* 0x002fe20000010000 */
[----:B------:R-:W-:Y:S01]  /*2f50*/  FADD.FTZ R38, R132, R35 ;  /* 0x0000002384267221 */ /* 0x000fe20000010000 */
[----:B------:R-:W-:Y:S02]  /*2f60*/  F2FP.BF16.F32.PACK_AB R136, R37, R136 ;  /* 0x000000882588723e */ /* 0x000fe400000010ff */
[----:B------:R-:W-:-:S02]  /*2f70*/  CS2R R102, SRZ ;  /* 0x0000000000667805 */ /* 0x000fc4000001ff00 */
[----:B------:R-:W-:Y:S01]  /*2f80*/  F2FP.BF16.F32.PACK_AB R138, R33, R138 ;  /* 0x0000008a218a723e */ /* 0x000fe200000010ff */
[C---:B------:R-:W-:Y:S01]  /*2f90*/  FADD.FTZ R35, R29.reuse, R38 ;  /* 0x000000261d237221 */ /* 0x040fe20000010000 */
[----:B------:R-:W-:Y:S01]  /*2fa0*/  F2FP.BF16.F32.PACK_AB R132, R29, R132 ;  /* 0x000000841d84723e */ /* 0x000fe200000010ff */
[----:B------:R-:W1:Y:S01]  /*2fb0*/  MUFU.EX2 R20, R20 ;  /* 0x0000001400147308 */ /* 0x000e620000000800 */
[----:B--2---:R-:W-:Y:S01]  /*2fc0*/  FADD.FTZ R36, R18, R31 ;  /* 0x0000001f12247221 */ /* 0x004fe20000010000 */
[----:B------:R-:W-:Y:S01]  /*2fd0*/  FADD.FTZ R40, R134, R35 ;  /* 0x0000002386287221 */ /* 0x000fe20000010000 */
[C---:B------:R-:W-:Y:S02]  /*2fe0*/  F2FP.BF16.F32.PACK_AB R134, R15.reuse, R134 ;  /* 0x000000860f86723e */ /* 0x040fe400000010ff */
[----:B------:R-:W-:Y:S02]  /*2ff0*/  CS2R R100, SRZ ;  /* 0x0000000000647805 */ /* 0x000fe4000001ff00 */
[----:B------:R-:W-:Y:S01]  /*3000*/  F2FP.BF16.F32.PACK_AB R145, R14, R145 ;  /* 0x000000910e91723e */ /* 0x000fe200000010ff */
[----:B------:R-:W-:Y:S01]  /*3010*/  FADD.FTZ R35, R15, R40 ;  /* 0x000000280f237221 */ /* 0x000fe20000010000 */
[----:B------:R-:W-:Y:S01]  /*3020*/  F2FP.BF16.F32.PACK_AB R147, R18, R147 ;  /* 0x000000931293723e */ /* 0x000fe200000010ff */
[----:B------:R-:W2:Y:S01]  /*3030*/  MUFU.EX2 R143, R143 ;  /* 0x0000008f008f7308 */ /* 0x000ea20000000800 */
[----:B0-----:R-:W-:Y:S01]  /*3040*/  FADD.FTZ R31, R141, R36 ;  /* 0x000000248d1f7221 */ /* 0x001fe20000010000 */
[----:B------:R-:W-:Y:S01]  /*3050*/  FADD.FTZ R40, R128, R35 ;  /* 0x0000002380287221 */ /* 0x000fe20000010000 */
[----:B------:R-:W-:-:S02]  /*3060*/  F2FP.BF16.F32.PACK_AB R128, R57, R128 ;  /* 0x000000803980723e */ /* 0x000fc400000010ff */
[----:B------:R-:W-:Y:S02]  /*3070*/  CS2R R98, SRZ ;  /* 0x0000000000627805 */ /* 0x000fe4000001ff00 */
[----:B------:R-:W-:Y:S02]  /*3080*/  CS2R R96, SRZ ;  /* 0x0000000000607805 */ /* 0x000fe4000001ff00 */
[----:B------:R-:W-:Y:S02]  /*3090*/  CS2R R94, SRZ ;  /* 0x00000000005e7805 */ /* 0x000fe4000001ff00 */
[----:B------:R-:W-:Y:S01]  /*30a0*/  CS2R R92, SRZ ;  /* 0x00000000005c7805 */ /* 0x000fe2000001ff00 */
[----:B------:R-:W0:Y:S01]  /*30b0*/  MUFU.EX2 R24, R24 ;  /* 0x0000001800187308 */ /* 0x000e220000000800 */
[C---:B-1----:R-:W-:Y:S01]  /*30c0*/  FADD.FTZ R36, R20.reuse, R31 ;  /* 0x0000001f14247221 */ /* 0x042fe20000010000 */
[----:B------:R-:W-:Y:S02]  /*30d0*/  F2FP.BF16.F32.PACK_AB R141, R20, R141 ;  /* 0x0000008d148d723e */ /* 0x000fe400000010ff */
[----:B------:R-:W-:-:S02]  /*30e0*/  CS2R R90, SRZ ;  /* 0x00000000005a7805 */ /* 0x000fc4000001ff00 */
[----:B------:R-:W-:Y:S02]  /*30f0*/  CS2R R88, SRZ ;  /* 0x0000000000587805 */ /* 0x000fe4000001ff00 */
        /* <DEDUP_REMOVED lines=9> */
[----:B------:R-:W-:Y:S01]  /*3190*/  FADD.FTZ R31, R57, R40 ;  /* 0x00000028391f7221 */ /* 0x000fe20000010000 */
[----:B------:R-:W-:-:S03]  /*31a0*/  F2FP.BF16.F32.PACK_AB R137, R26, R137 ;  /* 0x000000891a89723e */ /* 0x000fc600000010ff */
[----:B------:R-:W-:Y:S01]  /*31b0*/  FADD.FTZ R40, R130, R31 ;  /* 0x0000001f82287221 */ /* 0x000fe20000010000 */
[----:B------:R-:W-:Y:S01]  /*31c0*/  F2FP.BF16.F32.PACK_AB R130, R23, R130 ;  /* 0x000000821782723e */ /* 0x000fe200000010ff */
[----:B------:R-:W2:Y:S01]  /*31d0*/  MUFU.EX2 R133, R133 ;  /* 0x0000008500857308 */ /* 0x000ea20000000800 */
[----:B0-----:R-:W-:Y:S01]  /*31e0*/  FADD.FTZ R3, R139, R38 ;  /* 0x000000268b037221 */ /* 0x001fe20000010000 */
[----:B------:R-:W-:-:S04]  /*31f0*/  FADD.FTZ R9, R23, R40 ;  /* 0x0000002817097221 */ /* 0x000fc80000010000 */
[----:B------:R-:W-:Y:S01]  /*3200*/  FADD.FTZ R40, R124, R9 ;  /* 0x000000097c287221 */ /* 0x000fe20000010000 */
[C---:B------:R-:W-:Y:S01]  /*3210*/  F2FP.BF16.F32.PACK_AB R124, R25.reuse, R124 ;  /* 0x0000007c197c723e */ /* 0x040fe200000010ff */
[----:B------:R-:W0:Y:S01]  /*3220*/  MUFU.EX2 R30, R30 ;  /* 0x0000001e001e7308 */ /* 0x000e220000000800 */
[C---:B-1----:R-:W-:Y:S01]  /*3230*/  FADD.FTZ R4, R28.reuse, R3 ;  /* 0x000000031c047221 */ /* 0x042fe20000010000 */
[----:B------:R-:W-:Y:S01]  /*3240*/  FADD.FTZ R9, R25, R40 ;  /* 0x0000002819097221 */ /* 0x000fe20000010000 */
[----:B------:R-:W-:-:S03]  /*3250*/  F2FP.BF16.F32.PACK_AB R139, R28, R139 ;  /* 0x0000008b1c8b723e */ /* 0x000fc600000010ff */
        /* <DEDUP_REMOVED lines=22> */
[C---:B-1----:R-:W-:Y:S01]  /*33c0*/  FADD.FTZ R44, R36.reuse, R3 ;  /* 0x00000003242c7221 */ /* 0x042fe20000010000 */
[----:B------:R-:W-:Y:S02]  /*33d0*/  F2FP.BF16.F32.PACK_AB R131, R36, R111 ;  /* 0x0000006f2483723e */ /* 0x000fe400000010ff */
[----:B------:R-:W-:-:S04]  /*33e0*/  CS2R R110, SRZ ;  /* 0x00000000006e7805 */ /* 0x000fc8000001ff00 */
        /* <DEDUP_REMOVED lines=14> */
[----:B------:R-:W-:Y:S02]  /*34d0*/  F2FP.BF16.F32.PACK_AB R127, R40, R113 ;  /* 0x00000071287f723e */ /* 0x000fe400000010ff */
[----:B------:R-:W-:-:S04]  /*34e0*/  CS2R R112, SRZ ;  /* 0x0000000000707805 */ /* 0x000fc8000001ff00 */
        /* <DEDUP_REMOVED lines=8> */
[----:B--2---:R-:W-:Y:S01]  /*3570*/  FADD.FTZ R3, R115, R12 ;  /* 0x0000000c73037221 */ /* 0x004fe20000010000 */
[----:B0-----:R-:W-:-:S03]  /*3580*/  F2FP.BF16.F32.PACK_AB R123, R10, R115 ;  /* 0x000000730a7b723e */ /* 0x001fc600000010ff */
[----:B------:R-:W-:Y:S01]  /*3590*/  FADD.FTZ R3, R10, R3 ;  /* 0x000000030a037221 */ /* 0x000fe20000010000 */
[----:B------:R-:W-:Y:S01]  /*35a0*/  CS2R R114, SRZ ;  /* 0x0000000000727805 */ /* 0x000fe2000001ff00 */
[C---:B-1----:R-:W-:Y:S01]  /*35b0*/  FADD.FTZ R4, R19.reuse, R4 ;  /* 0x0000000413047221 */ /* 0x042fe20000010000 */
[----:B------:R-:W-:Y:S01]  /*35c0*/  F2FP.BF16.F32.PACK_AB R122, R19, R122 ;  /* 0x0000007a137a723e */ /* 0x000fe200000010ff */
[----:B------:R-:W-:Y:S06]  /*35d0*/  @!P1 BRA `(.L_x_2171) ;  /* 0x0000002400c09947 */ /* 0x000fec0003800000 */
[----:B------:R-:W-:Y:S01]  /*35e0*/  IMAD.MOV.U32 R10, RZ, RZ, R11 ;  /* 0x000000ffff0a7224 */ /* 0x000fe200078e000b */
[----:B------:R-:W-:Y:S01]  /*35f0*/  UMOV UR7, URZ ;  /* 0x0000003f00077c82 */ /* 0x000fe20008000000 */
[----:B------:R-:W-:Y:S01]  /*3600*/  IMAD.MOV.U32 R9, RZ, RZ, R2 ;  /* 0x000000ffff097224 */ /* 0x000fe200078e0002 */
[----:B------:R-:W-:Y:S01]  /*3610*/  UMOV UR6, URZ ;  /* 0x0000003f00067c82 */ /* 0x000fe20008000000 */
[----:B------:R-:W-:Y:S01]  /*3620*/  IMAD.MOV.U32 R119, RZ, RZ, RZ ;  /* 0x000000ffff777224 */ /* 0x000fe200078e00ff */
[----:B------:R-:W-:Y:S01]  /*3630*/  ULDC UR28, c[0x0][0x288] ;  /* 0x0000a200001c7ab9 */ /* 0x000fe20000000800 */
[----:B------:R-:W-:-:S05]  /*3640*/  ULDC UR29, c[0x0][0x2f0] ;  /* 0x0000bc00001d7ab9 */ /* 0x000fca0000000800 */
.L_x_2182:
[----:B------:R-:W-:Y:S01]  /*3650*/  ISETP.NE.AND P2, PT, RZ, UR43, PT ;  /* 0x0000002bff007c0c */ /* 0x000fe2000bf45270 */
[----:B------:R-:W-:-:S04]  /*3660*/  UISETP.NE.AND UP0, UPT, UR6, 0x1, UPT ;  /* 0x000000010600788c */ /* 0x000fc8000bf05270 */
[----:B------:R-:W-:-:S04]  /*3670*/  USEL UR5, URZ, 0x1, UP0 ;  /* 0x000000013f057887 */ /* 0x000fc80008000000 */
[----:B------:R-:W-:-:S04]  /*3680*/  ULOP3.LUT UR5, UR7, UR5, URZ, 0x3c, !UPT ;  /* 0x0000000507057292 */ /* 0x000fc8000f8e3c3f */
[----:B------:R-:W-:Y:S08]  /*3690*/  @P2 BRA `(.L_x_2172) ;  /* 0x0000000000382947 */ /* 0x000ff00003800000 */
[----:B------:R-:W-:Y:S05]  /*36a0*/  @!P0 BRA `(.L_x_2173) ;  /* 0x0000000000048947 */ /* 0x000fea0003800000 */
[----:B------:R-:W-:Y:S01]  /*36b0*/  BPT.TRAP 0x1 ;  /* 0x000000040000795c */ /* 0x000fe20000300000 */
.L_x_2173:
        /* <DEDUP_REMOVED lines=9> */
.L_x_2174:
[----:B-1----:R-:W-:Y:S05]  /*3750*/  @P1 BRA `(.L_x_2172) ;  /* 0x0000000000081947 */ /* 0x002fea0003800000 */
[----:B------:R-:W1:Y:S02]  /*3760*/  SYNCS.PHASECHK.TRANS64.TRYWAIT P1, [UR4+0x16830], R0 ;  /* 0x01683000ff0075a7 */ /* 0x000e640008020144 */
[----:B-1----:R-:W-:Y:S05]  /*3770*/  @!P1 BRA `(.L_x_2175) ;  /* 0x0000009800ac9947 */ /* 0x002fea0003800000 */
.L_x_2172:
[----:B01----:R-:W-:Y:S01]  /*3780*/  IADD3 R0, R16, 0x8, RZ ;  /* 0x0000000810007810 */ /* 0x003fe20007ffe0ff */
        /* <DEDUP_REMOVED lines=29> */
.L_x_2177:
[----:B------:R-:W-:Y:S01]  /*3960*/  ULEA UR10, UR6, UR42, 0x3 ;  /* 0x0000002a060a7291 */ /* 0x000fe2000f8e183f */
[----:B------:R-:W-:-:S05]  /*3970*/  IMAD.U32 R0, RZ, RZ, UR7 ;  /* 0x00000007ff007e24 */ /* 0x000fca000f8e00ff */
[----:B------:R-:W-:-:S04]  /*3980*/  SHF.L.U32 R0, R0, 0x1f, RZ ;  /* 0x0000001f00007819 */ /* 0x000fc800000006ff */
[----:B------:R0:W1:Y:S01]  /*3990*/  SYNCS.PHASECHK.TRANS64.TRYWAIT P1, [UR10+0x16850], R0 ;  /* 0x01685000ff0075a7 */ /* 0x000062000802014a */
[----:B------:R-:W-:Y:S05]  /*39a0*/  @!P0 BRA `(.L_x_2178) ;  /* 0x0000000000048947 */ /* 0x000fea0003800000 */
[----:B------:R-:W-:Y:S01]  /*39b0*/  BPT.TRAP 0x1 ;  /* 0x000000040000795c */ /* 0x000fe20000300000 */
.L_x_2178:
[----:B-1----:R-:W-:Y:S05]  /*39c0*/  @P1 BRA `(.L_x_2176) ;  /* 0x0000000000081947 */ /* 0x002fea0003800000 */
[----:B------:R-:W1:Y:S02]  /*39d0*/  SYNCS.PHASECHK.TRANS64.TRYWAIT P1, [UR10+0x16850], R0 ;  /* 0x01685000ff0075a7 */ /* 0x000e64000802014a */
[----:B-1----:R-:W-:Y:S05]  /*39e0*/  @!P1 BRA `(.L_x_2179) ;  /* 0x0000009800289947 */ /* 0x002fea0003800000 */
.L_x_2176:
        /* <DEDUP_REMOVED lines=50> */
.L_x_2180:
[----:B------:R-:W-:Y:S01]  /*3d10*/  UISETP.NE.AND UP0, UPT, UR44, URZ, UPT ;  /* 0x0000003f2c00728c */ /* 0x000fe2000bf05270 */
[----:B------:R-:W-:Y:S02]  /*3d20*/  IMAD.MOV.U32 R19, RZ, RZ, R5 ;  /* 0x000000ffff137224 */ /* 0x000fe400078e0005 */
[----:B------:R-:W-:-:S03]  /*3d30*/  IMAD.U32 R2, RZ, RZ, UR29 ;  /* 0x0000001dff027e24 */ /* 0x000fc6000f8e00ff */
[----:B------:R-:W-:Y:S02]  /*3d40*/  PLOP3.LUT P1, PT, PT, PT, UP0, 0x80, 0x0 ;  /* 0x000000000000781c */ /* 0x000fe40003f2f008 */
[----:B------:R-:W-:-:S03]  /*3d50*/  PLOP3.LUT P2, PT, PT, PT, UP0, 0x80, 0x0 ;  /* 0x000000000000781c */ /* 0x000fc60003f4f008 */
[----:B------:R-:W-:-:S08]  /*3d60*/  @UP0 ULDC UR7, c[0x0][0x44c] ;  /* 0x0001130000070ab9 */ /* 0x000fd00000000800 */
[----:B0-----:R-:W-:Y:S01]  /*3d70*/  @P1 IMAD.HI.U32 R0, R5, UR7, RZ ;  /* 0x0000000705001c27 */ /* 0x001fe2000f8e00ff */
[----:B------:R-:W-:-:S04]  /*3d80*/  @UP0 ULDC UR7, c[0x0][0x450] ;  /* 0x0001140000070ab9 */ /* 0x000fc80000000800 */
[----:B------:R-:W-:Y:S01]  /*3d90*/  @P2 SHF.R.U32.HI R19, RZ, UR7, R0 ;  /* 0x00000007ff132c19 */ /* 0x000fe20008011600 */
[----:B------:R-:W-:Y:S02]  /*3da0*/  UMOV UR7, 0xffffff80 ;  /* 0xffffff8000077882 */ /* 0x000fe40000000000 */
[----:B------:R-:W-:Y:S02]  /*3db0*/  UIMAD UR7, UR27, UR7, 0x1 ;  /* 0x000000011b0774a4 */ /* 0x000fe4000f8e0207 */
[----:B------:R-:W0:Y:S04]  /*3dc0*/  SHFL.IDX PT, R0, R19, RZ, 0x1c1f ;  /* 0x001c1fff13007589 */ /* 0x000e2800000e0000 */
[----:B------:R-:W-:Y:S01]  /*3dd0*/  IMAD.U32 R11, RZ, RZ, UR7 ;  /* 0x00000007ff0b7e24 */ /* 0x000fe2000f8e00ff */
[----:B------:R-:W-:-:S03]  /*3de0*/  ULEA UR7, UR4, UR42, 0x3 ;  /* 0x0000002a04077291 */ /* 0x000fc6000f8e183f */
[----:B------:R-:W-:Y:S01]  /*3df0*/  IMAD R11, R8, -0x2, R11 ;  /* 0xfffffffe080b7824 */ /* 0x000fe200078e020b */
[----:B------:R-:W-:-:S03]  /*3e00*/  UIADD3 UR7, UR7, 0x16840, URZ ;  /* 0x0001684007077890 */ /* 0x000fc6000fffe03f */
[----:B------:R-:W-:Y:S01]  /*3e10*/  IMAD R11, R2, UR37, R11 ;  /* 0x00000025020b7c24 */ /* 0x000fe2000f8e020b */
[----:B------:R-:W-:-:S09]  /*3e20*/  UPRMT UR7, UR25, 0x654, UR7 ;  /* 0x0000065419077896 */ /* 0x000fd20008000007 */
[----:B------:R-:W-:Y:S01]  /*3e30*/  SYNCS.ARRIVE.TRANS64.RED.A1T0 RZ, [UR7], RZ ;  /* 0x000000ffffff79a7 */ /* 0x000fe20008100407 */
[----:B0-----:R-:W-:-:S04]  /*3e40*/  IADD3 R0, R0, -UR28, R11 ;  /* 0x8000001c00007c10 */ /* 0x001fc8000fffe00b */
[C---:B------:R-:W-:Y:S02]  /*3e50*/  ISETP.GT.AND P1, PT, R0.reuse, RZ, PT ;  /* 0x000000ff0000720c */ /* 0x040fe40003f24270 */
[----:B------:R-:W-:Y:S02]  /*3e60*/  ISETP.GT.AND P2, PT, R0, 0x1, PT ;  /* 0x000000010000780c */ /* 0x000fe40003f44270 */
[----:B------:R-:W-:Y:S02]  /*3e70*/  FSEL R140, R24, -INF , P1 ;  /* 0xff800000188c7808 */ /* 0x000fe40000800000 */
[----:B------:R-:W-:Y:S02]  /*3e80*/  ISETP.GT.AND P1, PT, R0, 0x8, PT ;  /* 0x000000080000780c */ /* 0x000fe40003f24270 */
[----:B------:R-:W-:Y:S02]  /*3e90*/  FSEL R138, R25, -INF , P2 ;  /* 0xff800000198a7808 */ /* 0x000fe40001000000 */
[----:B------:R-:W-:-:S02]  /*3ea0*/  FMNMX.FTZ R13, R140, R9, !PT ;  /* 0x000000098c0d7209 */ /* 0x000fc40007810000 */
[----:B------:R-:W-:Y:S02]  /*3eb0*/  ISETP.GT.AND P2, PT, R0, 0x9, PT ;  /* 0x000000090000780c */ /* 0x000fe40003f44270 */
[----:B------:R-:W-:Y:S02]  /*3ec0*/  FSEL R136, R28, -INF , P1 ;  /* 0xff8000001c887808 */ /* 0x000fe40000800000 */
[----:B------:R-:W-:Y:S02]  /*3ed0*/  FMNMX.FTZ R13, R138, R13, !PT ;  /* 0x0000000d8a0d7209 */ /* 0x000fe40007810000 */
        /* <DEDUP_REMOVED lines=83> */
[----:B------:R-:W-:Y:S01]  /*4410*/  FMNMX.FTZ R0, R28, R13, !PT ;  /* 0x0000000d1c007209 */ /* 0x000fe20007810000 */
[----:B------:R-:W0:Y:S01]  /*4420*/  SHFL.IDX PT, R84, R19, 0x1, 0x1c1f ;  /* 0x003c1f0013547f89 */ /* 0x000e2200000e0000 */
[----:B------:R-:W-:Y:S02]  /*4430*/  FSEL R85, R85, -INF , P2 ;  /* 0xff80000055557808 */ /* 0x000fe40001000000 */
[----:B------:R-:W-:-:S04]  /*4440*/  FMNMX.FTZ R0, R15, R0, !PT ;  /* 0x000000000f007209 */ /* 0x000fc80007810000 */
[----:B------:R-:W-:-:S05]  /*4450*/  FMNMX.FTZ R21, R85, R0, !PT ;  /* 0x0000000055157209 */ /* 0x000fca0007810000 */
[----:B------:R-:W1:Y:S01]  /*4460*/  SHFL.BFLY PT, R0, R21, 0x2, 0x1f ;  /* 0x0c401f0015007f89 */ /* 0x000e6200000e0000 */
[----:B0-----:R-:W-:-:S04]  /*4470*/  IADD3 R11, R84, -UR28, R11 ;  /* 0x8000001c540b7c10 */ /* 0x001fc8000fffe00b */
[C---:B------:R-:W-:Y:S02]  /*4480*/  ISETP.GT.AND P2, PT, R11.reuse, RZ, PT ;  /* 0x000000ff0b00720c */ /* 0x040fe40003f44270 */
[C---:B------:R-:W-:Y:S02]  /*4490*/  ISETP.GT.AND P3, PT, R11.reuse, 0x1, PT ;  /* 0x000000010b00780c */ /* 0x040fe40003f64270 */
[----:B------:R-:W-:Y:S02]  /*44a0*/  FSEL R19, R26, -INF , P2 ;  /* 0xff8000001a137808 */ /* 0x000fe40001000000 */
[----:B------:R-:W-:Y:S02]  /*44b0*/  ISETP.GT.AND P2, PT, R11, 0x8, PT ;  /* 0x000000080b00780c */ /* 0x000fe40003f44270 */
[----:B-1----:R-:W-:Y:S02]  /*44c0*/  FMNMX.FTZ R23, R21, R0, !PT ;  /* 0x0000000015177209 */ /* 0x002fe40007810000 */
[----:B------:R-:W-:Y:S01]  /*44d0*/  FSEL R27, R27, -INF , P3 ;  /* 0xff8000001b1b7808 */ /* 0x000fe20001800000 */
[----:B------:R-:W0:Y:S01]  /*44e0*/  LDC R0, c[0x0][0x988] ;  /* 0x00026200ff007b82 */ /* 0x000e220000000800 */
[----:B------:R-:W-:Y:S01]  /*44f0*/  FMNMX.FTZ R26, R19, R10, !PT ;  /* 0x0000000a131a7209 */ /* 0x000fe20007810000 */
[----:B------:R-:W1:Y:S01]  /*4500*/  SHFL.BFLY PT, R2, R23, 0x1, 0x1f ;  /* 0x0c201f0017027f89 */ /* 0x000e6200000e0000 */
[----:B------:R-:W-:-:S02]  /*4510*/  ISETP.GT.AND P3, PT, R11, 0x9, PT ;  /* 0x000000090b00780c */ /* 0x000fc40003f64270 */
[----:B------:R-:W-:Y:S02]  /*4520*/  FMNMX.FTZ R26, R27, R26, !PT ;  /* 0x0000001a1b1a7209 */ /* 0x000fe40007810000 */
[----:B------:R-:W-:Y:S02]  /*4530*/  FSEL R31, R31, -INF , P3 ;  /* 0xff8000001f1f7808 */ /* 0x000fe40001800000 */
[----:B------:R-:W-:-:S04]  /*4540*/  ISETP.GT.AND P3, PT, R11, 0x11, PT ;  /* 0x000000110b00780c */ /* 0x000fc80003f64270 */
[----:B------:R-:W-:Y:S02]  /*4550*/  FSEL R35, R35, -INF , P3 ;  /* 0xff80000023237808 */ /* 0x000fe40001800000 */
[----:B------:R-:W-:-:S04]  /*4560*/  ISETP.GT.AND P3, PT, R11, 0x19, PT ;  /* 0x000000190b00780c */ /* 0x000fc80003f64270 */
[----:B------:R-:W-:Y:S02]  /*4570*/  FSEL R39, R39, -INF , P3 ;  /* 0xff80000027277808 */ /* 0x000fe40001800000 */
[----:B------:R-:W-:-:S04]  /*4580*/  ISETP.GT.AND P3, PT, R11, 0x21, PT ;  /* 0x000000210b00780c */ /* 0x000fc80003f64270 */
[----:B------:R-:W-:Y:S02]  /*4590*/  FSEL R43, R43, -INF , P3 ;  /* 0xff8000002b2b7808 */ /* 0x000fe40001800000 */
[----:B-1----:R-:W-:Y:S02]  /*45a0*/  FMNMX.FTZ R2, R23, R2, !PT ;  /* 0x0000000217027209 */ /* 0x002fe40007810000 */
[----:B------:R-:W-:Y:S02]  /*45b0*/  FSEL R23, R30, -INF , P2 ;  /* 0xff8000001e177808 */ /* 0x000fe40001000000 */
[----:B------:R-:W-:Y:S01]  /*45c0*/  ISETP.GT.AND P2, PT, R11, 0x10, PT ;  /* 0x000000100b00780c */ /* 0x000fe20003f44270 */
[----:B0-----:R-:W-:Y:S01]  /*45d0*/  FMUL.FTZ R17, R2, R0 ;  /* 0x0000000002117220 */ /* 0x001fe20000410000 */
[----:B------:R-:W-:Y:S02]  /*45e0*/  FMNMX.FTZ R26, R23, R26, !PT ;  /* 0x0000001a171a7209 */ /* 0x000fe40007810000 */
[----:B------:R-:W-:-:S02]  /*45f0*/  FSEL R29, R34, -INF , P2 ;  /* 0xff800000221d7808 */ /* 0x000fc40001000000 */
[----:B------:R-:W-:Y:S02]  /*4600*/  FMNMX.FTZ R26, R31, R26, !PT ;  /* 0x0000001a1f1a7209 */ /* 0x000fe40007810000 */
[----:B------:R-:W-:Y:S02]  /*4610*/  ISETP.GT.AND P2, PT, R11, 0x18, PT ;  /* 0x000000180b00780c */ /* 0x000fe40003f44270 */
[----:B------:R-:W-:Y:S02]  /*4620*/  FMNMX.FTZ R26, R29, R26, !PT ;  /* 0x0000001a1d1a7209 */ /* 0x000fe40007810000 */
[----:B------:R-:W-:Y:S02]  /*4630*/  FSEL R37, R38, -INF , P2 ;  /* 0xff80000026257808 */ /* 0x000fe40001000000 */
[----:B------:R-:W-:Y:S02]  /*4640*/  FMNMX.FTZ R26, R35, R26, !PT ;  /* 0x0000001a231a7209 */ /* 0x000fe40007810000 */
[----:B------:R-:W-:-:S02]  /*4650*/  ISETP.GT.AND P2, PT, R11, 0x20, PT ;  /* 0x000000200b00780c */ /* 0x000fc40003f44270 */
[----:B------:R-:W-:Y:S02]  /*4660*/  FMNMX.FTZ R26, R37, R26, !PT ;  /* 0x0000001a251a7209 */ /* 0x000fe40007810000 */
[----:B------:R-:W-:Y:S02]  /*4670*/  FSEL R41, R42, -INF , P2 ;  /* 0xff8000002a297808 */ /* 0x000fe40001000000 */
[----:B------:R-:W-:Y:S02]  /*4680*/  FMNMX.FTZ R26, R39, R26, !PT ;  /* 0x0000001a271a7209 */ /* 0x000fe40007810000 */
[----:B------:R-:W-:Y:S02]  /*4690*/  ISETP.GT.AND P2, PT, R11, 0x28, PT ;  /* 0x000000280b00780c */ /* 0x000fe40003f44270 */
        /* <DEDUP_REMOVED lines=65> */
[----:B------:R-:W-:Y:S02]  /*4ab0*/  FMNMX.FTZ R26, R141, R26, !PT ;  /* 0x0000001a8d1a7209 */ /* 0x000fe40007810000 */
[----:B------:R-:W-:Y:S02]  /*4ac0*/  FSETP.NEU.FTZ.AND P1, PT, R2, -INF , PT ;  /* 0xff8000000200780b */ /* 0x000fe40003f3d000 */
[----:B------:R-:W-:-:S02]  /*4ad0*/  FMNMX.FTZ R26, R143, R26, !PT ;  /* 0x0000001a8f1a7209 */ /* 0x000fc40007810000 */
[----:B------:R-:W-:-:S03]  /*4ae0*/  FSEL R17, R17, RZ, P1 ;  /* 0x000000ff11117208 */ /* 0x000fc60000800000 */
[----:B------:R-:W0:Y:S02]  /*4af0*/  SHFL.BFLY PT, R11, R26, 0x2, 0x1f ;  /* 0x0c401f001a0b7f89 */ /* 0x000e2400000e0000 */
[-CC-:B------:R-:W-:Y:S01]  /*4b00*/  FFMA.FTZ R87, R14, R0.reuse, -R17.reuse ;  /* 0x000000000e577223 */ /* 0x180fe20000010811 */
        /* <DEDUP_REMOVED lines=21> */
[----:B0-----:R-:W-:Y:S01]  /*4c60*/  FMNMX.FTZ R14, R26, R11, !PT ;  /* 0x0000000b1a0e7209 */ /* 0x001fe20007810000 */
[-CC-:B------:R-:W-:Y:S01]  /*4c70*/  FFMA.FTZ R51, R44, R0.reuse, -R17.reuse ;  /* 0x000000002c337223 */ /* 0x180fe20000010811 */
[-CC-:B------:R-:W-:Y:S01]  /*4c80*/  FFMA.FTZ R136, R48, R0.reuse, -R17.reuse ;  /* 0x0000000030887223 */ /* 0x180fe20000010811 */
[-CC-:B------:R-:W-:Y:S01]  /*4c90*/  FFMA.FTZ R55, R40, R0.reuse, -R17.reuse ;  /* 0x0000000028377223 */ /* 0x180fe20000010811 */
[-CC-:B------:R-:W-:Y:S01]  /*4ca0*/  FFMA.FTZ R138, R52, R0.reuse, -R17.reuse ;  /* 0x00000000348a7223 */ /* 0x180fe20000010811 */
[----:B------:R-:W0:Y:S01]  /*4cb0*/  SHFL.BFLY PT, R11, R14, 0x1, 0x1f ;  /* 0x0c201f000e0b7f89 */ /* 0x000e2200000e0000 */
        /* <DEDUP_REMOVED lines=11> */
[----:B------:R-:W-:-:S05]  /*4d70*/  FFMA.FTZ R15, R85, R0, -R17 ;  /* 0x00000000550f7223 */ /* 0x000fca0000010811 */
[----:B------:R-:W-:Y:S01]  /*4d80*/  MUFU.EX2 R144, R144 ;  /* 0x0000009000907308 */ /* 0x000fe20000000800 */
[----:B0-----:R-:W-:-:S07]  /*4d90*/  FMNMX.FTZ R11, R14, R11, !PT ;  /* 0x0000000b0e0b7209 */ /* 0x001fce0007810000 */
[----:B------:R-:W-:Y:S01]  /*4da0*/  MUFU.EX2 R25, R25 ;  /* 0x0000001900197308 */ /* 0x000fe20000000800 */
[C---:B------:R-:W-:Y:S01]  /*4db0*/  FSETP.NEU.FTZ.AND P2, PT, R11.reuse, -INF , PT ;  /* 0xff8000000b00780b */ /* 0x040fe20003f5d000 */
[----:B------:R-:W-:-:S06]  /*4dc0*/  FMUL.FTZ R12, R11, R0 ;  /* 0x000000000b0c7220 */ /* 0x000fcc0000410000 */
[----:B------:R-:W-:Y:S01]  /*4dd0*/  MUFU.EX2 R146, R146 ;  /* 0x0000009200927308 */ /* 0x000fe20000000800 */
[----:B------:R-:W-:-:S05]  /*4de0*/  FSEL R12, R12, RZ, P2 ;  /* 0x000000ff0c0c7208 */ /* 0x000fca0001000000 */
[-CC-:B------:R-:W-:Y:S01]  /*4df0*/  FFMA.FTZ R145, R29, R0.reuse, -R12.reuse ;  /* 0x000000001d917223 */ /* 0x180fe2000001080c */
[----:B------:R-:W-:Y:S01]  /*4e00*/  FSEL R29, R11, RZ, P2 ;  /* 0x000000ff0b1d7208 */ /* 0x000fe20001000000 */
[-CC-:B------:R-:W-:Y:S01]  /*4e10*/  FFMA.FTZ R18, R31, R0.reuse, -R12.reuse ;  /* 0x000000001f127223 */ /* 0x180fe2000001080c */
[-C--:B------:R-:W-:Y:S01]  /*4e20*/  FMUL.FTZ R31, R9, R0.reuse ;  /* 0x00000000091f7220 */ /* 0x080fe20000410000 */
[-CC-:B------:R-:W-:Y:S01]  /*4e30*/  FFMA.FTZ R14, R19, R0.reuse, -R12.reuse ;  /* 0x00000000130e7223 */ /* 0x180fe2000001080c */
[-C--:B------:R-:W-:Y:S01]  /*4e40*/  FFMA.FTZ R149, R27, R0.reuse, -R12 ;  /* 0x000000001b957223 */ /* 0x080fe2000001080c */
[----:B------:R-:W-:Y:S01]  /*4e50*/  FADD.FTZ R29, -R29, R10 ;  /* 0x0000000a1d1d7221 */ /* 0x000fe20000010100 */
[-CC-:B------:R-:W-:Y:S01]  /*4e60*/  FFMA.FTZ R151, R23, R0.reuse, -R12.reuse ;  /* 0x0000000017977223 */ /* 0x180fe2000001080c */
[----:B------:R-:W0:Y:S01]  /*4e70*/  MUFU.EX2 R10, R31 ;  /* 0x0000001f000a7308 */ /* 0x000e220000000800 */
[-CC-:B------:R-:W-:Y:S01]  /*4e80*/  FFMA.FTZ R20, R35, R0.reuse, -R12.reuse ;  /* 0x0000000023147223 */ /* 0x180fe2000001080c */
[-C--:B------:R-:W-:Y:S01]  /*4e90*/  FMUL.FTZ R9, R29, R0.reuse ;  /* 0x000000001d097220 */ /* 0x080fe20000410000 */
        /* <DEDUP_REMOVED lines=12> */
[--C-:B------:R-:W-:Y:S01]  /*4f60*/  FFMA.FTZ R34, R59, R0, -R12.reuse ;  /* 0x000000003b227223 */ /* 0x100fe2000001080c */
[----:B------:R-:W1:Y:S01]  /*4f70*/  MUFU.EX2 R9, R9 ;  /* 0x0000000900097308 */ /* 0x000e620000000800 */
[----:B0-----:R-:W-:Y:S01]  /*4f80*/  FFMA.FTZ R35, R10, R4, R13 ;  /* 0x000000040a237223 */ /* 0x001fe2000001000d */
[-CC-:B------:R-:W-:Y:S01]  /*4f90*/  FFMA.FTZ R73, R73, R0.reuse, -R12.reuse ;  /* 0x0000000049497223 */ /* 0x180fe2000001080c */
[-CC-:B------:R-:W-:Y:S01]  /*4fa0*/  FFMA.FTZ R36, R77, R0.reuse, -R12.reuse ;  /* 0x000000004d247223 */ /* 0x180fe2000001080c */
[----:B------:R-:W-:Y:S01]  /*4fb0*/  FFMA.FTZ R141, R141, R0, -R12 ;  /* 0x000000008d8d7223 */ /* 0x000fe2000001080c */
[----:B------:R-:W-:-:S03]  /*4fc0*/  FADD.FTZ R35, R148, R35 ;  /* 0x0000002394237221 */ /* 0x000fc60000010000 */
[----:B------:R-:W0:Y:S01]  /*4fd0*/  MUFU.EX2 R149, R149 ;  /* 0x0000009500957308 */ /* 0x000e220000000800 */
[----:B------:R-:W-:Y:S01]  /*4fe0*/  FADD.FTZ R38, R150, R35 ;  /* 0x0000002396267221 */ /* 0x000fe20000010000 */
[----:B------:R-:W-:-:S03]  /*4ff0*/  FFMA.FTZ R35, R81, R0, -R12 ;  /* 0x0000000051237223 */ /* 0x000fc6000001080c */
[----:B------:R-:W-:-:S03]  /*5000*/  FADD.FTZ R37, R21, R38 ;  /* 0x0000002615257221 */ /* 0x000fc60000010000 */
[----:B------:R-:W2:Y:S01]  /*5010*/  MUFU.EX2 R151, R151 ;  /* 0x0000009700977308 */ /* 0x000ea20000000800 */
[----:B-1----:R-:W-:Y:S01]  /*5020*/  FFMA.FTZ R4, R9, R3, R14 ;  /* 0x0000000309047223 */ /* 0x002fe2000001000e */
[----:B------:R-:W-:-:S04]  /*5030*/  FADD.FTZ R38, R144, R37 ;  /* 0x0000002590267221 */ /* 0x000fc80000010000 */
[----:B------:R-:W-:Y:S01]  /*5040*/  FADD.FTZ R37, R25, R38 ;  /* 0x0000002619257221 */ /* 0x000fe20000010000 */
[-C--:B------:R-:W-:Y:S01]  /*5050*/  FFMA.FTZ R38, R123, R0.reuse, -R12 ;  /* 0x000000007b267223 */ /* 0x080fe2000001080c */
[----:B------:R-:W1:Y:S01]  /*5060*/  MUFU.EX2 R18, R18 ;  /* 0x0000001200127308 */ /* 0x000e620000000800 */
[----:B0-----:R-:W-:Y:S01]  /*5070*/  FADD.FTZ R4, R149, R4 ;  /* 0x0000000495047221 */ /* 0x001fe20000010000 */
[----:B------:R-:W-:Y:S01]  /*5080*/  FADD.FTZ R40, R146, R37 ;  /* 0x0000002592287221 */ /* 0x000fe20000010000 */
[-CC-:B------:R-:W-:Y:S01]  /*5090*/  FFMA.FTZ R37, R125, R0.reuse, -R12.reuse ;  /* 0x000000007d257223 */ /* 0x180fe2000001080c */
[----:B------:R-:W-:-:S04]  /*50a0*/  FFMA.FTZ R125, R129, R0, -R12 ;  /* 0x00000000817d7223 */ /* 0x000fc8000001080c */
        /* <DEDUP_REMOVED lines=117> */
.L_x_2181:
[----:B------:R-:W-:Y:S01]  /*5800*/  ULEA UR6, UR6, UR42, 0x3 ;  /* 0x0000002a06067291 */ /* 0x000fe2000f8e183f */
[----:B------:R-:W-:Y:S01]  /*5810*/  F2FP.BF16.F32.PACK_AB R132, R121, R132 ;  /* 0x000000847984723e */ /* 0x000fe200000010ff */
[----:B------:R-:W-:Y:S01]  /*5820*/  UISETP.GT.AND UP0, UPT, UR27, UR26, UPT ;  /* 0x0000001a1b00728c */ /* 0x000fe2000bf04270 */
[-C--:B------:R-:W-:Y:S01]  /*5830*/  FMUL.FTZ R88, R88, R10.reuse ;  /* 0x0000000a58587220 */ /* 0x080fe20000410000 */
[----:B------:R-:W-:Y:S01]  /*5840*/  UIADD3 UR6, UR6, 0x16860, URZ ;  /* 0x0001686006067890 */ /* 0x000fe2000fffe03f */
[-C--:B------:R-:W-:Y:S01]  /*5850*/  FMUL.FTZ R89, R89, R10.reuse ;  /* 0x0000000a59597220 */ /* 0x080fe20000410000 */
[----:B------:R-:W-:Y:S01]  /*5860*/  UIADD3 UR10, UR27, -0x1, URZ ;  /* 0xffffffff1b0a7890 */ /* 0x000fe2000fffe03f */
[-C--:B------:R-:W-:Y:S01]  /*5870*/  FMUL.FTZ R92, R92, R10.reuse ;  /* 0x0000000a5c5c7220 */ /* 0x080fe20000410000 */
[----:B------:R-:W-:Y:S01]  /*5880*/  PLOP3.LUT P1, PT, PT, PT, UP0, 0x80, 0x0 ;  /* 0x000000000000781c */ /* 0x000fe20003f2f008 */
[----:B------:R-:W-:Y:S01]  /*5890*/  UPRMT UR6, UR25, 0x654, UR6 ;  /* 0x0000065419067896 */ /* 0x000fe20008000006 */
[-C--:B------:R-:W-:Y:S01]  /*58a0*/  FMUL.FTZ R93, R93, R10.reuse ;  /* 0x0000000a5d5d7220 */ /* 0x080fe20000410000 */
[----:B------:R-:W-:Y:S01]  /*58b0*/  UMOV UR7, UR5 ;  /* 0x0000000500077c82 */ /* 0x000fe20008000000 */
[-C--:B------:R-:W-:Y:S01]  /*58c0*/  FMUL.FTZ R96, R96, R10.reuse ;  /* 0x0000000a60607220 */ /* 0x080fe20000410000 */
[----:B------:R-:W-:Y:S01]  /*58d0*/  UMOV UR27, UR10 ;  /* 0x0000000a001b7c82 */ /* 0x000fe20008000000 */
        /* <DEDUP_REMOVED lines=63> */
[----:B------:R-:W-:-:S05]  /*5cd0*/  UMOV UR27, UR10 ;  /* 0x0000000a001b7c82 */ /* 0x000fca0008000000 */
.L_x_2171:
[----:B------:R-:W-:-:S06]  /*5ce0*/  UISETP.GE.AND UP0, UPT, UR27, UR41, UPT ;  /* 0x000000291b00728c */ /* 0x000fcc000bf06270 */
[----:B------:R-:W-:-:S13]  /*5cf0*/  PLOP3.LUT P1, PT, PT, PT, UP0, 0x80, 0x0 ;  /* 0x000000000000781c */ /* 0x000fda0003f2f008 */
[----:B------:R-:W-:Y:S05]  /*5d00*/  @!P1 BRA `(.L_x_2183) ;  /* 0x0000001c003c9947 */ /* 0x000fea0003800000 */
[----:B------:R-:W-:Y:S01]  /*5d10*/  VIADD R9, R16, 0x9 ;  /* 0x0000000910097836 */ /* 0x000fe20000000000 */
[----:B------:R-:W-:Y:S01]  /*5d20*/  ISETP.GE.U32.AND P1, PT, R22, 0x180, PT ;  /* 0x000001801600780c */ /* 0x000fe20003f26070 */
[----:B------:R-:W-:Y:S01]  /*5d30*/  IMAD.MOV.U32 R8, RZ, RZ, R11 ;  /* 0x000000ffff087224 */ /* 0x000fe200078e000b */
[----:B------:R-:W-:Y:S01]  /*5d40*/  MOV R5, R2 ;  /* 0x0000000200057202 */ /* 0x000fe20000000f00 */
[----:B------:R-:W-:Y:S01]  /*5d50*/  VIADD R16, R16, 0x8 ;  /* 0x0000000810107836 */ /* 0x000fe20000000000 */
[----:B------:R-:W-:Y:S01]  /*5d60*/  SEL R9, R9, 0x9, !P1 ;  /* 0x0000000909097807 */ /* 0x000fe20004800000 */
[----:B------:R-:W-:Y:S01]  /*5d70*/  UMOV UR7, UR5 ;  /* 0x0000000500077c82 */ /* 0x000fe20008000000 */
[----:B------:R-:W-:-:S07]  /*5d80*/  UMOV UR6, UR4 ;  /* 0x0000000400067c82 */ /* 0x000fce0008000000 */
.L_x_2194:
        /* <DEDUP_REMOVED lines=9> */
.L_x_2185:
[----:B------:R-:W-:Y:S01]  /*5e20*/  ULEA UR10, UR4, UR42, 0x3 ;  /* 0x0000002a040a7291 */ /* 0x000fe2000f8e183f */
[----:B------:R-:W-:-:S05]  /*5e30*/  IMAD.U32 R0, RZ, RZ, UR5 ;  /* 0x00000005ff007e24 */ /* 0x000fca000f8e00ff */
[----:B------:R-:W-:-:S04]  /*5e40*/  SHF.L.U32 R0, R0, 0x1f, RZ ;  /* 0x0000001f00007819 */ /* 0x000fc800000006ff */
[----:B------:R0:W1:Y:S01]  /*5e50*/  SYNCS.PHASECHK.TRANS64.TRYWAIT P1, [UR10+0x16830], R0 ;  /* 0x01683000ff0075a7 */ /* 0x000062000802014a */
[----:B------:R-:W-:Y:S05]  /*5e60*/  @!P0 BRA `(.L_x_2186) ;  /* 0x0000000000048947 */ /* 0x000fea0003800000 */
[----:B------:R-:W-:Y:S01]  /*5e70*/  BPT.TRAP 0x1 ;  /* 0x000000040000795c */ /* 0x000fe20000300000 */
.L_x_2186:
[----:B-1----:R-:W-:Y:S05]  /*5e80*/  @P1 BRA `(.L_x_2184) ;  /* 0x0000000000081947 */ /* 0x002fea0003800000 */
[----:B------:R-:W1:Y:S02]  /*5e90*/  SYNCS.PHASECHK.TRANS64.TRYWAIT P1, [UR10+0x16830], R0 ;  /* 0x01683000ff0075a7 */ /* 0x000e64000802014a */
[----:B-1----:R-:W-:Y:S05]  /*5ea0*/  @!P1 BRA `(.L_x_2187) ;  /* 0x0000007400109947 */ /* 0x002fea0003800000 */
.L_x_2184:
        /* <DEDUP_REMOVED lines=26> */
.L_x_2189:
[----:B------:R-:W-:Y:S01]  /*6050*/  ULEA UR10, UR6, UR42, 0x3 ;  /* 0x0000002a060a7291 */ /* 0x000fe2000f8e183f */
[----:B01----:R-:W-:-:S05]  /*6060*/  IMAD.U32 R0, RZ, RZ, UR7 ;  /* 0x00000007ff007e24 */ /* 0x003fca000f8e00ff */
[----:B------:R-:W-:-:S04]  /*6070*/  SHF.L.U32 R0, R0, 0x1f, RZ ;  /* 0x0000001f00007819 */ /* 0x000fc800000006ff */
[----:B------:R0:W1:Y:S01]  /*6080*/  SYNCS.PHASECHK.TRANS64.TRYWAIT P1, [UR10+0x16850], R0 ;  /* 0x01685000ff0075a7 */ /* 0x000062000802014a */
[----:B------:R-:W-:Y:S05]  /*6090*/  @!P0 BRA `(.L_x_2190) ;  /* 0x0000000000048947 */ /* 0x000fea0003800000 */
[----:B------:R-:W-:Y:S01]  /*60a0*/  BPT.TRAP 0x1 ;  /* 0x000000040000795c */ /* 0x000fe20000300000 */
.L_x_2190:
[----:B-1----:R-:W-:Y:S05]  /*60b0*/  @P1 BRA `(.L_x_2188) ;  /* 0x0000000000081947 */ /* 0x002fea0003800000 */
[----:B------:R-:W1:Y:S02]  /*60c0*/  SYNCS.PHASECHK.TRANS64.TRYWAIT P1, [UR10+0x16850], R0 ;  /* 0x01685000ff0075a7 */ /* 0x000e64000802014a */
[----:B-1----:R-:W-:Y:S05]  /*60d0*/  @!P1 BRA `(.L_x_2191) ;  /* 0x00000070009c9947 */ /* 0x002fea0003800000 */
.L_x_2188:
[----:B------:R-:W-:Y:S01]  /*60e0*/  UIADD3 UR7, UR42, 0x400, URZ ;  /* 0x000004002a077890 */ /* 0x000fe2000fffe03f */
[----:B------:R-:W-:Y:S01]  /*60f0*/  WARPGROUP.ARRIVE ;  /* 0x00000000000079c5 */ /* 0x000fe20000000000 */
[----:B------:R-:W-:Y:S01]  /*6100*/  UMOV UR11, 0x40000040 ;  /* 0x40000040000b7882 */ /* 0x000fe20000000000 */
[----:B------:R-:W-:Y:S01]  /*6110*/  UMOV UR15, 0x40000040 ;  /* 0x40000040000f7882 */ /* 0x000fe20000000000 */
[----:B------:R-:W-:-:S04]  /*6120*/  USHF.R.U32.HI UR7, URZ, 0x4, UR7 ;  /* 0x000000043f077899 */ /* 0x000fc80008011607 */
[----:B------:R-:W-:-:S04]  /*6130*/  ULOP3.LUT UR7, UR7, 0x3fff, URZ, 0xc0, !UPT ;  /* 0x00003fff07077892 */ /* 0x000fc8000f8ec03f */
[----:B------:R-:W-:-:S04]  /*6140*/  ULEA UR10, UR6, UR7, 0xa ;  /* 0x00000007060a7291 */ /* 0x000fc8000f8e503f */
[----:B------:R-:W-:-:S05]  /*6150*/  UIADD3 UR14, UR10, 0x80, URZ ;  /* 0x000000800a0e7890 */ /* 0x000fca000fffe03f */
[----:B------:R-:W-:Y:S01]  /*6160*/  HGMMA.64x64x16.F32.BF16 R88, R148, gdesc[UR8].tnspB, R88, gsb0 ;  /* 0x40e0000894587df0 */ /* 0x000fe20008001858 */
[----:B------:R-:W-:Y:S02]  /*6170*/  UMOV UR11, 0x40000040 ;  /* 0x40000040000b7882 */ /* 0x000fe40000000000 */
        /* <DEDUP_REMOVED lines=28> */
[----:B------:R-:W-:Y:S03]  /*6340*/  HGMMA.64x64x16.F32.BF16 R88, R124, gdesc[UR12].tnspB, R88, gsb0 ;  /* 0x40e0000c7c587df0 */ /* 0x000fe60008001858 */
[----:B------:R-:W-:Y:S02]  /*6350*/  WARPGROUP.DEPBAR.LE gsb0, 0x0 ;  /* 0x00008000000079c5 */ /* 0x000fe40000010000 */
[----:B------:R-:W-:-:S06]  /*6360*/  WARPGROUP.ARRIVE ;  /* 0x00000000000079c5 */ /* 0x000fcc0000000000 */
[----:B------:R-:W-:Y:S03]  /*6370*/  HGMMA.64x64x16.F32.BF16 R88, R120, gdesc[UR8].tnspB, R88, gsb0 ;  /* 0x40e0000878587df0 */ /* 0x000fe60008001858 */
[----:B------:R-:W-:Y:S02]  /*6380*/  WARPGROUP.DEPBAR.LE gsb0, 0x0 ;  /* 0x00008000000079c5 */ /* 0x000fe40000010000 */
[----:B------:R2:W-:Y:S06]  /*6390*/  BAR.ARV R9, 0x100 ;  /* 0x000400090000751d */ /* 0x0005ec0000002000 */
[----:B------:R-:W-:Y:S05]  /*63a0*/  @!P0 BRA `(.L_x_2192) ;  /* 0x0000000000048947 */ /* 0x000fea0003800000 */
[----:B------:R-:W-:Y:S01]  /*63b0*/  BPT.TRAP 0x1 ;  /* 0x000000040000795c */ /* 0x000fe20000300000 */
.L_x_2192:
[----:B01----:R-:W-:Y:S01]  /*63c0*/  FMNMX.FTZ R0, R24, R5, !PT ;  /* 0x0000000518007209 */ /* 0x003fe20007810000 */
        /* <DEDUP_REMOVED lines=67> */
[----:B------:R-:W0:Y:S02]  /*6800*/  LDC R0, c[0x0][0x988] ;  /* 0x00026200ff007b82 */ /* 0x000e240000000800 */
[----:B------:R-:W1:Y:S04]  /*6810*/  SHFL.BFLY PT, R11, R10, 0x2, 0x1f ;  /* 0x0c401f000a0b7f89 */ /* 0x000e6800000e0000 */
[----:B------:R-:W3:Y:S01]  /*6820*/  SHFL.BFLY PT, R15, R12, 0x2, 0x1f ;  /* 0x0c401f000c0f7f89 */ /* 0x000ee200000e0000 */
[----:B-1----:R-:W-:-:S02]  /*6830*/  FMNMX.FTZ R13, R10, R11, !PT ;  /* 0x0000000b0a0d7209 */ /* 0x002fc40007810000 */
[----:B---3--:R-:W-:-:S03]  /*6840*/  FMNMX.FTZ R15, R12, R15, !PT ;  /* 0x0000000f0c0f7209 */ /* 0x008fc60007810000 */
[----:B------:R-:W1:Y:S04]  /*6850*/  SHFL.BFLY PT, R2, R13, 0x1, 0x1f ;  /* 0x0c201f000d027f89 */ /* 0x000e6800000e0000 */
[----:B------:R-:W3:Y:S01]  /*6860*/  SHFL.BFLY PT, R14, R15, 0x1, 0x1f ;  /* 0x0c201f000f0e7f89 */ /* 0x000ee200000e0000 */
[----:B-1----:R-:W-:Y:S02]  /*6870*/  FMNMX.FTZ R2, R13, R2, !PT ;  /* 0x000000020d027209 */ /* 0x002fe40007810000 */
[----:B---3--:R-:W-:-:S03]  /*6880*/  FMNMX.FTZ R11, R15, R14, !PT ;  /* 0x0000000e0f0b7209 */ /* 0x008fc60007810000 */
        /* <DEDUP_REMOVED lines=18> */
[-CC-:B------:R-:W-:Y:S01]  /*69b0*/  FFMA.FTZ R145, R34, R0.reuse, -R49.reuse ;  /* 0x0000000022917223 */ /* 0x180fe20000010831 */
        /* <DEDUP_REMOVED lines=16> */
[--C-:B------:R-:W-:Y:S01]  /*6ac0*/  FFMA.FTZ R137, R50, R0, -R49.reuse ;  /* 0x0000000032897223 */ /* 0x100fe20000010831 */
        /* <DEDUP_REMOVED lines=16> */
[----:B------:R-:W3:Y:S01]  /*6bd0*/  MUFU.EX2 R10, R10 ;  /* 0x0000000a000a7308 */ /* 0x000ee20000000800 */
        /* <DEDUP_REMOVED lines=16> */
[----:B---3--:R-:W-:Y:S01]  /*6ce0*/  FADD.FTZ R4, R10, R3 ;  /* 0x000000030a047221 */ /* 0x008fe20000010000 */
[-CC-:B------:R-:W-:Y:S01]  /*6cf0*/  FFMA.FTZ R129, R66, R0.reuse, -R49.reuse ;  /* 0x0000000042817223 */ /* 0x180fe20000010831 */
[-CC-:B------:R-:W-:Y:S01]  /*6d00*/  FFMA.FTZ R131, R70, R0.reuse, -R49.reuse ;  /* 0x0000000046837223 */ /* 0x180fe20000010831 */
[----:B------:R-:W-:-:S04]  /*6d10*/  FFMA.FTZ R86, R86, R0, -R49 ;  /* 0x0000000056567223 */ /* 0x000fc80000010831 */
[----:B------:R-:W3:Y:S01]  /*6d20*/  MUFU.EX2 R125, R125 ;  /* 0x0000007d007d7308 */ /* 0x000ee20000000800 */
[----:B-1----:R-:W-:-:S07]  /*6d30*/  FADD.FTZ R34, R150, R27 ;  /* 0x0000001b96227221 */ /* 0x002fce0000010000 */
[----:B------:R-:W1:Y:S01]  /*6d40*/  MUFU.EX2 R12, R12 ;  /* 0x0000000c000c7308 */ /* 0x000e620000000800 */
[----:B0-----:R-:W-:-:S07]  /*6d50*/  FADD.FTZ R3, R151, R4 ;  /* 0x0000000497037221 */ /* 0x001fce0000010000 */
[----:B------:R-:W0:Y:S01]  /*6d60*/  MUFU.EX2 R144, R144 ;  /* 0x0000009000907308 */ /* 0x000e220000000800 */
[----:B---3--:R-:W-:-:S07]  /*6d70*/  FADD.FTZ R27, R125, R34 ;  /* 0x000000227d1b7221 */ /* 0x008fce0000010000 */
[----:B------:R-:W3:Y:S01]  /*6d80*/  MUFU.EX2 R145, R145 ;  /* 0x0000009100917308 */ /* 0x000ee20000000800 */
[----:B-1----:R-:W-:-:S07]  /*6d90*/  FADD.FTZ R4, R12, R3 ;  /* 0x000000030c047221 */ /* 0x002fce0000010000 */
[----:B------:R-:W1:Y:S01]  /*6da0*/  MUFU.EX2 R123, R123 ;  /* 0x0000007b007b7308 */ /* 0x000e620000000800 */
[----:B0-----:R-:W-:-:S07]  /*6db0*/  FADD.FTZ R34, R144, R27 ;  /* 0x0000001b90227221 */ /* 0x001fce0000010000 */
[----:B------:R-:W0:Y:S01]  /*6dc0*/  MUFU.EX2 R14, R14 ;  /* 0x0000000e000e7308 */ /* 0x000e220000000800 */
[----:B---3--:R-:W-:-:S07]  /*6dd0*/  FADD.FTZ R3, R145, R4 ;  /* 0x0000000491037221 */ /* 0x008fce0000010000 */
[----:B------:R-:W3:Y:S01]  /*6de0*/  MUFU.EX2 R146, R146 ;  /* 0x0000009200927308 */ /* 0x000ee20000000800 */
[----:B-1----:R-:W-:Y:S01]  /*6df0*/  FADD.FTZ R27, R123, R34 ;  /* 0x000000227b1b7221 */ /* 0x002fe20000010000 */
[----:B------:R-:W-:-:S06]  /*6e00*/  FFMA.FTZ R34, R67, R0, -R49 ;  /* 0x0000000043227223 */ /* 0x000fcc0000010831 */
        /* <DEDUP_REMOVED lines=15> */
[----:B---3--:R-:W-:Y:S01]  /*6f00*/  FADD.FTZ R27, R41, R36 ;  /* 0x00000024291b7221 */ /* 0x008fe20000010000 */
[----:B------:R-:W-:-:S06]  /*6f10*/  FFMA.FTZ R36, R71, R0, -R49 ;  /* 0x0000000047247223 */ /* 0x000fcc0000010831 */
[----:B------:R-:W3:Y:S01]  /*6f20*/  MUFU.EX2 R143, R143 ;  /* 0x0000008f008f7308 */ /* 0x000ee20000000800 */
[----:B-1----:R-:W-:-:S07]  /*6f30*/  FADD.FTZ R4, R20, R3 ;  /* 0x0000000314047221 */ /* 0x002fce0000010000 */
[----:B------:R-:W1:Y:S01]  /*6f40*/  MUFU.EX2 R37, R37 ;  /* 0x0000002500257308 */ /* 0x000e620000000800 */
[----:B0-----:R-:W-:Y:S01]  /*6f50*/  FADD.FTZ R38, R142, R27 ;  /* 0x0000001b8e267221 */ /* 0x001fe20000010000 */
[----:B------:R-:W-:-:S06]  /*6f60*/  FFMA.FTZ R27, R74, R0, -R49 ;  /* 0x000000004a1b7223 */ /* 0x000fcc0000010831 */
        /* <DEDUP_REMOVED lines=48> */
[-CC-:B------:R-:W-:Y:S01]  /*7270*/  FFMA.FTZ R42, R83, R0.reuse, -R49.reuse ;  /* 0x00000000532a7223 */ /* 0x180fe20000010831 */
[----:B------:R-:W-:-:S05]  /*7280*/  FFMA.FTZ R49, R87, R0, -R49 ;  /* 0x0000000057317223 */ /* 0x000fca0000010831 */
        /* <DEDUP_REMOVED lines=38> */
[----:B0-----:R-:W-:-:S03]  /*74f0*/  FADD.FTZ R4, R45, R4 ;  /* 0x000000042d047221 */ /* 0x001fc60000010000 */
[----:B---3--:R-:W-:Y:S01]  /*7500*/  FADD.FTZ R3, R49, R3 ;  /* 0x0000000331037221 */ /* 0x008fe20000010000 */
[----:B------:R-:W-:Y:S06]  /*7510*/  @!P0 BRA `(.L_x_2193) ;  /* 0x0000000000048947 */ /* 0x000fec0003800000 */
[----:B------:R-:W-:Y:S01]  /*7520*/  BPT.TRAP 0x1 ;  /* 0x000000040000795c */ /* 0x000fe20000300000 */
.L_x_2193:
        /* <DEDUP_REMOVED lines=76> */
[----:B------:R-:W-:Y:S06]  /*79f0*/  @P1 BRA `(.L_x_2194) ;  /* 0xffffffe000e41947 */ /* 0x000fec000383ffff */
.L_x_2183:
[----:B------:R-:W-:Y:S06]  /*7a00*/  BAR.ARV 0x8, 0x200 ;  /* 0x0208000000007b1d */ /* 0x000fec0000002000 */
[----:B------:R-:W-:Y:S05]  /*7a10*/  @!P0 BRA `(.L_x_2195) ;  /* 0x0000000000048947 */ /* 0x000fea0003800000 */
[----:B------:R-:W-:Y:S01]  /*7a20*/  BPT.TRAP 0x1 ;  /* 0x000000040000795c */ /* 0x000fe20000300000 */
.L_x_2195:
[----:B------:R-:W-:Y:S01]  /*7a30*/  ULEA UR7, UR4, UR42, 0x3 ;  /* 0x0000002a04077291 */ /* 0x000fe2000f8e183f */
[----:B------:R-:W-:-:S05]  /*7a40*/  IMAD.U32 R5, RZ, RZ, UR5 ;  /* 0x00000005ff057e24 */ /* 0x000fca000f8e00ff */
[----:B------:R-:W-:-:S04]  /*7a50*/  SHF.L.U32 R5, R5, 0x1f, RZ ;  /* 0x0000001f05057819 */ /* 0x000fc800000006ff */
[----:B------:R0:W1:Y:S01]  /*7a60*/  SYNCS.PHASECHK.TRANS64.TRYWAIT P1, [UR7+0x16850], R5 ;  /* 0x01685005ff0075a7 */ /* 0x0000620008020147 */
[----:B------:R-:W-:Y:S05]  /*7a70*/  @!P0 BRA `(.L_x_2196) ;  /* 0x0000000000048947 */ /* 0x000fea0003800000 */
[----:B------:R-:W-:Y:S01]  /*7a80*/  BPT.TRAP 0x1 ;  /* 0x000000040000795c */ /* 0x000fe20000300000 */
.L_x_2196:
[----:B-1----:R-:W-:Y:S05]  /*7a90*/  @P1 BRA `(.L_x_2197) ;  /* 0x0000000000081947 */ /* 0x002fea0003800000 */
[----:B------:R-:W1:Y:S02]  /*7aa0*/  SYNCS.PHASECHK.TRANS64.TRYWAIT P1, [UR7+0x16850], R5 ;  /* 0x01685005ff0075a7 */ /* 0x000e640008020147 */
[----:B-1----:R-:W-:Y:S05]  /*7ab0*/  @!P1 BRA `(.L_x_2198) ;  /* 0x00000058003c9947 */ /* 0x002fea0003800000 */
.L_x_2197:
[----:B------:R-:W-:Y:S01]  /*7ac0*/  UIADD3 UR42, UR42, 0x400, URZ ;  /* 0x000004002a2a7890 */ /* 0x000fe2000fffe03f */
[----:B------:R-:W-:Y:S01]  /*7ad0*/  WARPGROUP.ARRIVE ;  /* 0x00000000000079c5 */ /* 0x000fe20000000000 */
[----:B------:R-:W-:Y:S01]  /*7ae0*/  UMOV UR11, 0x40000040 ;  /* 0x40000040000b7882 */ /* 0x000fe20000000000 */
[----:B01----:R-:W0:Y:S01]  /*7af0*/  SHFL.BFLY PT, R5, R4, 0x2, 0x1f ;  /* 0x0c401f0004057f89 */ /* 0x003e2200000e0000 */
[----:B------:R-:W-:-:S03]  /*7b00*/  USHF.R.U32.HI UR42, URZ, 0x4, UR42 ;  /* 0x000000043f2a7899 */ /* 0x000fc6000801162a */
[----:B------:R-:W1:Y:S01]  /*7b10*/  SHFL.BFLY PT, R6, R3, 0x2, 0x1f ;  /* 0x0c401f0003067f89 */ /* 0x000e6200000e0000 */
[----:B------:R-:W-:-:S04]  /*7b20*/  ULOP3.LUT UR42, UR42, 0x3fff, URZ, 0xc0, !UPT ;  /* 0x00003fff2a2a7892 */ /* 0x000fc8000f8ec03f */
[----:B------:R-:W-:-:S04]  /*7b30*/  ULEA UR4, UR4, UR42, 0xa ;  /* 0x0000002a04047291 */ /* 0x000fc8000f8e503f */
[----:B------:R-:W-:-:S03]  /*7b40*/  UIADD3 UR6, UR4, 0x80, URZ ;  /* 0x0000008004067890 */ /* 0x000fc6000fffe03f */
[----:B------:R-:W-:Y:S02]  /*7b50*/  UMOV UR10, UR4 ;  /* 0x00000004000a7c82 */ /* 0x000fe40008000000 */
[----:B------:R-:W-:Y:S01]  /*7b60*/  HGMMA.64x64x16.F32.BF16 R88, R148, gdesc[UR8].tnspB, R88, gsb0 ;  /* 0x40e0000894587df0 */ /* 0x000fe20008001858 */
[----:B------:R-:W-:Y:S01]  /*7b70*/  UMOV UR11, 0x40000040 ;  /* 0x40000040000b7882 */ /* 0x000fe20000000000 */
[----:B------:R-:W-:Y:S01]  /*7b80*/  UMOV UR10, UR6 ;  /* 0x00000006000a7c82 */ /* 0x000fe20008000000 */
[----:B------:R-:W-:Y:S01]  /*7b90*/  UIADD3 UR6, UR4, 0x100, URZ ;  /* 0x0000010004067890 */ /* 0x000fe2000fffe03f */
[----:B0-----:R-:W-:Y:S01]  /*7ba0*/  FADD.FTZ R5, R5, R4 ;  /* 0x0000000405057221 */ /* 0x001fe20000010000 */
[----:B------:R-:W-:Y:S02]  /*7bb0*/  IMAD.MOV.U32 R4, RZ, RZ, -0x800000 ;  /* 0xff800000ff047424 */ /* 0x000fe400078e00ff */
[----:B-1----:R-:W-:Y:S01]  /*7bc0*/  FADD.FTZ R7, R6, R3 ;  /* 0x0000000306077221 */ /* 0x002fe20000010000 */
[----:B------:R-:W-:Y:S01]  /*7bd0*/  IMAD.MOV.U32 R3, RZ, RZ, -0x800000 ;  /* 0xff800000ff037424 */ /* 0x000fe200078e00ff */
[----:B------:R-:W0:Y:S04]  /*7be0*/  SHFL.BFLY PT, R6, R5, 0x1, 0x1f ;  /* 0x0c201f0005067f89 */ /* 0x000e2800000e0000 */
[----:B------:R-:W1:Y:S01]  /*7bf0*/  SHFL.BFLY PT, R8, R7, 0x1, 0x1f ;  /* 0x0c201f0007087f89 */ /* 0x000e6200000e0000 */
[----:B0-----:R-:W-:Y:S01]  /*7c00*/  FADD.FTZ R10, R5, R6 ;  /* 0x00000006050a7221 */ /* 0x001fe20000010000 */
[----:B-1----:R-:W-:-:S04]  /*7c10*/  FADD.FTZ R12, R7, R8 ;  /* 0x00000008070c7221 */ /* 0x002fc80000010000 */
[----:B------:R-:W-:Y:S02]  /*7c20*/  FSETP.NE.FTZ.AND P1, PT, R10, RZ, PT ;  /* 0x000000ff0a00720b */ /* 0x000fe40003f35000 */
[----:B------:R-:W-:Y:S02]  /*7c30*/  CS2R R6, SRZ ;  /* 0x0000000000067805 */ /* 0x000fe4000001ff00 */
[----:B------:R-:W-:-:S09]  /*7c40*/  FSETP.NE.FTZ.AND P2, PT, R12, RZ, PT ;  /* 0x000000ff0c00720b */ /* 0x000fd20003f55000 */
[----:B------:R-:W0:Y:S01]  /*7c50*/  @P1 MUFU.LG2 R8, R10 ;  /* 0x0000000a00081308 */ /* 0x000e220000000c00 */
[----:B------:R-:W-:-:S03]  /*7c60*/  @P1 FMUL.FTZ R5, R0, 0.69314718246459960938 ;  /* 0x3f31721800051820 */ /* 0x000fc60000410000 */
[----:B------:R-:W-:-:S04]  /*7c70*/  @P2 FMUL.FTZ R13, R0, 0.69314718246459960938 ;  /* 0x3f317218000d2820 */ /* 0x000fc80000410000 */
[----:B--2---:R-:W1:Y:S08]  /*7c80*/  @P2 MUFU.LG2 R9, R12 ;  /* 0x0000000c00092308 */ /* 0x004e700000000c00 */
        /* <DEDUP_REMOVED lines=47> */
.L_x_2199:
        /* <DEDUP_REMOVED lines=36> */
.L_x_2163:
        /* <DEDUP_REMOVED lines=17> */
[----:B------:R-:W-:Y:S01]  /*82d0*/  IADD3 R23, R22, -R7, RZ ;  /* 0x8000000716177210 */ /* 0x000fe20007ffe0ff */
[----:B------:R-:W3:Y:S01]  /*82e0*/  LDC.64 R10, c[0x0][0xbd8] ;  /* 0x0002f600ff0a7b82 */ /* 0x000ee20000000a00 */
[----:B------:R-:W-:Y:S01]  /*82f0*/  LOP3.LUT R9, R5, 0xfffffffc, RZ, 0xc0, !PT ;  /* 0xfffffffc05097812 */ /* 0x000fe200078ec0ff */
[----:B------:R-:W-:Y:S01]  /*8300*/  IMAD.HI R2, R0, 0x55555556, RZ ;  /* 0x5555555600027827 */ /* 0x000fe200078e02ff */
[----:B------:R-:W-:Y:S01]  /*8310*/  SHF.R.S32.HI R6, RZ, 0x1f, R23 ;  /* 0x0000001fff067819 */ /* 0x000fe20000011417 */
[----:B------:R-:W-:Y:S02]  /*8320*/  UIADD3 UR6, UR5, UR6, URZ ;  /* 0x0000000605067290 */ /* 0x000fe4000fffe03f */
[----:B------:R-:W-:Y:S01]  /*8330*/  IMAD.IADD R22, R22, 0x1, -R9 ;  /* 0x0000000116167824 */ /* 0x000fe200078e0a09 */
[----:B------:R-:W-:Y:S01]  /*8340*/  LEA.HI R24, R6, R23, RZ, 0x2 ;  /* 0x0000001706187211 */ /* 0x000fe200078f10ff */
[----:B------:R-:W4:Y:S01]  /*8350*/  S2UR UR11, SR_CTAID.Y ;  /* 0x00000000000b79c3 */ /* 0x000f220000002600 */
[----:B0-----:R-:W-:Y:S01]  /*8360*/  ISETP.NE.AND P0, PT, R17, 0x1, PT ;  /* 0x000000011100780c */ /* 0x001fe20003f05270 */
[----:B------:R-:W-:Y:S01]  /*8370*/  ULDC.64 UR8, c[0x0][0xb38] ;  /* 0x0002ce0000087ab9 */ /* 0x000fe20000000a00 */
[--C-:B------:R-:W-:Y:S01]  /*8380*/  SHF.R.S32.HI R7, RZ, 0x2, R24.reuse ;  /* 0x00000002ff077819 */ /* 0x100fe20000011418 */
[----:B------:R-:W-:Y:S01]  /*8390*/  UIMAD UR7, UR7, UR8, URZ ;  /* 0x00000008070772a4 */ /* 0x000fe2000f8e023f */
[----:B------:R-:W-:-:S02]  /*83a0*/  SHF.R.S32.HI R8, RZ, 0x1f, R24 ;  /* 0x0000001fff087819 */ /* 0x000fc40000011418 */
[----:B------:R-:W-:Y:S01]  /*83b0*/  LEA.HI R5, R2, R2, RZ, 0x1 ;  /* 0x0000000202057211 */ /* 0x000fe200078f08ff */
[----:B------:R-:W4:Y:S01]  /*83c0*/  LDC R21, c[0x0][0xc50] ;  /* 0x00031400ff157b82 */ /* 0x000f220000000800 */
[----:B------:R-:W-:Y:S01]  /*83d0*/  LEA.HI R8, R8, R7, RZ, 0x3 ;  /* 0x0000000708087211 */ /* 0x000fe200078f18ff */
[----:B--2---:R-:W-:Y:S01]  /*83e0*/  USHF.R.S32.HI UR10, URZ, 0x1f, UR12 ;  /* 0x0000001f3f0a7899 */ /* 0x004fe2000801140c */
[----:B------:R-:W-:Y:S01]  /*83f0*/  LEA.HI R6, R6, R23, RZ, 0x5 ;  /* 0x0000001706067211 */ /* 0x000fe200078f28ff */
[----:B------:R-:W-:Y:S01]  /*8400*/  IMAD R9, R5, -0x3, R0 ;  /* 0xfffffffd05097824 */ /* 0x000fe200078e0200 */
[----:B------:R-:W-:Y:S02]  /*8410*/  LOP3.LUT R8, R8, 0xfffffff8, RZ, 0xc0, !PT ;  /* 0xfffffff808087812 */ /* 0x000fe400078ec0ff */
[----:B------:R-:W-:Y:S01]  /*8420*/  SHF.R.S32.HI R5, RZ, 0x5, R6 ;  /* 0x00000005ff057819 */ /* 0x000fe20000011406 */
[----:B------:R-:W0:Y:S01]  /*8430*/  LDC.64 R14, c[0x0][0xb40] ;  /* 0x0002d000ff0e7b82 */ /* 0x000e220000000a00 */
[----:B------:R-:W-:Y:S01]  /*8440*/  LEA.HI R2, R22, R22, RZ, 0x1 ;  /* 0x0000001616027211 */ /* 0x000fe200078f08ff */
[----:B------:R-:W-:Y:S01]  /*8450*/  IMAD.IADD R0, R7, 0x1, -R8 ;  /* 0x0000000107007824 */ /* 0x000fe200078e0a08 */
[----:B------:R-:W-:Y:S01]  /*8460*/  LOP3.LUT R24, R24, 0x7ffffffc, RZ, 0xc0, !PT ;  /* 0x7ffffffc18187812 */ /* 0x000fe200078ec0ff */
[----:B------:R-:W-:Y:S01]  /*8470*/  IMAD.U32 R6, RZ, RZ, UR4 ;  /* 0x00000004ff067e24 */ /* 0x000fe2000f8e00ff */
[----:B------:R-:W-:Y:S01]  /*8480*/  LOP3.LUT R7, R2, 0x1ffffffe, RZ, 0xc0, !PT ;  /* 0x1ffffffe02077812 */ /* 0x000fe200078ec0ff */
[----:B------:R-:W-:-:S02]  /*8490*/  IMAD R0, R5, 0x10, R0 ;  /* 0x0000001005007824 */ /* 0x000fc400078e0200 */
[----:B------:R-:W2:Y:S01]  /*84a0*/  @P0 LDC R5, c[0x0][0xbec] ;  /* 0x0002fb00ff050b82 */ /* 0x000ea20000000800 */
[----:B---3--:R-:W-:Y:S02]  /*84b0*/  IMAD R8, R10, UR10, RZ ;  /* 0x0000000a0a087c24 */ /* 0x008fe4000f8e02ff */
[----:B------:R-:W-:Y:S02]  /*84c0*/  IMAD.IADD R25, R22, 0x1, -R7 ;  /* 0x0000000116197824 */ /* 0x000fe400078e0a07 */
[----:B------:R-:W-:Y:S02]  /*84d0*/  IMAD R0, R9, 0x40, R0 ;  /* 0x0000004009007824 */ /* 0x000fe400078e0200 */
[----:B------:R-:W-:Y:S01]  /*84e0*/  IMAD.U32 R7, RZ, RZ, UR5 ;  /* 0x00000005ff077e24 */ /* 0x000fe2000f8e00ff */
[----:B------:R-:W3:Y:S01]  /*84f0*/  @P0 LDC R13, c[0x0][0xbf0] ;  /* 0x0002fc00ff0d0b82 */ /* 0x000ee20000000800 */
[----:B------:R-:W-:Y:S01]  /*8500*/  IMAD.U32 R7, RZ, RZ, UR6 ;  /* 0x00000006ff077e24 */ /* 0x000fe2000f8e00ff */
[----:B------:R-:W-:Y:S01]  /*8510*/  UIMAD.WIDE.U32 UR4, UR36, UR8, URZ ;  /* 0x00000008240472a5 */ /* 0x000fe2000f8e003f */
[----:B------:R-:W-:Y:S01]  /*8520*/  IMAD R2, R25, 0x8, R0 ;  /* 0x0000000819027824 */ /* 0x000fe200078e0200 */
[----:B------:R-:W-:Y:S01]  /*8530*/  UIMAD UR6, UR36, UR9, UR7 ;  /* 0x00000009240672a4 */ /* 0x000fe2000f8e0207 */
[----:B------:R-:W-:-:S02]  /*8540*/  IMAD.WIDE.U32 R6, R10, UR12, R6 ;  /* 0x0000000c0a067c25 */ /* 0x000fc4000f8e0006 */
[----:B------:R-:W-:Y:S01]  /*8550*/  ULDC.64 UR8, c[0x0][0xb28] ;  /* 0x0002ca0000087ab9 */ /* 0x000fe20000000a00 */
[----:B------:R-:W5:Y:S01]  /*8560*/  @P0 LDC R27, c[0x0][0xbec] ;  /* 0x0002fb00ff1b0b82 */ /* 0x000f620000000800 */
[----:B-1----:R-:W-:Y:S01]  /*8570*/  IMAD R2, R19, 0xc0, R2 ;  /* 0x000000c013027824 */ /* 0x002fe200078e0202 */
[----:B------:R-:W-:Y:S01]  /*8580*/  UIADD3 UR6, UR5, UR6, URZ ;  /* 0x0000000605067290 */ /* 0x000fe2000fffe03f */
[----:B------:R-:W-:Y:S01]  /*8590*/  IMAD R11, R11, UR12, R8 ;  /* 0x0000000c0b0b7c24 */ /* 0x000fe2000f8e0208 */
[----:B------:R-:W-:Y:S01]  /*85a0*/  MOV R8, UR4 ;  /* 0x0000000400087c02 */ /* 0x000fe20008000f00 */
[----:B------:R-:W-:Y:S01]  /*85b0*/  IMAD.U32 R9, RZ, RZ, UR5 ;  /* 0x00000005ff097e24 */ /* 0x000fe2000f8e00ff */
[----:B------:R-:W-:Y:S01]  /*85c0*/  ULDC.64 UR4, c[0x0][0xbe0] ;  /* 0x0002f80000047ab9 */ /* 0x000fe20000000a00 */
[----:B0-----:R-:W-:Y:S01]  /*85d0*/  IMAD R12, R14, UR10, RZ ;  /* 0x0000000a0e0c7c24 */ /* 0x001fe2000f8e02ff */
[----:B------:R-:W0:Y:S01]  /*85e0*/  @P0 LDC R18, c[0x0][0xbf0] ;  /* 0x0002fc00ff120b82 */ /* 0x000e220000000800 */
[----:B--2---:R-:W-:-:S04]  /*85f0*/  @P0 IMAD.HI.U32 R10, R2, R5, RZ ;  /* 0x00000005020a0227 */ /* 0x004fc800078e00ff */
[----:B----4-:R-:W-:Y:S02]  /*8600*/  IMAD R21, R21, R16, UR11 ;  /* 0x0000000b15157e24 */ /* 0x010fe4000f8e0210 */
[----:B------:R-:W-:Y:S01]  /*8610*/  IMAD.U32 R9, RZ, RZ, UR6 ;  /* 0x00000006ff097e24 */ /* 0x000fe2000f8e00ff */
[----:B------:R-:W-:Y:S01]  /*8620*/  ULDC.64 UR6, c[0x0][0xb48] ;  /* 0x0002d20000067ab9 */ /* 0x000fe20000000a00 */
[----:B------:R-:W-:Y:S01]  /*8630*/  IMAD.MOV.U32 R5, RZ, RZ, R2 ;  /* 0x000000ffff057224 */ /* 0x000fe200078e0002 */
[----:B---3--:R-:W-:Y:S01]  /*8640*/  @P0 SHF.R.U32.HI R5, RZ, R13, R10 ;  /* 0x0000000dff050219 */ /* 0x008fe2000001160a */
[----:B------:R-:W-:Y:S01]  /*8650*/  IMAD R13, R15, UR12, R12 ;  /* 0x0000000c0f0d7c24 */ /* 0x000fe2000f8e020c */
[----:B------:R-:W-:Y:S01]  /*8660*/  SHF.R.S32.HI R12, RZ, 0x1f, R21 ;  /* 0x0000001fff0c7819 */ /* 0x000fe20000011415 */
[----:B------:R-:W-:-:S04]  /*8670*/  IMAD.WIDE.U32 R8, R14, UR12, R8 ;  /* 0x0000000c0e087c25 */ /* 0x000fc8000f8e0008 */
[----:B------:R-:W-:Y:S02]  /*8680*/  IMAD.IADD R7, R7, 0x1, R11 ;  /* 0x0000000107077824 */ /* 0x000fe400078e020b */
[----:B-----5:R-:W-:-:S04]  /*8690*/  @P0 IMAD.HI.U32 R27, R2, R27, RZ ;  /* 0x0000001b021b0227 */ /* 0x020fc800078e00ff */
[----:B------:R-:W-:Y:S02]  /*86a0*/  IMAD.IADD R9, R9, 0x1, R13 ;  /* 0x0000000109097824 */ /* 0x000fe400078e020d */
[----:B------:R-:W-:Y:S02]  /*86b0*/  IMAD R13, R12, UR6, RZ ;  /* 0x000000060c0d7c24 */ /* 0x000fe4000f8e02ff */
[----:B------:R-:W-:-:S04]  /*86c0*/  IMAD.WIDE.U32 R6, R21, UR4, R6 ;  /* 0x0000000415067c25 */ /* 0x000fc8000f8e0006 */
[----:B------:R-:W-:Y:S01]  /*86d0*/  IMAD.MOV.U32 R11, RZ, RZ, R2 ;  /* 0x000000ffff0b7224 */ /* 0x000fe200078e0002 */
[----:B0-----:R-:W-:Y:S01]  /*86e0*/  @P0 SHF.R.U32.HI R11, RZ, R18, R27 ;  /* 0x00000012ff0b0219 */ /* 0x001fe2000001161b */
[----:B------:R-:W-:Y:S01]  /*86f0*/  IMAD R10, R12, UR4, RZ ;  /* 0x000000040c0a7c24 */ /* 0x000fe2000f8e02ff */
[----:B------:R-:W-:Y:S01]  /*8700*/  BAR.SYNC.DEFER_BLOCKING 0x1, 0x180 ;  /* 0x0046000000007b1d */ /* 0x000fe20000010000 */
[C---:B------:R-:W-:Y:S01]  /*8710*/  IMAD R15, R21.reuse, UR7, R13 ;  /* 0x00000007150f7c24 */ /* 0x040fe2000f8e020d */
[--C-:B------:R-:W-:Y:S01]  /*8720*/  SHF.R.S32.HI R13, RZ, 0x1f, R5.reuse ;  /* 0x0000001fff0d7819 */ /* 0x100fe20000011405 */
[----:B------:R-:W-:Y:S01]  /*8730*/  IMAD R12, R21, UR5, R10 ;  /* 0x00000005150c7c24 */ /* 0x000fe2000f8e020a */
[----:B------:R-:W-:Y:S01]  /*8740*/  IADD3 R6, P0, R5, R6, RZ ;  /* 0x0000000605067210 */ /* 0x000fe20007f1e0ff */
[----:B------:R-:W-:Y:S01]  /*8750*/  IMAD.MOV R5, RZ, RZ, -R5 ;  /* 0x000000ffff057224 */ /* 0x000fe200078e0a05 */
        /* <DEDUP_REMOVED lines=9> */
[----:B------:R-:W-:Y:S01]  /*87f0*/  IMAD R10, R10, UR4, RZ ;  /* 0x000000040a0a7c24 */ /* 0x000fe2000f8e02ff */
[----:B------:R-:W-:Y:S01]  /*8800*/  IADD3 R9, R9, R15, RZ ;  /* 0x0000000f09097210 */ /* 0x000fe20007ffe0ff */
[----:B------:R-:W-:-:S04]  /*8810*/  IMAD.WIDE.U32 R6, R5, UR6, R6 ;  /* 0x0000000605067c25 */ /* 0x000fc8000f8e0006 */
[C---:B------:R-:W-:Y:S01]  /*8820*/  IMAD R15, R11.reuse, UR5, R10 ;  /* 0x000000050b0f7c24 */ /* 0x040fe2000f8e020a */
[----:B------:R-:W0:Y:S01]  /*8830*/  S2UR UR5, SR_CgaCtaId ;  /* 0x00000000000579c3 */ /* 0x000e220000008800 */
[----:B------:R-:W-:Y:S01]  /*8840*/  SHF.R.S32.HI R10, RZ, 0x1f, R13 ;  /* 0x0000001fff0a7819 */ /* 0x000fe2000001140d */
[----:B------:R-:W-:Y:S02]  /*8850*/  IMAD R2, R2, UR6, RZ ;  /* 0x0000000602027c24 */ /* 0x000fe4000f8e02ff */
[----:B------:R-:W-:Y:S01]  /*8860*/  IMAD.WIDE.U32 R8, R11, UR4, R8 ;  /* 0x000000040b087c25 */ /* 0x000fe2000f8e0008 */
[----:B------:R-:W-:-:S03]  /*8870*/  UMOV UR4, 0x400 ;  /* 0x0000040000047882 */ /* 0x000fc60000000000 */
[----:B------:R-:W-:Y:S01]  /*8880*/  IMAD R11, R5, UR7, R2 ;  /* 0x00000007050b7c24 */ /* 0x000fe2000f8e0202 */
[----:B------:R-:W-:Y:S01]  /*8890*/  ULDC.64 UR6, c[0x0][0xba8] ;  /* 0x0002ea0000067ab9 */ /* 0x000fe20000000a00 */
        /* <DEDUP_REMOVED lines=8> */
[----:B------:R-:W-:-:S02]  /*8920*/  LEA.HI.X R10, R6, UR7, R7, 0x2, P0 ;  /* 0x00000007060a7c11 */ /* 0x000fc400080f1407 */
[----:B------:R-:W-:Y:S01]  /*8930*/  IMAD.IADD R5, R9, 0x1, R5 ;  /* 0x0000000109057824 */ /* 0x000fe200078e0205 */
[C---:B------:R-:W-:Y:S01]  /*8940*/  LEA R18, P1, R8.reuse, UR8, 0x2 ;  /* 0x0000000808127c11 */ /* 0x040fe2000f8210ff */
[----:B------:R-:W-:Y:S01]  /*8950*/  SHFL.IDX PT, R6, R2, RZ, 0x1c1f ;  /* 0x001c1fff02067589 */ /* 0x000fe200000e0000 */
[----:B------:R-:W-:Y:S01]  /*8960*/  IMAD R0, R19, 0xc0, R0 ;  /* 0x000000c013007824 */ /* 0x000fe200078e0200 */
[----:B0-----:R-:W-:Y:S01]  /*8970*/  ULEA UR4, UR5, UR4, 0x18 ;  /* 0x0000000405047291 */ /* 0x001fe2000f8ec03f */
[----:B------:R-:W-:Y:S01]  /*8980*/  LEA.HI.X R20, R8, UR9, R5, 0x2, P1 ;  /* 0x0000000908147c11 */ /* 0x000fe200088f1405 */
[----:B------:R-:W0:Y:S01]  /*8990*/  SHFL.IDX PT, R7, R10, RZ, 0x1c1f ;  /* 0x001c1fff0a077589 */ /* 0x000e2200000e0000 */
[----:B------:R-:W-:Y:S01]  /*89a0*/  IMAD R17, R17, UR6, RZ ;  /* 0x0000000611117c24 */ /* 0x000fe2000f8e02ff */
[C---:B------:R-:W-:Y:S01]  /*89b0*/  LOP3.LUT P0, RZ, R23.reuse, 0x3, RZ, 0xc0, !PT ;  /* 0x0000000317ff7812 */ /* 0x040fe2000780c0ff */
[C---:B------:R-:W-:Y:S01]  /*89c0*/  VIADD R16, R0.reuse, 0x8 ;  /* 0x0000000800107836 */ /* 0x040fe20000000000 */
[----:B------:R-:W-:Y:S01]  /*89d0*/  SHFL.IDX PT, R8, R2, 0x1, 0x1c1f ;  /* 0x003c1f0002087f89 */ /* 0x000fe200000e0000 */
[----:B------:R-:W-:Y:S01]  /*89e0*/  UIADD3 UR4, UR4, 0x16820, URZ ;  /* 0x0001682004047890 */ /* 0x000fe2000fffe03f */
[-C--:B------:R-:W-:Y:S01]  /*89f0*/  ISETP.GE.OR P1, PT, R0, R17.reuse, P0 ;  /* 0x000000110000720c */ /* 0x080fe20000726670 */
[----:B------:R-:W-:Y:S01]  /*8a00*/  IMAD.IADD R19, R23, 0x1, -R24 ;  /* 0x0000000117137824 */ /* 0x000fe200078e0a18 */
[----:B------:R-:W1:Y:S01]  /*8a10*/  SHFL.IDX PT, R9, R10, 0x1, 0x1c1f ;  /* 0x003c1f000a097f89 */ /* 0x000e6200000e0000 */
[-C--:B------:R-:W-:Y:S01]  /*8a20*/  ISETP.GE.OR P0, PT, R16, R17.reuse, P0 ;  /* 0x000000111000720c */ /* 0x080fe20000706670 */
[----:B------:R-:W-:Y:S01]  /*8a30*/  UPRMT UR4, URZ, 0x654, UR4 ;  /* 0x000006543f047896 */ /* 0x000fe20008000004 */
[----:B------:R-:W-:Y:S01]  /*8a40*/  ISETP.GE.AND P2, PT, R0, R17, PT ;  /* 0x000000110000720c */ /* 0x000fe20003f46270 */
[----:B------:R2:W3:Y:S01]  /*8a50*/  SHFL.IDX PT, R14, R18, RZ, 0x1c1f ;  /* 0x001c1fff120e7589 */ /* 0x0004e200000e0000 */
[----:B------:R-:W-:-:S03]  /*8a60*/  IMAD.SHL.U32 R19, R19, 0x2, RZ ;  /* 0x0000000213137824 */ /* 0x000fc600078e00ff */
[----:B------:R2:W4:Y:S03]  /*8a70*/  SHFL.IDX PT, R15, R20, RZ, 0x1c1f ;  /* 0x001c1fff140f7589 */ /* 0x00052600000e0000 */
[----:B------:R-:W-:Y:S01]  /*8a80*/  SYNCS.ARRIVE.TRANS64.RED.A1T0 RZ, [UR4], RZ ;  /* 0x000000ffffff79a7 */ /* 0x000fe20008100404 */
[----:B0-----:R2:W-:Y:S04]  /*8a90*/  @!P1 ST.E desc[UR38][R6.64], R4 ;  /* 0x0000000406009985 */ /* 0x0015e8000c101926 */
[----:B-1----:R2:W-:Y:S01]  /*8aa0*/  @!P0 ST.E desc[UR38][R8.64], R3 ;  /* 0x0000000308008985 */ /* 0x0025e2000c101926 */
[----:B------:R-:W-:Y:S05]  /*8ab0*/  @P2 BRA `(.L_x_2202) ;  /* 0x0000000000b82947 */ /* 0x000fea0003800000 */
[----:B------:R-:W-:Y:S01]  /*8ac0*/  ULDC UR4, c[0x0][0xac8] ;  /* 0x0002b20000047ab9 */ /* 0x000fe20000000800 */
[C---:B------:R-:W-:Y:S01]  /*8ad0*/  VIADD R0, R19.reuse, 0x8 ;  /* 0x0000000813007836 */ /* 0x040fe20000000000 */
[C---:B------:R-:W-:Y:S01]  /*8ae0*/  ISETP.GE.AND P0, PT, R19.reuse, UR4, PT ;  /* 0x0000000413007c0c */ /* 0x040fe2000bf06270 */
[C---:B--2---:R-:W-:Y:S01]  /*8af0*/  VIADD R4, R19.reuse, 0x10 ;  /* 0x0000001013047836 */ /* 0x044fe20000000000 */
[C---:B------:R-:W-:Y:S01]  /*8b00*/  IADD3 R6, R19.reuse, 0x20, RZ ;  /* 0x0000002013067810 */ /* 0x040fe20007ffe0ff */
[C---:B------:R-:W-:Y:S02]  /*8b10*/  VIADD R5, R19.reuse, 0x18 ;  /* 0x0000001813057836 */ /* 0x040fe40000000000 */
[C---:B------:R-:W-:Y:S01]  /*8b20*/  VIADD R7, R19.reuse, 0x28 ;  /* 0x0000002813077836 */ /* 0x040fe20000000000 */
[----:B------:R-:W-:Y:S01]  /*8b30*/  ISETP.GE.AND P1, PT, R4, UR4, PT ;  /* 0x0000000404007c0c */ /* 0x000fe2000bf26270 */
[----:B------:R-:W-:Y:S01]  /*8b40*/  VIADD R9, R19, 0x30 ;  /* 0x0000003013097836 */ /* 0x000fe20000000000 */
[----:B------:R-:W-:Y:S01]  /*8b50*/  ISETP.GE.AND P2, PT, R5, UR4, PT ;  /* 0x0000000405007c0c */ /* 0x000fe2000bf46270 */
[----:B------:R-:W-:Y:S01]  /*8b60*/  VIADD R11, R19, 0x38 ;  /* 0x00000038130b7836 */ /* 0x000fe20000000000 */
[----:B------:R-:W-:-:S02]  /*8b70*/  ISETP.GE.AND P3, PT, R6, UR4, PT ;  /* 0x0000000406007c0c */ /* 0x000fc4000bf66270 */
[----:B------:R-:W-:Y:S01]  /*8b80*/  ISETP.GE.AND P4, PT, R7, UR4, PT ;  /* 0x0000000407007c0c */ /* 0x000fe2000bf86270 */
[----:B---34-:R-:W-:Y:S01]  /*8b90*/  @!P0 IMAD.WIDE R2, R19, 0x4, R14 ;  /* 0x0000000413028825 */ /* 0x018fe200078e020e */
[----:B------:R-:W-:Y:S02]  /*8ba0*/  ISETP.GE.AND P5, PT, R9, UR4, PT ;  /* 0x0000000409007c0c */ /* 0x000fe4000bfa6270 */
[----:B------:R-:W-:Y:S02]  /*8bb0*/  ISETP.GE.AND P6, PT, R11, UR4, PT ;  /* 0x000000040b007c0c */ /* 0x000fe4000bfc6270 */
[----:B------:R0:W-:Y:S01]  /*8bc0*/  @!P0 ST.E.64 desc[UR38][R2.64], R88 ;  /* 0x0000005802008985 */ /* 0x0001e2000c101b26 */
[----:B------:R-:W-:Y:S02]  /*8bd0*/  ISETP.GE.AND P0, PT, R0, UR4, PT ;  /* 0x0000000400007c0c */ /* 0x000fe4000bf06270 */
[----:B------:R-:W-:Y:S02]  /*8be0*/  @!P1 LEA.HI R4, R4, R4, RZ, 0x1 ;  /* 0x0000000404049211 */ /* 0x000fe400078f08ff */
[----:B------:R-:W-:-:S02]  /*8bf0*/  @!P3 LEA.HI R6, R6, R6, RZ, 0x1 ;  /* 0x000000060606b211 */ /* 0x000fc400078f08ff */
[----:B------:R-:W-:Y:S02]  /*8c00*/  @!P4 LEA.HI R8, R7, R7, RZ, 0x1 ;  /* 0x000000070708c211 */ /* 0x000fe400078f08ff */
[----:B------:R-:W-:Y:S02]  /*8c10*/  @!P5 LEA.HI R10, R9, R9, RZ, 0x1 ;  /* 0x00000009090ad211 */ /* 0x000fe400078f08ff */
[----:B------:R-:W-:Y:S02]  /*8c20*/  @!P6 LEA.HI R12, R11, R11, RZ, 0x1 ;  /* 0x0000000b0b0ce211 */ /* 0x000fe400078f08ff */
[----:B------:R-:W-:Y:S02]  /*8c30*/  @!P3 LOP3.LUT R9, R6, 0xfffffffe, RZ, 0xc0, !PT ;  /* 0xfffffffe0609b812 */ /* 0x000fe400078ec0ff */
[----:B------:R-:W-:Y:S02]  /*8c40*/  @!P0 LEA.HI R0, R0, R0, RZ, 0x1 ;  /* 0x0000000000008211 */ /* 0x000fe400078f08ff */
[----:B0-----:R-:W-:-:S02]  /*8c50*/  @!P2 LEA.HI R2, R5, R5, RZ, 0x1 ;  /* 0x000000050502a211 */ /* 0x001fc400078f08ff */
[----:B------:R-:W-:Y:S02]  /*8c60*/  @!P0 LOP3.LUT R3, R0, 0xfffffffe, RZ, 0xc0, !PT ;  /* 0xfffffffe00038812 */ /* 0x000fe400078ec0ff */
[----:B------:R-:W-:Y:S02]  /*8c70*/  @!P1 LOP3.LUT R5, R4, 0xfffffffe, RZ, 0xc0, !PT ;  /* 0xfffffffe04059812 */ /* 0x000fe400078ec0ff */
[----:B------:R-:W-:Y:S01]  /*8c80*/  @!P2 LOP3.LUT R7, R2, 0xfffffffe, RZ, 0xc0, !PT ;  /* 0xfffffffe0207a812 */ /* 0x000fe200078ec0ff */
[--C-:B------:R-:W-:Y:S01]  /*8c90*/  @!P0 IMAD.WIDE R2, R3, 0x4, R14.reuse ;  /* 0x0000000403028825 */ /* 0x100fe200078e020e */
[----:B------:R-:W-:Y:S02]  /*8ca0*/  @!P4 LOP3.LUT R11, R8, 0xfffffffe, RZ, 0xc0, !PT ;  /* 0xfffffffe080bc812 */ /* 0x000fe400078ec0ff */
[----:B------:R-:W-:Y:S01]  /*8cb0*/  @!P5 LOP3.LUT R13, R10, 0xfffffffe, RZ, 0xc0, !PT ;  /* 0xfffffffe0a0dd812 */ /* 0x000fe200078ec0ff */
[--C-:B------:R-:W-:Y:S01]  /*8cc0*/  @!P1 IMAD.WIDE R4, R5, 0x4, R14.reuse ;  /* 0x0000000405049825 */ /* 0x100fe200078e020e */
[----:B------:R-:W-:Y:S01]  /*8cd0*/  @!P6 LOP3.LUT R21, R12, 0xfffffffe, RZ, 0xc0, !PT ;  /* 0xfffffffe0c15e812 */ /* 0x000fe200078ec0ff */
        /* <DEDUP_REMOVED lines=8> */
[----:B------:R0:W-:Y:S02]  /*8d60*/  @!P4 ST.E.64 desc[UR38][R10.64], R108 ;  /* 0x0000006c0a00c985 */ /* 0x0001e4000c101b26 */
[----:B------:R-:W-:Y:S02]  /*8d70*/  @!P6 IMAD.WIDE R14, R21, 0x4, R14 ;  /* 0x00000004150ee825 */ /* 0x000fe400078e020e */
[----:B------:R0:W-:Y:S04]  /*8d80*/  @!P5 ST.E.64 desc[UR38][R12.64], R112 ;  /* 0x000000700c00d985 */ /* 0x0001e8000c101b26 */
[----:B------:R0:W-:Y:S02]  /*8d90*/  @!P6 ST.E.64 desc[UR38][R14.64], R116 ;  /* 0x000000740e00e985 */ /* 0x0001e4000c101b26 */
.L_x_2202:
[----:B------:R-:W-:Y:S05]  /*8da0*/  BSYNC B0 ;  /* 0x0000000000007941 */ /* 0x000fea0003800000 */
.L_x_2201:
        /* <DEDUP_REMOVED lines=18> */
[C---:B01----:R-:W-:Y:S01]  /*8ed0*/  @!P0 IMAD.WIDE R2, R19.reuse, 0x4, R12 ;  /* 0x0000000413028825 */ /* 0x043fe200078e020c */
[----:B------:R-:W-:Y:S02]  /*8ee0*/  IADD3 R19, R19, 0x38, RZ ;  /* 0x0000003813137810 */ /* 0x000fe40007ffe0ff */
[----:B------:R-:W-:Y:S02]  /*8ef0*/  @!P1 LEA.HI R0, R0, R0, RZ, 0x1 ;  /* 0x0000000000009211 */ /* 0x000fe400078f08ff */
[----:B------:R-:W-:Y:S01]  /*8f00*/  @!P2 LEA.HI R6, R6, R6, RZ, 0x1 ;  /* 0x000000060606a211 */ /* 0x000fe200078f08ff */
[----:B------:R0:W-:Y:S01]  /*8f10*/  @!P0 ST.E.64 desc[UR38][R2.64], R90 ;  /* 0x0000005a02008985 */ /* 0x0001e2000c101b26 */
[----:B------:R-:W-:-:S02]  /*8f20*/  @!P1 LOP3.LUT R5, R0, 0xfffffffe, RZ, 0xc0, !PT ;  /* 0xfffffffe00059812 */ /* 0x000fc400078ec0ff */
[----:B------:R-:W-:Y:S02]  /*8f30*/  @!P3 LEA.HI R0, R7, R7, RZ, 0x1 ;  /* 0x000000070700b211 */ /* 0x000fe400078f08ff */
[----:B------:R-:W-:Y:S01]  /*8f40*/  @!P4 LEA.HI R8, R8, R8, RZ, 0x1 ;  /* 0x000000080808c211 */ /* 0x000fe200078f08ff */
[----:B------:R-:W-:Y:S01]  /*8f50*/  @!P1 IMAD.WIDE R4, R5, 0x4, R12 ;  /* 0x0000000405049825 */ /* 0x000fe200078e020c */
[----:B------:R-:W-:Y:S02]  /*8f60*/  @!P5 LEA.HI R10, R9, R9, RZ, 0x1 ;  /* 0x00000009090ad211 */ /* 0x000fe400078f08ff */
[----:B---3--:R-:W-:Y:S02]  /*8f70*/  @!P6 LEA.HI R14, R11, R11, RZ, 0x1 ;  /* 0x0000000b0b0ee211 */ /* 0x008fe400078f08ff */
[----:B------:R-:W-:Y:S01]  /*8f80*/  @!P2 LOP3.LUT R7, R6, 0xfffffffe, RZ, 0xc0, !PT ;  /* 0xfffffffe0607a812 */ /* 0x000fe200078ec0ff */
[----:B------:R1:W-:Y:S01]  /*8f90*/  @!P1 ST.E.64 desc[UR38][R4.64], R94 ;  /* 0x0000005e04009985 */ /* 0x0003e2000c101b26 */
[----:B------:R-:W-:-:S02]  /*8fa0*/  @!P3 LOP3.LUT R9, R0, 0xfffffffe, RZ, 0xc0, !PT ;  /* 0xfffffffe0009b812 */ /* 0x000fc400078ec0ff */
[----:B------:R-:W-:Y:S01]  /*8fb0*/  @!P4 LOP3.LUT R11, R8, 0xfffffffe, RZ, 0xc0, !PT ;  /* 0xfffffffe080bc812 */ /* 0x000fe200078ec0ff */
[--C-:B0-----:R-:W-:Y:S01]  /*8fc0*/  @!P2 IMAD.WIDE R2, R7, 0x4, R12.reuse ;  /* 0x000000040702a825 */ /* 0x101fe200078e020c */
[----:B----4-:R-:W-:Y:S02]  /*8fd0*/  @!P5 LOP3.LUT R15, R10, 0xfffffffe, RZ, 0xc0, !PT ;  /* 0xfffffffe0a0fd812 */ /* 0x010fe400078ec0ff */
        /* <DEDUP_REMOVED lines=17> */
.L_x_2200:
        /* <DEDUP_REMOVED lines=53> */
[----:B------:R-:W-:Y:S02]  /*9440*/  LEA R4, P0, R2, UR4, 0x2 ;  /* 0x0000000402047c11 */ /* 0x000fe4000f8010ff */
[----:B------:R-:W-:-:S04]  /*9450*/  IADD3 R3, R3, R5, RZ ;  /* 0x0000000503037210 */ /* 0x000fc80007ffe0ff */
[----:B------:R-:W-:Y:S01]  /*9460*/  LEA.HI.X R5, R2, UR5, R3, 0x2, P0 ;  /* 0x0000000502057c11 */ /* 0x000fe200080f1403 */
[----:B------:R-:W-:-:S05]  /*9470*/  IMAD.MOV.U32 R3, RZ, RZ, -0x800000 ;  /* 0xff800000ff037424 */ /* 0x000fca00078e00ff */
[----:B------:R0:W-:Y:S01]  /*9480*/  STG.E desc[UR38][R4.64], R3 ;  /* 0x0000000304007986 */ /* 0x0001e2000c101926 */
[----:B------:R-:W-:Y:S05]  /*9490*/  BRA `(.L_x_2161) ;  /* 0x0000003c002c7947 */ /* 0x000fea0003800000 */
.L_x_2159:
        /* <DEDUP_REMOVED lines=18> */
.L_x_2203:
[----:B------:R-:W-:Y:S01]  /*95c0*/  ULDC UR45, c[0x0][0xc50] ;  /* 0x00031400002d7ab9 */ /* 0x000fe20000000800 */
[----:B------:R-:W-:Y:S01]  /*95d0*/  UMOV UR42, UR6 ;  /* 0x00000006002a7c82 */ /* 0x000fe20008000000 */
[----:B------:R-:W-:-:S11]  /*95e0*/  UISETP.NE.AND UP0, UPT, UR45, 0x1, UPT ;  /* 0x000000012d00788c */ /* 0x000fd6000bf05270 */
[----:B------:R-:W-:Y:S01]  /*95f0*/  @UP0 ULDC UR4, c[0x0][0xc54] ;  /* 0x0003150000040ab9 */ /* 0x000fe20000000800 */
[----:B------:R-:W-:Y:S01]  /*9600*/  @UP0 ULDC UR7, c[0x0][0xc58] ;  /* 0x0003160000070ab9 */ /* 0x000fe20000000800 */
[----:B------:R-:W-:-:S04]  /*9610*/  UIMAD.WIDE.U32 UR4, UR6, UR4, URZ ;  /* 0x00000004060472a5 */ /* 0x000fc8000f8e003f */
[----:B------:R-:W-:-:S12]  /*9620*/  @UP0 USHF.R.U32.HI UR42, URZ, UR7, UR5 ;  /* 0x000000073f2a0299 */ /* 0x000fd80008011605 */
.L_x_2204:
        /* <DEDUP_REMOVED lines=8> */
[----:B------:R-:W-:Y:S01]  /*96b0*/  ULDC UR6, c[0x0][0x448] ;  /* 0x0001120000067ab9 */ /* 0x000fe20000000800 */
[----:B------:R-:W-:Y:S01]  /*96c0*/  ULDC.64 UR4, c[0x0][0x418] ;  /* 0x0001060000047ab9 */ /* 0x000fe20000000a00 */
[----:B------:R-:W-:-:S05]  /*96d0*/  IMAD.MOV.U32 R19, RZ, RZ, RZ ;  /* 0x000000ffff137224 */ /* 0x000fca00078e00ff */
[----:B------:R-:W1:Y:S01]  /*96e0*/  S2UR UR49, SR_CTAID.X ;  /* 0x00000000003179c3 */ /* 0x000e620000002500 */
[----:B------:R-:W-:Y:S02]  /*96f0*/  UISETP.NE.AND UP1, UPT, UR6, 0x1, UPT ;  /* 0x000000010600788c */ /* 0x000fe4000bf25270 */
[----:B------:R-:W-:Y:S01]  /*9700*/  UISETP.NE.U32.AND UP0, UPT, UR4, URZ, UPT ;  /* 0x0000003f0400728c */ /* 0x000fe2000bf05070 */
[----:B------:R-:W-:Y:S02]  /*9710*/  UMOV UR6, 0xc0 ;  /* 0x000000c000067882 */ /* 0x000fe40000000000 */
[----:B------:R-:W-:Y:S01]  /*9720*/  ULDC UR4, c[0x0][0x424] ;  /* 0x0001090000047ab9 */ /* 0x000fe20000000800 */
[----:B------:R-:W-:Y:S01]  /*9730*/  UISETP.NE.AND.EX UP0, UPT, UR5, URZ, UPT, UP0 ;  /* 0x0000003f0500728c */ /* 0x000fe2000bf05300 */
[----:B------:R-:W-:Y:S01]  /*9740*/  ULDC UR7, c[0x0][0x2f0] ;  /* 0x0000bc0000077ab9 */ /* 0x000fe20000000800 */
[----:B------:R-:W-:Y:S02]  /*9750*/  ULDC UR8, c[0x0][0x288] ;  /* 0x0000a20000087ab9 */ /* 0x000fe40000000800 */
[----:B------:R-:W-:Y:S01]  /*9760*/  USEL UR43, UR4, 0x1, UP0 ;  /* 0x00000001042b7887 */ /* 0x000fe20008000000 */
[----:B------:R-:W-:Y:S01]  /*9770*/  @UP1 ULDC UR5, c[0x0][0x44c] ;  /* 0x0001130000051ab9 */ /* 0x000fe20000000800 */
[----:B0-----:R-:W-:-:S04]  /*9780*/  ISETP.NE.U32.AND P0, PT, R2, RZ, PT ;  /* 0x000000ff0200720c */ /* 0x001fc80003f05070 */
[----:B------:R-:W-:Y:S01]  /*9790*/  ISETP.NE.AND.EX P0, PT, R3, RZ, PT, P0 ;  /* 0x000000ff0300720c */ /* 0x000fe20003f05300 */
[----:B-1----:R-:W-:Y:S02]  /*97a0*/  UIMAD UR6, UR49, UR6, 0xbf ;  /* 0x000000bf310674a4 */ /* 0x002fe4000f8e0206 */
[----:B------:R-:W-:Y:S02]  /*97b0*/  UIMAD UR43, UR43, UR7, URZ ;  /* 0x000000072b2b72a4 */ /* 0x000fe4000f8e023f */
[----:B------:R-:W-:Y:S01]  /*97c0*/  UIMAD.WIDE.U32 UR4, UR6, UR5, URZ ;  /* 0x00000005060472a5 */ /* 0x000fe2000f8e003f */
[----:B------:R-:W-:-:S03]  /*97d0*/  @UP1 ULDC UR7, c[0x0][0x450] ;  /* 0x0001140000071ab9 */ /* 0x000fc60000000800 */
[----:B------:R-:W-:-:S04]  /*97e0*/  @UP1 USHF.R.U32.HI UR6, URZ, UR7, UR5 ;  /* 0x000000073f061299 */ /* 0x000fc80008011605 */
[----:B------:R-:W0:Y:S01]  /*97f0*/  @P0 LDC.64 R2, c[0x0][0xa28] ;  /* 0x00028a00ff020b82 */ /* 0x000e220000000a00 */
[----:B------:R-:W-:Y:S02]  /*9800*/  UIADD3 UR5, UR43, 0x80, -UR8 ;  /* 0x000000802b057890 */ /* 0x000fe4000fffe808 */
[----:B------:R-:W-:Y:S02]  /*9810*/  UIADD3 UR4, UR43, 0x7f, URZ ;  /* 0x0000007f2b047890 */ /* 0x000fe4000fffe03f */
[----:B------:R-:W-:Y:S02]  /*9820*/  UIADD3 UR6, UR5, UR6, URZ ;  /* 0x0000000605067290 */ /* 0x000fe4000fffe03f */
[----:B------:R-:W-:Y:S02]  /*9830*/  USHF.R.S32.HI UR5, URZ, 0x1f, UR4 ;  /* 0x0000001f3f057899 */ /* 0x000fe40008011404 */
[----:B------:R-:W-:Y:S02]  /*9840*/  USHF.R.S32.HI UR7, URZ, 0x1f, UR6 ;  /* 0x0000001f3f077899 */ /* 0x000fe40008011406 */
[----:B------:R-:W-:-:S02]  /*9850*/  ULEA.HI UR5, UR5, UR4, URZ, 0x7 ;  /* 0x0000000405057291 */ /* 0x000fc4000f8f383f */
[----:B------:R-:W-:Y:S02]  /*9860*/  ULEA.HI UR7, UR7, UR6, URZ, 0x7 ;  /* 0x0000000607077291 */ /* 0x000fe4000f8f383f */
[----:B------:R-:W-:Y:S02]  /*9870*/  USHF.R.S32.HI UR44, URZ, 0x7, UR5 ;  /* 0x000000073f2c7899 */ /* 0x000fe40008011405 */
[----:B------:R-:W-:-:S04]  /*9880*/  USHF.R.S32.HI UR46, URZ, 0x7, UR7 ;  /* 0x000000073f2e7899 */ /* 0x000fc80008011407 */
[----:B------:R-:W-:Y:S02]  /*9890*/  UISETP.LT.AND UP0, UPT, UR44, UR46, UPT ;  /* 0x0000002e2c00728c */ /* 0x000fe4000bf01270 */
[----:B------:R-:W-:Y:S01]  /*98a0*/  UP2UR UR50, UPR, URZ, 0x2 ;  /* 0x000000023f327883 */ /* 0x000fe20008000000 */
[----:B0-----:R-:W-:Y:S01]  /*98b0*/  @P0 IMAD.WIDE R2, R24, 0x4, R2 ;  /* 0x0000000418020825 */ /* 0x001fe200078e0202 */
[----:B------:R-:W-:-:S04]  /*98c0*/  USEL UR11, UR44, UR46, UP0 ;  /* 0x0000002e2c0b7287 */ /* 0x000fc80008000000 */
[----:B------:R-:W-:Y:S01]  /*98d0*/  UISETP.GE.AND UP1, UPT, UR11, 0x1, UPT ;  /* 0x000000010b00788c */ /* 0x000fe2000bf26270 */
[----:B------:R0:W5:Y:S01]  /*98e0*/  @P0 LDG.E R19, desc[UR38][R2.64] ;  /* 0x0000002602130981 */ /* 0x000162000c1e1900 */
[----:B------:R-:W-:Y:S02]  /*98f0*/  USHF.R.U32.HI UR9, URZ, 0x10, UR45 ;  /* 0x000000103f097899 */ /* 0x000fe4000801162d */
[----:B------:R-:W-:Y:S02]  /*9900*/  ULOP3.LUT UR45, UR45, 0xffff, URZ, 0xc0, !UPT ;  /* 0x0000ffff2d2d7892 */ /* 0x000fe4000f8ec03f */
[----:B------:R-:W-:Y:S01]  /*9910*/  PLOP3.LUT P0, PT, PT, PT, UP1, 0x80, 0x0 ;  /* 0x000000000000781c */ /* 0x000fe20003f0f018 */
[----:B------:R-:W-:Y:S01]  /*9920*/  UISETP.NE.AND UP0, UPT, UR9, URZ, UPT ;  /* 0x0000003f0900728c */ /* 0x000fe2000bf05270 */
[----:B------:R-:W-:-:S10]  /*9930*/  UMOV UR41, URZ ;  /* 0x0000003f00297c82 */ /* 0x000fd40008000000 */
[----:B------:R-:W-:Y:S01]  /*9940*/  @!UP0 ULDC UR9, c[0x0][0x9f0] ;  /* 0x00027c0000098ab9 */ /* 0x000fe20000000800 */
[----:B0-----:R-:W-:Y:S05]  /*9950*/  @!P0 BRA `(.L_x_2206) ;  /* 0x0000000000788947 */ /* 0x001fea0003800000 */
[----:B------:R-:W-:Y:S01]  /*9960*/  IABS R2, UR9 ;  /* 0x0000000900027c13 */ /* 0x000fe20008000000 */
[----:B------:R-:W-:Y:S02]  /*9970*/  UIADD3 UR6, UR9, -0x1, UR11 ;  /* 0xffffffff09067890 */ /* 0x000fe4000fffe00b */
[----:B------:R-:W-:Y:S01]  /*9980*/  IABS R5, UR9 ;  /* 0x0000000900057c13 */ /* 0x000fe20008000000 */
[----:B------:R-:W-:Y:S01]  /*9990*/  UMOV UR4, URZ ;  /* 0x0000003f00047c82 */ /* 0x000fe20008000000 */
[----:B------:R-:W-:Y:S02]  /*99a0*/  R2UR UR10, R2 ;  /* 0x00000000020a72ca */ /* 0x000fe400000e0000 */
[----:B------:R-:W-:Y:S01]  /*99b0*/  IABS R4, UR6 ;  /* 0x0000000600047c13 */ /* 0x000fe20008000000 */
[----:B------:R-:W-:-:S03]  /*99c0*/  ULOP3.LUT UR6, UR6, UR9, URZ, 0x3c, !UPT ;  /* 0x0000000906067292 */ /* 0x000fc6000f8e3c3f */
[----:B------:R-:W-:-:S07]  /*99d0*/  R2UR UR8, R4 ;  /* 0x00000000040872ca */ /* 0x000fce00000e0000 */
        /* <DEDUP_REMOVED lines=22> */
.L_x_2206:
[----:B------:R-:W-:Y:S02]  /*9b40*/  UIMAD UR51, UR45, UR41, URZ ;  /* 0x000000292d3372a4 */ /* 0x000fe4000f8e023f */
[----:B------:R-:W-:Y:S02]  /*9b50*/  IMAD.U32 R3, RZ, RZ, UR41 ;  /* 0x00000029ff037e24 */ /* 0x000fe4000f8e00ff */
[----:B------:R-:W-:Y:S02]  /*9b60*/  IMAD.MOV.U32 R10, RZ, RZ, 0x1 ;  /* 0x00000001ff0a7424 */ /* 0x000fe400078e00ff */
[----:B------:R-:W-:-:S05]  /*9b70*/  IMAD.U32 R2, RZ, RZ, UR51 ;  /* 0x00000033ff027e24 */ /* 0x000fca000f8e00ff */
[----:B------:R-:W-:-:S04]  /*9b80*/  VIADDMNMX R2, R2, R3, UR11, PT ;  /* 0x0000000b02027e46 */ /* 0x000fc8000b800103 */
[----:B------:R-:W-:Y:S02]  /*9b90*/  R2UR UR52, R2 ;  /* 0x00000000023472ca */ /* 0x000fe400000e0000 */
[----:B------:R-:W-:-:S11]  /*9ba0*/  MOV R2, RZ ;  /* 0x000000ff00027202 */ /* 0x000fd60000000f00 */
        /* <DEDUP_REMOVED lines=14> */
[----:B------:R-:W-:Y:S01]  /*9c90*/  MOV R12, 0x1 ;  /* 0x00000001000c7802 */ /* 0x000fe20000000f00 */
        /* <DEDUP_REMOVED lines=8> */
[----:B------:R-:W-:-:S07]  /*9d20*/  IMAD.MOV.U32 R13, RZ, RZ, RZ ;  /* 0x000000ffff0d7224 */ /* 0x000fce00078e00ff */
[----:B------:R-:W-:-:S07]  /*9d30*/  LEPC R20, `(.L_x_2207) ;  /* 0x000000001014794e */ /* 0x000fce0000000000 */
[----:B0----5:R-:W-:Y:S05]  /*9d40*/  CALL.ABS.NOINC R2 ;  /* 0x0000000002007343 */ /* 0x021fea0003c00000 */
.L_x_2207:
        /* <DEDUP_REMOVED lines=20> */
.L_x_2209:
[----:B------:R0:W1:Y:S01]  /*9e90*/  LDC.64 R2, c[0x4][R16] ;  /* 0x0100000010027b82 */ /* 0x0000620000000a00 */
[----:B------:R-:W-:Y:S01]  /*9ea0*/  ULDC.64 UR4, c[0x4][0x88] ;  /* 0x0100220000047ab9 */ /* 0x000fe20000000a00 */
[----:B------:R-:W-:Y:S01]  /*9eb0*/  ULDC.64 UR6, c[0x4][0x90] ;  /* 0x0100240000067ab9 */ /* 0x000fe20000000a00 */
[----:B------:R-:W-:Y:S01]  /*9ec0*/  IMAD.U32 R4, RZ, RZ, UR4 ;  /* 0x00000004ff047e24 */ /* 0x000fe2000f8e00ff */
[----:B------:R-:W-:Y:S01]  /*9ed0*/  MOV R12, 0x1 ;  /* 0x00000001000c7802 */ /* 0x000fe20000000f00 */
[----:B------:R-:W-:Y:S01]  /*9ee0*/  IMAD.U32 R5, RZ, RZ, UR5 ;  /* 0x00000005ff057e24 */ /* 0x000fe2000f8e00ff */
[----:B------:R-:W-:Y:S01]  /*9ef0*/  ULDC.64 UR4, c[0x4][0x18] ;  /* 0x0100060000047ab9 */ /* 0x000fe20000000a00 */
[----:B------:R-:W-:Y:S02]  /*9f00*/  IMAD.U32 R6, RZ, RZ, UR6 ;  /* 0x00000006ff067e24 */ /* 0x000fe4000f8e00ff */
[----:B------:R-:W-:Y:S02]  /*9f10*/  IMAD.U32 R7, RZ, RZ, UR7 ;  /* 0x00000007ff077e24 */ /* 0x000fe4000f8e00ff */
[----:B------:R-:W-:-:S02]  /*9f20*/  IMAD.U32 R10, RZ, RZ, UR4 ;  /* 0x00000004ff0a7e24 */ /* 0x000fc4000f8e00ff */
[----:B------:R-:W-:Y:S02]  /*9f30*/  IMAD.U32 R11, RZ, RZ, UR5 ;  /* 0x00000005ff0b7e24 */ /* 0x000fe4000f8e00ff */
[----:B------:R-:W-:Y:S02]  /*9f40*/  IMAD.MOV.U32 R8, RZ, RZ, 0x70 ;  /* 0x00000070ff087424 */ /* 0x000fe400078e00ff */
[----:B0-----:R-:W-:-:S07]  /*9f50*/  IMAD.MOV.U32 R13, RZ, RZ, RZ ;  /* 0x000000ffff0d7224 */ /* 0x001fce00078e00ff */
[----:B------:R-:W-:-:S07]  /*9f60*/  LEPC R20, `(.L_x_2208) ;  /* 0x000000001014794e */ /* 0x000fce0000000000 */
[----:B-1----:R-:W-:Y:S05]  /*9f70*/  CALL.ABS.NOINC R2 ;  /* 0x0000000002007343 */ /* 0x002fea0003c00000 */
.L_x_2208:
        /* <DEDUP_REMOVED lines=8> */
[----:B------:R-:W-:Y:S01]  /*a000*/  LOP3.LUT R9, R22, 0x7f, RZ, 0xc0, !PT ;  /* 0x0000007f16097812 */ /* 0x000fe200078ec0ff */
[----:B------:R-:W-:Y:S01]  /*a010*/  IMAD.U32 R0, RZ, RZ, UR52 ;  /* 0x00000034ff007e24 */ /* 0x000fe2000f8e00ff */
[----:B-1----:R-:W-:Y:S01]  /*a020*/  ISETP.NE.AND P1, PT, R16, 0x1, PT ;  /* 0x000000011000780c */ /* 0x002fe20003f25270 */
[----:B------:R-:W-:Y:S01]  /*a030*/  IMAD.SHL.U32 R23, R22, 0x10, RZ ;  /* 0x0000001016177824 */ /* 0x000fe200078e00ff */
[----:B------:R-:W-:Y:S01]  /*a040*/  SHF.R.U32.HI R4, RZ, 0x3, R9 ;  /* 0x00000003ff047819 */ /* 0x000fe20000011609 */
[----:B------:R-:W-:Y:S02]  /*a050*/  VIADD R0, R0, 0xffffffff ;  /* 0xffffffff00007836 */ /* 0x000fe40000000000 */
[----:B------:R-:W-:Y:S01]  /*a060*/  IMAD.MOV.U32 R6, RZ, RZ, RZ ;  /* 0x000000ffff067224 */ /* 0x000fe200078e00ff */
[----:B------:R-:W-:Y:S01]  /*a070*/  LOP3.LUT R23, R23, 0x70, RZ, 0xc0, !PT ;  /* 0x0000007017177812 */ /* 0x000fe200078ec0ff */
[----:B------:R-:W-:-:S04]  /*a080*/  IMAD R4, R0, 0x80, R4 ;  /* 0x0000008000047824 */ /* 0x000fc800078e0204 */
[----:B------:R-:W-:Y:S02]  /*a090*/  IMAD.IADD R4, R23, 0x1, R4 ;  /* 0x0000000117047824 */ /* 0x000fe400078e0204 */
[----:B0-----:R-:W0:Y:S02]  /*a0a0*/  @P1 LDC R2, c[0x0][0x434] ;  /* 0x00010d00ff021b82 */ /* 0x001e240000000800 */
[C---:B-----5:R-:W-:Y:S01]  /*a0b0*/  IMAD.IADD R7, R4.reuse, 0x1, R19 ;  /* 0x0000000104077824 */ /* 0x060fe200078e0213 */
[----:B------:R-:W-:-:S04]  /*a0c0*/  ISETP.GE.AND P0, PT, R4, UR43, PT ;  /* 0x0000002b04007c0c */ /* 0x000fc8000bf06270 */
[----:B------:R-:W-:Y:S01]  /*a0d0*/  MOV R8, R7 ;  /* 0x0000000700087202 */ /* 0x000fe20000000f00 */
[----:B------:R-:W1:Y:S08]  /*a0e0*/  @P1 LDC R3, c[0x0][0x438] ;  /* 0x00010e00ff031b82 */ /* 0x000e700000000800 */
[----:B------:R-:W3:Y:S08]  /*a0f0*/  @!P0 LDC.64 R10, c[0x0][0x428] ;  /* 0x00010a00ff0a8b82 */ /* 0x000ef00000000a00 */
[----:B------:R-:W4:Y:S01]  /*a100*/  @!P0 LDC.64 R4, c[0x0][0x418] ;  /* 0x00010600ff048b82 */ /* 0x000f220000000a00 */
[----:B0-----:R-:W-:-:S05]  /*a110*/  @P1 IMAD.HI.U32 R2, R7, R2, RZ ;  /* 0x0000000207021227 */ /* 0x001fca00078e00ff */
[----:B-1----:R-:W-:-:S04]  /*a120*/  @P1 SHF.R.U32.HI R8, RZ, R3, R2 ;  /* 0x00000003ff081219 */ /* 0x002fc80000011602 */
[----:B------:R-:W-:Y:S02]  /*a130*/  @!P0 SHF.R.S32.HI R3, RZ, 0x1f, R8 ;  /* 0x0000001fff038819 */ /* 0x000fe40000011408 */
[----:B--2---:R-:W-:-:S05]  /*a140*/  SHF.R.S32.HI R29, RZ, 0x1f, R28 ;  /* 0x0000001fff1d7819 */ /* 0x004fca000001141c */
[----:B---3--:R-:W-:-:S04]  /*a150*/  @!P0 IMAD R2, R29, R10, RZ ;  /* 0x0000000a1d028224 */ /* 0x008fc800078e02ff */
[----:B------:R-:W-:Y:S02]  /*a160*/  @!P0 IMAD R11, R28, R11, R2 ;  /* 0x0000000b1c0b8224 */ /* 0x000fe400078e0202 */
[----:B------:R-:W-:-:S04]  /*a170*/  @!P0 IMAD.MOV.U32 R2, RZ, RZ, R8 ;  /* 0x000000ffff028224 */ /* 0x000fc800078e0008 */
[----:B------:R-:W-:-:S04]  /*a180*/  @!P0 IMAD.WIDE.U32 R2, R28, R10, R2 ;  /* 0x0000000a1c028225 */ /* 0x000fc800078e0002 */
[----:B------:R-:W-:Y:S01]  /*a190*/  @!P0 IMAD.IADD R3, R3, 0x1, R11 ;  /* 0x0000000103038824 */ /* 0x000fe200078e020b */
[----:B----4-:R-:W-:-:S04]  /*a1a0*/  @!P0 LEA R4, P1, R2, R4, 0x2 ;  /* 0x0000000402048211 */ /* 0x010fc800078210ff */
[----:B------:R-:W-:-:S05]  /*a1b0*/  @!P0 LEA.HI.X R5, R2, R5, R3, 0x2, P1 ;  /* 0x0000000502058211 */ /* 0x000fca00008f1403 */
[----:B------:R0:W5:Y:S01]  /*a1c0*/  @!P0 LDG.E R6, desc[UR38][R4.64] ;  /* 0x0000002604068981 */ /* 0x000162000c1e1900 */
[----:B------:R-:W-:-:S03]  /*a1d0*/  UMOV UR4, 0xffffffff ;  /* 0xffffffff00047882 */ /* 0x000fc60000000000 */
[----:B------:R-:W-:Y:S05]  /*a1e0*/  BRA.DIV UR4, `(.L_x_2210) ;  /* 0x0000003204887947 */ /* 0x000fea000b800000 */
.L_x_2250:
[----:B------:R-:W-:Y:S01]  /*a1f0*/  ULOP3.LUT UR4, UR40, 0x2, URZ, 0xfc, !UPT ;  /* 0x0000000228047892 */ /* 0x000fe2000f8efc3f */
[----:B------:R-:W-:Y:S02]  /*a200*/  IMAD.MOV R2, RZ, RZ, -R8 ;  /* 0x000000ffff027224 */ /* 0x000fe400078e0a08 */
[----:B------:R-:W-:Y:S02]  /*a210*/  IMAD.U32 R27, RZ, RZ, UR42 ;  /* 0x0000002aff1b7e24 */ /* 0x000fe4000f8e00ff */
[----:B0-----:R-:W-:Y:S02]  /*a220*/  IMAD.SHL.U32 R4, R22, 0x8, RZ ;  /* 0x0000000816047824 */ /* 0x001fe400078e00ff */
[----:B------:R-:W-:Y:S01]  /*a230*/  IMAD.U32 R3, RZ, RZ, UR4 ;  /* 0x00000004ff037e24 */ /* 0x000fe2000f8e00ff */
[----:B------:R-:W-:Y:S01]  /*a240*/  SHF.R.S32.HI R27, RZ, 0x1f, R27 ;  /* 0x0000001fff1b7819 */ /* 0x000fe2000001141b */
[----:B------:R-:W-:Y:S01]  /*a250*/  IMAD R7, R16, R2, R7 ;  /* 0x0000000210077224 */ /* 0x000fe200078e0207 */
[----:B------:R-:W-:Y:S01]  /*a260*/  LOP3.LUT R16, R4, 0x38, RZ, 0xc0, !PT ;  /* 0x0000003804107812 */ /* 0x000fe200078ec0ff */
[----:B------:R-:W-:Y:S01]  /*a270*/  IMAD.MOV.U32 R26, RZ, RZ, R0 ;  /* 0x000000ffff1a7224 */ /* 0x000fe200078e0000 */
[----:B------:R-:W-:-:S13]  /*a280*/  ISETP.NE.AND P0, PT, R3, 0x3, PT ;  /* 0x000000030300780c */ /* 0x000fda0003f05270 */
[----:B------:R-:W-:Y:S05]  /*a290*/  @!P0 BRA `(.L_x_2211) ;  /* 0x0000000000048947 */ /* 0x000fea0003800000 */
[----:B------:R-:W-:Y:S01]  /*a2a0*/  BPT.TRAP 0x1 ;  /* 0x000000040000795c */ /* 0x000fe20000300000 */
.L_x_2211:
[----:B------:R-:W-:Y:S01]  /*a2b0*/  IMAD.MOV.U32 R10, RZ, RZ, 0x1 ;  /* 0x00000001ff0a7424 */ /* 0x000fe200078e00ff */
[----:B------:R-:W-:Y:S01]  /*a2c0*/  SHF.R.S32.HI R8, RZ, 0x1f, R7 ;  /* 0x0000001fff087819 */ /* 0x000fe20000011407 */
[----:B------:R-:W-:Y:S01]  /*a2d0*/  ULDC.64 UR4, c[0x0][0x328] ;  /* 0x0000ca0000047ab9 */ /* 0x000fe20000000a00 */
[----:B------:R-:W-:Y:S02]  /*a2e0*/  R2UR UR6, R27 ;  /* 0x000000001b0672ca */ /* 0x000fe400000e0000 */
[----:B------:R-:W-:Y:S01]  /*a2f0*/  SHF.L.U32 R10, R10, 0x1f, RZ ;  /* 0x0000001f0a0a7819 */ /* 0x000fe200000006ff */
[----:B------:R-:W-:-:S03]  /*a300*/  IMAD R2, R8, UR4, RZ ;  /* 0x0000000408027c24 */ /* 0x000fc6000f8e02ff */
[----:B------:R-:W0:Y:S01]  /*a310*/  SYNCS.PHASECHK.TRANS64.TRYWAIT P0, [UR47+0x16840], R10 ;  /* 0x0168400aff0075a7 */ /* 0x000e22000800016f */
[C---:B------:R-:W-:Y:S02]  /*a320*/  IMAD R5, R7.reuse, UR5, R2 ;  /* 0x0000000507057c24 */ /* 0x040fe4000f8e0202 */
[----:B------:R-:W-:Y:S01]  /*a330*/  IMAD.WIDE.U32 R2, R7, UR4, RZ ;  /* 0x0000000407027c25 */ /* 0x000fe2000f8e00ff */
[----:B------:R-:W-:-:S04]  /*a340*/  ULDC.64 UR4, c[0x0][0x338] ;  /* 0x0000ce0000047ab9 */ /* 0x000fc80000000a00 */
[----:B------:R-:W-:Y:S02]  /*a350*/  IADD3 R3, R3, R5, RZ ;  /* 0x0000000503037210 */ /* 0x000fe40007ffe0ff */
[----:B-----5:R-:W-:Y:S01]  /*a360*/  SHF.R.S32.HI R5, RZ, 0x1f, R6 ;  /* 0x0000001fff057819 */ /* 0x020fe20000011406 */
[----:B------:R-:W-:-:S04]  /*a370*/  IMAD.WIDE.U32 R2, R6, UR4, R2 ;  /* 0x0000000406027c25 */ /* 0x000fc8000f8e0002 */
[----:B------:R-:W-:-:S04]  /*a380*/  IMAD R11, R5, UR4, RZ ;  /* 0x00000004050b7c24 */ /* 0x000fc8000f8e02ff */
        /* <DEDUP_REMOVED lines=12> */
.L_x_2251:
[----:B------:R-:W-:Y:S01]  /*a450*/  ULDC.64 UR4, c[0x0][0x300] ;  /* 0x0000c00000047ab9 */ /* 0x000fe20000000a00 */
[----:B------:R-:W-:Y:S01]  /*a460*/  R2UR UR6, R27 ;  /* 0x000000001b0672ca */ /* 0x000fe200000e0000 */
[----:B------:R-:W-:Y:S01]  /*a470*/  IMAD R8, R8, UR4, RZ ;  /* 0x0000000408087c24 */ /* 0x000fe2000f8e02ff */
[----:B------:R-:W-:Y:S01]  /*a480*/  SHF.R.U32.HI R12, RZ, 0x3, R9 ;  /* 0x00000003ff0c7819 */ /* 0x000fe20000011609 */
[----:B0-----:R-:W-:-:S04]  /*a490*/  IMAD.WIDE.U32 R2, R7, UR4, RZ ;  /* 0x0000000407027c25 */ /* 0x001fc8000f8e00ff */
[----:B------:R-:W-:Y:S01]  /*a4a0*/  IMAD R11, R7, UR5, R8 ;  /* 0x00000005070b7c24 */ /* 0x000fe2000f8e0208 */
[----:B------:R-:W-:Y:S01]  /*a4b0*/  ULDC.64 UR4, c[0x0][0x310] ;  /* 0x0000c40000047ab9 */ /* 0x000fe20000000a00 */
[----:B------:R-:W-:Y:S02]  /*a4c0*/  IMAD.MOV.U32 R7, RZ, RZ, -0x80 ;  /* 0xffffff80ff077424 */ /* 0x000fe400078e00ff */
[----:B------:R-:W-:Y:S02]  /*a4d0*/  IMAD.IADD R3, R3, 0x1, R11 ;  /* 0x0000000103037824 */ /* 0x000fe400078e020b */
[----:B------:R-:W-:Y:S02]  /*a4e0*/  IMAD R5, R5, UR4, RZ ;  /* 0x0000000405057c24 */ /* 0x000fe4000f8e02ff */
[----:B------:R-:W-:-:S04]  /*a4f0*/  IMAD.WIDE.U32 R2, R6, UR4, R2 ;  /* 0x0000000406027c25 */ /* 0x000fc8000f8e0002 */
[----:B------:R-:W-:Y:S01]  /*a500*/  IMAD R5, R6, UR5, R5 ;  /* 0x0000000506057c24 */ /* 0x000fe2000f8e0205 */
[----:B------:R-:W-:Y:S01]  /*a510*/  ULDC.64 UR4, c[0x0][0x308] ;  /* 0x0000c20000047ab9 */ /* 0x000fe20000000a00 */
[----:B------:R-:W-:Y:S02]  /*a520*/  IMAD R6, R0, R7, UR43 ;  /* 0x0000002b00067e24 */ /* 0x000fe4000f8e0207 */
[----:B------:R-:W-:Y:S02]  /*a530*/  IMAD.IADD R3, R3, 0x1, R5 ;  /* 0x0000000103037824 */ /* 0x000fe400078e0205 */
[----:B------:R-:W-:Y:S01]  /*a540*/  IMAD.U32 R5, RZ, RZ, UR4 ;  /* 0x00000004ff057e24 */ /* 0x000fe2000f8e00ff */
[----:B------:R-:W-:-:S03]  /*a550*/  UIMAD UR4, UR6, UR4, URZ ;  /* 0x00000004060472a4 */ /* 0x000fc6000f8e023f */
[----:B------:R-:W-:Y:S01]  /*a560*/  IMAD.WIDE.U32 R2, R5, UR42, R2 ;  /* 0x0000002a05027c25 */ /* 0x000fe2000f8e0002 */
[----:B------:R-:W-:Y:S01]  /*a570*/  UIMAD UR4, UR42, UR5, UR4 ;  /* 0x000000052a0472a4 */ /* 0x000fe2000f8e0204 */
[----:B------:R-:W-:Y:S01]  /*a580*/  LOP3.LUT R5, R4, 0x1c0, RZ, 0xc0, !PT ;  /* 0x000001c004057812 */ /* 0x000fe200078ec0ff */
[----:B------:R-:W-:Y:S02]  /*a590*/  ULDC.64 UR6, c[0x0][0x2e8] ;  /* 0x0000ba0000067ab9 */ /* 0x000fe40000000a00 */
[----:B------:R-:W-:Y:S02]  /*a5a0*/  LEA R0, P0, R2, UR6, 0x1 ;  /* 0x0000000602007c11 */ /* 0x000fe4000f8008ff */
[----:B------:R-:W-:Y:S01]  /*a5b0*/  IADD3 R3, R3, UR4, RZ ;  /* 0x0000000403037c10 */ /* 0x000fe2000fffe0ff */
[----:B------:R-:W-:Y:S01]  /*a5c0*/  ULDC UR4, c[0x0][0x2f4] ;  /* 0x0000bd0000047ab9 */ /* 0x000fe20000000800 */
[----:B------:R-:W-:Y:S02]  /*a5d0*/  LOP3.LUT R5, R5, 0x38, R4, 0xf8, !PT ;  /* 0x0000003805057812 */ /* 0x000fe400078ef804 */
[----:B------:R-:W-:Y:S01]  /*a5e0*/  ISETP.GE.AND P3, PT, R16, UR4, PT ;  /* 0x0000000410007c0c */ /* 0x000fe2000bf66270 */
[----:B------:R-:W-:Y:S01]  /*a5f0*/  UMOV UR4, 0xffffffff ;  /* 0xffffffff00047882 */ /* 0x000fe20000000000 */
[----:B------:R-:W-:-:S02]  /*a600*/  LEA.HI.X R4, R2, UR7, R3, 0x1, P0 ;  /* 0x0000000702047c11 */ /* 0x000fc400080f0c03 */
[----:B------:R-:W-:Y:S02]  /*a610*/  P2R R2, PR, RZ, 0x8 ;  /* 0x00000008ff027803 */ /* 0x000fe40000000000 */
[----:B------:R-:W-:Y:S01]  /*a620*/  LOP3.LUT R3, R5, 0x38, R22, 0x78, !PT ;  /* 0x0000003805037812 */ /* 0x000fe200078e7816 */
[----:B------:R-:W-:Y:S02]  /*a630*/  IMAD.IADD R5, R6, 0x1, -R12 ;  /* 0x0000000106057824 */ /* 0x000fe400078e0a0c */
[----:B------:R0:W-:Y:S01]  /*a640*/  STL [R1], R2 ;  /* 0x0000000201007387 */ /* 0x0001e20000100800 */
[----:B------:R-:W-:Y:S02]  /*a650*/  IMAD.SHL.U32 R22, R9, 0x8, RZ ;  /* 0x0000000809167824 */ /* 0x000fe400078e00ff */
[----:B------:R-:W-:-:S03]  /*a660*/  ISETP.GE.AND P0, PT, R5, 0x1, PT ;  /* 0x000000010500780c */ /* 0x000fc60003f06270 */
[----:B------:R-:W-:Y:S01]  /*a670*/  LOP3.LUT R22, R3, 0x200, R22, 0xf8, !PT ;  /* 0x0000020003167812 */ /* 0x000fe200078ef816 */
[----:B------:R-:W-:Y:S09]  /*a680*/  BRA.DIV UR4, `(.L_x_2213) ;  /* 0x0000002e04987947 */ /* 0x000ff2000b800000 */
[----:B------:R-:W1:Y:S01]  /*a690*/  SHFL.IDX PT, R14, R0, RZ, 0x181f ;  /* 0x00181fff000e7589 */ /* 0x000e6200000e0000 */
[----:B------:R-:W-:-:S03]  /*a6a0*/  @P0 LEA R7, R22, UR47, 0x1 ;  /* 0x0000002f16070c11 */ /* 0x000fc6000f8e08ff */
[----:B0-----:R-:W0:Y:S04]  /*a6b0*/  SHFL.IDX PT, R2, R4, RZ, 0x181f ;  /* 0x00181fff04027589 */ /* 0x001e2800000e0000 */
[----:B------:R-:W-:Y:S04]  /*a6c0*/  SHFL.IDX PT, R8, R4, 0x1, 0x181f ;  /* 0x00381f0004087f89 */ /* 0x000fe800000e0000 */
[----:B------:R-:W-:Y:S04]  /*a6d0*/  SHFL.IDX PT, R9, R0, 0x2, 0x181f ;  /* 0x00581f0000097f89 */ /* 0x000fe800000e0000 */
[----:B------:R-:W-:Y:S01]  /*a6e0*/  SHFL.IDX PT, R6, R4, 0x2, 0x181f ;  /* 0x00581f0004067f89 */ /* 0x000fe200000e0000 */
[----:B-1----:R-:W-:-:S05]  /*a6f0*/  @P0 LEA R14, P1, R16, R14, 0x1 ;  /* 0x0000000e100e0211 */ /* 0x002fca00078208ff */
[----:B0-----:R-:W-:Y:S01]  /*a700*/  @P0 IMAD.X R3, RZ, RZ, R2, P1 ;  /* 0x000000ffff030224 */ /* 0x001fe200008e0602 */
[C---:B------:R-:W-:Y:S01]  /*a710*/  ISETP.GE.AND P1, PT, R5.reuse, 0x21, PT ;  /* 0x000000210500780c */ /* 0x040fe20003f26270 */
[----:B------:R-:W-:Y:S02]  /*a720*/  @P0 IMAD.MOV.U32 R2, RZ, RZ, R14 ;  /* 0x000000ffff020224 */ /* 0x000fe400078e000e */
[----:B------:R-:W0:Y:S04]  /*a730*/  SHFL.IDX PT, R14, R0, 0x1, 0x181f ;  /* 0x00381f00000e7f89 */ /* 0x000e2800000e0000 */
[----:B------:R1:W-:Y:S01]  /*a740*/  @P0 LDGSTS.E.BYPASS.LTC128B.128 [R7+0xe400], desc[UR38][R2.64], !P3 ;  /* 0x0e40000002070fae */ /* 0x0003e2000d901d66 */
[----:B------:R-:W-:-:S05]  /*a750*/  ISETP.GE.AND P0, PT, R5, 0x11, PT ;  /* 0x000000110500780c */ /* 0x000fca0003f06270 */
[C---:B------:R-:W-:Y:S01]  /*a760*/  @P1 LEA R25, R22.reuse, UR47, 0x1 ;  /* 0x0000002f16191c11 */ /* 0x040fe2000f8e08ff */
[----:B-1----:R-:W-:Y:S07]  /*a770*/  SHFL.IDX PT, R7, R4, 0x3, 0x181f ;  /* 0x00781f0004077f89 */ /* 0x002fee00000e0000 */
[----:B------:R-:W-:Y:S02]  /*a780*/  @P0 LEA R21, R22, UR47, 0x1 ;  /* 0x0000002f16150c11 */ /* 0x000fe4000f8e08ff */
[----:B0-----:R-:W-:-:S02]  /*a790*/  @P0 LEA R2, P2, R16, R14, 0x1 ;  /* 0x0000000e10020211 */ /* 0x001fc400078408ff */
[----:B------:R-:W0:Y:S03]  /*a7a0*/  SHFL.IDX PT, R14, R0, 0x3, 0x181f ;  /* 0x00781f00000e7f89 */ /* 0x000e2600000e0000 */
[----:B------:R-:W-:-:S05]  /*a7b0*/  @P0 IMAD.X R3, RZ, RZ, R8, P2 ;  /* 0x000000ffff030224 */ /* 0x000fca00010e0608 */
[----:B------:R1:W-:Y:S02]  /*a7c0*/  @P0 LDGSTS.E.BYPASS.LTC128B.128 [R21+0xec00], desc[UR38][R2.64], !P3 ;  /* 0x0ec0000002150fae */ /* 0x0003e4000d901d66 */
[----:B-1----:R-:W-:Y:S02]  /*a7d0*/  @P1 LEA R2, P0, R16, R9, 0x1 ;  /* 0x0000000910021211 */ /* 0x002fe400078008ff */
[----:B------:R-:W1:Y:S03]  /*a7e0*/  SHFL.IDX PT, R9, R0, 0x4, 0x181f ;  /* 0x00981f0000097f89 */ /* 0x000e6600000e0000 */
        /* <DEDUP_REMOVED lines=9> */
[----:B------:R-:W-:Y:S02]  /*a880*/  @P0 IMAD.X R3, RZ, RZ, R7, P2 ;  /* 0x000000ffff030224 */ /* 0x000fe400010e0607 */
[----:B------:R-:W3:Y:S04]  /*a890*/  SHFL.IDX PT, R7, R4, 0x5, 0x181f ;  /* 0x00b81f0004077f89 */ /* 0x000ee800000e0000 */
[----:B------:R1:W-:Y:S02]  /*a8a0*/  @P0 LDGSTS.E.BYPASS.LTC128B.128 [R21+0xfc00], desc[UR38][R2.64], !P3 ;  /* 0x0fc0000002150fae */ /* 0x0003e4000d901d66 */
[----:B-1----:R-:W-:-:S02]  /*a8b0*/  @P1 LEA R2, P0, R16, R9, 0x1 ;  /* 0x0000000910021211 */ /* 0x002fc400078008ff */
[----:B------:R-:W1:Y:S03]  /*a8c0*/  SHFL.IDX PT, R9, R0, 0x6, 0x181f ;  /* 0x00d81f0000097f89 */ /* 0x000e6600000e0000 */
[----:B--2---:R-:W-:Y:S01]  /*a8d0*/  @P1 IMAD.X R3, RZ, RZ, R6, P0 ;  /* 0x000000ffff031224 */ /* 0x004fe200000e0606 */
[C---:B------:R-:W-:Y:S01]  /*a8e0*/  ISETP.GE.AND P0, PT, R5.reuse, 0x51, PT ;  /* 0x000000510500780c */ /* 0x040fe20003f06270 */
[----:B------:R-:W2:Y:S04]  /*a8f0*/  SHFL.IDX PT, R6, R4, 0x6, 0x181f ;  /* 0x00d81f0004067f89 */ /* 0x000ea800000e0000 */
[----:B------:R0:W-:Y:S01]  /*a900*/  @P1 LDGSTS.E.BYPASS.LTC128B.128 [R25+0x10400], desc[UR38][R2.64], !P3 ;  /* 0x1040000002191fae */ /* 0x0001e2000d901d66 */
[----:B------:R-:W-:-:S03]  /*a910*/  ISETP.GE.AND P1, PT, R5, 0x61, PT ;  /* 0x000000610500780c */ /* 0x000fc60003f26270 */
[----:B------:R-:W4:Y:S04]  /*a920*/  SHFL.IDX PT, R4, R4, 0x7, 0x181f ;  /* 0x00f81f0004047f89 */ /* 0x000f2800000e0000 */
[----:B0-----:R-:W-:Y:S02]  /*a930*/  @P0 LEA R2, P2, R16, R14, 0x1 ;  /* 0x0000000e10020211 */ /* 0x001fe400078408ff */
[----:B------:R0:W0:Y:S02]  /*a940*/  SHFL.IDX PT, R14, R0, 0x7, 0x181f ;  /* 0x00f81f00000e7f89 */ /* 0x00002400000e0000 */
[----:B---3--:R-:W-:Y:S02]  /*a950*/  @P0 IADD3.X R3, RZ, R7, RZ, P2, !PT ;  /* 0x00000007ff030210 */ /* 0x008fe400017fe4ff */
[----:B------:R-:W-:-:S05]  /*a960*/  @P0 LEA R7, R22, UR47, 0x1 ;  /* 0x0000002f16070c11 */ /* 0x000fca000f8e08ff */
[----:B------:R1:W-:Y:S02]  /*a970*/  @P0 LDGSTS.E.BYPASS.LTC128B.128 [R7+0x10c00], desc[UR38][R2.64], !P3 ;  /* 0x10c0000002070fae */ /* 0x0003e4000d901d66 */
[----:B-1----:R-:W-:Y:S02]  /*a980*/  @P1 LEA R2, P0, R16, R9, 0x1 ;  /* 0x0000000910021211 */ /* 0x002fe400078008ff */
[----:B------:R-:W-:-:S03]  /*a990*/  @P1 LEA R9, R22, UR47, 0x1 ;  /* 0x0000002f16091c11 */ /* 0x000fc6000f8e08ff */
[----:B--2---:R-:W-:-:S05]  /*a9a0*/  @P1 IMAD.X R3, RZ, RZ, R6, P0 ;  /* 0x000000ffff031224 */ /* 0x004fca00000e0606 */
[----:B0---4-:R1:W-:Y:S03]  /*a9b0*/  @P1 LDGSTS.E.BYPASS.LTC128B.128 [R9+0x11400], desc[UR38][R2.64], !P3 ;  /* 0x1140000002091fae */ /* 0x0113e6000d901d66 */
.L_x_2269:
        /* <DEDUP_REMOVED lines=17> */
.L_x_2214:
        /* <DEDUP_REMOVED lines=30> */
.L_x_2215:
[----:B------:R-:W-:Y:S01]  /*acb0*/  IMAD.U32 R4, RZ, RZ, UR36 ;  /* 0x00000024ff047e24 */ /* 0x000fe2000f8e00ff */
[----:B------:R-:W-:Y:S01]  /*acc0*/  ULDC.64 UR4, c[0x0][0x2e0] ;  /* 0x0000b80000047ab9 */ /* 0x000fe20000000a00 */
[----:B------:R-:W-:Y:S01]  /*acd0*/  IMAD.U32 R3, RZ, RZ, UR48 ;  /* 0x00000030ff037e24 */ /* 0x000fe2000f8e00ff */
[----:B------:R-:W-:Y:S01]  /*ace0*/  UISETP.NE.AND UP0, UPT, UR50, URZ, UPT ;  /* 0x0000003f3200728c */ /* 0x000fe2000bf05270 */
[----:B------:R-:W-:Y:S01]  /*acf0*/  IMAD R25, R25, UR4, RZ ;  /* 0x0000000419197c24 */ /* 0x000fe2000f8e02ff */
[----:B------:R-:W0:Y:S01]  /*ad00*/  LDC R9, c[0x0][0x448] ;  /* 0x00011200ff097b82 */ /* 0x000e220000000800 */
[----:B------:R-:W-:Y:S02]  /*ad10*/  IMAD.MOV.U32 R2, RZ, RZ, R4 ;  /* 0x000000ffff027224 */ /* 0x000fe400078e0004 */
[C---:B------:R-:W-:Y:S01]  /*ad20*/  IMAD R25, R24.reuse, UR5, R25 ;  /* 0x0000000518197c24 */ /* 0x040fe2000f8e0219 */
[----:B------:R-:W-:Y:S01]  /*ad30*/  PLOP3.LUT P0, PT, PT, PT, UP0, 0x80, 0x0 ;  /* 0x000000000000781c */ /* 0x000fe20003f0f008 */
[----:B------:R-:W-:Y:S01]  /*ad40*/  IMAD.WIDE.U32 R2, R24, UR4, R2 ;  /* 0x0000000418027c25 */ /* 0x000fe2000f8e0002 */
[----:B------:R-:W-:Y:S01]  /*ad50*/  PLOP3.LUT P1, PT, PT, PT, UP0, 0x80, 0x0 ;  /* 0x000000000000781c */ /* 0x000fe20003f2f008 */
[----:B------:R-:W1:Y:S01]  /*ad60*/  S2R R24, SR_TID.X ;  /* 0x0000000000187919 */ /* 0x000e620000002100 */
[----:B------:R-:W-:Y:S01]  /*ad70*/  PLOP3.LUT P2, PT, PT, PT, UP0, 0x80, 0x0 ;  /* 0x000000000000781c */ /* 0x000fe20003f4f008 */
[----:B------:R-:W-:Y:S01]  /*ad80*/  IMAD.U32 R5, RZ, RZ, UR37 ;  /* 0x00000025ff057e24 */ /* 0x000fe2000f8e00ff */
[----:B------:R-:W-:Y:S01]  /*ad90*/  @UP0 ULDC UR4, c[0x0][0x44c] ;  /* 0x0001130000040ab9 */ /* 0x000fe20000000800 */
[----:B------:R-:W-:Y:S01]  /*ada0*/  IMAD.U32 R5, RZ, RZ, UR49 ;  /* 0x00000031ff057e24 */ /* 0x000fe2000f8e00ff */
[----:B------:R-:W-:Y:S01]  /*adb0*/  @UP0 ULDC UR5, c[0x0][0x450] ;  /* 0x0001140000050ab9 */ /* 0x000fe20000000800 */
[----:B------:R-:W-:Y:S01]  /*adc0*/  IMAD.IADD R3, R3, 0x1, R25 ;  /* 0x0000000103037824 */ /* 0x000fe200078e0219 */
[----:B-1----:R-:W-:-:S04]  /*add0*/  LOP3.LUT R24, R24, 0x7f, RZ, 0xc0, !PT ;  /* 0x0000007f18187812 */ /* 0x002fc800078ec0ff */
[----:B------:R-:W-:-:S04]  /*ade0*/  SHF.R.U32.HI R24, RZ, 0x3, R24 ;  /* 0x00000003ff187819 */ /* 0x000fc80000011618 */
[----:B------:R-:W-:-:S05]  /*adf0*/  IADD3 R0, R23, R24, RZ ;  /* 0x0000001817007210 */ /* 0x000fca0007ffe0ff */
[----:B------:R-:W-:-:S04]  /*ae00*/  IMAD R4, R5, 0xc0, R0 ;  /* 0x000000c005047824 */ /* 0x000fc800078e0200 */
[C---:B------:R-:W-:Y:S01]  /*ae10*/  @P0 IMAD.HI.U32 R0, R4.reuse, UR4, RZ ;  /* 0x0000000404000c27 */ /* 0x040fe2000f8e00ff */
[----:B------:R-:W-:Y:S01]  /*ae20*/  PLOP3.LUT P0, PT, PT, PT, UP0, 0x80, 0x0 ;  /* 0x000000000000781c */ /* 0x000fe20003f0f008 */
[----:B------:R-:W-:Y:S02]  /*ae30*/  @UP0 ULDC UR4, c[0x0][0x44c] ;  /* 0x0001130000040ab9 */ /* 0x000fe40000000800 */
[----:B------:R-:W-:Y:S01]  /*ae40*/  IMAD.MOV.U32 R5, RZ, RZ, R4 ;  /* 0x000000ffff057224 */ /* 0x000fe200078e0004 */
[----:B------:R-:W-:Y:S01]  /*ae50*/  @P1 SHF.R.U32.HI R5, RZ, UR5, R0 ;  /* 0x00000005ff051c19 */ /* 0x000fe20008011600 */
[----:B------:R-:W-:-:S04]  /*ae60*/  VIADD R0, R4, 0x80 ;  /* 0x0000008004007836 */ /* 0x000fc80000000000 */
[----:B------:R-:W-:Y:S02]  /*ae70*/  IMAD.MOV R15, RZ, RZ, -R5 ;  /* 0x000000ffff0f7224 */ /* 0x000fe400078e0a05 */
[----:B------:R-:W-:Y:S01]  /*ae80*/  @P2 IMAD.HI.U32 R6, R0, UR4, RZ ;  /* 0x0000000400062c27 */ /* 0x000fe2000f8e00ff */
[----:B------:R-:W-:-:S03]  /*ae90*/  @UP0 ULDC UR4, c[0x0][0x450] ;  /* 0x0001140000040ab9 */ /* 0x000fc60000000800 */
[----:B0-----:R-:W-:Y:S01]  /*aea0*/  IMAD R15, R9, R15, R4 ;  /* 0x0000000f090f7224 */ /* 0x001fe200078e0204 */
[----:B------:R-:W-:Y:S01]  /*aeb0*/  SHF.R.S32.HI R4, RZ, 0x1f, R5 ;  /* 0x0000001fff047819 */ /* 0x000fe20000011405 */
[----:B------:R-:W-:Y:S01]  /*aec0*/  IMAD.MOV.U32 R11, RZ, RZ, R0 ;  /* 0x000000ffff0b7224 */ /* 0x000fe200078e0000 */
[----:B------:R-:W-:Y:S01]  /*aed0*/  @P0 SHF.R.U32.HI R11, RZ, UR4, R6 ;  /* 0x00000004ff0b0c19 */ /* 0x000fe20008011606 */
[----:B------:R-:W-:Y:S02]  /*aee0*/  ULDC.64 UR4, c[0x0][0x2d0] ;  /* 0x0000b40000047ab9 */ /* 0x000fe40000000a00 */
[----:B------:R-:W-:Y:S01]  /*aef0*/  IMAD R6, R4, UR4, RZ ;  /* 0x0000000404067c24 */ /* 0x000fe2000f8e02ff */
[--C-:B------:R-:W-:Y:S01]  /*af00*/  SHF.R.S32.HI R4, RZ, 0x1f, R11.reuse ;  /* 0x0000001fff047819 */ /* 0x100fe2000001140b */
[----:B------:R-:W-:Y:S02]  /*af10*/  IMAD.MOV R8, RZ, RZ, -R11 ;  /* 0x000000ffff087224 */ /* 0x000fe400078e0a0b */
[----:B------:R-:W-:-:S02]  /*af20*/  IMAD R13, R5, UR5, R6 ;  /* 0x00000005050d7c24 */ /* 0x000fc4000f8e0206 */
[----:B------:R-:W-:Y:S02]  /*af30*/  IMAD R10, R4, UR4, RZ ;  /* 0x00000004040a7c24 */ /* 0x000fe4000f8e02ff */
[----:B------:R-:W-:-:S04]  /*af40*/  IMAD.WIDE.U32 R6, R11, UR4, R2 ;  /* 0x000000040b067c25 */ /* 0x000fc8000f8e0002 */
[----:B------:R-:W-:Y:S02]  /*af50*/  IMAD R21, R11, UR5, R10 ;  /* 0x000000050b157c24 */ /* 0x000fe4000f8e020a */
[----:B------:R-:W-:Y:S01]  /*af60*/  IMAD R11, R9, R8, R0 ;  /* 0x00000008090b7224 */ /* 0x000fe200078e0200 */
[----:B------:R-:W-:Y:S01]  /*af70*/  SHF.R.S32.HI R0, RZ, 0x1f, R15 ;  /* 0x0000001fff007819 */ /* 0x000fe2000001140f */
[----:B------:R-:W-:Y:S01]  /*af80*/  IMAD.WIDE.U32 R4, R5, UR4, R2 ;  /* 0x0000000405047c25 */ /* 0x000fe2000f8e0002 */
[----:B------:R-:W-:-:S03]  /*af90*/  ULDC.64 UR4, c[0x0][0x2c8] ;  /* 0x0000b20000047ab9 */ /* 0x000fc60000000a00 */
[----:B------:R-:W-:Y:S02]  /*afa0*/  IMAD R0, R0, UR4, RZ ;  /* 0x0000000400007c24 */ /* 0x000fe4000f8e02ff */
[----:B------:R-:W-:Y:S02]  /*afb0*/  IMAD.IADD R3, R5, 0x1, R13 ;  /* 0x0000000105037824 */ /* 0x000fe400078e020d */
[----:B------:R-:W-:Y:S02]  /*afc0*/  IMAD.MOV.U32 R2, RZ, RZ, R4 ;  /* 0x000000ffff027224 */ /* 0x000fe400078e0004 */
[C---:B------:R-:W-:Y:S01]  /*afd0*/  IMAD R13, R15.reuse, UR5, R0 ;  /* 0x000000050f0d7c24 */ /* 0x040fe2000f8e0200 */
[----:B------:R-:W-:Y:S01]  /*afe0*/  SHF.R.S32.HI R0, RZ, 0x1f, R11 ;  /* 0x0000001fff007819 */ /* 0x000fe2000001140b */
[----:B------:R-:W-:Y:S01]  /*aff0*/  IMAD.WIDE.U32 R4, R15, UR4, R2 ;  /* 0x000000040f047c25 */ /* 0x000fe2000f8e0002 */
[----:B------:R-:W-:-:S03]  /*b000*/  IADD3 R3, R7, R21, RZ ;  /* 0x0000001507037210 */ /* 0x000fc60007ffe0ff */
        /* <DEDUP_REMOVED lines=15> */
[----:B------:R-:W0:Y:S01]  /*b100*/  SHFL.IDX PT, R14, R7, RZ, 0x181f ;  /* 0x00181fff070e7589 */ /* 0x000e2200000e0000 */
[----:B------:R-:W-:Y:S01]  /*b110*/  IMAD.U32 R5, RZ, RZ, UR49 ;  /* 0x00000031ff057e24 */ /* 0x000fe2000f8e00ff */
[----:B------:R-:W-:Y:S02]  /*b120*/  ULDC UR4, c[0x0][0x288] ;  /* 0x0000a20000047ab9 */ /* 0x000fe40000000800 */
[----:B------:R-:W1:Y:S01]  /*b130*/  SHFL.IDX PT, R2, R8, RZ, 0x181f ;  /* 0x00181fff08027589 */ /* 0x000e6200000e0000 */
[----:B------:R-:W-:Y:S02]  /*b140*/  IMAD R4, R9, UR4, RZ ;  /* 0x0000000409047c24 */ /* 0x000fe4000f8e02ff */
[----:B------:R-:W-:Y:S01]  /*b150*/  IMAD R5, R5, 0xc0, R24 ;  /* 0x000000c005057824 */ /* 0x000fe200078e0218 */
[----:B------:R-:W2:Y:S03]  /*b160*/  SHFL.IDX PT, R21, R7, 0x1, 0x181f ;  /* 0x00381f0007157f89 */ /* 0x000ea600000e0000 */
[C---:B------:R-:W-:Y:S01]  /*b170*/  VIADD R9, R5.reuse, 0x10 ;  /* 0x0000001005097836 */ /* 0x040fe20000000000 */
[C---:B------:R-:W-:Y:S01]  /*b180*/  ISETP.GE.AND P1, PT, R5.reuse, R4, PT ;  /* 0x000000040500720c */ /* 0x040fe20003f26270 */
[----:B------:R-:W3:Y:S01]  /*b190*/  SHFL.IDX PT, R10, R8, 0x1, 0x181f ;  /* 0x00381f00080a7f89 */ /* 0x000ee200000e0000 */
[----:B------:R-:W-:-:S02]  /*b1a0*/  VIADD R11, R5, 0x20 ;  /* 0x00000020050b7836 */ /* 0x000fc40000000000 */
[----:B------:R-:W-:Y:S02]  /*b1b0*/  ISETP.GE.AND P3, PT, R9, R4, PT ;  /* 0x000000040900720c */ /* 0x000fe40003f66270 */
[----:B------:R-:W-:Y:S07]  /*b1c0*/  SHFL.IDX PT, R9, R8, 0x2, 0x181f ;  /* 0x00581f0008097f89 */ /* 0x000fee00000e0000 */
[----:B0-----:R-:W-:Y:S02]  /*b1d0*/  @!P1 LEA R14, P2, R16, R14, 0x1 ;  /* 0x0000000e100e9211 */ /* 0x001fe400078408ff */
[----:B------:R-:W-:-:S03]  /*b1e0*/  @!P1 LEA R25, R22, UR47, 0x1 ;  /* 0x0000002f16199c11 */ /* 0x000fc6000f8e08ff */
[----:B-1----:R-:W-:Y:S02]  /*b1f0*/  @!P1 IMAD.X R3, RZ, RZ, R2, P2 ;  /* 0x000000ffff039224 */ /* 0x002fe400010e0602 */
[----:B------:R-:W-:Y:S02]  /*b200*/  @!P1 IMAD.MOV.U32 R2, RZ, RZ, R14 ;  /* 0x000000ffff029224 */ /* 0x000fe400078e000e */
[----:B------:R-:W0:Y:S04]  /*b210*/  SHFL.IDX PT, R14, R7, 0x2, 0x181f ;  /* 0x00581f00070e7f89 */ /* 0x000e2800000e0000 */
[----:B------:R2:W-:Y:S01]  /*b220*/  @!P1 LDGSTS.E.BYPASS.LTC128B.128 [R25+0x8400], desc[UR38][R2.64], !P0 ;  /* 0x0840000002199fae */ /* 0x0005e2000c101d66 */
[----:B------:R-:W-:Y:S01]  /*b230*/  ISETP.GE.AND P1, PT, R11, R4, PT ;  /* 0x000000040b00720c */ /* 0x000fe20003f26270 */
[----:B------:R-:W-:Y:S01]  /*b240*/  VIADD R11, R5, 0x40 ;  /* 0x00000040050b7836 */ /* 0x000fe20000000000 */
[----:B--2---:R-:W-:-:S02]  /*b250*/  @!P3 LEA R2, P2, R16, R21, 0x1 ;  /* 0x000000151002b211 */ /* 0x004fc400078408ff */
[----:B------:R-:W-:Y:S01]  /*b260*/  @!P3 LEA R25, R22, UR47, 0x1 ;  /* 0x0000002f1619bc11 */ /* 0x000fe2000f8e08ff */
[----:B------:R-:W1:Y:S01]  /*b270*/  SHFL.IDX PT, R21, R7, 0x3, 0x181f ;  /* 0x00781f0007157f89 */ /* 0x000e6200000e0000 */
[----:B---3--:R-:W-:-:S07]  /*b280*/  @!P3 IADD3.X R3, RZ, R10, RZ, P2, !PT ;  /* 0x0000000aff03b210 */ /* 0x008fce00017fe4ff */
[----:B------:R-:W-:Y:S01]  /*b290*/  @!P1 LEA R20, R22, UR47, 0x1 ;  /* 0x0000002f16149c11 */ /* 0x000fe2000f8e08ff */
[----:B------:R-:W2:Y:S04]  /*b2a0*/  SHFL.IDX PT, R10, R8, 0x3, 0x181f ;  /* 0x00781f00080a7f89 */ /* 0x000ea800000e0000 */
[----:B------:R0:W-:Y:S02]  /*b2b0*/  @!P3 LDGSTS.E.BYPASS.LTC128B.128 [R25+0x8c00], desc[UR38][R2.64], !P0 ;  /* 0x08c000000219bfae */ /* 0x0001e4000c101d66 */
[----:B0-----:R-:W-:Y:S02]  /*b2c0*/  @!P1 LEA R2, P2, R16, R14, 0x1 ;  /* 0x0000000e10029211 */ /* 0x001fe400078408ff */
[----:B------:R-:W0:Y:S03]  /*b2d0*/  SHFL.IDX PT, R14, R7, 0x4, 0x181f ;  /* 0x00981f00070e7f89 */ /* 0x000e2600000e0000 */
[----:B------:R-:W-:-:S02]  /*b2e0*/  @!P1 IMAD.X R3, RZ, RZ, R9, P2 ;  /* 0x000000ffff039224 */ /* 0x000fc400010e0609 */
[----:B------:R-:W-:-:S03]  /*b2f0*/  VIADD R9, R5, 0x30 ;  /* 0x0000003005097836 */ /* 0x000fc60000000000 */
[----:B------:R3:W-:Y:S01]  /*b300*/  @!P1 LDGSTS.E.BYPASS.LTC128B.128 [R20+0x9400], desc[UR38][R2.64], !P0 ;  /* 0x0940000002149fae */ /* 0x0007e2000c101d66 */
[-C--:B------:R-:W-:Y:S01]  /*b310*/  ISETP.GE.AND P1, PT, R11, R4.reuse, PT ;  /* 0x000000040b00720c */ /* 0x080fe20003f26270 */
[----:B------:R-:W-:Y:S01]  /*b320*/  VIADD R11, R5, 0x60 ;  /* 0x00000060050b7836 */ /* 0x000fe20000000000 */
[----:B------:R-:W-:Y:S02]  /*b330*/  ISETP.GE.AND P3, PT, R9, R4, PT ;  /* 0x000000040900720c */ /* 0x000fe40003f66270 */
[----:B------:R-:W4:Y:S09]  /*b340*/  SHFL.IDX PT, R9, R8, 0x4, 0x181f ;  /* 0x00981f0008097f89 */ /* 0x000f3200000e0000 */
[----:B---3--:R-:W-:-:S02]  /*b350*/  @!P1 LEA R20, R22, UR47, 0x1 ;  /* 0x0000002f16149c11 */ /* 0x008fc4000f8e08ff */
[----:B-1----:R-:W-:Y:S02]  /*b360*/  @!P3 LEA R2, P2, R16, R21, 0x1 ;  /* 0x000000151002b211 */ /* 0x002fe400078408ff */
[----:B------:R-:W-:Y:S01]  /*b370*/  @!P3 LEA R25, R22, UR47, 0x1 ;  /* 0x0000002f1619bc11 */ /* 0x000fe2000f8e08ff */
[----:B------:R-:W1:Y:S02]  /*b380*/  SHFL.IDX PT, R21, R7, 0x5, 0x181f ;  /* 0x00b81f0007157f89 */ /* 0x000e6400000e0000 */
[----:B--2---:R-:W-:Y:S02]  /*b390*/  @!P3 IMAD.X R3, RZ, RZ, R10, P2 ;  /* 0x000000ffff03b224 */ /* 0x004fe400010e060a */
[----:B------:R-:W2:Y:S04]  /*b3a0*/  SHFL.IDX PT, R10, R8, 0x5, 0x181f ;  /* 0x00b81f00080a7f89 */ /* 0x000ea800000e0000 */
[----:B------:R0:W-:Y:S02]  /*b3b0*/  @!P3 LDGSTS.E.BYPASS.LTC128B.128 [R25+0x9c00], desc[UR38][R2.64], !P0 ;  /* 0x09c000000219bfae */ /* 0x0001e4000c101d66 */
[----:B0-----:R-:W-:-:S02]  /*b3c0*/  @!P1 LEA R2, P2, R16, R14, 0x1 ;  /* 0x0000000e10029211 */ /* 0x001fc400078408ff */
[----:B------:R-:W0:Y:S03]  /*b3d0*/  SHFL.IDX PT, R14, R7, 0x6, 0x181f ;  /* 0x00d81f00070e7f89 */ /* 0x000e2600000e0000 */
[----:B----4-:R-:W-:Y:S02]  /*b3e0*/  @!P1 IMAD.X R3, RZ, RZ, R9, P2 ;  /* 0x000000ffff039224 */ /* 0x010fe400010e0609 */
        /* <DEDUP_REMOVED lines=14> */
[----:B------:R0:W1:Y:S02]  /*b4d0*/  SHFL.IDX PT, R14, R7, 0x7, 0x181f ;  /* 0x00f81f00070e7f89 */ /* 0x00006400000e0000 */
[----:B---3--:R-:W-:Y:S01]  /*b4e0*/  @!P1 IADD3.X R3, RZ, R9, RZ, P2, !PT ;  /* 0x00000009ff039210 */ /* 0x008fe200017fe4ff */
[----:B------:R-:W-:-:S04]  /*b4f0*/  VIADD R9, R5, 0x70 ;  /* 0x0000007005097836 */ /* 0x000fc80000000000 */
[----:B------:R1:W-:Y:S01]  /*b500*/  @!P1 LDGSTS.E.BYPASS.LTC128B.128 [R10+0xb400], desc[UR38][R2.64], !P0 ;  /* 0x0b400000020a9fae */ /* 0x0003e2000c101d66 */
[-C--:B------:R-:W-:Y:S01]  /*b510*/  ISETP.GE.AND P3, PT, R9, R4.reuse, PT ;  /* 0x000000040900720c */ /* 0x080fe20003f66270 */
[----:B0-----:R-:W-:Y:S01]  /*b520*/  VIADD R7, R5, 0x90 ;  /* 0x0000009005077836 */ /* 0x001fe20000000000 */
[----:B------:R-:W-:Y:S01]  /*b530*/  ISETP.GE.AND P1, PT, R11, R4, PT ;  /* 0x000000040b00720c */ /* 0x000fe20003f26270 */
[----:B------:R-:W0:Y:S01]  /*b540*/  SHFL.IDX PT, R9, R6, RZ, 0x181f ;  /* 0x00181fff06097589 */ /* 0x000e2200000e0000 */
[----:B------:R-:W-:-:S09]  /*b550*/  VIADD R11, R5, 0xa0 ;  /* 0x000000a0050b7836 */ /* 0x000fd20000000000 */
[----:B------:R-:W-:Y:S02]  /*b560*/  @!P3 LEA R25, R22, UR47, 0x1 ;  /* 0x0000002f1619bc11 */ /* 0x000fe4000f8e08ff */
[----:B-1----:R-:W-:Y:S02]  /*b570*/  @!P3 LEA R2, P2, R16, R14, 0x1 ;  /* 0x0000000e1002b211 */ /* 0x002fe400078408ff */
[----:B------:R-:W-:Y:S03]  /*b580*/  SHFL.IDX PT, R14, R0, 0x2, 0x181f ;  /* 0x00581f00000e7f89 */ /* 0x000fe600000e0000 */
[----:B------:R-:W-:Y:S02]  /*b590*/  @!P3 IMAD.X R3, RZ, RZ, R8, P2 ;  /* 0x000000ffff03b224 */ /* 0x000fe400010e0608 */
        /* <DEDUP_REMOVED lines=20> */
.L_x_2294:
[----:B------:R-:W-:Y:S01]  /*b6e0*/  IADD3 R5, R5, 0xb0, RZ ;  /* 0x000000b005057810 */ /* 0x000fe20007ffe0ff */
        /* <DEDUP_REMOVED lines=17> */
.L_x_2295:
[----:B------:R-:W-:Y:S01]  /*b800*/  UIADD3 UR4, UR52, -0x2, URZ ;  /* 0xfffffffe34047890 */ /* 0x000fe2000fffe03f */
[----:B------:R-:W-:Y:S02]  /*b810*/  IMAD.MOV.U32 R24, RZ, RZ, 0x1 ;  /* 0x00000001ff187424 */ /* 0x000fe400078e00ff */
[----:B------:R-:W-:Y:S01]  /*b820*/  IMAD.MOV.U32 R20, RZ, RZ, RZ ;  /* 0x000000ffff147224 */ /* 0x000fe200078e00ff */
[----:B------:R-:W-:-:S06]  /*b830*/  UISETP.GE.AND UP0, UPT, UR4, UR51, UPT ;  /* 0x000000330400728c */ /* 0x000fcc000bf06270 */
[----:B------:R-:W-:-:S13]  /*b840*/  PLOP3.LUT P0, PT, PT, PT, UP0, 0x80, 0x0 ;  /* 0x000000000000781c */ /* 0x000fda0003f0f008 */
[----:B------:R-:W-:Y:S05]  /*b850*/  @!P0 BRA `(.L_x_2218) ;  /* 0x0000000c00fc8947 */ /* 0x000fea0003800000 */
[----:B------:R-:W1:Y:S01]  /*b860*/  S2R R2, SR_TID.X ;  /* 0x0000000000027919 */ /* 0x000e620000002100 */
[----:B------:R-:W-:Y:S01]  /*b870*/  UIADD3 UR4, UR45, 0x1, URZ ;  /* 0x000000012d047890 */ /* 0x000fe2000fffe03f */
[----:B0-----:R-:W-:Y:S01]  /*b880*/  LOP3.LUT R0, RZ, UR44, RZ, 0x33, !PT ;  /* 0x0000002cff007c12 */ /* 0x001fe2000f8e33ff */
[----:B------:R-:W-:Y:S01]  /*b890*/  ULOP3.LUT UR5, URZ, UR46, URZ, 0x33, !UPT ;  /* 0x0000002e3f057292 */ /* 0x000fe2000f8e333f */
[----:B------:R-:W-:Y:S01]  /*b8a0*/  IMAD.SHL.U32 R4, R16, 0x2, RZ ;  /* 0x0000000210047824 */ /* 0x000fe200078e00ff */
[----:B------:R-:W-:Y:S01]  /*b8b0*/  UIMAD UR4, UR4, UR41, URZ ;  /* 0x00000029040472a4 */ /* 0x000fe2000f8e023f */
[----:B------:R-:W-:Y:S01]  /*b8c0*/  BSSY B0, `(.L_x_2218) ;  /* 0x00000f8000007945 */ /* 0x000fe20003800000 */
[----:B------:R-:W-:Y:S01]  /*b8d0*/  IMAD.MOV.U32 R21, RZ, RZ, 0x1 ;  /* 0x00000001ff157424 */ /* 0x000fe200078e00ff */
[----:B------:R-:W-:-:S03]  /*b8e0*/  MOV R8, RZ ;  /* 0x000000ff00087202 */ /* 0x000fc60000000f00 */
[----:B------:R-:W-:Y:S01]  /*b8f0*/  LOP3.LUT R3, RZ, UR4, RZ, 0x33, !PT ;  /* 0x00000004ff037c12 */ /* 0x000fe2000f8e33ff */
[----:B------:R-:W-:Y:S02]  /*b900*/  ULDC UR4, c[0x0][0x2f4] ;  /* 0x0000bd0000047ab9 */ /* 0x000fe40000000800 */
[----:B------:R-:W-:Y:S02]  /*b910*/  ISETP.GE.AND P1, PT, R16, UR4, PT ;  /* 0x0000000410007c0c */ /* 0x000fe4000bf26270 */
[----:B------:R-:W-:-:S04]  /*b920*/  VIMNMX3 R3, R0, UR5, R3, !PT ;  /* 0x0000000500037c0f */ /* 0x000fc8000f800103 */
        /* <DEDUP_REMOVED lines=9> */
.L_x_2231:
[----:B------:R-:W0:Y:S01]  /*b9c0*/  LDC R2, c[0x0][0x430] ;  /* 0x00010c00ff027b82 */ /* 0x000e220000000800 */
[----:B------:R-:W-:Y:S01]  /*b9d0*/  IMAD.MOV.U32 R9, RZ, RZ, R0 ;  /* 0x000000ffff097224 */ /* 0x000fe200078e0000 */
[----:B------:R-:W-:Y:S01]  /*b9e0*/  ULDC.64 UR4, c[0x0][0x428] ;  /* 0x00010a0000047ab9 */ /* 0x000fe20000000a00 */
[----:B0-----:R-:W-:-:S13]  /*b9f0*/  ISETP.NE.AND P0, PT, R2, 0x1, PT ;  /* 0x000000010200780c */ /* 0x001fda0003f05270 */
[----:B------:R-:W0:Y:S08]  /*ba00*/  @P0 LDC R3, c[0x0][0x434] ;  /* 0x00010d00ff030b82 */ /* 0x000e300000000800 */
[----:B------:R-:W1:Y:S01]  /*ba10*/  @P0 LDC R5, c[0x0][0x438] ;  /* 0x00010e00ff050b82 */ /* 0x000e620000000800 */
[----:B0-----:R-:W-:-:S05]  /*ba20*/  @P0 IMAD.HI.U32 R2, R0, R3, RZ ;  /* 0x0000000300020227 */ /* 0x001fca00078e00ff */
[----:B-1----:R-:W-:Y:S01]  /*ba30*/  @P0 SHF.R.U32.HI R9, RZ, R5, R2 ;  /* 0x00000005ff090219 */ /* 0x002fe20000011602 */
[----:B------:R-:W-:-:S03]  /*ba40*/  IMAD R5, R29, UR4, RZ ;  /* 0x000000041d057c24 */ /* 0x000fc6000f8e02ff */
[--C-:B------:R-:W-:Y:S01]  /*ba50*/  SHF.R.S32.HI R3, RZ, 0x1f, R9.reuse ;  /* 0x0000001fff037819 */ /* 0x100fe20000011409 */
[----:B------:R-:W-:Y:S02]  /*ba60*/  IMAD.MOV.U32 R2, RZ, RZ, R9 ;  /* 0x000000ffff027224 */ /* 0x000fe400078e0009 */
[C---:B------:R-:W-:Y:S02]  /*ba70*/  IMAD R5, R28.reuse, UR5, R5 ;  /* 0x000000051c057c24 */ /* 0x040fe4000f8e0205 */
[----:B------:R-:W-:Y:S01]  /*ba80*/  IMAD.WIDE.U32 R2, R28, UR4, R2 ;  /* 0x000000041c027c25 */ /* 0x000fe2000f8e0002 */
[----:B------:R-:W-:-:S03]  /*ba90*/  ULDC.64 UR4, c[0x0][0x418] ;  /* 0x0001060000047ab9 */ /* 0x000fc60000000a00 */
[----:B------:R-:W-:Y:S01]  /*baa0*/  IMAD.IADD R3, R5, 0x1, R3 ;  /* 0x0000000105037824 */ /* 0x000fe200078e0203 */
[----:B------:R-:W-:-:S04]  /*bab0*/  LEA R6, P0, R2, UR4, 0x2 ;  /* 0x0000000402067c11 */ /* 0x000fc8000f8010ff */
[----:B------:R-:W-:-:S05]  /*bac0*/  LEA.HI.X R7, R2, UR5, R3, 0x2, P0 ;  /* 0x0000000502077c11 */ /* 0x000fca00080f1403 */
[----:B------:R-:W2:Y:S01]  /*bad0*/  LDG.E R5, desc[UR38][R6.64] ;  /* 0x0000002606057981 */ /* 0x000ea2000c1e1900 */
[----:B------:R-:W-:Y:S01]  /*bae0*/  ULOP3.LUT UR6, UR40, 0x2, URZ, 0xfc, !UPT ;  /* 0x0000000228067892 */ /* 0x000fe2000f8efc3f */
[----:B------:R-:W-:-:S05]  /*baf0*/  VIADD R20, R8, 0x1 ;  /* 0x0000000108147836 */ /* 0x000fca0000000000 */
[----:B------:R-:W-:Y:S01]  /*bb00*/  IMAD.U32 R10, RZ, RZ, UR6 ;  /* 0x00000006ff0a7e24 */ /* 0x000fe2000f8e00ff */
[----:B------:R-:W-:-:S04]  /*bb10*/  ISETP.NE.AND P0, PT, R20, 0x2, PT ;  /* 0x000000021400780c */ /* 0x000fc80003f05270 */
[----:B------:R-:W-:Y:S02]  /*bb20*/  ISETP.NE.AND P2, PT, R10, 0x3, PT ;  /* 0x000000030a00780c */ /* 0x000fe40003f45270 */
[----:B------:R-:W-:Y:S02]  /*bb30*/  SEL R24, RZ, 0x1, P0 ;  /* 0x00000001ff187807 */ /* 0x000fe40000000000 */
[----:B------:R-:W-:Y:S02]  /*bb40*/  SEL R20, R20, RZ, P0 ;  /* 0x000000ff14147207 */ /* 0x000fe40000000000 */
[----:B------:R-:W-:Y:S02]  /*bb50*/  LOP3.LUT R24, R21, R24, RZ, 0x3c, !PT ;  /* 0x0000001815187212 */ /* 0x000fe400078e3cff */
[----:B--2---:R-:W-:-:S05]  /*bb60*/  SHF.R.S32.HI R25, RZ, 0x1f, R5 ;  /* 0x0000001fff197819 */ /* 0x004fca0000011405 */
[----:B------:R-:W-:Y:S05]  /*bb70*/  @!P2 BRA `(.L_x_2219) ;  /* 0x000000000004a947 */ /* 0x000fea0003800000 */
[----:B------:R-:W-:Y:S01]  /*bb80*/  BPT.TRAP 0x1 ;  /* 0x000000040000795c */ /* 0x000fe20000300000 */
.L_x_2219:
[----:B------:R-:W-:Y:S01]  /*bb90*/  LEA R7, R20, UR47, 0x3 ;  /* 0x0000002f14077c11 */ /* 0x000fe2000f8e18ff */
[----:B------:R-:W-:Y:S01]  /*bba0*/  BSSY B1, `(.L_x_2220) ;  /* 0x0000004000017945 */ /* 0x000fe20003800000 */
[----:B------:R-:W-:-:S04]  /*bbb0*/  SHF.L.U32 R2, R24, 0x1f, RZ ;  /* 0x0000001f18027819 */ /* 0x000fc800000006ff */
[----:B------:R-:W0:Y:S02]  /*bbc0*/  SYNCS.PHASECHK.TRANS64.TRYWAIT P0, [R7+URZ+0x16840], R2 ;  /* 0x01684002070075a7 */ /* 0x000e24000800017f */
[----:B0-----:R-:W-:Y:S05]  /*bbd0*/  @!P0 BRA `(.L_x_2221) ;  /* 0x0000003000448947 */ /* 0x001fea0003800000 */
.L_x_2296:
[----:B------:R-:W-:Y:S05]  /*bbe0*/  BSYNC B1 ;  /* 0x0000000000017941 */ /* 0x000fea0003800000 */
.L_x_2220:
[----:B------:R-:W2:Y:S01]  /*bbf0*/  LDL R3, [R1] ;  /* 0x0000000001037983 */ /* 0x000ea20000100800 */
[----:B------:R-:W-:Y:S01]  /*bc00*/  ULDC UR4, c[0x0][0x430] ;  /* 0x00010c0000047ab9 */ /* 0x000fe20000000800 */
[----:B------:R-:W-:Y:S01]  /*bc10*/  R2UR UR6, R27 ;  /* 0x000000001b0672ca */ /* 0x000fe200000e0000 */
[----:B------:R-:W-:-:S06]  /*bc20*/  UIADD3 UR4, -UR4, URZ, URZ ;  /* 0x0000003f04047290 */ /* 0x000fcc000fffe13f */
[----:B------:R-:W-:Y:S01]  /*bc30*/  IMAD R6, R9, UR4, R0 ;  /* 0x0000000409067c24 */ /* 0x000fe2000f8e0200 */
[----:B------:R-:W-:-:S04]  /*bc40*/  ULDC.64 UR4, c[0x0][0x300] ;  /* 0x0000c00000047ab9 */ /* 0x000fc80000000a00 */
[----:B------:R-:W-:Y:S02]  /*bc50*/  SHF.R.S32.HI R23, RZ, 0x1f, R6 ;  /* 0x0000001fff177819 */ /* 0x000fe40000011406 */
[----:B--2---:R-:W-:-:S03]  /*bc60*/  ISETP.NE.AND P2, PT, R3, RZ, PT ;  /* 0x000000ff0300720c */ /* 0x004fc60003f45270 */
        /* <DEDUP_REMOVED lines=9> */
[----:B------:R-:W-:Y:S01]  /*bd00*/  IMAD.IADD R3, R3, 0x1, R9 ;  /* 0x0000000103037824 */ /* 0x000fe200078e0209 */
[----:B------:R-:W-:Y:S01]  /*bd10*/  MOV R9, UR4 ;  /* 0x0000000400097c02 */ /* 0x000fe20008000f00 */
[----:B------:R-:W-:-:S03]  /*bd20*/  UIMAD UR4, UR6, UR4, URZ ;  /* 0x00000004060472a4 */ /* 0x000fc6000f8e023f */
[----:B------:R-:W-:Y:S01]  /*bd30*/  ULDC.64 UR6, c[0x0][0x2e8] ;  /* 0x0000ba0000067ab9 */ /* 0x000fe20000000a00 */
[----:B------:R-:W-:Y:S02]  /*bd40*/  UIMAD UR4, UR42, UR5, UR4 ;  /* 0x000000052a0472a4 */ /* 0x000fe4000f8e0204 */
[----:B------:R-:W-:-:S04]  /*bd50*/  IMAD.WIDE.U32 R2, R9, UR42, R2 ;  /* 0x0000002a09027c25 */ /* 0x000fc8000f8e0002 */
[----:B------:R-:W-:Y:S01]  /*bd60*/  IMAD R9, R20, 0x2000, R22 ;  /* 0x0000200014097824 */ /* 0x000fe200078e0216 */
[----:B------:R-:W-:Y:S01]  /*bd70*/  LEA R10, P0, R2, UR6, 0x1 ;  /* 0x00000006020a7c11 */ /* 0x000fe2000f8008ff */
        /* <DEDUP_REMOVED lines=38> */
[----:B------:R-:W1:Y:S04]  /*bfe0*/  SHFL.IDX PT, R3, R19, 0x6, 0x181f ;  /* 0x00d81f0013037f89 */ /* 0x000e6800000e0000 */
[----:B------:R-:W2:Y:S01]  /*bff0*/  SHFL.IDX PT, R19, R19, 0x7, 0x181f ;  /* 0x00f81f0013137f89 */ /* 0x000ea200000e0000 */
[----:B0-----:R-:W-:-:S05]  /*c000*/  IADD3 R2, P0, R2, R11, RZ ;  /* 0x0000000b02027210 */ /* 0x001fca0007f1e0ff */
[----:B-1----:R-:W-:-:S05]  /*c010*/  IMAD.X R3, RZ, RZ, R3, P0 ;  /* 0x000000ffff037224 */ /* 0x002fca00000e0603 */
[----:B--2---:R0:W-:Y:S03]  /*c020*/  LDGSTS.E.BYPASS.LTC128B.128 [R9+0x11400], desc[UR38][R2.64], !P2 ;  /* 0x1140000002097fae */ /* 0x0041e6000d101d66 */
.L_x_2314:
        /* <DEDUP_REMOVED lines=9> */
.L_x_2223:
        /* <DEDUP_REMOVED lines=12> */
.L_x_2224:
[----:B------:R0:W-:Y:S01]  /*c180*/  SYNCS.ARRIVE.TRANS64.A1T0 RZ, [R7+URZ+0x16830], RZ ;  /* 0x016830ff07ff79a7 */ /* 0x0001e2000810003f */
[----:B------:R-:W-:Y:S05]  /*c190*/  @!P3 BRA `(.L_x_2225) ;  /* 0x000000000004b947 */ /* 0x000fea0003800000 */
[----:B------:R-:W-:Y:S01]  /*c1a0*/  BPT.TRAP 0x1 ;  /* 0x000000040000795c */ /* 0x000fe20000300000 */
.L_x_2225:
[----:B------:R-:W-:Y:S01]  /*c1b0*/  SHF.L.U32 R2, R21, 0x1f, RZ ;  /* 0x0000001f15027819 */ /* 0x000fe200000006ff */
[----:B------:R-:W-:Y:S01]  /*c1c0*/  BSSY B1, `(.L_x_2226) ;  /* 0x0000004000017945 */ /* 0x000fe20003800000 */
[----:B0-----:R-:W-:-:S04]  /*c1d0*/  LEA R7, R8, UR47, 0x3 ;  /* 0x0000002f08077c11 */ /* 0x001fc8000f8e18ff */
[----:B------:R-:W0:Y:S02]  /*c1e0*/  SYNCS.PHASECHK.TRANS64.TRYWAIT P0, [R7+URZ+0x16860], R2 ;  /* 0x01686002070075a7 */ /* 0x000e24000800017f */
[----:B0-----:R-:W-:Y:S05]  /*c1f0*/  @!P0 BRA `(.L_x_2227) ;  /* 0x0000003400308947 */ /* 0x001fea0003800000 */
.L_x_2315:
[----:B------:R-:W-:Y:S05]  /*c200*/  BSYNC B1 ;  /* 0x0000000000017941 */ /* 0x000fea0003800000 */
.L_x_2226:
        /* <DEDUP_REMOVED lines=24> */
[----:B------:R-:W2:Y:S02]  /*c390*/  SHFL.IDX PT, R12, R17, 0x4, 0x181f ;  /* 0x00981f00110c7f89 */ /* 0x000ea400000e0000 */
[----:B-----5:R-:W-:Y:S02]  /*c3a0*/  IADD3.X R3, RZ, R10, RZ, P2, !PT ;  /* 0x0000000aff037210 */ /* 0x020fe400017fe4ff */
[----:B------:R-:W3:Y:S05]  /*c3b0*/  SHFL.IDX PT, R10, R18, 0x4, 0x181f ;  /* 0x00981f00120a7f89 */ /* 0x000eea00000e0000 */
        /* <DEDUP_REMOVED lines=22> */
.L_x_2333:
        /* <DEDUP_REMOVED lines=19> */
.L_x_2229:
        /* <DEDUP_REMOVED lines=12> */
.L_x_2230:
[----:B------:R-:W-:Y:S01]  /*c710*/  R2UR UR4, R27 ;  /* 0x000000001b0472ca */ /* 0x000fe200000e0000 */
[----:B------:R-:W-:Y:S01]  /*c720*/  ULDC.64 UR6, c[0x0][0x330] ;  /* 0x0000cc0000067ab9 */ /* 0x000fe20000000a00 */
[----:B------:R-:W-:Y:S01]  /*c730*/  VIADD R26, R26, 0xffffffff ;  /* 0xffffffff1a1a7836 */ /* 0x000fe20000000000 */
[----:B------:R-:W-:Y:S01]  /*c740*/  MOV R3, UR6 ;  /* 0x0000000600037c02 */ /* 0x000fe20008000f00 */
[----:B------:R-:W-:Y:S01]  /*c750*/  IMAD.MOV.U32 R18, RZ, RZ, R2 ;  /* 0x000000ffff127224 */ /* 0x000fe200078e0002 */
[----:B------:R0:W-:Y:S01]  /*c760*/  SYNCS.ARRIVE.TRANS64.A1T0 RZ, [R7+URZ+0x16850], RZ ;  /* 0x016850ff07ff79a7 */ /* 0x0001e2000810003f */
[----:B------:R-:W-:Y:S01]  /*c770*/  VIADD R4, R4, 0x80 ;  /* 0x0000008004047836 */ /* 0x000fe20000000000 */
[----:B------:R-:W-:Y:S01]  /*c780*/  ISETP.GT.AND P0, PT, R26, UR51, PT ;  /* 0x000000331a007c0c */ /* 0x000fe2000bf04270 */
[----:B------:R-:W-:-:S04]  /*c790*/  IMAD.WIDE.U32 R18, R3, UR42, R18 ;  /* 0x0000002a03127c25 */ /* 0x000fc8000f8e0012 */
[----:B------:R-:W-:Y:S01]  /*c7a0*/  VIADD R0, R0, 0xffffff80 ;  /* 0xffffff8000007836 */ /* 0x000fe20000000000 */
        /* <DEDUP_REMOVED lines=10> */
.L_x_2218:
[----:B------:R-:W-:-:S06]  /*c850*/  ULOP3.LUT UR4, UR40, 0x2, URZ, 0xfc, !UPT ;  /* 0x0000000228047892 */ /* 0x000fcc000f8efc3f */
[----:B0-----:R-:W-:-:S05]  /*c860*/  IMAD.U32 R0, RZ, RZ, UR4 ;  /* 0x00000004ff007e24 */ /* 0x001fca000f8e00ff */
[----:B------:R-:W-:-:S13]  /*c870*/  ISETP.NE.AND P0, PT, R0, 0x3, PT ;  /* 0x000000030000780c */ /* 0x000fda0003f05270 */
[----:B------:R-:W-:Y:S05]  /*c880*/  @!P0 BRA `(.L_x_2232) ;  /* 0x0000000000048947 */ /* 0x000fea0003800000 */
[----:B------:R-:W-:Y:S01]  /*c890*/  BPT.TRAP 0x1 ;  /* 0x000000040000795c */ /* 0x000fe20000300000 */
.L_x_2232:
        /* <DEDUP_REMOVED lines=12> */
.L_x_2334:
[----:B------:R-:W-:Y:S05]  /*c960*/  BSYNC B0 ;  /* 0x0000000000007941 */ /* 0x000fea0003800000 */
.L_x_2233:
        /* <DEDUP_REMOVED lines=22> */
[----:B------:R-:W1:Y:S01]  /*cad0*/  SHFL.IDX PT, R22, R18, 0x4, 0x181f ;  /* 0x00981f0012167f89 */ /* 0x000e6200000e0000 */
[----:B----4-:R-:W-:-:S03]  /*cae0*/  IMAD.X R7, RZ, RZ, R7, P4 ;  /* 0x000000ffff077224 */ /* 0x010fc600020e0607 */
[----:B------:R-:W2:Y:S01]  /*caf0*/  SHFL.IDX PT, R25, R17, 0x5, 0x181f ;  /* 0x00b81f0011197f89 */ /* 0x000ea200000e0000 */
[----:B-----5:R-:W-:-:S03]  /*cb00*/  IMAD.X R3, RZ, RZ, R19, P5 ;  /* 0x000000ffff037224 */ /* 0x020fc600028e0613 */
[----:B------:R-:W-:Y:S04]  /*cb10*/  SHFL.IDX PT, R27, R17, 0x6, 0x181f ;  /* 0x00d81f00111b7f89 */ /* 0x000fe800000e0000 */
[----:B------:R0:W-:Y:S01]  /*cb20*/  LDGSTS.E.BYPASS.LTC128B.128 [R4+0x400], desc[UR38][R8.64], !P3 ;  /* 0x0040000008047fae */ /* 0x0001e2000d901d66 */
[----:B------:R-:W-:-:S03]  /*cb30*/  ISETP.LT.OR P3, PT, R5, 0x41, P0 ;  /* 0x000000410500780c */ /* 0x000fc60000761670 */
[----:B------:R-:W3:Y:S04]  /*cb40*/  SHFL.IDX PT, R19, R18, 0x5, 0x181f ;  /* 0x00b81f0012137f89 */ /* 0x000ee800000e0000 */
[----:B------:R2:W-:Y:S04]  /*cb50*/  LDGSTS.E.BYPASS.LTC128B.128 [R4+0xc00], desc[UR38][R6.64], !P2 ;  /* 0x00c0000006047fae */ /* 0x0005e8000d101d66 */
[----:B------:R-:W4:Y:S01]  /*cb60*/  SHFL.IDX PT, R21, R18, 0x6, 0x181f ;  /* 0x00d81f0012157f89 */ /* 0x000f2200000e0000 */
[----:B0-----:R-:W-:-:S03]  /*cb70*/  IADD3 R8, P5, R23, R16, RZ ;  /* 0x0000001017087210 */ /* 0x001fc60007fbe0ff */
[----:B------:R0:W-:Y:S01]  /*cb80*/  LDGSTS.E.BYPASS.LTC128B.128 [R4+0x1400], desc[UR38][R2.64], !P1 ;  /* 0x0140000002047fae */ /* 0x0001e2000c901d66 */
[----:B------:R-:W-:Y:S01]  /*cb90*/  ISETP.LT.OR P1, PT, R5, 0x31, P0 ;  /* 0x000000310500780c */ /* 0x000fe20000721670 */
[----:B-1----:R-:W-:Y:S01]  /*cba0*/  IMAD.X R9, RZ, RZ, R22, P5 ;  /* 0x000000ffff097224 */ /* 0x002fe200028e0616 */
[-C--:B--2---:R-:W-:Y:S01]  /*cbb0*/  IADD3 R6, P4, R25, R16.reuse, RZ ;  /* 0x0000001019067210 */ /* 0x084fe20007f9e0ff */
[----:B------:R-:W1:Y:S01]  /*cbc0*/  SHFL.IDX PT, R18, R18, 0x7, 0x181f ;  /* 0x00f81f0012127f89 */ /* 0x000e6200000e0000 */
[----:B0-----:R-:W-:Y:S02]  /*cbd0*/  IADD3 R2, P2, R14, R16, RZ ;  /* 0x000000100e027210 */ /* 0x001fe40007f5e0ff */
[----:B---3--:R-:W-:Y:S01]  /*cbe0*/  IADD3.X R7, RZ, R19, RZ, P4, !PT ;  /* 0x00000013ff077210 */ /* 0x008fe200027fe4ff */
[----:B------:R0:W2:Y:S02]  /*cbf0*/  SHFL.IDX PT, R14, R17, 0x7, 0x181f ;  /* 0x00f81f00110e7f89 */ /* 0x0000a400000e0000 */
[----:B------:R-:W-:Y:S01]  /*cc00*/  IMAD.X R3, RZ, RZ, R10, P2 ;  /* 0x000000ffff037224 */ /* 0x000fe200010e060a */
[----:B------:R-:W-:Y:S01]  /*cc10*/  ISETP.LT.OR P2, PT, R5, 0x51, P0 ;  /* 0x000000510500780c */ /* 0x000fe20000741670 */
[----:B------:R-:W-:-:S03]  /*cc20*/  IMAD.MOV.U32 R10, RZ, RZ, RZ ;  /* 0x000000ffff0a7224 */ /* 0x000fc600078e00ff */
[----:B------:R3:W-:Y:S01]  /*cc30*/  LDGSTS.E.BYPASS.LTC128B.128 [R4+0x1c00], desc[UR38][R2.64], !P1 ;  /* 0x01c0000002047fae */ /* 0x0007e2000c901d66 */
[----:B------:R-:W-:-:S03]  /*cc40*/  ISETP.LT.OR P1, PT, R5, 0x61, P0 ;  /* 0x000000610500780c */ /* 0x000fc60000721670 */
[----:B------:R0:W-:Y:S05]  /*cc50*/  LDGSTS.E.BYPASS.LTC128B.128 [R4+0x2400], desc[UR38][R8.64], !P3 ;  /* 0x0240000008047fae */ /* 0x0001ea000d901d66 */
[----:B------:R0:W-:Y:S01]  /*cc60*/  LDGSTS.E.BYPASS.LTC128B.128 [R4+0x2c00], desc[UR38][R6.64], !P2 ;  /* 0x02c0000006047fae */ /* 0x0001e2000d101d66 */
[----:B---3--:R-:W-:-:S05]  /*cc70*/  IADD3 R2, P5, R27, R16, RZ ;  /* 0x000000101b027210 */ /* 0x008fca0007fbe0ff */
[----:B----4-:R-:W-:-:S05]  /*cc80*/  IMAD.X R3, RZ, RZ, R21, P5 ;  /* 0x000000ffff037224 */ /* 0x010fca00028e0615 */
[----:B-12---:R0:W-:Y:S03]  /*cc90*/  LDGSTS.E.BYPASS.LTC128B.128 [R4+0x3400], desc[UR38][R2.64], !P1 ;  /* 0x0340000002047fae */ /* 0x0061e6000c901d66 */
.L_x_2352:
        /* <DEDUP_REMOVED lines=9> */
.L_x_2236:
        /* <DEDUP_REMOVED lines=12> */
.L_x_2237:
[----:B------:R-:W-:Y:S01]  /*cdf0*/  VIADD R2, R20, 0x1 ;  /* 0x0000000114027836 */ /* 0x000fe20000000000 */
[----:B------:R0:W-:Y:S04]  /*ce00*/  SYNCS.ARRIVE.TRANS64.A1T0 RZ, [R0+URZ+0x16850], RZ ;  /* 0x016850ff00ff79a7 */ /* 0x0001e8000810003f */
[----:B------:R-:W-:-:S04]  /*ce10*/  ISETP.NE.AND P0, PT, R2, 0x2, PT ;  /* 0x000000020200780c */ /* 0x000fc80003f05270 */
[----:B------:R-:W-:Y:S02]  /*ce20*/  SEL R3, RZ, 0x1, P0 ;  /* 0x00000001ff037807 */ /* 0x000fe40000000000 */
[----:B------:R-:W-:Y:S02]  /*ce30*/  SEL R2, R2, RZ, P0 ;  /* 0x000000ff02027207 */ /* 0x000fe40000000000 */
[----:B0-----:R-:W-:-:S07]  /*ce40*/  LOP3.LUT R0, R24, R3, RZ, 0x3c, !PT ;  /* 0x0000000318007212 */ /* 0x001fce00078e3cff */
.L_x_2205:
[----:B------:R-:W0:Y:S01]  /*ce50*/  S2R R4, SR_CgaCtaId ;  /* 0x0000000000047919 */ /* 0x000e220000008800 */
[----:B------:R-:W-:Y:S02]  /*ce60*/  MOV R3, 0x400 ;  /* 0x0000040000037802 */ /* 0x000fe40000000f00 */
[----:B------:R-:W-:Y:S02]  /*ce70*/  SHF.L.U32 R10, R10, 0x1f, RZ ;  /* 0x0000001f0a0a7819 */ /* 0x000fe400000006ff */
[----:B0-----:R-:W-:-:S04]  /*ce80*/  LEA R7, R4, R3, 0x18 ;  /* 0x0000000304077211 */ /* 0x001fc800078ec0ff */
[----:B------:R-:W0:Y:S02]  /*ce90*/  SYNCS.PHASECHK.TRANS64.TRYWAIT P0, [R7+URZ+0x16820], R10 ;  /* 0x0168200a070075a7 */ /* 0x000e24000800017f */
[----:B0-----:R-:W-:Y:S05]  /*cea0*/  @!P0 BRA `(.L_x_2238) ;  /* 0x0000003800bc8947 */ /* 0x001fea0003800000 */
.L_x_2353:
[----:B------:R-:W-:-:S03]  /*ceb0*/  UMOV UR4, 0xffffffff ;  /* 0xffffffff00047882 */ /* 0x000fc60000000000 */
[----:B------:R-:W-:Y:S05]  /*cec0*/  BRA.DIV UR4, `(.L_x_2239) ;  /* 0x0000003a04c87947 */ /* 0x000fea000b800000 */
[----:B------:R-:W1:Y:S02]  /*ced0*/  S2R R3, SR_TID.X ;  /* 0x0000000000037919 */ /* 0x000e640000002100 */
[----:B-1----:R-:W-:-:S04]  /*cee0*/  SHF.R.U32.HI R3, RZ, 0x5, R3 ;  /* 0x00000005ff037819 */ /* 0x002fc80000011603 */
[----:B------:R-:W-:-:S05]  /*cef0*/  LOP3.LUT R3, R3, 0x3, RZ, 0xc0, !PT ;  /* 0x0000000303037812 */ /* 0x000fca00078ec0ff */
[----:B------:R1:W2:Y:S02]  /*cf00*/  SHFL.IDX PT, R14, R3, RZ, 0x1f ;  /* 0x00001fff030e7589 */ /* 0x0002a400000e0000 */
.L_x_2356:
[----:B--2---:R-:W-:-:S13]  /*cf10*/  ISETP.NE.AND P0, PT, R14, RZ, PT ;  /* 0x000000ff0e00720c */ /* 0x004fda0003f05270 */
[----:B------:R-:W-:Y:S05]  /*cf20*/  @P0 BRA `(.L_x_2161) ;  /* 0x0000000000880947 */ /* 0x000fea0003800000 */
[----:B------:R-:W-:-:S03]  /*cf30*/  UMOV UR4, 0xffffffff ;  /* 0xffffffff00047882 */ /* 0x000fc60000000000 */
[----:B------:R-:W-:Y:S05]  /*cf40*/  BRA.DIV UR4, `(.L_x_2240) ;  /* 0x0000003a04dc7947 */ /* 0x000fea000b800000 */
[----:B------:R-:W-:-:S13]  /*cf50*/  ELECT P6, URZ, PT ;  /* 0x00000000003f782f */ /* 0x000fda00038c0000 */
.L_x_2359:
[----:B------:R-:W-:Y:S05]  /*cf60*/  @!P6 BRA `(.L_x_2161) ;  /* 0x000000000078e947 */ /* 0x000fea0003800000 */
[----:B------:R-:W-:-:S06]  /*cf70*/  ULOP3.LUT UR4, UR40, 0x2, URZ, 0xfc, !UPT ;  /* 0x0000000228047892 */ /* 0x000fcc000f8efc3f */
[----:B-1----:R-:W-:-:S05]  /*cf80*/  IMAD.U32 R3, RZ, RZ, UR4 ;  /* 0x00000004ff037e24 */ /* 0x002fca000f8e00ff */
[----:B------:R-:W-:-:S13]  /*cf90*/  ISETP.NE.AND P0, PT, R3, 0x3, PT ;  /* 0x000000030300780c */ /* 0x000fda0003f05270 */
[----:B------:R-:W-:Y:S05]  /*cfa0*/  @!P0 BRA `(.L_x_2241) ;  /* 0x0000000000048947 */ /* 0x000fea0003800000 */
[----:B------:R-:W-:Y:S01]  /*cfb0*/  BPT.TRAP 0x1 ;  /* 0x000000040000795c */ /* 0x000fe20000300000 */
.L_x_2241:
[----:B------:R-:W-:Y:S01]  /*cfc0*/  IMAD R5, R2, 0x8, R7 ;  /* 0x0000000802057824 */ /* 0x000fe200078e0207 */
[----:B------:R-:W-:Y:S01]  /*cfd0*/  SHF.L.U32 R4, R0, 0x1f, RZ ;  /* 0x0000001f00047819 */ /* 0x000fe200000006ff */
[----:B------:R-:W-:-:S03]  /*cfe0*/  VIADD R2, R2, 0x1 ;  /* 0x0000000102027836 */ /* 0x000fc60000000000 */
[----:B------:R-:W1:Y:S02]  /*cff0*/  SYNCS.PHASECHK.TRANS64.TRYWAIT P1, [R5+URZ+0x16840], R4 ;  /* 0x01684004050075a7 */ /* 0x000e64000802017f */
[----:B------:R-:W-:-:S04]  /*d000*/  ISETP.NE.AND P2, PT, R2, 0x2, PT ;  /* 0x000000020200780c */ /* 0x000fc80003f45270 */
[----:B------:R-:W-:Y:S01]  /*d010*/  SEL R3, RZ, 0x1, P2 ;  /* 0x00000001ff037807 */ /* 0x000fe20001000000 */
[----:B-1----:R-:W-:Y:S08]  /*d020*/  @!P1 BRA `(.L_x_2242) ;  /* 0x0000003800c49947 */ /* 0x002ff00003800000 */
.L_x_2360:
[----:B------:R-:W-:Y:S02]  /*d030*/  SEL R2, R2, RZ, P2 ;  /* 0x000000ff02027207 */ /* 0x000fe40001000000 */
[----:B------:R-:W-:Y:S01]  /*d040*/  LOP3.LUT R0, R0, R3, RZ, 0x3c, !PT ;  /* 0x0000000300007212 */ /* 0x000fe200078e3cff */
[----:B------:R-:W-:Y:S06]  /*d050*/  @!P0 BRA `(.L_x_2243) ;  /* 0x0000000000048947 */ /* 0x000fec0003800000 */
[----:B------:R-:W-:Y:S01]  /*d060*/  BPT.TRAP 0x1 ;  /* 0x000000040000795c */ /* 0x000fe20000300000 */
.L_x_2243:
[----:B------:R-:W-:Y:S02]  /*d070*/  LEA R3, R2, R7, 0x3 ;  /* 0x0000000702037211 */ /* 0x000fe400078e18ff */
[----:B------:R-:W-:-:S04]  /*d080*/  SHF.L.U32 R0, R0, 0x1f, RZ ;  /* 0x0000001f00007819 */ /* 0x000fc800000006ff */
[----:B------:R-:W2:Y:S02]  /*d090*/  SYNCS.PHASECHK.TRANS64.TRYWAIT P1, [R3+URZ+0x16840], R0 ;  /* 0x01684000030075a7 */ /* 0x000ea4000802017f */
[----:B--2---:R-:W-:Y:S05]  /*d0a0*/  @!P1 BRA `(.L_x_2244) ;  /* 0x0000003800b89947 */ /* 0x004fea0003800000 */
.L_x_2361:
[----:B------:R-:W-:Y:S05]  /*d0b0*/  @!P0 BRA `(.L_x_2245) ;  /* 0x0000000000048947 */ /* 0x000fea0003800000 */
[----:B------:R-:W-:Y:S01]  /*d0c0*/  BPT.TRAP 0x1 ;  /* 0x000000040000795c */ /* 0x000fe20000300000 */
.L_x_2245:
[----:B------:R-:W3:Y:S02]  /*d0d0*/  SYNCS.PHASECHK.TRANS64.TRYWAIT P1, [R5+URZ+0x16860], R4 ;  /* 0x01686004050075a7 */ /* 0x000ee4000802017f */
[----:B---3--:R-:W-:Y:S05]  /*d0e0*/  @!P1 BRA `(.L_x_2246) ;  /* 0x0000003800bc9947 */ /* 0x008fea0003800000 */
.L_x_2362:
[----:B------:R-:W-:Y:S05]  /*d0f0*/  @!P0 BRA `(.L_x_2247) ;  /* 0x0000000000048947 */ /* 0x000fea0003800000 */
[----:B------:R-:W-:Y:S01]  /*d100*/  BPT.TRAP 0x1 ;  /* 0x000000040000795c */ /* 0x000fe20000300000 */
.L_x_2247:
[----:B----4-:R4:W0:Y:S02]  /*d110*/  SYNCS.PHASECHK.TRANS64.TRYWAIT P0, [R3+URZ+0x16860], R0 ;  /* 0x01686000030075a7 */ /* 0x010824000800017f */
[----:B0-----:R-:W-:Y:S05]  /*d120*/  @!P0 NANOSLEEP.SYNCS 0x989680 ;  /* 0x009896800000895d */ /* 0x001fea0003900000 */
[----:B------:R-:W0:Y:S02]  /*d130*/  @!P0 SYNCS.PHASECHK.TRANS64 P0, [R3+URZ+0x16860], R0 ;  /* 0x01686000030085a7 */ /* 0x000e24000800007f */
[----:B0-----:R-:W-:Y:S05]  /*d140*/  @!P0 BRA `(.L_x_2247) ;  /* 0xfffffffc00f08947 */ /* 0x001fea000383ffff */
.L_x_2161:
[----:B------:R-:W-:Y:S05]  /*d150*/  BSYNC B6 ;  /* 0x0000000000067941 */ /* 0x000fea0003800000 */
.L_x_2158:
[----:B------:R-:W-:Y:S05]  /*d160*/  EXIT ;  /* 0x000000000000794d */ /* 0x000fea0003800000 */
.L_x_2165:
[----:B0-----:R-:W-:-:S04]  /*d170*/  IMAD.U32 R3, RZ, RZ, UR42 ;  /* 0x0000002aff037e24 */ /* 0x001fc8000f8e00ff */
[----:B------:R0:W1:Y:S03]  /*d180*/  SYNCS.PHASECHK.TRANS64.TRYWAIT P0, [R3+URZ+0x16800], R0 ;  /* 0x01680000030075a7 */ /* 0x000066000800017f */
[----:B-1----:R-:W-:Y:S05]  /*d190*/  @!P0 NANOSLEEP.SYNCS 0x989680 ;  /* 0x009896800000895d */ /* 0x002fea0003900000 */
[----:B------:R-:W1:Y:S02]  /*d1a0*/  @!P0 SYNCS.PHASECHK.TRANS64 P0, [R3+URZ+0x16800], R0 ;  /* 0x01680000030085a7 */ /* 0x000e64000800007f */
[----:B-1----:R-:W-:Y:S05]  /*d1b0*/  @!P0 BRA `(.L_x_2165) ;  /* 0xfffffffc00ec8947 */ /* 0x002fea000383ffff */
[----:B------:R-:W-:Y:S05]  /*d1c0*/  BRA `(.L_x_2248) ;  /* 0xffffff40002c7947 */ /* 0x000fea000383ffff */
.L_x_2169:
[----:B0-----:R-:W-:-:S04]  /*d1d0*/  IMAD.U32 R3, RZ, RZ, UR42 ;  /* 0x0000002aff037e24 */ /* 0x001fc8000f8e00ff */
[----:B------:R0:W2:Y:S03]  /*d1e0*/  SYNCS.PHASECHK.TRANS64.TRYWAIT P1, [R3+URZ+0x16830], R0 ;  /* 0x01683000030075a7 */ /* 0x0000a6000802017f */
[----:B--2---:R-:W-:Y:S05]  /*d1f0*/  @!P1 NANOSLEEP.SYNCS 0x989680 ;  /* 0x009896800000995d */ /* 0x004fea0003900000 */
[----:B------:R-:W2:Y:S02]  /*d200*/  @!P1 SYNCS.PHASECHK.TRANS64 P1, [R3+URZ+0x16830], R0 ;  /* 0x01683000030095a7 */ /* 0x000ea4000802007f */
[----:B--2---:R-:W-:Y:S05]  /*d210*/  @!P1 BRA `(.L_x_2169) ;  /* 0xfffffffc00ec9947 */ /* 0x004fea000383ffff */
[----:B------:R-:W-:Y:S05]  /*d220*/  BRA `(.L_x_2168) ;  /* 0xffffff4000487947 */ /* 0x000fea000383ffff */
.L_x_2175:
[----:B-1----:R-:W-:-:S04]  /*d230*/  IMAD.U32 R11, RZ, RZ, UR4 ;  /* 0x00000004ff0b7e24 */ /* 0x002fc8000f8e00ff */
[----:B------:R1:W2:Y:S03]  /*d240*/  SYNCS.PHASECHK.TRANS64.TRYWAIT P1, [R11+URZ+0x16830], R0 ;  /* 0x016830000b0075a7 */ /* 0x0002a6000802017f */
[----:B--2---:R-:W-:Y:S05]  /*d250*/  @!P1 NANOSLEEP.SYNCS 0x989680 ;  /* 0x009896800000995d */ /* 0x004fea0003900000 */
[----:B------:R-:W2:Y:S02]  /*d260*/  @!P1 SYNCS.PHASECHK.TRANS64 P1, [R11+URZ+0x16830], R0 ;  /* 0x016830000b0095a7 */ /* 0x000ea4000802007f */
[----:B--2---:R-:W-:Y:S05]  /*d270*/  @!P1 BRA `(.L_x_2175) ;  /* 0xfffffffc00ec9947 */ /* 0x004fea000383ffff */
[----:B------:R-:W-:Y:S05]  /*d280*/  BRA `(.L_x_2172) ;  /* 0xffffff64003c7947 */ /* 0x000fea000383ffff */
.L_x_2179:
[----:B-1----:R-:W-:-:S04]  /*d290*/  IMAD.U32 R11, RZ, RZ, UR10 ;  /* 0x0000000aff0b7e24 */ /* 0x002fc8000f8e00ff */
[----:B------:R1:W2:Y:S03]  /*d2a0*/  SYNCS.PHASECHK.TRANS64.TRYWAIT P1, [R11+URZ+0x16850], R0 ;  /* 0x016850000b0075a7 */ /* 0x0002a6000802017f */
[----:B--2---:R-:W-:Y:S05]  /*d2b0*/  @!P1 NANOSLEEP.SYNCS 0x989680 ;  /* 0x009896800000995d */ /* 0x004fea0003900000 */
[----:B------:R-:W2:Y:S02]  /*d2c0*/  @!P1 SYNCS.PHASECHK.TRANS64 P1, [R11+URZ+0x16850], R0 ;  /* 0x016850000b0095a7 */ /* 0x000ea4000802007f */
[----:B--2---:R-:W-:Y:S05]  /*d2d0*/  @!P1 BRA `(.L_x_2179) ;  /* 0xfffffffc00ec9947 */ /* 0x004fea000383ffff */
[----:B------:R-:W-:Y:S05]  /*d2e0*/  BRA `(.L_x_2176) ;  /* 0xffffff6400c07947 */ /* 0x000fea000383ffff */
.L_x_2187:
[----:B-1----:R-:W-:-:S04]  /*d2f0*/  IMAD.U32 R11, RZ, RZ, UR10 ;  /* 0x0000000aff0b7e24 */ /* 0x002fc8000f8e00ff */
[----:B------:R1:W2:Y:S03]  /*d300*/  SYNCS.PHASECHK.TRANS64.TRYWAIT P1, [R11+URZ+0x16830], R0 ;  /* 0x016830000b0075a7 */ /* 0x0002a6000802017f */
[----:B--2---:R-:W-:Y:S05]  /*d310*/  @!P1 NANOSLEEP.SYNCS 0x989680 ;  /* 0x009896800000995d */ /* 0x004fea0003900000 */
[----:B------:R-:W2:Y:S02]  /*d320*/  @!P1 SYNCS.PHASECHK.TRANS64 P1, [R11+URZ+0x16830], R0 ;  /* 0x016830000b0095a7 */ /* 0x000ea4000802007f */
[----:B--2---:R-:W-:Y:S05]  /*d330*/  @!P1 BRA `(.L_x_2187) ;  /* 0xfffffffc00ec9947 */ /* 0x004fea000383ffff */
[----:B------:R-:W-:Y:S05]  /*d340*/  BRA `(.L_x_2184) ;  /* 0xffffff8800d87947 */ /* 0x000fea000383ffff */
.L_x_2191:
[----:B-1----:R-:W-:-:S04]  /*d350*/  IMAD.U32 R11, RZ, RZ, UR10 ;  /* 0x0000000aff0b7e24 */ /* 0x002fc8000f8e00ff */
[----:B------:R1:W2:Y:S03]  /*d360*/  SYNCS.PHASECHK.TRANS64.TRYWAIT P1, [R11+URZ+0x16850], R0 ;  /* 0x016850000b0075a7 */ /* 0x0002a6000802017f */
[----:B--2---:R-:W-:Y:S05]  /*d370*/  @!P1 NANOSLEEP.SYNCS 0x989680 ;  /* 0x009896800000995d */ /* 0x004fea0003900000 */
[----:B------:R-:W2:Y:S02]  /*d380*/  @!P1 SYNCS.PHASECHK.TRANS64 P1, [R11+URZ+0x16850], R0 ;  /* 0x016850000b0095a7 */ /* 0x000ea4000802007f */
[----:B--2---:R-:W-:Y:S05]  /*d390*/  @!P1 BRA `(.L_x_2191) ;  /* 0xfffffffc00ec9947 */ /* 0x004fea000383ffff */
[----:B------:R-:W-:Y:S05]  /*d3a0*/  BRA `(.L_x_2188) ;  /* 0xffffff8c004c7947 */ /* 0x000fea000383ffff */
.L_x_2198:
[----:B-1----:R-:W-:-:S04]  /*d3b0*/  IMAD.U32 R6, RZ, RZ, UR7 ;  /* 0x00000007ff067e24 */ /* 0x002fc8000f8e00ff */
[----:B------:R1:W3:Y:S03]  /*d3c0*/  SYNCS.PHASECHK.TRANS64.TRYWAIT P1, [R6+URZ+0x16850], R5 ;  /* 0x01685005060075a7 */ /* 0x0002e6000802017f */
[----:B---3--:R-:W-:Y:S05]  /*d3d0*/  @!P1 NANOSLEEP.SYNCS 0x989680 ;  /* 0x009896800000995d */ /* 0x008fea0003900000 */
[----:B------:R-:W3:Y:S02]  /*d3e0*/  @!P1 SYNCS.PHASECHK.TRANS64 P1, [R6+URZ+0x16850], R5 ;  /* 0x01685005060095a7 */ /* 0x000ee4000802007f */
[----:B---3--:R-:W-:Y:S05]  /*d3f0*/  @!P1 BRA `(.L_x_2198) ;  /* 0xfffffffc00ec9947 */ /* 0x008fea000383ffff */
[----:B------:R-:W-:Y:S05]  /*d400*/  BRA `(.L_x_2197) ;  /* 0xffffffa400ac7947 */ /* 0x000fea000383ffff */
.L_x_2210:
[----:B------:R-:W-:Y:S01]  /*d410*/  IMAD.MOV.U32 R13, RZ, RZ, R17 ;  /* 0x000000ffff0d7224 */ /* 0x000fe200078e0011 */
[----:B------:R-:W-:Y:S01]  /*d420*/  MOV R12, RZ ;  /* 0x000000ff000c7202 */ /* 0x000fe20000000f00 */
[----:B------:R-:W-:Y:S02]  /*d430*/  IMAD.MOV.U32 R11, RZ, RZ, 0x1f ;  /* 0x0000001fff0b7424 */ /* 0x000fe400078e00ff */
[----:B------:R-:W-:-:S07]  /*d440*/  IMAD.MOV.U32 R15, RZ, RZ, -0x1 ;  /* 0xffffffffff0f7424 */ /* 0x000fce00078e00ff */
[----:B0----5:R-:W-:Y:S05]  /*d450*/  WARPSYNC.COLLECTIVE R15, `(.L_x_2249) ;  /* 0x000000000f087348 */ /* 0x021fea0003c00000 */
[----:B------:R1:W2:Y:S02]  /*d460*/  SHFL.IDX P6, R14, R13, R12, R11 ;  /* 0x0000000c0d0e7389 */ /* 0x0002a400000c000b */
[----:B012--5:R-:W-:Y:S01]  /*d470*/  ENDCOLLECTIVE ;  /* 0x000000000000791b */ /* 0x027fe20003800000 */
.L_x_2249:
[----:B------:R-:W-:Y:S05]  /*d480*/  BRA `(.L_x_2250) ;  /* 0xffffffcc00587947 */ /* 0x000fea000383ffff */
.L_x_2212:
[----:B0-----:R-:W-:-:S04]  /*d490*/  IMAD.U32 R3, RZ, RZ, UR47 ;  /* 0x0000002fff037e24 */ /* 0x001fc8000f8e00ff */
[----:B------:R0:W1:Y:S03]  /*d4a0*/  SYNCS.PHASECHK.TRANS64.TRYWAIT P0, [R3+URZ+0x16840], R10 ;  /* 0x0168400a030075a7 */ /* 0x000066000800017f */
[----:B-1----:R-:W-:Y:S05]  /*d4b0*/  @!P0 NANOSLEEP.SYNCS 0x989680 ;  /* 0x009896800000895d */ /* 0x002fea0003900000 */
[----:B------:R-:W1:Y:S02]  /*d4c0*/  @!P0 SYNCS.PHASECHK.TRANS64 P0, [R3+URZ+0x16840], R10 ;  /* 0x0168400a030085a7 */ /* 0x000e64000800007f */
[----:B-1----:R-:W-:Y:S05]  /*d4d0*/  @!P0 BRA `(.L_x_2212) ;  /* 0xfffffffc00ec8947 */ /* 0x002fea000383ffff */
[----:B------:R-:W-:Y:S05]  /*d4e0*/  BRA `(.L_x_2251) ;  /* 0xffffffcc00d87947 */ /* 0x000fea000383ffff */
.L_x_2213:
        /* <DEDUP_REMOVED lines=8> */
.L_x_2253:
[----:B------:R-:W-:Y:S05]  /*d570*/  BSYNC B0 ;  /* 0x0000000000007941 */ /* 0x000fea0003800000 */
.L_x_2252:
[----:B------:R-:W-:Y:S01]  /*d580*/  MOV R13, R0 ;  /* 0x00000000000d7202 */ /* 0x000fe20000000f00 */
[----:B------:R-:W-:Y:S01]  /*d590*/  IMAD.MOV.U32 R12, RZ, RZ, RZ ;  /* 0x000000ffff0c7224 */ /* 0x000fe200078e00ff */
[----:B------:R-:W-:Y:S01]  /*d5a0*/  @P0 LEA R7, R22, UR47, 0x1 ;  /* 0x0000002f16070c11 */ /* 0x000fe2000f8e08ff */
[----:B------:R-:W-:Y:S02]  /*d5b0*/  IMAD.MOV.U32 R11, RZ, RZ, 0x181f ;  /* 0x0000181fff0b7424 */ /* 0x000fe400078e00ff */
[----:B------:R-:W-:Y:S02]  /*d5c0*/  IMAD.MOV.U32 R15, RZ, RZ, -0x1 ;  /* 0xffffffffff0f7424 */ /* 0x000fe400078e00ff */
[----:B------:R-:W-:-:S07]  /*d5d0*/  IMAD.MOV.U32 R2, RZ, RZ, R14 ;  /* 0x000000ffff027224 */ /* 0x000fce00078e000e */
[----:B------:R-:W-:Y:S05]  /*d5e0*/  WARPSYNC.COLLECTIVE R15, `(.L_x_2254) ;  /* 0x000000000f087348 */ /* 0x000fea0003c00000 */
[----:B------:R0:W1:Y:S02]  /*d5f0*/  SHFL.IDX P6, R14, R13, R12, R11 ;  /* 0x0000000c0d0e7389 */ /* 0x00006400000c000b */
[----:B01----:R-:W-:Y:S01]  /*d600*/  ENDCOLLECTIVE ;  /* 0x000000000000791b */ /* 0x003fe20003800000 */
.L_x_2254:
        /* <DEDUP_REMOVED lines=9> */
.L_x_2255:
[----:B------:R-:W-:Y:S01]  /*d6a0*/  @!PT LDS RZ, [RZ] ;  /* 0x00000000fffff984 */ /* 0x000fe20000000800 */
[----:B------:R-:W-:Y:S01]  /*d6b0*/  @!PT LDS RZ, [RZ] ;  /* 0x00000000fffff984 */ /* 0x000fe20000000800 */
[----:B------:R-:W-:Y:S01]  /*d6c0*/  @!PT LDS RZ, [RZ] ;  /* 0x00000000fffff984 */ /* 0x000fe20000000800 */
[----:B------:R0:W-:Y:S01]  /*d6d0*/  @P0 LDGSTS.E.BYPASS.LTC128B.128 [R7+0xe400], desc[UR38][R2.64], !P3 ;  /* 0x0e40000002070fae */ /* 0x0001e2000d901d66 */
[----:B------:R-:W-:Y:S02]  /*d6e0*/  ISETP.GE.AND P0, PT, R5, 0x11, PT ;  /* 0x000000110500780c */ /* 0x000fe40003f06270 */
[----:B------:R-:W-:Y:S02]  /*d6f0*/  @P1 LEA R25, R22, UR47, 0x1 ;  /* 0x0000002f16191c11 */ /* 0x000fe4000f8e08ff */
[----:B------:R-:W-:-:S09]  /*d700*/  MOV R13, R0 ;  /* 0x00000000000d7202 */ /* 0x000fd20000000f00 */
[----:B------:R-:W-:Y:S01]  /*d710*/  @P0 LEA R21, R22, UR47, 0x1 ;  /* 0x0000002f16150c11 */ /* 0x000fe2000f8e08ff */
[----:B0-----:R-:W-:-:S07]  /*d720*/  IMAD.MOV.U32 R8, RZ, RZ, R14 ;  /* 0x000000ffff087224 */ /* 0x001fce00078e000e */
[----:B------:R-:W-:Y:S05]  /*d730*/  WARPSYNC.COLLECTIVE R15, `(.L_x_2256) ;  /* 0x000000000f087348 */ /* 0x000fea0003c00000 */
[----:B------:R0:W1:Y:S02]  /*d740*/  SHFL.IDX P6, R14, R13, R12, R11 ;  /* 0x0000000c0d0e7389 */ /* 0x00006400000c000b */
[----:B01----:R-:W-:Y:S01]  /*d750*/  ENDCOLLECTIVE ;  /* 0x000000000000791b */ /* 0x003fe20003800000 */
.L_x_2256:
[----:B------:R-:W-:Y:S02]  /*d760*/  IMAD.MOV.U32 R13, RZ, RZ, R4 ;  /* 0x000000ffff0d7224 */ /* 0x000fe400078e0004 */
[----:B------:R-:W-:Y:S01]  /*d770*/  IMAD.MOV.U32 R12, RZ, RZ, 0x2 ;  /* 0x00000002ff0c7424 */ /* 0x000fe200078e00ff */
[----:B------:R-:W-:-:S13]  /*d780*/  @P0 LEA R2, P2, R16, R14, 0x1 ;  /* 0x0000000e10020211 */ /* 0x000fda00078408ff */
[----:B------:R-:W-:Y:S05]  /*d790*/  WARPSYNC.COLLECTIVE R15, `(.L_x_2257) ;  /* 0x000000000f087348 */ /* 0x000fea0003c00000 */
[----:B------:R0:W1:Y:S02]  /*d7a0*/  SHFL.IDX P6, R14, R13, R12, R11 ;  /* 0x0000000c0d0e7389 */ /* 0x00006400000c000b */
[----:B01----:R-:W-:Y:S01]  /*d7b0*/  ENDCOLLECTIVE ;  /* 0x000000000000791b */ /* 0x003fe20003800000 */
.L_x_2257:
        /* <DEDUP_REMOVED lines=10> */
.L_x_2258:
[----:B------:R-:W-:Y:S01]  /*d860*/  IMAD.MOV.U32 R13, RZ, RZ, R4 ;  /* 0x000000ffff0d7224 */ /* 0x000fe200078e0004 */
[----:B------:R-:W-:Y:S01]  /*d870*/  MOV R12, 0x3 ;  /* 0x00000003000c7802 */ /* 0x000fe20000000f00 */
[----:B------:R-:W-:-:S07]  /*d880*/  IMAD.MOV.U32 R9, RZ, RZ, R14 ;  /* 0x000000ffff097224 */ /* 0x000fce00078e000e */
[----:B------:R-:W-:Y:S05]  /*d890*/  WARPSYNC.COLLECTIVE R15, `(.L_x_2259) ;  /* 0x000000000f087348 */ /* 0x000fea0003c00000 */
[----:B------:R0:W1:Y:S02]  /*d8a0*/  SHFL.IDX P6, R14, R13, R12, R11 ;  /* 0x0000000c0d0e7389 */ /* 0x00006400000c000b */
[----:B01----:R-:W-:Y:S01]  /*d8b0*/  ENDCOLLECTIVE ;  /* 0x000000000000791b */ /* 0x003fe20003800000 */
.L_x_2259:
        /* <DEDUP_REMOVED lines=14> */
.L_x_2260:
[----:B------:R-:W-:Y:S01]  /*d9a0*/  @P1 LEA R25, R22, UR47, 0x1 ;  /* 0x0000002f16191c11 */ /* 0x000fe2000f8e08ff */
[----:B------:R-:W-:Y:S02]  /*d9b0*/  IMAD.MOV.U32 R13, RZ, RZ, R4 ;  /* 0x000000ffff0d7224 */ /* 0x000fe400078e0004 */
[----:B------:R-:W-:Y:S01]  /*d9c0*/  IMAD.MOV.U32 R12, RZ, RZ, 0x4 ;  /* 0x00000004ff0c7424 */ /* 0x000fe200078e00ff */
[----:B------:R-:W-:-:S13]  /*d9d0*/  @P0 LEA R2, P2, R16, R14, 0x1 ;  /* 0x0000000e10020211 */ /* 0x000fda00078408ff */
[----:B------:R-:W-:Y:S05]  /*d9e0*/  WARPSYNC.COLLECTIVE R15, `(.L_x_2261) ;  /* 0x000000000f087348 */ /* 0x000fea0003c00000 */
[----:B------:R0:W1:Y:S02]  /*d9f0*/  SHFL.IDX P6, R14, R13, R12, R11 ;  /* 0x0000000c0d0e7389 */ /* 0x00006400000c000b */
[----:B01----:R-:W-:Y:S01]  /*da00*/  ENDCOLLECTIVE ;  /* 0x000000000000791b */ /* 0x003fe20003800000 */
.L_x_2261:
        /* <DEDUP_REMOVED lines=10> */
.L_x_2262:
[----:B------:R-:W-:Y:S02]  /*dab0*/  IMAD.MOV.U32 R13, RZ, RZ, R4 ;  /* 0x000000ffff0d7224 */ /* 0x000fe400078e0004 */
[----:B------:R-:W-:Y:S02]  /*dac0*/  IMAD.MOV.U32 R12, RZ, RZ, 0x5 ;  /* 0x00000005ff0c7424 */ /* 0x000fe400078e00ff */
[----:B------:R-:W-:-:S07]  /*dad0*/  IMAD.MOV.U32 R9, RZ, RZ, R14 ;  /* 0x000000ffff097224 */ /* 0x000fce00078e000e */
[----:B------:R-:W-:Y:S05]  /*dae0*/  WARPSYNC.COLLECTIVE R15, `(.L_x_2263) ;  /* 0x000000000f087348 */ /* 0x000fea0003c00000 */
[----:B------:R0:W1:Y:S02]  /*daf0*/  SHFL.IDX P6, R14, R13, R12, R11 ;  /* 0x0000000c0d0e7389 */ /* 0x00006400000c000b */
[----:B01----:R-:W-:Y:S01]  /*db00*/  ENDCOLLECTIVE ;  /* 0x000000000000791b */ /* 0x003fe20003800000 */
.L_x_2263:
[----:B------:R-:W-:-:S04]  /*db10*/  @P1 LEA R2, P0, R16, R9, 0x1 ;  /* 0x0000000910021211 */ /* 0x000fc800078008ff */
[----:B------:R-:W-:Y:S02]  /*db20*/  @P1 IADD3.X R3, RZ, R6, RZ, P0, !PT ;  /* 0x00000006ff031210 */ /* 0x000fe400007fe4ff */
[----:B------:R-:W-:-:S03]  /*db30*/  ISETP.GE.AND P0, PT, R5, 0x51, PT ;  /* 0x000000510500780c */ /* 0x000fc60003f06270 */
[----:B------:R-:W-:Y:S01]  /*db40*/  @!PT LDS RZ, [RZ] ;  /* 0x00000000fffff984 */ /* 0x000fe20000000800 */
[----:B------:R-:W-:Y:S01]  /*db50*/  @!PT LDS RZ, [RZ] ;  /* 0x00000000fffff984 */ /* 0x000fe20000000800 */
[----:B------:R-:W-:Y:S01]  /*db60*/  @!PT LDS RZ, [RZ] ;  /* 0x00000000fffff984 */ /* 0x000fe20000000800 */
[----:B------:R0:W-:Y:S01]  /*db70*/  @P1 LDGSTS.E.BYPASS.LTC128B.128 [R25+0x10400], desc[UR38][R2.64], !P3 ;  /* 0x1040000002191fae */ /* 0x0001e2000d901d66 */
[----:B------:R-:W-:Y:S01]  /*db80*/  ISETP.GE.AND P1, PT, R5, 0x61, PT ;  /* 0x000000610500780c */ /* 0x000fe20003f26270 */
[----:B------:R-:W-:Y:S02]  /*db90*/  IMAD.MOV.U32 R13, RZ, RZ, R0 ;  /* 0x000000ffff0d7224 */ /* 0x000fe400078e0000 */
[----:B------:R-:W-:-:S10]  /*dba0*/  IMAD.MOV.U32 R7, RZ, RZ, R14 ;  /* 0x000000ffff077224 */ /* 0x000fd400078e000e */
[----:B0-----:R-:W-:Y:S05]  /*dbb0*/  WARPSYNC.COLLECTIVE R15, `(.L_x_2264) ;  /* 0x000000000f087348 */ /* 0x001fea0003c00000 */
[----:B------:R1:W2:Y:S02]  /*dbc0*/  SHFL.IDX P6, R14, R13, R12, R11 ;  /* 0x0000000c0d0e7389 */ /* 0x0002a400000c000b */
[----:B012---:R-:W-:Y:S01]  /*dbd0*/  ENDCOLLECTIVE ;  /* 0x000000000000791b */ /* 0x007fe20003800000 */
.L_x_2264:
[----:B------:R-:W-:Y:S02]  /*dbe0*/  IMAD.MOV.U32 R13, RZ, RZ, R4 ;  /* 0x000000ffff0d7224 */ /* 0x000fe400078e0004 */
[----:B------:R-:W-:Y:S01]  /*dbf0*/  IMAD.MOV.U32 R12, RZ, RZ, 0x6 ;  /* 0x00000006ff0c7424 */ /* 0x000fe200078e00ff */
[----:B------:R-:W-:-:S13]  /*dc00*/  @P0 LEA R2, P2, R16, R14, 0x1 ;  /* 0x0000000e10020211 */ /* 0x000fda00078408ff */
[----:B------:R-:W-:Y:S05]  /*dc10*/  WARPSYNC.COLLECTIVE R15, `(.L_x_2265) ;  /* 0x000000000f087348 */ /* 0x000fea0003c00000 */
[----:B------:R0:W1:Y:S02]  /*dc20*/  SHFL.IDX P6, R14, R13, R12, R11 ;  /* 0x0000000c0d0e7389 */ /* 0x00006400000c000b */
[----:B01----:R-:W-:Y:S01]  /*dc30*/  ENDCOLLECTIVE ;  /* 0x000000000000791b */ /* 0x003fe20003800000 */
.L_x_2265:
        /* <DEDUP_REMOVED lines=11> */
.L_x_2266:
[----:B------:R-:W-:Y:S02]  /*dcf0*/  IMAD.MOV.U32 R13, RZ, RZ, R4 ;  /* 0x000000ffff0d7224 */ /* 0x000fe400078e0004 */
[----:B------:R-:W-:Y:S02]  /*dd00*/  IMAD.MOV.U32 R12, RZ, RZ, 0x7 ;  /* 0x00000007ff0c7424 */ /* 0x000fe400078e00ff */
[----:B------:R-:W-:-:S07]  /*dd10*/  IMAD.MOV.U32 R9, RZ, RZ, R14 ;  /* 0x000000ffff097224 */ /* 0x000fce00078e000e */
[----:B------:R-:W-:Y:S05]  /*dd20*/  WARPSYNC.COLLECTIVE R15, `(.L_x_2267) ;  /* 0x000000000f087348 */ /* 0x000fea0003c00000 */
[----:B------:R0:W1:Y:S02]  /*dd30*/  SHFL.IDX P6, R14, R13, R12, R11 ;  /* 0x0000000c0d0e7389 */ /* 0x00006400000c000b */
[----:B01----:R-:W-:Y:S01]  /*dd40*/  ENDCOLLECTIVE ;  /* 0x000000000000791b */ /* 0x003fe20003800000 */
.L_x_2267:
        /* <DEDUP_REMOVED lines=12> */
.L_x_2268:
[----:B------:R-:W-:Y:S05]  /*de10*/  BRA `(.L_x_2269) ;  /* 0xffffffc800e87947 */ /* 0x000fea000383ffff */
.L_x_2216:
[----:B------:R-:W-:Y:S01]  /*de20*/  IMAD.MOV.U32 R13, RZ, RZ, R8 ;  /* 0x000000ffff0d7224 */ /* 0x000fe200078e0008 */
[----:B------:R-:W-:Y:S01]  /*de30*/  MOV R11, 0x181f ;  /* 0x0000181f000b7802 */ /* 0x000fe20000000f00 */
[----:B------:R-:W-:Y:S02]  /*de40*/  IMAD.MOV.U32 R12, RZ, RZ, RZ ;  /* 0x000000ffff0c7224 */ /* 0x000fe400078e00ff */
[----:B------:R-:W-:Y:S02]  /*de50*/  IMAD.MOV.U32 R15, RZ, RZ, -0x1 ;  /* 0xffffffffff0f7424 */ /* 0x000fe400078e00ff */
[----:B------:R-:W-:-:S07]  /*de60*/  IMAD.U32 R5, RZ, RZ, UR49 ;  /* 0x00000031ff057e24 */ /* 0x000fce000f8e00ff */
[----:B------:R-:W-:Y:S05]  /*de70*/  WARPSYNC.COLLECTIVE R15, `(.L_x_2270) ;  /* 0x000000000f087348 */ /* 0x000fea0003c00000 */
[----:B------:R0:W1:Y:S02]  /*de80*/  SHFL.IDX P6, R14, R13, R12, R11 ;  /* 0x0000000c0d0e7389 */ /* 0x00006400000c000b */
[----:B01----:R-:W-:Y:S01]  /*de90*/  ENDCOLLECTIVE ;  /* 0x000000000000791b */ /* 0x003fe20003800000 */
.L_x_2270:
[----:B------:R-:W-:Y:S02]  /*dea0*/  IMAD R5, R5, 0xc0, R24 ;  /* 0x000000c005057824 */ /* 0x000fe400078e0218 */
[----:B------:R-:W-:Y:S02]  /*deb0*/  IMAD.MOV.U32 R13, RZ, RZ, R7 ;  /* 0x000000ffff0d7224 */ /* 0x000fe400078e0007 */
[----:B------:R-:W-:-:S07]  /*dec0*/  IMAD.MOV.U32 R2, RZ, RZ, R14 ;  /* 0x000000ffff027224 */ /* 0x000fce00078e000e */
[----:B------:R-:W-:Y:S05]  /*ded0*/  WARPSYNC.COLLECTIVE R15, `(.L_x_2271) ;  /* 0x000000000f087348 */ /* 0x000fea0003c00000 */
[----:B------:R0:W1:Y:S02]  /*dee0*/  SHFL.IDX P6, R14, R13, R12, R11 ;  /* 0x0000000c0d0e7389 */ /* 0x00006400000c000b */
[----:B01----:R-:W-:Y:S01]  /*def0*/  ENDCOLLECTIVE ;  /* 0x000000000000791b */ /* 0x003fe20003800000 */
.L_x_2271:
[----:B------:R-:W-:Y:S02]  /*df00*/  ULDC UR4, c[0x0][0x288] ;  /* 0x0000a20000047ab9 */ /* 0x000fe40000000800 */
[----:B------:R-:W-:Y:S02]  /*df10*/  IMAD R4, R9, UR4, RZ ;  /* 0x0000000409047c24 */ /* 0x000fe4000f8e02ff */
[----:B------:R-:W-:-:S03]  /*df20*/  VIADD R9, R5, 0x10 ;  /* 0x0000001005097836 */ /* 0x000fc60000000000 */
[----:B------:R-:W-:Y:S01]  /*df30*/  ISETP.GE.AND P1, PT, R5, R4, PT ;  /* 0x000000040500720c */ /* 0x000fe20003f26270 */
[----:B------:R-:W-:Y:S01]  /*df40*/  IMAD.MOV.U32 R13, RZ, RZ, R8 ;  /* 0x000000ffff0d7224 */ /* 0x000fe200078e0008 */
[----:B------:R-:W-:-:S11]  /*df50*/  MOV R12, 0x1 ;  /* 0x00000001000c7802 */ /* 0x000fd60000000f00 */
[----:B------:R-:W-:Y:S02]  /*df60*/  @!P1 LEA R25, R22, UR47, 0x1 ;  /* 0x0000002f16199c11 */ /* 0x000fe4000f8e08ff */
[----:B------:R-:W-:-:S05]  /*df70*/  @!P1 LEA R14, P2, R16, R14, 0x1 ;  /* 0x0000000e100e9211 */ /* 0x000fca00078408ff */
[----:B------:R-:W-:Y:S02]  /*df80*/  @!P1 IMAD.X R3, RZ, RZ, R2, P2 ;  /* 0x000000ffff039224 */ /* 0x000fe400010e0602 */
[----:B------:R-:W-:-:S07]  /*df90*/  @!P1 IMAD.MOV.U32 R2, RZ, RZ, R14 ;  /* 0x000000ffff029224 */ /* 0x000fce00078e000e */
[----:B------:R-:W-:Y:S05]  /*dfa0*/  WARPSYNC.COLLECTIVE R15, `(.L_x_2272) ;  /* 0x000000000f087348 */ /* 0x000fea0003c00000 */
[----:B------:R0:W1:Y:S02]  /*dfb0*/  SHFL.IDX P6, R14, R13, R12, R11 ;  /* 0x0000000c0d0e7389 */ /* 0x00006400000c000b */
[----:B01----:R-:W-:Y:S01]  /*dfc0*/  ENDCOLLECTIVE ;  /* 0x000000000000791b */ /* 0x003fe20003800000 */
.L_x_2272:
        /* <DEDUP_REMOVED lines=12> */
.L_x_2273:
[----:B------:R-:W-:Y:S02]  /*e090*/  IMAD.MOV.U32 R13, RZ, RZ, R8 ;  /* 0x000000ffff0d7224 */ /* 0x000fe400078e0008 */
[----:B------:R-:W-:Y:S02]  /*e0a0*/  IMAD.MOV.U32 R12, RZ, RZ, 0x2 ;  /* 0x00000002ff0c7424 */ /* 0x000fe400078e00ff */
[----:B------:R-:W-:-:S07]  /*e0b0*/  IMAD.MOV.U32 R21, RZ, RZ, R14 ;  /* 0x000000ffff157224 */ /* 0x000fce00078e000e */
[----:B------:R-:W-:Y:S05]  /*e0c0*/  WARPSYNC.COLLECTIVE R15, `(.L_x_2274) ;  /* 0x000000000f087348 */ /* 0x000fea0003c00000 */
[----:B------:R0:W1:Y:S02]  /*e0d0*/  SHFL.IDX P6, R14, R13, R12, R11 ;  /* 0x0000000c0d0e7389 */ /* 0x00006400000c000b */
[----:B01----:R-:W-:Y:S01]  /*e0e0*/  ENDCOLLECTIVE ;  /* 0x000000000000791b */ /* 0x003fe20003800000 */
.L_x_2274:
[----:B------:R-:W-:-:S05]  /*e0f0*/  @!P1 LEA R2, P2, R16, R21, 0x1 ;  /* 0x0000001510029211 */ /* 0x000fca00078408ff */
[----:B------:R-:W-:-:S05]  /*e100*/  @!P1 IMAD.X R3, RZ, RZ, R10, P2 ;  /* 0x000000ffff039224 */ /* 0x000fca00010e060a */
[----:B------:R-:W-:Y:S01]  /*e110*/  @!PT LDS RZ, [RZ] ;  /* 0x00000000fffff984 */ /* 0x000fe20000000800 */
[----:B------:R-:W-:Y:S01]  /*e120*/  @!PT LDS RZ, [RZ] ;  /* 0x00000000fffff984 */ /* 0x000fe20000000800 */
[----:B------:R-:W-:Y:S01]  /*e130*/  @!PT LDS RZ, [RZ] ;  /* 0x00000000fffff984 */ /* 0x000fe20000000800 */
[----:B------:R0:W-:Y:S01]  /*e140*/  @!P1 LDGSTS.E.BYPASS.LTC128B.128 [R25+0x8c00], desc[UR38][R2.64], !P0 ;  /* 0x08c0000002199fae */ /* 0x0001e2000c101d66 */
[----:B------:R-:W-:Y:S02]  /*e150*/  MOV R13, R7 ;  /* 0x00000007000d7202 */ /* 0x000fe40000000f00 */
[----:B------:R-:W-:Y:S01]  /*e160*/  ISETP.GE.AND P1, PT, R9, R4, PT ;  /* 0x000000040900720c */ /* 0x000fe20003f26270 */
[----:B------:R-:W-:-:S12]  /*e170*/  IMAD.MOV.U32 R9, RZ, RZ, R14 ;  /* 0x000000ffff097224 */ /* 0x000fd800078e000e */
[----:B0-----:R-:W-:Y:S05]  /*e180*/  WARPSYNC.COLLECTIVE R15, `(.L_x_2275) ;  /* 0x000000000f087348 */ /* 0x001fea0003c00000 */
[----:B------:R1:W2:Y:S02]  /*e190*/  SHFL.IDX P6, R14, R13, R12, R11 ;  /* 0x0000000c0d0e7389 */ /* 0x0002a400000c000b */
[----:B012---:R-:W-:Y:S01]  /*e1a0*/  ENDCOLLECTIVE ;  /* 0x000000000000791b */ /* 0x007fe20003800000 */
.L_x_2275:
[----:B------:R-:W-:Y:S01]  /*e1b0*/  @!P1 LEA R20, R22, UR47, 0x1 ;  /* 0x0000002f16149c11 */ /* 0x000fe2000f8e08ff */
[----:B------:R-:W-:Y:S02]  /*e1c0*/  IMAD.MOV.U32 R13, RZ, RZ, R8 ;  /* 0x000000ffff0d7224 */ /* 0x000fe400078e0008 */
[----:B------:R-:W-:Y:S01]  /*e1d0*/  IMAD.MOV.U32 R12, RZ, RZ, 0x3 ;  /* 0x00000003ff0c7424 */ /* 0x000fe200078e00ff */
[----:B------:R-:W-:-:S13]  /*e1e0*/  @!P1 LEA R2, P2, R16, R14, 0x1 ;  /* 0x0000000e10029211 */ /* 0x000fda00078408ff */
[----:B------:R-:W-:Y:S05]  /*e1f0*/  WARPSYNC.COLLECTIVE R15, `(.L_x_2276) ;  /* 0x000000000f087348 */ /* 0x000fea0003c00000 */
[----:B------:R0:W1:Y:S02]  /*e200*/  SHFL.IDX P6, R14, R13, R12, R11 ;  /* 0x0000000c0d0e7389 */ /* 0x00006400000c000b */
[----:B01----:R-:W-:Y:S01]  /*e210*/  ENDCOLLECTIVE ;  /* 0x000000000000791b */ /* 0x003fe20003800000 */
.L_x_2276:
        /* <DEDUP_REMOVED lines=14> */
.L_x_2277:
[----:B------:R-:W-:Y:S02]  /*e300*/  IMAD.MOV.U32 R13, RZ, RZ, R8 ;  /* 0x000000ffff0d7224 */ /* 0x000fe400078e0008 */
[----:B------:R-:W-:Y:S02]  /*e310*/  IMAD.MOV.U32 R12, RZ, RZ, 0x4 ;  /* 0x00000004ff0c7424 */ /* 0x000fe400078e00ff */
[----:B------:R-:W-:-:S07]  /*e320*/  IMAD.MOV.U32 R21, RZ, RZ, R14 ;  /* 0x000000ffff157224 */ /* 0x000fce00078e000e */
[----:B------:R-:W-:Y:S05]  /*e330*/  WARPSYNC.COLLECTIVE R15, `(.L_x_2278) ;  /* 0x000000000f087348 */ /* 0x000fea0003c00000 */
[----:B------:R0:W1:Y:S02]  /*e340*/  SHFL.IDX P6, R14, R13, R12, R11 ;  /* 0x0000000c0d0e7389 */ /* 0x00006400000c000b */
[----:B01----:R-:W-:Y:S01]  /*e350*/  ENDCOLLECTIVE ;  /* 0x000000000000791b */ /* 0x003fe20003800000 */
.L_x_2278:
        /* <DEDUP_REMOVED lines=12> */
.L_x_2279:
[----:B------:R-:W-:Y:S01]  /*e420*/  @!P1 LEA R20, R22, UR47, 0x1 ;  /* 0x0000002f16149c11 */ /* 0x000fe2000f8e08ff */
[----:B------:R-:W-:Y:S02]  /*e430*/  IMAD.MOV.U32 R13, RZ, RZ, R8 ;  /* 0x000000ffff0d7224 */ /* 0x000fe400078e0008 */
[----:B------:R-:W-:Y:S01]  /*e440*/  IMAD.MOV.U32 R12, RZ, RZ, 0x5 ;  /* 0x00000005ff0c7424 */ /* 0x000fe200078e00ff */
[----:B------:R-:W-:-:S13]  /*e450*/  @!P1 LEA R2, P2, R16, R14, 0x1 ;  /* 0x0000000e10029211 */ /* 0x000fda00078408ff */
[----:B------:R-:W-:Y:S05]  /*e460*/  WARPSYNC.COLLECTIVE R15, `(.L_x_2280) ;  /* 0x000000000f087348 */ /* 0x000fea0003c00000 */
[----:B------:R0:W1:Y:S02]  /*e470*/  SHFL.IDX P6, R14, R13, R12, R11 ;  /* 0x0000000c0d0e7389 */ /* 0x00006400000c000b */
[----:B01----:R-:W-:Y:S01]  /*e480*/  ENDCOLLECTIVE ;  /* 0x000000000000791b */ /* 0x003fe20003800000 */
.L_x_2280:
[----:B------:R-:W-:Y:S02]  /*e490*/  @!P1 IMAD.X R3, RZ, RZ, R9, P2 ;  /* 0x000000ffff039224 */ /* 0x000fe400010e0609 */
[----:B------:R-:W-:-:S03]  /*e4a0*/  VIADD R9, R5, 0x50 ;  /* 0x0000005005097836 */ /* 0x000fc60000000000 */
[----:B------:R-:W-:Y:S01]  /*e4b0*/  @!PT LDS RZ, [RZ] ;  /* 0x00000000fffff984 */ /* 0x000fe20000000800 */
[----:B------:R-:W-:Y:S01]  /*e4c0*/  @!PT LDS RZ, [RZ] ;  /* 0x00000000fffff984 */ /* 0x000fe20000000800 */
[----:B------:R-:W-:Y:S01]  /*e4d0*/  @!PT LDS RZ, [RZ] ;  /* 0x00000000fffff984 */ /* 0x000fe20000000800 */
[----:B------:R0:W-:Y:S02]  /*e4e0*/  @!P1 LDGSTS.E.BYPASS.LTC128B.128 [R20+0xa400], desc[UR38][R2.64], !P0 ;  /* 0x0a40000002149fae */ /* 0x0001e4000c101d66 */
[----:B------:R-:W-:Y:S01]  /*e4f0*/  ISETP.GE.AND P1, PT, R9, R4, PT ;  /* 0x000000040900720c */ /* 0x000fe20003f26270 */
[----:B------:R-:W-:Y:S02]  /*e500*/  VIADD R9, R5, 0x60 ;  /* 0x0000006005097836 */ /* 0x000fe40000000000 */
[----:B------:R-:W-:-:S10]  /*e510*/  IMAD.MOV.U32 R13, RZ, RZ, R7 ;  /* 0x000000ffff0d7224 */ /* 0x000fd400078e0007 */
[----:B------:R-:W-:Y:S02]  /*e520*/  @!P1 LEA R25, R22, UR47, 0x1 ;  /* 0x0000002f16199c11 */ /* 0x000fe4000f8e08ff */
[----:B0-----:R-:W-:-:S07]  /*e530*/  MOV R10, R14 ;  /* 0x0000000e000a7202 */ /* 0x001fce0000000f00 */
[----:B------:R-:W-:Y:S05]  /*e540*/  WARPSYNC.COLLECTIVE R15, `(.L_x_2281) ;  /* 0x000000000f087348 */ /* 0x000fea0003c00000 */
[----:B------:R0:W1:Y:S02]  /*e550*/  SHFL.IDX P6, R14, R13, R12, R11 ;  /* 0x0000000c0d0e7389 */ /* 0x00006400000c000b */
[----:B01----:R-:W-:Y:S01]  /*e560*/  ENDCOLLECTIVE ;  /* 0x000000000000791b */ /* 0x003fe20003800000 */
.L_x_2281:
[----:B------:R-:W-:Y:S02]  /*e570*/  IMAD.MOV.U32 R13, RZ, RZ, R8 ;  /* 0x000000ffff0d7224 */ /* 0x000fe400078e0008 */
[----:B------:R-:W-:Y:S02]  /*e580*/  IMAD.MOV.U32 R12, RZ, RZ, 0x6 ;  /* 0x00000006ff0c7424 */ /* 0x000fe400078e00ff */
[----:B------:R-:W-:-:S07]  /*e590*/  IMAD.MOV.U32 R21, RZ, RZ, R14 ;  /* 0x000000ffff157224 */ /* 0x000fce00078e000e */
[----:B------:R-:W-:Y:S05]  /*e5a0*/  WARPSYNC.COLLECTIVE R15, `(.L_x_2282) ;  /* 0x000000000f087348 */ /* 0x000fea0003c00000 */
[----:B------:R0:W1:Y:S02]  /*e5b0*/  SHFL.IDX P6, R14, R13, R12, R11 ;  /* 0x0000000c0d0e7389 */ /* 0x00006400000c000b */
[----:B01----:R-:W-:Y:S01]  /*e5c0*/  ENDCOLLECTIVE ;  /* 0x000000000000791b */ /* 0x003fe20003800000 */
.L_x_2282:
        /* <DEDUP_REMOVED lines=12> */
.L_x_2283:
[----:B------:R-:W-:Y:S01]  /*e690*/  @!P1 LEA R10, R22, UR47, 0x1 ;  /* 0x0000002f160a9c11 */ /* 0x000fe2000f8e08ff */
[----:B------:R-:W-:Y:S02]  /*e6a0*/  IMAD.MOV.U32 R13, RZ, RZ, R8 ;  /* 0x000000ffff0d7224 */ /* 0x000fe400078e0008 */
[----:B------:R-:W-:Y:S01]  /*e6b0*/  IMAD.MOV.U32 R12, RZ, RZ, 0x7 ;  /* 0x00000007ff0c7424 */ /* 0x000fe200078e00ff */
[----:B------:R-:W-:-:S13]  /*e6c0*/  @!P1 LEA R2, P2, R16, R14, 0x1 ;  /* 0x0000000e10029211 */ /* 0x000fda00078408ff */
[----:B------:R-:W-:Y:S05]  /*e6d0*/  WARPSYNC.COLLECTIVE R15, `(.L_x_2284) ;  /* 0x000000000f087348 */ /* 0x000fea0003c00000 */
[----:B------:R0:W1:Y:S02]  /*e6e0*/  SHFL.IDX P6, R14, R13, R12, R11 ;  /* 0x0000000c0d0e7389 */ /* 0x00006400000c000b */
[----:B01----:R-:W-:Y:S01]  /*e6f0*/  ENDCOLLECTIVE ;  /* 0x000000000000791b */ /* 0x003fe20003800000 */
.L_x_2284:
[----:B------:R-:W-:-:S05]  /*e700*/  @!P1 IADD3.X R3, RZ, R9, RZ, P2, !PT ;  /* 0x00000009ff039210 */ /* 0x000fca00017fe4ff */
[----:B------:R-:W-:Y:S01]  /*e710*/  @!PT LDS RZ, [RZ] ;  /* 0x00000000fffff984 */ /* 0x000fe20000000800 */
[----:B------:R-:W-:Y:S01]  /*e720*/  @!PT LDS RZ, [RZ] ;  /* 0x00000000fffff984 */ /* 0x000fe20000000800 */
[----:B------:R-:W-:Y:S01]  /*e730*/  @!PT LDS RZ, [RZ] ;  /* 0x00000000fffff984 */ /* 0x000fe20000000800 */
[----:B------:R0:W-:Y:S01]  /*e740*/  @!P1 LDGSTS.E.BYPASS.LTC128B.128 [R10+0xb400], desc[UR38][R2.64], !P0 ;  /* 0x0b400000020a9fae */ /* 0x0001e2000c101d66 */
[----:B------:R-:W-:Y:S02]  /*e750*/  IMAD.MOV.U32 R13, RZ, RZ, R7 ;  /* 0x000000ffff0d7224 */ /* 0x000fe400078e0007 */
[C---:B------:R-:W-:Y:S02]  /*e760*/  VIADD R7, R5.reuse, 0x80 ;  /* 0x0000008005077836 */ /* 0x040fe40000000000 */
[----:B0-----:R-:W-:Y:S02]  /*e770*/  VIADD R3, R5, 0x70 ;  /* 0x0000007005037836 */ /* 0x001fe40000000000 */
[----:B------:R-:W-:-:S03]  /*e780*/  IMAD.MOV.U32 R8, RZ, RZ, R14 ;  /* 0x000000ffff087224 */ /* 0x000fc600078e000e */
[----:B------:R-:W-:-:S13]  /*e790*/  ISETP.GE.AND P1, PT, R3, R4, PT ;  /* 0x000000040300720c */ /* 0x000fda0003f26270 */
[----:B------:R-:W-:Y:S05]  /*e7a0*/  WARPSYNC.COLLECTIVE R15, `(.L_x_2285) ;  /* 0x000000000f087348 */ /* 0x000fea0003c00000 */
[----:B------:R0:W1:Y:S02]  /*e7b0*/  SHFL.IDX P6, R14, R13, R12, R11 ;  /* 0x0000000c0d0e7389 */ /* 0x00006400000c000b */
[----:B01----:R-:W-:Y:S01]  /*e7c0*/  ENDCOLLECTIVE ;  /* 0x000000000000791b */ /* 0x003fe20003800000 */
.L_x_2285:
[----:B------:R-:W-:Y:S01]  /*e7d0*/  @!P1 LEA R25, R22, UR47, 0x1 ;  /* 0x0000002f16199c11 */ /* 0x000fe2000f8e08ff */
[----:B------:R-:W-:Y:S01]  /*e7e0*/  IMAD.MOV.U32 R13, RZ, RZ, R6 ;  /* 0x000000ffff0d7224 */ /* 0x000fe200078e0006 */
[----:B------:R-:W-:Y:S02]  /*e7f0*/  MOV R12, RZ ;  /* 0x000000ff000c7202 */ /* 0x000fe40000000f00 */
[----:B------:R-:W-:-:S13]  /*e800*/  @!P1 LEA R2, P2, R16, R14, 0x1 ;  /* 0x0000000e10029211 */ /* 0x000fda00078408ff */
[----:B------:R-:W-:Y:S05]  /*e810*/  WARPSYNC.COLLECTIVE R15, `(.L_x_2286) ;  /* 0x000000000f087348 */ /* 0x000fea0003c00000 */
[----:B------:R0:W1:Y:S02]  /*e820*/  SHFL.IDX P6, R14, R13, R12, R11 ;  /* 0x0000000c0d0e7389 */ /* 0x00006400000c000b */
[----:B01----:R-:W-:Y:S01]  /*e830*/  ENDCOLLECTIVE ;  /* 0x000000000000791b */ /* 0x003fe20003800000 */
.L_x_2286:
        /* <DEDUP_REMOVED lines=12> */
.L_x_2287:
[----:B------:R-:W-:Y:S02]  /*e900*/  IMAD.MOV.U32 R13, RZ, RZ, R6 ;  /* 0x000000ffff0d7224 */ /* 0x000fe400078e0006 */
[----:B------:R-:W-:Y:S02]  /*e910*/  IMAD.MOV.U32 R12, RZ, RZ, 0x1 ;  /* 0x00000001ff0c7424 */ /* 0x000fe400078e00ff */
[----:B------:R-:W-:-:S07]  /*e920*/  IMAD.MOV.U32 R21, RZ, RZ, R14 ;  /* 0x000000ffff157224 */ /* 0x000fce00078e000e */
[----:B------:R-:W-:Y:S05]  /*e930*/  WARPSYNC.COLLECTIVE R15, `(.L_x_2288) ;  /* 0x000000000f087348 */ /* 0x000fea0003c00000 */
[----:B------:R0:W1:Y:S02]  /*e940*/  SHFL.IDX P6, R14, R13, R12, R11 ;  /* 0x0000000c0d0e7389 */ /* 0x00006400000c000b */
[----:B01----:R-:W-:Y:S01]  /*e950*/  ENDCOLLECTIVE ;  /* 0x000000000000791b */ /* 0x003fe20003800000 */
.L_x_2288:
[----:B------:R-:W-:Y:S02]  /*e960*/  @!P1 LEA R2, P2, R16, R21, 0x1 ;  /* 0x0000001510029211 */ /* 0x000fe400078408ff */
[----:B------:R-:W-:-:S03]  /*e970*/  @!P1 LEA R21, R22, UR47, 0x1 ;  /* 0x0000002f16159c11 */ /* 0x000fc6000f8e08ff */
        /* <DEDUP_REMOVED lines=11> */
.L_x_2289:
[----:B------:R-:W-:Y:S02]  /*ea30*/  IMAD.MOV.U32 R13, RZ, RZ, R6 ;  /* 0x000000ffff0d7224 */ /* 0x000fe400078e0006 */
[----:B------:R-:W-:Y:S02]  /*ea40*/  IMAD.MOV.U32 R12, RZ, RZ, 0x2 ;  /* 0x00000002ff0c7424 */ /* 0x000fe400078e00ff */
[----:B------:R-:W-:-:S07]  /*ea50*/  IMAD.MOV.U32 R9, RZ, RZ, R14 ;  /* 0x000000ffff097224 */ /* 0x000fce00078e000e */
[----:B------:R-:W-:Y:S05]  /*ea60*/  WARPSYNC.COLLECTIVE R15, `(.L_x_2290) ;  /* 0x000000000f087348 */ /* 0x000fea0003c00000 */
[----:B------:R0:W1:Y:S02]  /*ea70*/  SHFL.IDX P6, R14, R13, R12, R11 ;  /* 0x0000000c0d0e7389 */ /* 0x00006400000c000b */
[----:B01----:R-:W-:Y:S01]  /*ea80*/  ENDCOLLECTIVE ;  /* 0x000000000000791b */ /* 0x003fe20003800000 */
.L_x_2290:
        /* <DEDUP_REMOVED lines=12> */
.L_x_2291:
        /* <DEDUP_REMOVED lines=8> */
.L_x_2292:
        /* <DEDUP_REMOVED lines=11> */
.L_x_2293:
[----:B------:R-:W-:Y:S05]  /*ec80*/  BRA `(.L_x_2294) ;  /* 0xffffffc800947947 */ /* 0x000fea000383ffff */
.L_x_2217:
[----:B0-----:R-:W-:-:S04]  /*ec90*/  IMAD.U32 R3, RZ, RZ, UR47 ;  /* 0x0000002fff037e24 */ /* 0x001fc8000f8e00ff */
[----:B------:R0:W1:Y:S03]  /*eca0*/  SYNCS.PHASECHK.TRANS64.TRYWAIT P0, [R3+URZ+0x16820], R0 ;  /* 0x01682000030075a7 */ /* 0x000066000800017f */
[----:B-1----:R-:W-:Y:S05]  /*ecb0*/  @!P0 NANOSLEEP.SYNCS 0x989680 ;  /* 0x009896800000895d */ /* 0x002fea0003900000 */
[----:B------:R-:W1:Y:S02]  /*ecc0*/  @!P0 SYNCS.PHASECHK.TRANS64 P0, [R3+URZ+0x16820], R0 ;  /* 0x01682000030085a7 */ /* 0x000e64000800007f */
[----:B-1----:R-:W-:Y:S05]  /*ecd0*/  @!P0 BRA `(.L_x_2217) ;  /* 0xfffffffc00ec8947 */ /* 0x002fea000383ffff */
[----:B------:R-:W-:Y:S05]  /*ece0*/  BRA `(.L_x_2295) ;  /* 0xffffffc800c47947 */ /* 0x000fea000383ffff */
.L_x_2221:
[----:B0-----:R0:W1:Y:S02]  /*ecf0*/  SYNCS.PHASECHK.TRANS64.TRYWAIT P0, [R7+URZ+0x16840], R2 ;  /* 0x01684002070075a7 */ /* 0x001064000800017f */
[----:B-1----:R-:W-:Y:S05]  /*ed00*/  @!P0 NANOSLEEP.SYNCS 0x989680 ;  /* 0x009896800000895d */ /* 0x002fea0003900000 */
[----:B------:R-:W1:Y:S02]  /*ed10*/  @!P0 SYNCS.PHASECHK.TRANS64 P0, [R7+URZ+0x16840], R2 ;  /* 0x01684002070085a7 */ /* 0x000e64000800007f */
[----:B-1----:R-:W-:Y:S05]  /*ed20*/  @!P0 BRA `(.L_x_2221) ;  /* 0xfffffffc00f08947 */ /* 0x002fea000383ffff */
[----:B------:R-:W-:Y:S05]  /*ed30*/  BRA `(.L_x_2296) ;  /* 0xffffffcc00a87947 */ /* 0x000fea000383ffff */
.L_x_2222:
        /* <DEDUP_REMOVED lines=8> */
.L_x_2298:
[----:B------:R-:W-:Y:S05]  /*edc0*/  BSYNC B1 ;  /* 0x0000000000017941 */ /* 0x000fea0003800000 */
.L_x_2297:
[----:B------:R-:W-:Y:S01]  /*edd0*/  IMAD.MOV.U32 R13, RZ, RZ, R10 ;  /* 0x000000ffff0d7224 */ /* 0x000fe200078e000a */
[----:B------:R-:W-:Y:S01]  /*ede0*/  MOV R3, R14 ;  /* 0x0000000e00037202 */ /* 0x000fe20000000f00 */
[----:B------:R-:W-:Y:S01]  /*edf0*/  IMAD.MOV.U32 R12, RZ, RZ, RZ ;  /* 0x000000ffff0c7224 */ /* 0x000fe200078e00ff */
[----:B------:R-:W-:Y:S01]  /*ee00*/  LEA R9, R9, UR47, 0x1 ;  /* 0x0000002f09097c11 */ /* 0x000fe2000f8e08ff */
[----:B------:R-:W-:Y:S02]  /*ee10*/  IMAD.MOV.U32 R11, RZ, RZ, 0x181f ;  /* 0x0000181fff0b7424 */ /* 0x000fe400078e00ff */
[----:B------:R-:W-:-:S07]  /*ee20*/  IMAD.MOV.U32 R15, RZ, RZ, -0x1 ;  /* 0xffffffffff0f7424 */ /* 0x000fce00078e00ff */
[----:B------:R-:W-:Y:S05]  /*ee30*/  WARPSYNC.COLLECTIVE R15, `(.L_x_2299) ;  /* 0x000000000f087348 */ /* 0x000fea0003c00000 */
[----:B------:R0:W1:Y:S02]  /*ee40*/  SHFL.IDX P6, R14, R13, R12, R11 ;  /* 0x0000000c0d0e7389 */ /* 0x00006400000c000b */
[----:B01----:R-:W-:Y:S01]  /*ee50*/  ENDCOLLECTIVE ;  /* 0x000000000000791b */ /* 0x003fe20003800000 */
.L_x_2299:
        /* <DEDUP_REMOVED lines=10> */
.L_x_2300:
        /* <DEDUP_REMOVED lines=9> */
.L_x_2301:
[----:B------:R-:W-:Y:S02]  /*ef90*/  IMAD.SHL.U32 R15, R16, 0x2, RZ ;  /* 0x00000002100f7824 */ /* 0x000fe400078e00ff */
        /* <DEDUP_REMOVED lines=9> */
.L_x_2302:
        /* <DEDUP_REMOVED lines=9> */
.L_x_2303:
        /* <DEDUP_REMOVED lines=10> */
.L_x_2304:
        /* <DEDUP_REMOVED lines=9> */
.L_x_2305:
        /* <DEDUP_REMOVED lines=10> */
.L_x_2306:
        /* <DEDUP_REMOVED lines=9> */
.L_x_2307:
        /* <DEDUP_REMOVED lines=10> */
.L_x_2308:
        /* <DEDUP_REMOVED lines=9> */
.L_x_2309:
[----:B------:R-:W-:Y:S01]  /*f450*/  SHF.L.U32 R15, R16, 0x1, RZ ;  /* 0x00000001100f7819 */ /* 0x000fe200000006ff */
        /* <DEDUP_REMOVED lines=9> */
.L_x_2310:
        /* <DEDUP_REMOVED lines=9> */
.L_x_2311:
        /* <DEDUP_REMOVED lines=10> */
.L_x_2312:
        /* <DEDUP_REMOVED lines=9> */
.L_x_2313:
[----:B------:R-:W-:Y:S05]  /*f6b0*/  BRA `(.L_x_2314) ;  /* 0xffffffc8005c7947 */ /* 0x000fea000383ffff */
.L_x_2227:
[----:B0-----:R0:W1:Y:S02]  /*f6c0*/  SYNCS.PHASECHK.TRANS64.TRYWAIT P0, [R7+URZ+0x16860], R2 ;  /* 0x01686002070075a7 */ /* 0x001064000800017f */
[----:B-1----:R-:W-:Y:S05]  /*f6d0*/  @!P0 NANOSLEEP.SYNCS 0x989680 ;  /* 0x009896800000895d */ /* 0x002fea0003900000 */
[----:B------:R-:W1:Y:S02]  /*f6e0*/  @!P0 SYNCS.PHASECHK.TRANS64 P0, [R7+URZ+0x16860], R2 ;  /* 0x01686002070085a7 */ /* 0x000e64000800007f */
[----:B-1----:R-:W-:Y:S05]  /*f6f0*/  @!P0 BRA `(.L_x_2227) ;  /* 0xfffffffc00f08947 */ /* 0x002fea000383ffff */
[----:B------:R-:W-:Y:S05]  /*f700*/  BRA `(.L_x_2315) ;  /* 0xffffffc800bc7947 */ /* 0x000fea000383ffff */
.L_x_2228:
        /* <DEDUP_REMOVED lines=8> */
.L_x_2317:
[----:B------:R-:W-:Y:S05]  /*f790*/  BSYNC B1 ;  /* 0x0000000000017941 */ /* 0x000fea0003800000 */
.L_x_2316:
        /* <DEDUP_REMOVED lines=10> */
.L_x_2318:
[----:B------:R-:W-:Y:S01]  /*f840*/  IMAD.MOV.U32 R13, RZ, RZ, R18 ;  /* 0x000000ffff0d7224 */ /* 0x000fe200078e0012 */
[----:B------:R-:W-:Y:S02]  /*f850*/  MOV R12, 0x1 ;  /* 0x00000001000c7802 */ /* 0x000fe40000000f00 */
[----:B------:R-:W-:-:S13]  /*f860*/  IADD3 R2, P0, R14, R19, RZ ;  /* 0x000000130e027210 */ /* 0x000fda0007f1e0ff */
[----:B------:R-:W-:Y:S05]  /*f870*/  WARPSYNC.COLLECTIVE R15, `(.L_x_2319) ;  /* 0x000000000f087348 */ /* 0x000fea0003c00000 */
[----:B------:R0:W1:Y:S02]  /*f880*/  SHFL.IDX P6, R14, R13, R12, R11 ;  /* 0x0000000c0d0e7389 */ /* 0x00006400000c000b */
[----:B01----:R-:W-:Y:S01]  /*f890*/  ENDCOLLECTIVE ;  /* 0x000000000000791b */ /* 0x003fe20003800000 */
.L_x_2319:
        /* <DEDUP_REMOVED lines=11> */
.L_x_2320:
        /* <DEDUP_REMOVED lines=9> */
.L_x_2321:
        /* <DEDUP_REMOVED lines=10> */
.L_x_2322:
        /* <DEDUP_REMOVED lines=8> */
.L_x_2323:
        /* <DEDUP_REMOVED lines=10> */
.L_x_2324:
[----:B------:R-:W-:Y:S01]  /*fba0*/  MOV R13, R18 ;  /* 0x00000012000d7202 */ /* 0x000fe20000000f00 */
        /* <DEDUP_REMOVED lines=8> */
.L_x_2325:
        /* <DEDUP_REMOVED lines=10> */
.L_x_2326:
        /* <DEDUP_REMOVED lines=8> */
.L_x_2327:
        /* <DEDUP_REMOVED lines=10> */
.L_x_2328:
        /* <DEDUP_REMOVED lines=9> */
.L_x_2329:
        /* <DEDUP_REMOVED lines=10> */
.L_x_2330:
[----:B------:R-:W-:Y:S01]  /*ff20*/  IMAD.MOV.U32 R13, RZ, RZ, R18 ;  /* 0x000000ffff0d7224 */ /* 0x000fe200078e0012 */
[----:B------:R-:W-:-:S04]  /*ff30*/  MOV R12, R14 ;  /* 0x0000000e000c7202 */ /* 0x000fc80000000f00 */
[----:B------:R-:W-:Y:S01]  /*ff40*/  IADD3 R2, P0, R12, R19, RZ ;  /* 0x000000130c027210 */ /* 0x000fe20007f1e0ff */
[----:B------:R-:W-:-:S04]  /*ff50*/  IMAD.MOV.U32 R12, RZ, RZ, 0x7 ;  /* 0x00000007ff0c7424 */ /* 0x000fc800078e00ff */
[----:B------:R-:W-:-:S08]  /*ff60*/  IMAD.X R3, RZ, RZ, R10, P0 ;  /* 0x000000ffff037224 */ /* 0x000fd000000e060a */
[----:B------:R-:W-:Y:S05]  /*ff70*/  WARPSYNC.COLLECTIVE R15, `(.L_x_2331) ;  /* 0x000000000f087348 */ /* 0x000fea0003c00000 */
[----:B------:R0:W1:Y:S02]  /*ff80*/  SHFL.IDX P6, R14, R13, R12, R11 ;  /* 0x0000000c0d0e7389 */ /* 0x00006400000c000b */
[----:B01----:R-:W-:Y:S01]  /*ff90*/  ENDCOLLECTIVE ;  /* 0x000000000000791b */ /* 0x003fe20003800000 */
.L_x_2331:
        /* <DEDUP_REMOVED lines=9> */
.L_x_2332:
[----:B------:R-:W-:Y:S05]  /*10030*/  BRA `(.L_x_2333) ;  /* 0xffffffc400387947 */ /* 0x000fea000383ffff */
.L_x_2234:
[----:B0-----:R0:W1:Y:S02]  /*10040*/  SYNCS.PHASECHK.TRANS64.TRYWAIT P0, [R0+URZ+0x16860], R3 ;  /* 0x01686003000075a7 */ /* 0x001064000800017f */
[----:B-1----:R-:W-:Y:S05]  /*10050*/  @!P0 NANOSLEEP.SYNCS 0x989680 ;  /* 0x009896800000895d */ /* 0x002fea0003900000 */
[----:B------:R-:W1:Y:S02]  /*10060*/  @!P0 SYNCS.PHASECHK.TRANS64 P0, [R0+URZ+0x16860], R3 ;  /* 0x01686003000085a7 */ /* 0x000e64000800007f */
[----:B-1----:R-:W-:Y:S05]  /*10070*/  @!P0 BRA `(.L_x_2234) ;  /* 0xfffffffc00f08947 */ /* 0x002fea000383ffff */
[----:B------:R-:W-:Y:S05]  /*10080*/  BRA `(.L_x_2334) ;  /* 0xffffffc800347947 */ /* 0x000fea000383ffff */
.L_x_2235:
        /* <DEDUP_REMOVED lines=8> */
.L_x_2336:
[----:B------:R-:W-:Y:S05]  /*10110*/  BSYNC B0 ;  /* 0x0000000000007941 */ /* 0x000fea0003800000 */
.L_x_2335:
        /* <DEDUP_REMOVED lines=11> */
.L_x_2337:
[----:B------:R-:W-:Y:S01]  /*101d0*/  IMAD.MOV.U32 R13, RZ, RZ, R18 ;  /* 0x000000ffff0d7224 */ /* 0x000fe200078e0012 */
[----:B------:R-:W-:Y:S02]  /*101e0*/  MOV R12, 0x1 ;  /* 0x00000001000c7802 */ /* 0x000fe40000000f00 */
[----:B------:R-:W-:-:S13]  /*101f0*/  IADD3 R2, P1, R14, R16, RZ ;  /* 0x000000100e027210 */ /* 0x000fda0007f3e0ff */
[----:B------:R-:W-:Y:S05]  /*10200*/  WARPSYNC.COLLECTIVE R15, `(.L_x_2338) ;  /* 0x000000000f087348 */ /* 0x000fea0003c00000 */
[----:B------:R0:W1:Y:S02]  /*10210*/  SHFL.IDX P6, R14, R13, R12, R11 ;  /* 0x0000000c0d0e7389 */ /* 0x00006400000c000b */
[----:B01----:R-:W-:Y:S01]  /*10220*/  ENDCOLLECTIVE ;  /* 0x000000000000791b */ /* 0x003fe20003800000 */
.L_x_2338:
        /* <DEDUP_REMOVED lines=11> */
.L_x_2339:
[----:B------:R-:W-:Y:S02]  /*102e0*/  IMAD.MOV.U32 R13, RZ, RZ, R18 ;  /* 0x000000ffff0d7224 */ /* 0x000fe400078e0012 */
[----:B------:R-:W-:Y:S02]  /*102f0*/  IMAD.MOV.U32 R12, RZ, RZ, 0x2 ;  /* 0x00000002ff0c7424 */ /* 0x000fe400078e00ff */
[----:B------:R-:W-:-:S07]  /*10300*/  IMAD.MOV.U32 R9, RZ, RZ, R14 ;  /* 0x000000ffff097224 */ /* 0x000fce00078e000e */
[----:B------:R-:W-:Y:S05]  /*10310*/  WARPSYNC.COLLECTIVE R15, `(.L_x_2340) ;  /* 0x000000000f087348 */ /* 0x000fea0003c00000 */
[----:B------:R0:W1:Y:S02]  /*10320*/  SHFL.IDX P6, R14, R13, R12, R11 ;  /* 0x0000000c0d0e7389 */ /* 0x00006400000c000b */
[----:B01----:R-:W-:Y:S01]  /*10330*/  ENDCOLLECTIVE ;  /* 0x000000000000791b */ /* 0x003fe20003800000 */
.L_x_2340:
        /* <DEDUP_REMOVED lines=12> */
.L_x_2341:
[----:B------:R-:W-:Y:S02]  /*10400*/  IMAD.MOV.U32 R13, RZ, RZ, R18 ;  /* 0x000000ffff0d7224 */ /* 0x000fe400078e0012 */
[----:B------:R-:W-:Y:S01]  /*10410*/  IMAD.MOV.U32 R12, RZ, RZ, 0x3 ;  /* 0x00000003ff0c7424 */ /* 0x000fe200078e00ff */
[----:B------:R-:W-:-:S07]  /*10420*/  MOV R21, R14 ;  /* 0x0000000e00157202 */ /* 0x000fce0000000f00 */
[----:B------:R-:W-:Y:S05]  /*10430*/  WARPSYNC.COLLECTIVE R15, `(.L_x_2342) ;  /* 0x000000000f087348 */ /* 0x000fea0003c00000 */
[----:B------:R0:W1:Y:S02]  /*10440*/  SHFL.IDX P6, R14, R13, R12, R11 ;  /* 0x0000000c0d0e7389 */ /* 0x00006400000c000b */
[----:B01----:R-:W-:Y:S01]  /*10450*/  ENDCOLLECTIVE ;  /* 0x000000000000791b */ /* 0x003fe20003800000 */
.L_x_2342:
        /* <DEDUP_REMOVED lines=12> */
.L_x_2343:
[----:B------:R-:W-:Y:S02]  /*10520*/  IMAD.MOV.U32 R13, RZ, RZ, R18 ;  /* 0x000000ffff0d7224 */ /* 0x000fe400078e0012 */
[----:B------:R-:W-:Y:S01]  /*10530*/  IMAD.MOV.U32 R12, RZ, RZ, 0x4 ;  /* 0x00000004ff0c7424 */ /* 0x000fe200078e00ff */
[----:B------:R-:W-:-:S13]  /*10540*/  IADD3 R2, P1, R14, R16, RZ ;  /* 0x000000100e027210 */ /* 0x000fda0007f3e0ff */
[----:B------:R-:W-:Y:S05]  /*10550*/  WARPSYNC.COLLECTIVE R15, `(.L_x_2344) ;  /* 0x000000000f087348 */ /* 0x000fea0003c00000 */
[----:B------:R0:W1:Y:S02]  /*10560*/  SHFL.IDX P6, R14, R13, R12, R11 ;  /* 0x0000000c0d0e7389 */ /* 0x00006400000c000b */
[----:B01----:R-:W-:Y:S01]  /*10570*/  ENDCOLLECTIVE ;  /* 0x000000000000791b */ /* 0x003fe20003800000 */
.L_x_2344:
[----:B------:R-:W-:Y:S02]  /*10580*/  IMAD.X R3, RZ, RZ, R10, P1 ;  /* 0x000000ffff037224 */ /* 0x000fe400008e060a */
[----:B------:R-:W-:-:S03]  /*10590*/  IMAD.MOV.U32 R10, RZ, RZ, RZ ;  /* 0x000000ffff0a7224 */ /* 0x000fc600078e00ff */
        /* <DEDUP_REMOVED lines=10> */
.L_x_2345:
[----:B------:R-:W-:Y:S02]  /*10640*/  IMAD.MOV.U32 R13, RZ, RZ, R18 ;  /* 0x000000ffff0d7224 */ /* 0x000fe400078e0012 */
[----:B------:R-:W-:Y:S02]  /*10650*/  IMAD.MOV.U32 R12, RZ, RZ, 0x5 ;  /* 0x00000005ff0c7424 */ /* 0x000fe400078e00ff */
[----:B------:R-:W-:-:S07]  /*10660*/  IMAD.MOV.U32 R23, RZ, RZ, R14 ;  /* 0x000000ffff177224 */ /* 0x000fce00078e000e */
[----:B------:R-:W-:Y:S05]  /*10670*/  WARPSYNC.COLLECTIVE R15, `(.L_x_2346) ;  /* 0x000000000f087348 */ /* 0x000fea0003c00000 */
[----:B------:R0:W1:Y:S02]  /*10680*/  SHFL.IDX P6, R14, R13, R12, R11 ;  /* 0x0000000c0d0e7389 */ /* 0x00006400000c000b */
[----:B01----:R-:W-:Y:S01]  /*10690*/  ENDCOLLECTIVE ;  /* 0x000000000000791b */ /* 0x003fe20003800000 */
.L_x_2346:
        /* <DEDUP_REMOVED lines=12> */
.L_x_2347:
[----:B------:R-:W-:Y:S02]  /*10760*/  IMAD.MOV.U32 R13, RZ, RZ, R18 ;  /* 0x000000ffff0d7224 */ /* 0x000fe400078e0012 */
[----:B------:R-:W-:Y:S02]  /*10770*/  IMAD.MOV.U32 R12, RZ, RZ, 0x6 ;  /* 0x00000006ff0c7424 */ /* 0x000fe400078e00ff */
[----:B------:R-:W-:-:S07]  /*10780*/  IMAD.MOV.U32 R25, RZ, RZ, R14 ;  /* 0x000000ffff197224 */ /* 0x000fce00078e000e */
[----:B------:R-:W-:Y:S05]  /*10790*/  WARPSYNC.COLLECTIVE R15, `(.L_x_2348) ;  /* 0x000000000f087348 */ /* 0x000fea0003c00000 */
[----:B------:R0:W1:Y:S02]  /*107a0*/  SHFL.IDX P6, R14, R13, R12, R11 ;  /* 0x0000000c0d0e7389 */ /* 0x00006400000c000b */
[----:B01----:R-:W-:Y:S01]  /*107b0*/  ENDCOLLECTIVE ;  /* 0x000000000000791b */ /* 0x003fe20003800000 */
.L_x_2348:
        /* <DEDUP_REMOVED lines=12> */
.L_x_2349:
[----:B------:R-:W-:Y:S02]  /*10880*/  IMAD.MOV.U32 R13, RZ, RZ, R18 ;  /* 0x000000ffff0d7224 */ /* 0x000fe400078e0012 */
[----:B------:R-:W-:Y:S02]  /*10890*/  IMAD.MOV.U32 R12, RZ, RZ, 0x7 ;  /* 0x00000007ff0c7424 */ /* 0x000fe400078e00ff */
[----:B------:R-:W-:-:S07]  /*108a0*/  IMAD.MOV.U32 R27, RZ, RZ, R14 ;  /* 0x000000ffff1b7224 */ /* 0x000fce00078e000e */
[----:B------:R-:W-:Y:S05]  /*108b0*/  WARPSYNC.COLLECTIVE R15, `(.L_x_2350) ;  /* 0x000000000f087348 */ /* 0x000fea0003c00000 */
[----:B------:R0:W1:Y:S02]  /*108c0*/  SHFL.IDX P6, R14, R13, R12, R11 ;  /* 0x0000000c0d0e7389 */ /* 0x00006400000c000b */
[----:B01----:R-:W-:Y:S01]  /*108d0*/  ENDCOLLECTIVE ;  /* 0x000000000000791b */ /* 0x003fe20003800000 */
.L_x_2350:
[----:B------:R-:W-:-:S05]  /*108e0*/  IADD3 R2, P1, R27, R16, RZ ;  /* 0x000000101b027210 */ /* 0x000fca0007f3e0ff */
[----:B------:R-:W-:-:S05]  /*108f0*/  IMAD.X R3, RZ, RZ, R21, P1 ;  /* 0x000000ffff037224 */ /* 0x000fca00008e0615 */
[----:B------:R-:W-:Y:S01]  /*10900*/  @!PT LDS RZ, [RZ] ;  /* 0x00000000fffff984 */ /* 0x000fe20000000800 */
[----:B------:R-:W-:Y:S01]  /*10910*/  @!PT LDS RZ, [RZ] ;  /* 0x00000000fffff984 */ /* 0x000fe20000000800 */
[----:B------:R-:W-:Y:S01]  /*10920*/  @!PT LDS RZ, [RZ] ;  /* 0x00000000fffff984 */ /* 0x000fe20000000800 */
[----:B------:R0:W-:Y:S01]  /*10930*/  LDGSTS.E.BYPASS.LTC128B.128 [R4+0x3400], desc[UR38][R2.64], !P2 ;  /* 0x0340000002047fae */ /* 0x0001e2000d101d66 */
[----:B------:R-:W-:Y:S01]  /*10940*/  IMAD.MOV.U32 R13, RZ, RZ, R17 ;  /* 0x000000ffff0d7224 */ /* 0x000fe200078e0011 */
[----:B------:R-:W-:-:S07]  /*10950*/  MOV R18, R14 ;  /* 0x0000000e00127202 */ /* 0x000fce0000000f00 */
[----:B0-----:R-:W-:Y:S05]  /*10960*/  WARPSYNC.COLLECTIVE R15, `(.L_x_2351) ;  /* 0x000000000f087348 */ /* 0x001fea0003c00000 */
[----:B------:R1:W2:Y:S02]  /*10970*/  SHFL.IDX P6, R14, R13, R12, R11 ;  /* 0x0000000c0d0e7389 */ /* 0x0002a400000c000b */
[----:B012---:R-:W-:Y:S01]  /*10980*/  ENDCOLLECTIVE ;  /* 0x000000000000791b */ /* 0x007fe20003800000 */
.L_x_2351:
[----:B------:R-:W-:Y:S05]  /*10990*/  BRA `(.L_x_2352) ;  /* 0xffffffc000c07947 */ /* 0x000fea000383ffff */
.L_x_2238:
[----:B0-----:R0:W1:Y:S02]  /*109a0*/  SYNCS.PHASECHK.TRANS64.TRYWAIT P0, [R7+URZ+0x16820], R10 ;  /* 0x0168200a070075a7 */ /* 0x001064000800017f */
[----:B-1----:R-:W-:Y:S05]  /*109b0*/  @!P0 NANOSLEEP.SYNCS 0x989680 ;  /* 0x009896800000895d */ /* 0x002fea0003900000 */
[----:B------:R-:W1:Y:S02]  /*109c0*/  @!P0 SYNCS.PHASECHK.TRANS64 P0, [R7+URZ+0x16820], R10 ;  /* 0x0168200a070085a7 */ /* 0x000e64000800007f */
[----:B-1----:R-:W-:Y:S05]  /*109d0*/  @!P0 BRA `(.L_x_2238) ;  /* 0xfffffffc00f08947 */ /* 0x002fea000383ffff */
[----:B------:R-:W-:Y:S05]  /*109e0*/  BRA `(.L_x_2353) ;  /* 0xffffffc400307947 */ /* 0x000fea000383ffff */
.L_x_2239:
        /* <DEDUP_REMOVED lines=11> */
.L_x_2355:
[----:B------:R-:W-:Y:S05]  /*10aa0*/  BSYNC B0 ;  /* 0x0000000000007941 */ /* 0x000fea0003800000 */
.L_x_2354:
[----:B------:R-:W-:Y:S05]  /*10ab0*/  BRA `(.L_x_2356) ;  /* 0xffffffc400147947 */ /* 0x000fea000383ffff */
.L_x_2240:
[----:B------:R-:W-:Y:S01]  /*10ac0*/  BSSY B0, `(.L_x_2357) ;  /* 0x0000006000007945 */ /* 0x000fe20003800000 */
[----:B------:R-:W-:-:S07]  /*10ad0*/  IMAD.MOV.U32 R15, RZ, RZ, -0x1 ;  /* 0xffffffffff0f7424 */ /* 0x000fce00078e00ff */
[----:B01---5:R-:W-:Y:S05]  /*10ae0*/  WARPSYNC.COLLECTIVE R15, `(.L_x_2358) ;  /* 0x000000000f0c7348 */ /* 0x023fea0003c00000 */
[----:B------:R-:W-:Y:S02]  /*10af0*/  ELECT P6, UR62, PT ;  /* 0x00000000003e782f */ /* 0x000fe400038c0000 */
[----:B------:R-:W-:Y:S01]  /*10b00*/  MOV R14, UR62 ;  /* 0x0000003e000e7c02 */ /* 0x000fe20008000f00 */
[----:B01---5:R-:W-:Y:S10]  /*10b10*/  ENDCOLLECTIVE ;  /* 0x000000000000791b */ /* 0x023ff40003800000 */
.L_x_2358:
[----:B------:R-:W-:Y:S05]  /*10b20*/  BSYNC B0 ;  /* 0x0000000000007941 */ /* 0x000fea0003800000 */
.L_x_2357:
[----:B------:R-:W-:Y:S05]  /*10b30*/  BRA `(.L_x_2359) ;  /* 0xffffffc400087947 */ /* 0x000fea000383ffff */
.L_x_2242:
[----:B-1----:R1:W2:Y:S02]  /*10b40*/  SYNCS.PHASECHK.TRANS64.TRYWAIT P1, [R5+URZ+0x16840], R4 ;  /* 0x01684004050075a7 */ /* 0x0022a4000802017f */
[----:B--2---:R-:W-:Y:S05]  /*10b50*/  @!P1 NANOSLEEP.SYNCS 0x989680 ;  /* 0x009896800000995d */ /* 0x004fea0003900000 */
[----:B------:R-:W2:Y:S02]  /*10b60*/  @!P1 SYNCS.PHASECHK.TRANS64 P1, [R5+URZ+0x16840], R4 ;  /* 0x01684004050095a7 */ /* 0x000ea4000802007f */
[----:B--2---:R-:W-:Y:S05]  /*10b70*/  @!P1 BRA `(.L_x_2242) ;  /* 0xfffffffc00f09947 */ /* 0x004fea000383ffff */
[----:B------:R-:W-:Y:S05]  /*10b80*/  BRA `(.L_x_2360) ;  /* 0xffffffc400287947 */ /* 0x000fea000383ffff */
.L_x_2244:
[----:B--2---:R2:W3:Y:S02]  /*10b90*/  SYNCS.PHASECHK.TRANS64.TRYWAIT P1, [R3+URZ+0x16840], R0 ;  /* 0x01684000030075a7 */ /* 0x0044e4000802017f */
[----:B---3--:R-:W-:Y:S05]  /*10ba0*/  @!P1 NANOSLEEP.SYNCS 0x989680 ;  /* 0x009896800000995d */ /* 0x008fea0003900000 */
[----:B------:R-:W3:Y:S02]  /*10bb0*/  @!P1 SYNCS.PHASECHK.TRANS64 P1, [R3+URZ+0x16840], R0 ;  /* 0x01684000030095a7 */ /* 0x000ee4000802007f */
[----:B---3--:R-:W-:Y:S05]  /*10bc0*/  @!P1 BRA `(.L_x_2244) ;  /* 0xfffffffc00f09947 */ /* 0x008fea000383ffff */
[----:B------:R-:W-:Y:S05]  /*10bd0*/  BRA `(.L_x_2361) ;  /* 0xffffffc400347947 */ /* 0x000fea000383ffff */
.L_x_2246:
[----:B---3--:R3:W4:Y:S02]  /*10be0*/  SYNCS.PHASECHK.TRANS64.TRYWAIT P1, [R5+URZ+0x16860], R4 ;  /* 0x01686004050075a7 */ /* 0x008724000802017f */
[----:B----4-:R-:W-:Y:S05]  /*10bf0*/  @!P1 NANOSLEEP.SYNCS 0x989680 ;  /* 0x009896800000995d */ /* 0x010fea0003900000 */
[----:B------:R-:W4:Y:S02]  /*10c00*/  @!P1 SYNCS.PHASECHK.TRANS64 P1, [R5+URZ+0x16860], R4 ;  /* 0x01686004050095a7 */ /* 0x000f24000802007f */
[----:B----4-:R-:W-:Y:S05]  /*10c10*/  @!P1 BRA `(.L_x_2246) ;  /* 0xfffffffc00f09947 */ /* 0x010fea000383ffff */
[----:B------:R-:W-:Y:S05]  /*10c20*/  BRA `(.L_x_2362) ;  /* 0xffffffc400307947 */ /* 0x000fea000383ffff */
.L_x_2363:
        /* <DEDUP_REMOVED lines=13> */
.L_x_3172:


//--------------------- .text._ZN7cutlass13device_kernelIN5flash11enable_sm90INS1_16FlashAttnFwdSm90INS1_25CollectiveMainloopFwdSm90ILi2EN4cute5tupleIJNS5_1CILi1EEES8_S8_EEENS6_IJNS7_ILi192EEENS7_ILi128EEENS7_ILi64EEEEEELi64ENS_10bfloat16_tEfNS_4arch4Sm90ELb1ELb0ELb0ELb1ELb1ELb0ELb0ELb1ELb1ELb1ELb1ELb0EEENS1_21CollectiveEpilogueFwdINS6_IJSA_SC_SB_EEES9_SE_SG_Li384ELb1ELb1ELb1ELb0EEENS1_36VarlenDynamicPersistentTileSchedulerILi192ELi128ELi384ELi128ELb1ELb1ELb1ELb1ELb1ELb1EEEEEEEEEvNT_6ParamsE --------------------------
	.section	.text._ZN7cutlass13device_kernelIN5flash11enable_sm90INS1_16FlashAttnFwdSm90INS1_25CollectiveMainloopFwdSm90ILi2EN4cute5tupleIJNS5_1CILi1EEES8_S8_EEENS6_IJNS7_ILi192EEENS7_ILi128EEENS7_ILi64EEEEEELi64ENS_10bfloat16_tEfNS_4arch4Sm90ELb1ELb0ELb0ELb1ELb1ELb0ELb0ELb1ELb1ELb1ELb1ELb0EEENS1_21CollectiveEpilogueFwdINS6_IJSA_SC_SB_EEES9_SE_SG_Li384ELb1ELb1ELb1ELb0EEENS1_36VarlenDynamicPersistentTileSchedulerILi192ELi128ELi384ELi128ELb1ELb1ELb1ELb1ELb1ELb1EEEEEEEEEvNT_6ParamsE,"ax",@progbits
	.align	128
.text._ZN7cutlass13device_kernelIN5flash11enable_sm90INS1_16FlashAttnFwdSm90INS1_25CollectiveMainloopFwdSm90ILi2EN4cute5tupleIJNS5_1CILi1EEES8_S8_EEENS6_IJNS7_ILi192EEENS7_ILi128EEENS7_ILi64EEEEEELi64ENS_10bfloat16_tEfNS_4arch4Sm90ELb1ELb0ELb0ELb1ELb1ELb0ELb0ELb1ELb1ELb1ELb1ELb0EEENS1_21CollectiveEpilogueFwdINS6_IJSA_SC_SB_EEES9_SE_SG_Li384ELb1ELb1ELb1ELb0EEENS1_36VarlenDynamicPersistentTileSchedulerILi192ELi128ELi384ELi128ELb1ELb1ELb1ELb1ELb1ELb1EEEEEEEEEvNT_6ParamsE:
        .type           _ZN7cutlass13device_kernelIN5flash11enable_sm90INS1_16FlashAttnFwdSm90INS1_25CollectiveMainloopFwdSm90ILi2EN4cute5tupleIJNS5_1CILi1EEES8_S8_EEENS6_IJNS7_ILi192EEENS7_ILi128EEENS7_ILi64EEEEEELi64ENS_10bfloat16_tEfNS_4arch4Sm90ELb1ELb0ELb0ELb1ELb1ELb0ELb0ELb1ELb1ELb1ELb1ELb0EEENS1_21CollectiveEpilogueFwdINS6_IJSA_SC_SB_EEES9_SE_SG_Li384ELb1ELb1ELb1ELb0EEENS1_36VarlenDynamicPersistentTileSchedulerILi192ELi128ELi384ELi128ELb1ELb1ELb1ELb1ELb1ELb1EEEEEEEEEvNT_6ParamsE,@function
        .size           _ZN7cutlass13device_kernelIN5flash11enable_sm90INS1_16FlashAttnFwdSm90INS1_25CollectiveMainloopFwdSm90ILi2EN4cute5tupleIJNS5_1CILi1EEES8_S8_EEENS6_IJNS7_ILi192EEENS7_ILi128EEENS7_ILi64EEEEEELi64ENS_10bfloat16_tEfNS_4arch4Sm90ELb1ELb0ELb0ELb1ELb1ELb0ELb0ELb1ELb1ELb1ELb1ELb0EEENS1_21CollectiveEpilogueFwdINS6_IJSA_SC_SB_EEES9_SE_SG_Li384ELb1ELb1ELb1ELb0EEENS1_36VarlenDynamicPersistentTileSchedulerILi192ELi128ELi384ELi128ELb1ELb1ELb1ELb1ELb1ELb1EEEEEEEEEvNT_6ParamsE,(.L_x_3173 - _ZN7cutlass13device_kernelIN5flash11enable_sm90INS1_16FlashAttnFwdSm90INS1_25CollectiveMainloopFwdSm90ILi2EN4cute5tupleIJNS5_1CILi1EEES8_S8_EEENS6_IJNS7_ILi192EEENS7_ILi128EEENS7_ILi64EEEEEELi64ENS_10bfloat16_tEfNS_4arch4Sm90ELb1ELb0ELb0ELb1ELb1ELb0ELb0ELb1ELb1ELb1ELb1ELb0EEENS1_21CollectiveEpilogueFwdINS6_IJSA_SC_SB_EEES9_SE_SG_Li384ELb1ELb1ELb1ELb0EEENS1_36VarlenDynamicPersistentTileSchedulerILi192ELi128ELi384ELi128ELb1ELb1ELb1ELb1ELb1ELb1EEEEEEEEEvNT_6ParamsE)
        .other          _ZN7cutlass13device_kernelIN5flash11enable_sm90INS1_16FlashAttnFwdSm90INS1_25CollectiveMainloopFwdSm90ILi2EN4cute5tupleIJNS5_1CILi1EEES8_S8_EEENS6_IJNS7_ILi192EEENS7_ILi128EEENS7_ILi64EEEEEELi64ENS_10bfloat16_tEfNS_4arch4Sm90ELb1ELb0ELb0ELb1ELb1ELb0ELb0ELb1ELb1ELb1ELb1ELb0EEENS1_21CollectiveEpilogueFwdINS6_IJSA_SC_SB_EEES9_SE_SG_Li384ELb1ELb1ELb1ELb0EEENS1_36VarlenDynamicPersistentTileSchedulerILi192ELi128ELi384ELi128ELb1ELb1ELb1ELb1ELb1ELb1EEEEEEEEEvNT_6ParamsE,@"STO_CUDA_ENTRY STV_DEFAULT"
_ZN7cutlass13device_kernelIN5flash11enable_sm90INS1_16FlashAttnFwdSm90INS1_25CollectiveMainloopFwdSm90ILi2EN4cute5tupleIJNS5_1CILi1EEES8_S8_EEENS6_IJNS7_ILi192EEENS7_ILi128EEENS7_ILi64EEEEEELi64ENS_10bfloat16_tEfNS_4arch4Sm90ELb1ELb0ELb0ELb1ELb1ELb0ELb0ELb1ELb1ELb1ELb1ELb0EEENS1_21CollectiveEpilogueFwdINS6_IJSA_SC_SB_EEES9_SE_SG_Li384ELb1ELb1ELb1ELb0EEENS1_36VarlenDynamicPersistentTileSchedulerILi192ELi128ELi384ELi128ELb1ELb1ELb1ELb1ELb1ELb1EEEEEEEEEvNT_6ParamsE:
        /* <DEDUP_REMOVED lines=45> */
.L_x_2364:
        /* <DEDUP_REMOVED lines=22> */
.L_x_2365:
        /* <DEDUP_REMOVED lines=18> */
.L_x_2366:
        /* <DEDUP_REMOVED lines=22> */
.L_x_2367:
        /* <DEDUP_REMOVED lines=23> */
.L_x_2368:
        /* <DEDUP_REMOVED lines=8> */
.L_x_2370:
        /* <DEDUP_REMOVED lines=25> */
[----:B------:R-:W-:Y:S02]  /*0a30*/  UMOV UR47, URZ ;  /* 0x0000003f002f7c82 */ /* 0x000fe40008000000 */
[CC--:B------:R-:W-:Y:S02]  /*0a40*/  LEA.HI R2, R0.reuse, R13.reuse, RZ, 0x7 ;  /* 0x0000000d00027211 */ /* 0x0c0fe400078f38ff */
[----:B------:R-:W-:-:S02]  /*0a50*/  LEA.HI R3, R0, R13, RZ, 0x4 ;  /* 0x0000000d00037211 */ /* 0x000fc400078f20ff */
[----:B------:R-:W-:Y:S02]  /*0a60*/  LOP3.LUT R4, R2, 0xffffff80, RZ, 0xc0, !PT ;  /* 0xffffff8002047812 */ /* 0x000fe400078ec0ff */
[----:B------:R-:W-:Y:S02]  /*0a70*/  SHF.R.S32.HI R14, RZ, 0x7, R2 ;  /* 0x00000007ff0e7819 */ /* 0x000fe40000011402 */
[----:B------:R-:W-:Y:S01]  /*0a80*/  SHF.R.S32.HI R6, RZ, 0x4, R3 ;  /* 0x00000004ff067819 */ /* 0x000fe20000011403 */
[----:B------:R-:W-:Y:S01]  /*0a90*/  IMAD.IADD R12, R13, 0x1, -R4 ;  /* 0x000000010d0c7824 */ /* 0x000fe200078e0a04 */
[-C--:B------:R-:W-:Y:S01]  /*0aa0*/  LEA.HI R4, R0, R13.reuse, RZ, 0x5 ;  /* 0x0000000d00047211 */ /* 0x080fe200078f28ff */
[----:B------:R-:W-:Y:S01]  /*0ab0*/  IMAD.HI R2, R14, 0x55555556, RZ ;  /* 0x555555560e027827 */ /* 0x000fe200078e02ff */
[----:B------:R-:W-:Y:S02]  /*0ac0*/  LEA.HI R11, R0, R13, RZ, 0x2 ;  /* 0x0000000d000b7211 */ /* 0x000fe400078f10ff */
[----:B------:R-:W-:Y:S01]  /*0ad0*/  SHF.R.S32.HI R7, RZ, 0x1f, R12 ;  /* 0x0000001fff077819 */ /* 0x000fe2000001140c */
[----:B------:R-:W-:Y:S01]  /*0ae0*/  IMAD.SHL.U32 R5, R4, 0x20, RZ ;  /* 0x0000002004057824 */ /* 0x000fe200078e00ff */
[----:B------:R-:W-:-:S02]  /*0af0*/  LOP3.LUT R4, R3, 0x3fffff0, RZ, 0xc0, !PT ;  /* 0x03fffff003047812 */ /* 0x000fc400078ec0ff */
[----:B------:R-:W-:Y:S02]  /*0b00*/  LEA.HI R8, R7, R12, RZ, 0x2 ;  /* 0x0000000c07087211 */ /* 0x000fe400078f10ff */
[----:B------:R-:W-:Y:S01]  /*0b10*/  LEA.HI R3, R3, R6, RZ, 0x1 ;  /* 0x0000000603037211 */ /* 0x000fe200078f08ff */
[----:B------:R-:W-:Y:S01]  /*0b20*/  IMAD.IADD R4, R13, 0x1, -R4 ;  /* 0x000000010d047824 */ /* 0x000fe200078e0a04 */
[--C-:B------:R-:W-:Y:S02]  /*0b30*/  SHF.R.S32.HI R9, RZ, 0x2, R8.reuse ;  /* 0x00000002ff097819 */ /* 0x100fe40000011408 */
[----:B------:R-:W-:Y:S02]  /*0b40*/  SHF.R.S32.HI R10, RZ, 0x1f, R8 ;  /* 0x0000001fff0a7819 */ /* 0x000fe40000011408 */
[----:B------:R-:W-:Y:S02]  /*0b50*/  LEA.HI R7, R7, R12, RZ, 0x5 ;  /* 0x0000000c07077211 */ /* 0x000fe400078f28ff */
[----:B------:R-:W-:-:S02]  /*0b60*/  LEA.HI R10, R10, R9, RZ, 0x3 ;  /* 0x000000090a0a7211 */ /* 0x000fc400078f18ff */
[----:B------:R-:W-:Y:S02]  /*0b70*/  LOP3.LUT R5, R5, 0xfffffc00, RZ, 0xc0, !PT ;  /* 0xfffffc0005057812 */ /* 0x000fe400078ec0ff */
[----:B------:R-:W-:Y:S02]  /*0b80*/  LOP3.LUT R10, R10, 0xfffffff8, RZ, 0xc0, !PT ;  /* 0xfffffff80a0a7812 */ /* 0x000fe400078ec0ff */
[----:B------:R-:W-:Y:S01]  /*0b90*/  LOP3.LUT R3, R3, 0x1ffffffe, RZ, 0xc0, !PT ;  /* 0x1ffffffe03037812 */ /* 0x000fe200078ec0ff */
[----:B------:R-:W-:Y:S01]  /*0ba0*/  IMAD R4, R4, 0x40, R5 ;  /* 0x0000004004047824 */ /* 0x000fe200078e0205 */
[----:B------:R-:W-:Y:S01]  /*0bb0*/  LEA.HI R2, R2, R2, RZ, 0x1 ;  /* 0x0000000202027211 */ /* 0x000fe200078f08ff */
[----:B------:R-:W-:Y:S01]  /*0bc0*/  IMAD.IADD R10, R9, 0x1, -R10 ;  /* 0x00000001090a7824 */ /* 0x000fe200078e0a0a */
[----:B------:R-:W-:Y:S01]  /*0bd0*/  SHF.R.S32.HI R7, RZ, 0x5, R7 ;  /* 0x00000005ff077819 */ /* 0x000fe20000011407 */
[----:B------:R-:W-:Y:S01]  /*0be0*/  IMAD.IADD R3, R6, 0x1, -R3 ;  /* 0x0000000106037824 */ /* 0x000fe200078e0a03 */
[----:B------:R-:W-:Y:S01]  /*0bf0*/  LOP3.LUT R11, R11, 0xfffffffc, RZ, 0xc0, !PT ;  /* 0xfffffffc0b0b7812 */ /* 0x000fe200078ec0ff */
[----:B------:R-:W-:Y:S01]  /*0c00*/  IMAD R2, R2, -0x3, R14 ;  /* 0xfffffffd02027824 */ /* 0x000fe200078e020e */
[----:B------:R-:W-:Y:S01]  /*0c10*/  LEA.HI R0, R0, R13, RZ, 0x3 ;  /* 0x0000000d00007211 */ /* 0x000fe200078f18ff */
[----:B------:R-:W-:Y:S01]  /*0c20*/  IMAD R7, R7, 0x10, R10 ;  /* 0x0000001007077824 */ /* 0x000fe200078e020a */
[----:B------:R-:W-:Y:S01]  /*0c30*/  LOP3.LUT R8, R8, 0x7ffffffc, RZ, 0xc0, !PT ;  /* 0x7ffffffc08087812 */ /* 0x000fe200078ec0ff */
[----:B------:R-:W-:Y:S01]  /*0c40*/  IMAD R3, R3, 0x8, R4 ;  /* 0x0000000803037824 */ /* 0x000fe200078e0204 */
[----:B------:R-:W-:Y:S01]  /*0c50*/  LOP3.LUT R18, R0, 0xfffffff8, RZ, 0xc0, !PT ;  /* 0xfffffff800127812 */ /* 0x000fe200078ec0ff */
[----:B------:R-:W-:Y:S01]  /*0c60*/  IMAD R5, R2, 0x40, R7 ;  /* 0x0000004002057824 */ /* 0x000fe200078e0207 */
[----:B------:R-:W-:Y:S01]  /*0c70*/  SHF.R.S32.HI R157, RZ, 0x3, R0 ;  /* 0x00000003ff9d7819 */ /* 0x000fe20000011400 */
[----:B------:R-:W-:Y:S01]  /*0c80*/  IMAD.IADD R11, R13, 0x1, -R11 ;  /* 0x000000010d0b7824 */ /* 0x000fe200078e0a0b */
[----:B------:R0:W-:Y:S01]  /*0c90*/  STL [R1+0x2c], R3 ;  /* 0x00002c0301007387 */ /* 0x0001e20000100800 */
[----:B------:R-:W-:-:S02]  /*0ca0*/  IMAD.IADD R8, R12, 0x1, -R8 ;  /* 0x000000010c087824 */ /* 0x000fc400078e0a08 */
[----:B------:R-:W-:Y:S01]  /*0cb0*/  IMAD.IADD R18, R13, 0x1, -R18 ;  /* 0x000000010d127824 */ /* 0x000fe200078e0a12 */
[----:B------:R1:W-:Y:S01]  /*0cc0*/  STL [R1+0x28], R5 ;  /* 0x0000280501007387 */ /* 0x0003e20000100800 */
[----:B------:R-:W-:Y:S02]  /*0cd0*/  IMAD.SHL.U32 R16, R8, 0x2, RZ ;  /* 0x0000000208107824 */ /* 0x000fe400078e00ff */
[----:B------:R-:W-:Y:S02]  /*0ce0*/  IMAD.SHL.U32 R19, R18, 0x8, RZ ;  /* 0x0000000812137824 */ /* 0x000fe400078e00ff */
[C---:B------:R-:W-:Y:S01]  /*0cf0*/  VIADD R156, R16.reuse, 0x8 ;  /* 0x00000008109c7836 */ /* 0x040fe20000000000 */
[----:B0-----:R-:W-:Y:S01]  /*0d00*/  LEA.HI R3, R11, R11, RZ, 0x1 ;  /* 0x0000000b0b037211 */ /* 0x001fe200078f08ff */
[C---:B------:R-:W-:Y:S01]  /*0d10*/  VIADD R155, R16.reuse, 0x10 ;  /* 0x00000010109b7836 */ /* 0x040fe20000000000 */
        /* <DEDUP_REMOVED lines=16> */
.L_x_2422:
[----:B01--4-:R-:W0:Y:S01]  /*0e20*/  LDC.64 R2, c[0x0][0xc88] ;  /* 0x00032200ff027b82 */ /* 0x013e220000000a00 */
[----:B------:R-:W-:Y:S01]  /*0e30*/  ULDC.64 UR8, c[0x0][0xa28] ;  /* 0x00028a0000087ab9 */ /* 0x000fe20000000a00 */
[----:B------:R-:W-:Y:S01]  /*0e40*/  ULDC.64 UR10, c[0x0][0xa18] ;  /* 0x00028600000a7ab9 */ /* 0x000fe20000000a00 */
[----:B------:R-:W-:Y:S01]  /*0e50*/  ULDC UR4, c[0x0][0x424] ;  /* 0x0001090000047ab9 */ /* 0x000fe20000000800 */
[----:B------:R-:W-:Y:S01]  /*0e60*/  ULDC UR7, c[0x0][0x2f0] ;  /* 0x0000bc0000077ab9 */ /* 0x000fe20000000800 */
[----:B0-----:R-:W-:-:S06]  /*0e70*/  IMAD.WIDE R2, R31, 0x4, R2 ;  /* 0x000000041f027825 */ /* 0x001fcc00078e0202 */
[----:B--2---:R-:W2:Y:S01]  /*0e80*/  LDG.E R2, desc[UR54][R2.64] ;  /* 0x0000003602027981 */ /* 0x004ea2000c1e1900 */
[----:B------:R-:W-:Y:S02]  /*0e90*/  UISETP.NE.U32.AND UP0, UPT, UR8, URZ, UPT ;  /* 0x0000003f0800728c */ /* 0x000fe4000bf05070 */
[----:B------:R-:W-:Y:S02]  /*0ea0*/  UISETP.NE.U32.AND UP1, UPT, UR10, URZ, UPT ;  /* 0x0000003f0a00728c */ /* 0x000fe4000bf25070 */
[----:B------:R-:W-:Y:S02]  /*0eb0*/  UISETP.NE.AND.EX UP0, UPT, UR9, URZ, UPT, UP0 ;  /* 0x0000003f0900728c */ /* 0x000fe4000bf05300 */
[----:B------:R-:W-:-:S04]  /*0ec0*/  UISETP.NE.AND.EX UP1, UPT, UR11, URZ, UPT, UP1 ;  /* 0x0000003f0b00728c */ /* 0x000fc8000bf25310 */
[----:B------:R-:W-:Y:S02]  /*0ed0*/  PLOP3.LUT P0, PT, PT, PT, UP0, 0x80, 0x0 ;  /* 0x000000000000781c */ /* 0x000fe40003f0f008 */
[----:B------:R-:W-:Y:S02]  /*0ee0*/  PLOP3.LUT P2, PT, PT, PT, UP1, 0x80, 0x0 ;  /* 0x000000000000781c */ /* 0x000fe40003f4f018 */
[----:B--2---:R-:W-:-:S13]  /*0ef0*/  R2UR UR37, R2 ;  /* 0x00000000022572ca */ /* 0x004fda00000e0000 */
[----:B------:R-:W-:Y:S02]  /*0f00*/  USHF.R.S32.HI UR38, URZ, 0x1f, UR37 ;  /* 0x0000001f3f267899 */ /* 0x000fe40008011425 */
[----:B------:R-:W-:-:S04]  /*0f10*/  @UP0 ULEA UR8, UP2, UR37, UR8, 0x2 ;  /* 0x0000000825080291 */ /* 0x000fc8000f84103f */
[----:B------:R-:W-:Y:S02]  /*0f20*/  @UP0 ULEA.HI.X UR9, UR37, UR9, UR38, 0x2, UP2 ;  /* 0x0000000925090291 */ /* 0x000fe400090f1426 */
[----:B------:R-:W-:Y:S01]  /*0f30*/  @UP1 ULEA UR10, UP0, UR37, UR10, 0x2 ;  /* 0x0000000a250a1291 */ /* 0x000fe2000f80103f */
[----:B------:R-:W-:-:S03]  /*0f40*/  IMAD.U32 R2, RZ, RZ, UR8 ;  /* 0x00000008ff027e24 */ /* 0x000fc6000f8e00ff */
[----:B------:R-:W-:Y:S01]  /*0f50*/  @UP1 ULEA.HI.X UR11, UR37, UR11, UR38, 0x2, UP0 ;  /* 0x0000000b250b1291 */ /* 0x000fe200080f1426 */
[----:B------:R-:W-:Y:S01]  /*0f60*/  IMAD.U32 R3, RZ, RZ, UR9 ;  /* 0x00000009ff037e24 */ /* 0x000fe2000f8e00ff */
[----:B------:R-:W-:Y:S01]  /*0f70*/  ULDC.64 UR8, c[0x0][0x418] ;  /* 0x0001060000087ab9 */ /* 0x000fe20000000a00 */
[----:B------:R-:W-:-:S03]  /*0f80*/  IMAD.U32 R4, RZ, RZ, UR10 ;  /* 0x0000000aff047e24 */ /* 0x000fc6000f8e00ff */
[----:B---3--:R-:W-:Y:S01]  /*0f90*/  MOV R5, UR11 ;  /* 0x0000000b00057c02 */ /* 0x008fe20008000f00 */
[----:B------:R-:W2:Y:S01]  /*0fa0*/  @P0 LDG.E R2, desc[UR54][R2.64] ;  /* 0x0000003602020981 */ /* 0x000ea2000c1e1900 */
[----:B------:R-:W-:Y:S01]  /*0fb0*/  UISETP.NE.U32.AND UP0, UPT, UR8, URZ, UPT ;  /* 0x0000003f0800728c */ /* 0x000fe2000bf05070 */
[----:B------:R-:W-:Y:S02]  /*0fc0*/  ULDC.64 UR10, c[0x0][0xa20] ;  /* 0x00028800000a7ab9 */ /* 0x000fe40000000a00 */
[----:B------:R-:W3:Y:S01]  /*0fd0*/  @P2 LDG.E R4, desc[UR54][R4.64] ;  /* 0x0000003604042981 */ /* 0x000ee2000c1e1900 */
[----:B------:R-:W-:Y:S01]  /*0fe0*/  UISETP.NE.AND.EX UP0, UPT, UR9, URZ, UPT, UP0 ;  /* 0x0000003f0900728c */ /* 0x000fe2000bf05300 */
[----:B------:R-:W-:Y:S01]  /*0ff0*/  ISETP.NE.U32.AND P1, PT, RZ, UR10, PT ;  /* 0x0000000aff007c0c */ /* 0x000fe2000bf25070 */
[----:B------:R-:W-:Y:S01]  /*1000*/  UMOV UR51, URZ ;  /* 0x0000003f00337c82 */ /* 0x000fe20008000000 */
[----:B------:R-:W-:Y:S02]  /*1010*/  ULOP3.LUT UR39, UR5, 0xffff, URZ, 0xc0, !UPT ;  /* 0x0000ffff05277892 */ /* 0x000fe4000f8ec03f */
[----:B------:R-:W-:Y:S01]  /*1020*/  USEL UR4, UR4, 0x1, UP0 ;  /* 0x0000000104047887 */ /* 0x000fe20008000000 */
[----:B------:R-:W-:-:S03]  /*1030*/  ISETP.NE.AND.EX P1, PT, RZ, UR11, PT, P1 ;  /* 0x0000000bff007c0c */ /* 0x000fc6000bf25310 */
[----:B------:R-:W-:Y:S01]  /*1040*/  UIMAD UR4, UR4, UR7, URZ ;  /* 0x00000007040472a4 */ /* 0x000fe2000f8e023f */
[----:B--2---:R-:W-:Y:S02]  /*1050*/  @P0 R2UR UR51, R2 ;  /* 0x00000000023302ca */ /* 0x004fe400000e0000 */
[----:B---3--:R-:W-:Y:S01]  /*1060*/  @P2 R2UR UR52, R4 ;  /* 0x00000000043422ca */ /* 0x008fe200000e0000 */
[----:B-----5:R-:W-:-:S14]  /*1070*/  @P2 BRA `(.L_x_2371) ;  /* 0x0000000000382947 */ /* 0x020fdc0003800000 */
        /* <DEDUP_REMOVED lines=14> */
.L_x_2371:
[----:B------:R-:W-:Y:S05]  /*1160*/  @!P1 BRA `(.L_x_2372) ;  /* 0x00000000001c9947 */ /* 0x000fea0003800000 */
[----:B------:R-:W-:-:S04]  /*1170*/  ULEA UR4, UP0, UR37, UR10, 0x2 ;  /* 0x0000000a25047291 */ /* 0x000fc8000f80103f */
[----:B------:R-:W-:Y:S02]  /*1180*/  ULEA.HI.X UR7, UR37, UR11, UR38, 0x2, UP0 ;  /* 0x0000000b25077291 */ /* 0x000fe400080f1426 */
[----:B------:R-:W-:-:S04]  /*1190*/  IMAD.U32 R2, RZ, RZ, UR4 ;  /* 0x00000004ff027e24 */ /* 0x000fc8000f8e00ff */
[----:B------:R-:W-:-:S05]  /*11a0*/  IMAD.U32 R3, RZ, RZ, UR7 ;  /* 0x00000007ff037e24 */ /* 0x000fca000f8e00ff */
[----:B------:R-:W2:Y:S02]  /*11b0*/  LDG.E R2, desc[UR54][R2.64] ;  /* 0x0000003602027981 */ /* 0x000ea4000c1e1900 */
[----:B--2---:R-:W-:Y:S01]  /*11c0*/  R2UR UR4, R2 ;  /* 0x00000000020472ca */ /* 0x004fe200000e0000 */
[----:B------:R-:W-:-:S14]  /*11d0*/  BRA `(.L_x_2373) ;  /* 0x0000000000347947 */ /* 0x000fdc0003800000 */
.L_x_2372:
        /* <DEDUP_REMOVED lines=13> */
.L_x_2373:
[----:B------:R-:W-:Y:S01]  /*12b0*/  ULDC UR7, c[0x0][0x448] ;  /* 0x0001120000077ab9 */ /* 0x000fe20000000800 */
[----:B------:R-:W-:Y:S02]  /*12c0*/  UIMAD UR40, UR6, 0xc0, URZ ;  /* 0x000000c0062878a4 */ /* 0x000fe4000f8e023f */
[----:B------:R-:W-:Y:S02]  /*12d0*/  UISETP.NE.AND UP0, UPT, UR7, 0x1, UPT ;  /* 0x000000010700788c */ /* 0x000fe4000bf05270 */
[----:B------:R-:W-:Y:S02]  /*12e0*/  UIADD3 UR8, UR40, 0xbf, URZ ;  /* 0x000000bf28087890 */ /* 0x000fe4000fffe03f */
[----:B------:R-:W-:Y:S02]  /*12f0*/  UIADD3 UR51, -UR51, UR4, URZ ;  /* 0x0000000433337290 */ /* 0x000fe4000fffe13f */
[----:B------:R-:W-:Y:S02]  /*1300*/  UP2UR UR53, UPR, URZ, 0x1 ;  /* 0x000000013f357883 */ /* 0x000fe40008000000 */
[----:B------:R-:W-:-:S03]  /*1310*/  UIADD3 UR9, UR51, 0x80, -UR52 ;  /* 0x0000008033097890 */ /* 0x000fc6000fffe834 */
[----:B------:R-:W-:Y:S01]  /*1320*/  @UP0 ULDC UR6, c[0x0][0x44c] ;  /* 0x0001130000060ab9 */ /* 0x000fe20000000800 */
[----:B------:R-:W-:Y:S01]  /*1330*/  @UP0 ULDC UR4, c[0x0][0x450] ;  /* 0x0001140000040ab9 */ /* 0x000fe20000000800 */
[----:B------:R-:W-:-:S04]  /*1340*/  UIMAD.WIDE.U32 UR6, UR8, UR6, URZ ;  /* 0x00000006080672a5 */ /* 0x000fc8000f8e003f */
[----:B------:R-:W-:Y:S02]  /*1350*/  @UP0 USHF.R.U32.HI UR8, URZ, UR4, UR7 ;  /* 0x000000043f080299 */ /* 0x000fe40008011607 */
[----:B------:R-:W-:Y:S02]  /*1360*/  UIADD3 UR4, UR51, 0x7f, URZ ;  /* 0x0000007f33047890 */ /* 0x000fe4000fffe03f */
[----:B------:R-:W-:Y:S02]  /*1370*/  UIADD3 UR8, UR9, UR8, URZ ;  /* 0x0000000809087290 */ /* 0x000fe4000fffe03f */
[----:B------:R-:W-:Y:S02]  /*1380*/  USHF.R.S32.HI UR6, URZ, 0x1f, UR4 ;  /* 0x0000001f3f067899 */ /* 0x000fe40008011404 */
[----:B------:R-:W-:Y:S02]  /*1390*/  USHF.R.S32.HI UR7, URZ, 0x1f, UR8 ;  /* 0x0000001f3f077899 */ /* 0x000fe40008011408 */
[----:B------:R-:W-:-:S02]  /*13a0*/  ULEA.HI UR6, UR6, UR4, URZ, 0x7 ;  /* 0x0000000406067291 */ /* 0x000fc4000f8f383f */
[----:B------:R-:W-:Y:S02]  /*13b0*/  ULEA.HI UR7, UR7, UR8, URZ, 0x7 ;  /* 0x0000000807077291 */ /* 0x000fe4000f8f383f */
[----:B------:R-:W-:Y:S02]  /*13c0*/  USHF.R.S32.HI UR6, URZ, 0x7, UR6 ;  /* 0x000000073f067899 */ /* 0x000fe40008011406 */
[----:B------:R-:W-:Y:S02]  /*13d0*/  USHF.R.S32.HI UR7, URZ, 0x7, UR7 ;  /* 0x000000073f077899 */ /* 0x000fe40008011407 */
[----:B------:R-:W-:Y:S02]  /*13e0*/  ULOP3.LUT UR4, UR5, 0xff000000, URZ, 0xc0, !UPT ;  /* 0xff00000005047892 */ /* 0x000fe4000f8ec03f */
[----:B------:R-:W-:Y:S02]  /*13f0*/  UISETP.LT.AND UP0, UPT, UR6, UR7, UPT ;  /* 0x000000070600728c */ /* 0x000fe4000bf01270 */
[----:B------:R-:W-:-:S02]  /*1400*/  ULOP3.LUT UR5, UR5, 0xff0000, URZ, 0xc0, !UPT ;  /* 0x00ff000005057892 */ /* 0x000fc4000f8ec03f */
[----:B------:R-:W-:Y:S02]  /*1410*/  USEL UR9, UR6, UR7, UP0 ;  /* 0x0000000706097287 */ /* 0x000fe40008000000 */
[----:B------:R-:W-:Y:S02]  /*1420*/  USHF.R.U32.HI UR4, URZ, 0x8, UR4 ;  /* 0x000000083f047899 */ /* 0x000fe40008011604 */
[----:B------:R-:W-:Y:S02]  /*1430*/  UISETP.GE.AND UP0, UPT, UR9, 0x1, UPT ;  /* 0x000000010900788c */ /* 0x000fe4000bf06270 */
        /* <DEDUP_REMOVED lines=8> */
[----:B------:R-:W-:-:S03]  /*14c0*/  USEL UR10, UR46, UR4, UP0 ;  /* 0x000000042e0a7287 */ /* 0x000fc60008000000 */
[----:B------:R-:W-:Y:S01]  /*14d0*/  UMOV UR4, URZ ;  /* 0x0000003f00047c82 */ /* 0x000fe20008000000 */
[----:B------:R-:W-:Y:S02]  /*14e0*/  UIADD3 UR6, UR10, -0x1, UR9 ;  /* 0xffffffff0a067890 */ /* 0x000fe4000fffe009 */
[----:B------:R-:W-:-:S04]  /*14f0*/  IMAD.U32 R3, RZ, RZ, UR10 ;  /* 0x0000000aff037e24 */ /* 0x000fc8000f8e00ff */
[----:B------:R-:W-:Y:S01]  /*1500*/  IMAD.U32 R4, RZ, RZ, UR6 ;  /* 0x00000006ff047e24 */ /* 0x000fe2000f8e00ff */
[-C--:B------:R-:W-:Y:S01]  /*1510*/  IABS R0, R3.reuse ;  /* 0x0000000300007213 */ /* 0x080fe20000000000 */
[----:B------:R-:W-:Y:S01]  /*1520*/  ULOP3.LUT UR6, UR6, UR10, URZ, 0x3c, !UPT ;  /* 0x0000000a06067292 */ /* 0x000fe2000f8e3c3f */
[----:B------:R-:W-:Y:S02]  /*1530*/  IABS R5, R3 ;  /* 0x0000000300057213 */ /* 0x000fe40000000000 */
        /* <DEDUP_REMOVED lines=26> */
.L_x_2374:
[----:B------:R-:W-:Y:S01]  /*16e0*/  UIMAD UR42, UR41, UR4, URZ ;  /* 0x00000004292a72a4 */ /* 0x000fe2000f8e023f */
[----:B------:R-:W-:Y:S01]  /*16f0*/  IMAD.U32 R0, RZ, RZ, UR9 ;  /* 0x00000009ff007e24 */ /* 0x000fe2000f8e00ff */
[----:B------:R-:W-:Y:S01]  /*1700*/  PLOP3.LUT P0, PT, PT, PT, PT, 0x80, 0x0 ;  /* 0x000000000000781c */ /* 0x000fe20003f0f070 */
[----:B------:R-:W-:Y:S01]  /*1710*/  IMAD.U32 R3, RZ, RZ, UR4 ;  /* 0x00000004ff037e24 */ /* 0x000fe2000f8e00ff */
[----:B------:R-:W-:Y:S01]  /*1720*/  CS2R R118, SRZ ;  /* 0x0000000000767805 */ /* 0x000fe2000001ff00 */
[----:B------:R-:W-:Y:S01]  /*1730*/  IMAD.MOV.U32 R20, RZ, RZ, RZ ;  /* 0x000000ffff147224 */ /* 0x000fe200078e00ff */
[----:B------:R-:W-:Y:S02]  /*1740*/  CS2R R116, SRZ ;  /* 0x0000000000747805 */ /* 0x000fe4000001ff00 */
[----:B------:R-:W-:Y:S02]  /*1750*/  CS2R R114, SRZ ;  /* 0x0000000000727805 */ /* 0x000fe4000001ff00 */
[----:B------:R-:W-:Y:S01]  /*1760*/  VIADDMNMX R0, R3, UR42, R0, PT ;  /* 0x0000002a03007c46 */ /* 0x000fe2000b800100 */
[----:B------:R-:W-:Y:S01]  /*1770*/  IMAD.MOV.U32 R3, RZ, RZ, RZ ;  /* 0x000000ffff037224 */ /* 0x000fe200078e00ff */
[----:B------:R-:W-:-:S02]  /*1780*/  CS2R R112, SRZ ;  /* 0x0000000000707805 */ /* 0x000fc4000001ff00 */
[----:B------:R-:W-:Y:S02]  /*1790*/  CS2R R110, SRZ ;  /* 0x00000000006e7805 */ /* 0x000fe4000001ff00 */
[----:B------:R-:W-:Y:S02]  /*17a0*/  R2UR UR56, R0 ;  /* 0x00000000003872ca */ /* 0x000fe400000e0000 */
        /* <DEDUP_REMOVED lines=10> */
[----:B------:R-:W-:Y:S01]  /*1850*/  CS2R R88, SRZ ;  /* 0x0000000000587805 */ /* 0x000fe2000001ff00 */
[----:B------:R-:W-:-:S06]  /*1860*/  UISETP.GT.AND UP0, UPT, UR56, UR42, UPT ;  /* 0x0000002a3800728c */ /* 0x000fcc000bf04270 */
[----:B------:R-:W-:-:S13]  /*1870*/  PLOP3.LUT P1, PT, PT, PT, UP0, 0x80, 0x0 ;  /* 0x000000000000781c */ /* 0x000fda0003f2f008 */
[----:B------:R-:W-:Y:S05]  /*1880*/  @!P1 BRA `(.L_x_2375) ;  /* 0x0000006c00fc9947 */ /* 0x000fea0003800000 */
[----:B------:R-:W0:Y:S01]  /*1890*/  S2R R2, SR_TID.X ;  /* 0x0000000000027919 */ /* 0x000e220000002100 */
[----:B------:R-:W1:Y:S01]  /*18a0*/  S2UR UR43, SR_CgaCtaId ;  /* 0x00000000002b79c3 */ /* 0x000e620000008800 */
[----:B------:R-:W-:Y:S02]  /*18b0*/  UMOV UR45, 0x400 ;  /* 0x00000400002d7882 */ /* 0x000fe40000000000 */
[----:B-1----:R-:W-:Y:S01]  /*18c0*/  ULEA UR45, UR43, UR45, 0x18 ;  /* 0x0000002d2b2d7291 */ /* 0x002fe2000f8ec03f */
[----:B0-----:R-:W-:-:S05]  /*18d0*/  VIADD R4, R2, 0xffffff80 ;  /* 0xffffff8002047836 */ /* 0x001fca0000000000 */
[----:B------:R-:W-:-:S04]  /*18e0*/  SHF.R.S32.HI R2, RZ, 0x1f, R4 ;  /* 0x0000001fff027819 */ /* 0x000fc80000011404 */
[----:B------:R-:W-:-:S04]  /*18f0*/  LEA.HI R2, R2, R4, RZ, 0x7 ;  /* 0x0000000402027211 */ /* 0x000fc800078f38ff */
[----:B------:R-:W-:-:S05]  /*1900*/  SHF.R.S32.HI R2, RZ, 0x7, R2 ;  /* 0x00000007ff027819 */ /* 0x000fca0000011402 */
        /* <DEDUP_REMOVED lines=28> */
.L_x_2376:
        /* <DEDUP_REMOVED lines=9> */
.L_x_2509:
[----:B------:R-:W-:Y:S05]  /*1b60*/  @!P0 BRA `(.L_x_2378) ;  /* 0x0000000000048947 */ /* 0x000fea0003800000 */
[----:B------:R-:W-:Y:S01]  /*1b70*/  BPT.TRAP 0x1 ;  /* 0x000000040000795c */ /* 0x000fe20000300000 */
.L_x_2378:
[----:B0-----:R-:W-:Y:S01]  /*1b80*/  IMAD.U32 R0, RZ, RZ, UR48 ;  /* 0x00000030ff007e24 */ /* 0x001fe2000f8e00ff */
[----:B------:R-:W-:-:S04]  /*1b90*/  MOV R3, UR47 ;  /* 0x0000002f00037c02 */ /* 0x000fc80008000f00 */
[----:B------:R-:W-:Y:S02]  /*1ba0*/  LEA R3, R3, UR45, 0x3 ;  /* 0x0000002d03037c11 */ /* 0x000fe4000f8e18ff */
[----:B------:R-:W-:-:S04]  /*1bb0*/  SHF.L.U32 R0, R0, 0x1f, RZ ;  /* 0x0000001f00007819 */ /* 0x000fc800000006ff */
[----:B------:R0:W1:Y:S01]  /*1bc0*/  SYNCS.PHASECHK.TRANS64.TRYWAIT P1, [R3+URZ+0x16830], R0 ;  /* 0x01683000030075a7 */ /* 0x000062000802017f */
[----:B------:R-:W-:Y:S05]  /*1bd0*/  @!P0 BRA `(.L_x_2379) ;  /* 0x0000000000048947 */ /* 0x000fea0003800000 */
[----:B------:R-:W-:Y:S01]  /*1be0*/  BPT.TRAP 0x1 ;  /* 0x000000040000795c */ /* 0x000fe20000300000 */
.L_x_2379:
[----:B-1----:R-:W-:Y:S05]  /*1bf0*/  @P1 BRA `(.L_x_2380) ;  /* 0x0000000000081947 */ /* 0x002fea0003800000 */
[----:B------:R-:W1:Y:S02]  /*1c00*/  SYNCS.PHASECHK.TRANS64.TRYWAIT P1, [R3+URZ+0x16830], R0 ;  /* 0x01683000030075a7 */ /* 0x000e64000802017f */
[----:B-1----:R-:W-:Y:S05]  /*1c10*/  @!P1 BRA `(.L_x_2381) ;  /* 0x000000f400d49947 */ /* 0x002fea0003800000 */
.L_x_2380:
        /* <DEDUP_REMOVED lines=35> */
.L_x_2382:
[----:B------:R-:W-:Y:S01]  /*1e50*/  UISETP.NE.AND UP0, UPT, UR53, URZ, UPT ;  /* 0x0000003f3500728c */ /* 0x000fe2000bf05270 */
[----:B------:R-:W-:Y:S01]  /*1e60*/  VIADD R6, R17, UR40 ;  /* 0x0000002811067c36 */ /* 0x000fe20008000000 */
[----:B------:R-:W-:Y:S01]  /*1e70*/  ULDC UR21, c[0x0][0x988] ;  /* 0x0002620000157ab9 */ /* 0x000fe20000000800 */
[----:B------:R-:W-:Y:S01]  /*1e80*/  IMAD.U32 R4, RZ, RZ, UR52 ;  /* 0x00000034ff047e24 */ /* 0x000fe2000f8e00ff */
[----:B------:R-:W-:Y:S01]  /*1e90*/  R2UR UR11, R3 ;  /* 0x00000000030b72ca */ /* 0x000fe200000e0000 */
[----:B------:R-:W-:Y:S01]  /*1ea0*/  UMOV UR10, UR40 ;  /* 0x00000028000a7c82 */ /* 0x000fe20008000000 */
[----:B------:R-:W-:Y:S01]  /*1eb0*/  PLOP3.LUT P1, PT, PT, PT, UP0, 0x80, 0x0 ;  /* 0x000000000000781c */ /* 0x000fe20003f2f008 */
[----:B------:R-:W-:Y:S01]  /*1ec0*/  UIADD3 UR24, UR56, -0x2, URZ ;  /* 0xfffffffe38187890 */ /* 0x000fe2000fffe03f */
[----:B------:R-:W-:Y:S02]  /*1ed0*/  PLOP3.LUT P2, PT, PT, PT, UP0, 0x80, 0x0 ;  /* 0x000000000000781c */ /* 0x000fe40003f4f008 */
[----:B------:R-:W-:-:S02]  /*1ee0*/  CS2R R118, SRZ ;  /* 0x0000000000767805 */ /* 0x000fc4000001ff00 */
[----:B------:R-:W-:Y:S01]  /*1ef0*/  CS2R R116, SRZ ;  /* 0x0000000000747805 */ /* 0x000fe2000001ff00 */
[----:B------:R-:W-:Y:S01]  /*1f00*/  @UP0 ULDC UR6, c[0x0][0x44c] ;  /* 0x0001130000060ab9 */ /* 0x000fe20000000800 */
[----:B------:R-:W-:Y:S01]  /*1f10*/  @UP0 ULDC UR14, c[0x0][0x450] ;  /* 0x00011400000e0ab9 */ /* 0x000fe20000000800 */
[----:B------:R-:W-:Y:S02]  /*1f20*/  CS2R R114, SRZ ;  /* 0x0000000000727805 */ /* 0x000fe4000001ff00 */
[----:B------:R-:W-:Y:S02]  /*1f30*/  CS2R R112, SRZ ;  /* 0x0000000000707805 */ /* 0x000fe4000001ff00 */
[----:B------:R-:W-:Y:S02]  /*1f40*/  CS2R R110, SRZ ;  /* 0x00000000006e7805 */ /* 0x000fe4000001ff00 */
[----:B------:R-:W-:Y:S02]  /*1f50*/  CS2R R108, SRZ ;  /* 0x00000000006c7805 */ /* 0x000fe4000001ff00 */
[----:B------:R-:W-:-:S02]  /*1f60*/  CS2R R106, SRZ ;  /* 0x00000000006a7805 */ /* 0x000fc4000001ff00 */
[----:B------:R-:W-:Y:S01]  /*1f70*/  CS2R R104, SRZ ;  /* 0x0000000000687805 */ /* 0x000fe2000001ff00 */
[----:B01----:R-:W-:Y:S01]  /*1f80*/  @P1 IMAD.HI.U32 R0, R6, UR6, RZ ;  /* 0x0000000606001c27 */ /* 0x003fe2000f8e00ff */
[----:B------:R-:W-:-:S04]  /*1f90*/  @UP0 ULDC UR6, c[0x0][0x450] ;  /* 0x0001140000060ab9 */ /* 0x000fc80000000800 */
[----:B------:R-:W-:Y:S01]  /*1fa0*/  @P2 SHF.R.U32.HI R6, RZ, UR6, R0 ;  /* 0x00000006ff062c19 */ /* 0x000fe20008011600 */
[----:B------:R-:W-:Y:S02]  /*1fb0*/  UMOV UR6, 0xffffff80 ;  /* 0xffffff8000067882 */ /* 0x000fe40000000000 */
[----:B------:R-:W-:Y:S02]  /*1fc0*/  UIMAD UR6, UR56, UR6, 0x80 ;  /* 0x00000080380674a4 */ /* 0x000fe4000f8e0206 */
[----:B------:R-:W0:Y:S04]  /*1fd0*/  SHFL.IDX PT, R0, R6, 0x1, 0x1c1f ;  /* 0x003c1f0006007f89 */ /* 0x000e2800000e0000 */
[----:B------:R-:W-:Y:S01]  /*1fe0*/  IMAD.U32 R5, RZ, RZ, UR6 ;  /* 0x00000006ff057e24 */ /* 0x000fe2000f8e00ff */
[----:B------:R-:W1:Y:S01]  /*1ff0*/  SHFL.IDX PT, R6, R6, RZ, 0x1c1f ;  /* 0x001c1fff06067589 */ /* 0x000e6200000e0000 */
[----:B------:R-:W-:-:S02]  /*2000*/  @UP0 ULDC UR6, c[0x0][0x44c] ;  /* 0x0001130000060ab9 */ /* 0x000fc40000000800 */
[----:B------:R-:W-:Y:S01]  /*2010*/  UIMAD.WIDE.U32 UR6, UR40, UR6, URZ ;  /* 0x00000006280672a5 */ /* 0x000fe2000f8e003f */
[C-C-:B------:R-:W-:Y:S01]  /*2020*/  IADD3 R97, -R16.reuse, 0x1, R5.reuse ;  /* 0x0000000110617810 */ /* 0x140fe20007ffe105 */
[----:B------:R-:W-:Y:S01]  /*2030*/  UIADD3 UR6, UR11, 0x16840, URZ ;  /* 0x000168400b067890 */ /* 0x000fe2000fffe03f */
[----:B------:R-:W-:Y:S01]  /*2040*/  IADD3 R2, -R16, UR51, R5 ;  /* 0x0000003310027c10 */ /* 0x000fe2000fffe105 */
[----:B------:R-:W-:Y:S01]  /*2050*/  @UP0 USHF.R.U32.HI UR10, URZ, UR14, UR7 ;  /* 0x0000000e3f0a0299 */ /* 0x000fe20008011607 */
[----:B------:R-:W-:Y:S01]  /*2060*/  IADD3 R97, -R4, UR51, R97 ;  /* 0x0000003304617c10 */ /* 0x000fe2000fffe161 */
[----:B------:R-:W-:Y:S02]  /*2070*/  UPRMT UR6, UR43, 0x654, UR6 ;  /* 0x000006542b067896 */ /* 0x000fe40008000006 */
[----:B------:R-:W-:-:S04]  /*2080*/  UIADD3 UR7, UR10, UR51, -UR52 ;  /* 0x000000330a077290 */ /* 0x000fc8000fffe834 */
[----:B------:R-:W-:-:S03]  /*2090*/  USHF.R.S32.HI UR10, URZ, 0x1f, UR7 ;  /* 0x0000001f3f0a7899 */ /* 0x000fc60008011407 */
[----:B------:R-:W-:Y:S01]  /*20a0*/  SYNCS.ARRIVE.TRANS64.RED.A1T0 RZ, [UR6], RZ ;  /* 0x000000ffffff79a7 */ /* 0x000fe20008100406 */
[----:B0-----:R-:W-:Y:S01]  /*20b0*/  VIADDMNMX R0, R0, R97, R2, PT ;  /* 0x0000006100007246 */ /* 0x001fe20003800102 */
[----:B------:R-:W-:-:S03]  /*20c0*/  ULEA.HI UR10, UR10, UR7, URZ, 0x7 ;  /* 0x000000070a0a7291 */ /* 0x000fc6000f8f383f */
[C---:B------:R-:W-:Y:S01]  /*20d0*/  ISETP.GT.AND P1, PT, R0.reuse, RZ, PT ;  /* 0x000000ff0000720c */ /* 0x040fe20003f24270 */
[----:B------:R-:W-:Y:S01]  /*20e0*/  USHF.R.S32.HI UR10, URZ, 0x7, UR10 ;  /* 0x000000073f0a7899 */ /* 0x000fe2000801140a */
[C---:B------:R-:W-:Y:S02]  /*20f0*/  ISETP.GT.AND P2, PT, R0.reuse, 0x1, PT ;  /* 0x000000010000780c */ /* 0x040fe40003f44270 */
[----:B------:R-:W-:Y:S01]  /*2100*/  ISETP.GT.AND P3, PT, R0, 0x8, PT ;  /* 0x000000080000780c */ /* 0x000fe20003f64270 */
[----:B------:R-:W-:Y:S01]  /*2110*/  UISETP.LT.AND UP0, UPT, UR42, UR10, UPT ;  /* 0x0000000a2a00728c */ /* 0x000fe2000bf01270 */
[----:B------:R-:W-:Y:S02]  /*2120*/  FSEL R101, R26, -INF , P1 ;  /* 0xff8000001a657808 */ /* 0x000fe40000800000 */
[----:B------:R-:W-:Y:S01]  /*2130*/  FSEL R99, R27, -INF , P2 ;  /* 0xff8000001b637808 */ /* 0x000fe20001000000 */
[----:B------:R-:W-:Y:S01]  /*2140*/  USEL UR22, UR42, UR10, !UP0 ;  /* 0x0000000a2a167287 */ /* 0x000fe2000c000000 */
[----:B------:R-:W-:-:S02]  /*2150*/  ISETP.GT.AND P1, PT, R0, 0x9, PT ;  /* 0x000000090000780c */ /* 0x000fc40003f24270 */
[----:B------:R-:W-:Y:S01]  /*2160*/  FSEL R95, R30, -INF , P3 ;  /* 0xff8000001e5f7808 */ /* 0x000fe20001800000 */
[----:B------:R-:W-:Y:S01]  /*2170*/  UISETP.GE.AND UP0, UPT, UR24, UR22, UPT ;  /* 0x000000161800728c */ /* 0x000fe2000bf06270 */
        /* <DEDUP_REMOVED lines=87> */
[----:B-1----:R-:W-:Y:S02]  /*26f0*/  VIADDMNMX R2, R6, R97, R2, PT ;  /* 0x0000006106027246 */ /* 0x002fe40003800102 */
[----:B------:R-:W-:-:S02]  /*2700*/  FMNMX.FTZ R8, R87, R0, !PT ;  /* 0x0000000057087209 */ /* 0x000fc40007810000 */
[C---:B------:R-:W-:Y:S02]  /*2710*/  ISETP.GT.AND P2, PT, R2.reuse, 0x1, PT ;  /* 0x000000010200780c */ /* 0x040fe40003f44270 */
[----:B------:R-:W-:Y:S01]  /*2720*/  ISETP.GT.AND P3, PT, R2, 0x8, PT ;  /* 0x000000080200780c */ /* 0x000fe20003f64270 */
[----:B------:R-:W0:Y:S01]  /*2730*/  SHFL.BFLY PT, R103, R8, 0x2, 0x1f ;  /* 0x0c401f0008677f89 */ /* 0x000e2200000e0000 */
[----:B------:R-:W-:Y:S02]  /*2740*/  FSEL R25, R25, -INF , P2 ;  /* 0xff80000019197808 */ /* 0x000fe40001000000 */
[----:B------:R-:W-:Y:S02]  /*2750*/  FSEL R28, R28, -INF , P3 ;  /* 0xff8000001c1c7808 */ /* 0x000fe40001800000 */
[----:B------:R-:W-:-:S04]  /*2760*/  ISETP.GT.AND P2, PT, R2, 0x10, PT ;  /* 0x000000100200780c */ /* 0x000fc80003f44270 */
[----:B------:R-:W-:Y:S02]  /*2770*/  FSEL R32, R32, -INF , P2 ;  /* 0xff80000020207808 */ /* 0x000fe40001000000 */
[----:B------:R-:W-:-:S04]  /*2780*/  ISETP.GT.AND P2, PT, R2, 0x18, PT ;  /* 0x000000180200780c */ /* 0x000fc80003f44270 */
[----:B------:R-:W-:Y:S02]  /*2790*/  FSEL R36, R36, -INF , P2 ;  /* 0xff80000024247808 */ /* 0x000fe40001000000 */
[----:B------:R-:W-:-:S04]  /*27a0*/  ISETP.GT.AND P2, PT, R2, 0x20, PT ;  /* 0x000000200200780c */ /* 0x000fc80003f44270 */
[----:B------:R-:W-:Y:S02]  /*27b0*/  FSEL R40, R40, -INF , P2 ;  /* 0xff80000028287808 */ /* 0x000fe40001000000 */
[----:B------:R-:W-:Y:S02]  /*27c0*/  ISETP.GT.AND P2, PT, R2, 0x28, PT ;  /* 0x000000280200780c */ /* 0x000fe40003f44270 */
[----:B0-----:R-:W-:Y:S02]  /*27d0*/  FMNMX.FTZ R103, R8, R103, !PT ;  /* 0x0000006708677209 */ /* 0x001fe40007810000 */
[----:B------:R-:W-:Y:S02]  /*27e0*/  FSEL R44, R44, -INF , P2 ;  /* 0xff8000002c2c7808 */ /* 0x000fe40001000000 */
[----:B------:R-:W-:Y:S01]  /*27f0*/  ISETP.GT.AND P2, PT, R2, 0x30, PT ;  /* 0x000000300200780c */ /* 0x000fe20003f44270 */
[----:B------:R-:W0:Y:S03]  /*2800*/  SHFL.BFLY PT, R0, R103, 0x1, 0x1f ;  /* 0x0c201f0067007f89 */ /* 0x000e2600000e0000 */
[----:B------:R-:W-:-:S02]  /*2810*/  FSEL R48, R48, -INF , P2 ;  /* 0xff80000030307808 */ /* 0x000fc40001000000 */
        /* <DEDUP_REMOVED lines=8> */
[----:B------:R-:W-:Y:S02]  /*28a0*/  CS2R R102, SRZ ;  /* 0x0000000000667805 */ /* 0x000fe4000001ff00 */
[----:B------:R-:W-:Y:S02]  /*28b0*/  FSEL R64, R64, -INF , P2 ;  /* 0xff80000040407808 */ /* 0x000fe40001000000 */
[C---:B------:R-:W-:Y:S01]  /*28c0*/  FSETP.NEU.FTZ.AND P1, PT, R0.reuse, -INF , PT ;  /* 0xff8000000000780b */ /* 0x040fe20003f3d000 */
[----:B------:R-:W-:Y:S01]  /*28d0*/  FMUL.FTZ R4, R0, UR21 ;  /* 0x0000001500047c20 */ /* 0x000fe20008410000 */
[----:B------:R-:W-:-:S04]  /*28e0*/  ISETP.GT.AND P2, PT, R2, 0x58, PT ;  /* 0x000000580200780c */ /* 0x000fc80003f44270 */
[----:B------:R-:W-:Y:S02]  /*28f0*/  FSEL R4, R4, RZ, P1 ;  /* 0x000000ff04047208 */ /* 0x000fe40000800000 */
[----:B------:R-:W-:Y:S02]  /*2900*/  ISETP.GT.AND P1, PT, R2, RZ, PT ;  /* 0x000000ff0200720c */ /* 0x000fe40003f24270 */
[----:B------:R-:W-:Y:S01]  /*2910*/  FSEL R68, R68, -INF , P2 ;  /* 0xff80000044447808 */ /* 0x000fe20001000000 */
[--C-:B------:R-:W-:Y:S01]  /*2920*/  FFMA.FTZ R151, R95, UR21, -R4.reuse ;  /* 0x000000155f977c23 */ /* 0x100fe20008010804 */
[----:B------:R-:W-:Y:S01]  /*2930*/  FSEL R24, R24, -INF , P1 ;  /* 0xff80000018187808 */ /* 0x000fe20000800000 */
[--C-:B------:R-:W-:Y:S01]  /*2940*/  FFMA.FTZ R145, R91, UR21, -R4.reuse ;  /* 0x000000155b917c23 */ /* 0x100fe20008010804 */
[----:B------:R-:W-:Y:S01]  /*2950*/  ISETP.GT.AND P1, PT, R2, 0x9, PT ;  /* 0x000000090200780c */ /* 0x000fe20003f24270 */
[--C-:B------:R-:W-:Y:S01]  /*2960*/  FFMA.FTZ R147, R35, UR21, -R4.reuse ;  /* 0x0000001523937c23 */ /* 0x100fe20008010804 */
[----:B------:R-:W-:Y:S01]  /*2970*/  FMNMX.FTZ R97, R24, R25, !PT ;  /* 0x0000001918617209 */ /* 0x000fe20007810000 */
[--C-:B------:R-:W-:Y:S01]  /*2980*/  FFMA.FTZ R141, R31, UR21, -R4.reuse ;  /* 0x000000151f8d7c23 */ /* 0x100fe20008010804 */
[----:B------:R-:W-:Y:S01]  /*2990*/  FSEL R29, R29, -INF , P1 ;  /* 0xff8000001d1d7808 */ /* 0x000fe20000800000 */
[--C-:B------:R-:W-:Y:S01]  /*29a0*/  FFMA.FTZ R143, R27, UR21, -R4.reuse ;  /* 0x000000151b8f7c23 */ /* 0x100fe20008010804 */
[----:B------:R-:W-:Y:S01]  /*29b0*/  FMNMX.FTZ R8, R28, R97, !PT ;  /* 0x000000611c087209 */ /* 0x000fe20007810000 */
        /* <DEDUP_REMOVED lines=18> */
[----:B------:R-:W-:Y:S01]  /*2ae0*/  MUFU.EX2 R149, R149 ;  /* 0x0000009500957308 */ /* 0x000fe20000000800 */
[----:B------:R-:W-:Y:S01]  /*2af0*/  FMNMX.FTZ R91, R37, R10, !PT ;  /* 0x0000000a255b7209 */ /* 0x000fe20007810000 */
[--C-:B------:R-:W-:Y:S01]  /*2b00*/  FFMA.FTZ R10, R89, UR21, -R4.reuse ;  /* 0x00000015590a7c23 */ /* 0x100fe20008010804 */
[----:B------:R-:W-:Y:S01]  /*2b10*/  FSEL R41, R41, -INF , P1 ;  /* 0xff80000029297808 */ /* 0x000fe20000800000 */
[--C-:B------:R-:W-:Y:S01]  /*2b20*/  FFMA.FTZ R131, R11, UR21, -R4.reuse ;  /* 0x000000150b837c23 */ /* 0x100fe20008010804 */
[----:B------:R-:W-:Y:S01]  /*2b30*/  FMNMX.FTZ R12, R40, R91, !PT ;  /* 0x0000005b280c7209 */ /* 0x000fe20007810000 */
[--C-:B------:R-:W-:Y:S01]  /*2b40*/  FFMA.FTZ R26, R47, UR21, -R4.reuse ;  /* 0x000000152f1a7c23 */ /* 0x100fe20008010804 */
[----:B------:R-:W-:Y:S01]  /*2b50*/  ISETP.GT.AND P1, PT, R2, 0x29, PT ;  /* 0x000000290200780c */ /* 0x000fe20003f24270 */
[----:B------:R-:W0:Y:S01]  /*2b60*/  MUFU.EX2 R6, R6 ;  /* 0x0000000600067308 */ /* 0x000e220000000800 */
        /* <DEDUP_REMOVED lines=27> */
[----:B------:R-:W-:Y:S01]  /*2d20*/  FFMA.FTZ R123, R86, UR21, -R4 ;  /* 0x00000015567b7c23 */ /* 0x000fe20008010804 */
[----:B------:R-:W-:-:S02]  /*2d30*/  FMNMX.FTZ R20, R56, R31, !PT ;  /* 0x0000001f38147209 */ /* 0x000fc40007810000 */
[----:B------:R-:W-:Y:S02]  /*2d40*/  CS2R R100, SRZ ;  /* 0x0000000000647805 */ /* 0x000fe4000001ff00 */
[----:B------:R-:W-:Y:S01]  /*2d50*/  ISETP.GT.AND P1, PT, R2, 0x49, PT ;  /* 0x000000490200780c */ /* 0x000fe20003f24270 */
[----:B------:R-:W-:Y:S01]  /*2d60*/  MUFU.EX2 R10, R10 ;  /* 0x0000000a000a7308 */ /* 0x000fe20000000800 */
[----:B------:R-:W-:Y:S02]  /*2d70*/  FMNMX.FTZ R31, R57, R20, !PT ;  /* 0x00000014391f7209 */ /* 0x000fe40007810000 */
[----:B------:R-:W-:Y:S02]  /*2d80*/  CS2R R98, SRZ ;  /* 0x0000000000627805 */ /* 0x000fe4000001ff00 */
[----:B------:R-:W-:Y:S02]  /*2d90*/  FSEL R61, R61, -INF , P1 ;  /* 0xff8000003d3d7808 */ /* 0x000fe40000800000 */
[----:B------:R-:W-:-:S02]  /*2da0*/  CS2R R96, SRZ ;  /* 0x0000000000607805 */ /* 0x000fc4000001ff00 */
[----:B------:R-:W-:Y:S02]  /*2db0*/  FMNMX.FTZ R20, R60, R31, !PT ;  /* 0x0000001f3c147209 */ /* 0x000fe40007810000 */
[----:B------:R-:W-:Y:S02]  /*2dc0*/  CS2R R94, SRZ ;  /* 0x00000000005e7805 */ /* 0x000fe4000001ff00 */
[----:B------:R-:W-:Y:S01]  /*2dd0*/  ISETP.GT.AND P1, PT, R2, 0x51, PT ;  /* 0x000000510200780c */ /* 0x000fe20003f24270 */
[----:B------:R-:W-:Y:S01]  /*2de0*/  MUFU.EX2 R147, R147 ;  /* 0x0000009300937308 */ /* 0x000fe20000000800 */
[----:B------:R-:W-:Y:S02]  /*2df0*/  FMNMX.FTZ R27, R61, R20, !PT ;  /* 0x000000143d1b7209 */ /* 0x000fe40007810000 */
[----:B------:R-:W-:Y:S02]  /*2e00*/  CS2R R92, SRZ ;  /* 0x00000000005c7805 */ /* 0x000fe4000001ff00 */
[----:B------:R-:W-:-:S02]  /*2e10*/  FSEL R65, R65, -INF , P1 ;  /* 0xff80000041417808 */ /* 0x000fc40000800000 */
[----:B------:R-:W-:Y:S02]  /*2e20*/  CS2R R90, SRZ ;  /* 0x00000000005a7805 */ /* 0x000fe4000001ff00 */
[----:B------:R-:W-:Y:S02]  /*2e30*/  FMNMX.FTZ R20, R64, R27, !PT ;  /* 0x0000001b40147209 */ /* 0x000fe40007810000 */
[----:B------:R-:W-:Y:S02]  /*2e40*/  CS2R R88, SRZ ;  /* 0x0000000000587805 */ /* 0x000fe4000001ff00 */
[C---:B------:R-:W-:Y:S01]  /*2e50*/  ISETP.GT.AND P1, PT, R2.reuse, 0x59, PT ;  /* 0x000000590200780c */ /* 0x040fe20003f24270 */
[----:B------:R-:W-:Y:S01]  /*2e60*/  MUFU.EX2 R12, R12 ;  /* 0x0000000c000c7308 */ /* 0x000fe20000000800 */
[----:B------:R-:W-:Y:S02]  /*2e70*/  FMNMX.FTZ R27, R65, R20, !PT ;  /* 0x00000014411b7209 */ /* 0x000fe40007810000 */
[----:B------:R-:W-:-:S02]  /*2e80*/  ISETP.GT.AND P2, PT, R2, 0x60, PT ;  /* 0x000000600200780c */ /* 0x000fc40003f44270 */
[----:B------:R-:W-:Y:S02]  /*2e90*/  FSEL R69, R69, -INF , P1 ;  /* 0xff80000045457808 */ /* 0x000fe40000800000 */
[----:B------:R-:W-:Y:S01]  /*2ea0*/  FMNMX.FTZ R20, R68, R27, !PT ;  /* 0x0000001b44147209 */ /* 0x000fe20007810000 */
[----:B------:R-:W-:Y:S01]  /*2eb0*/  MUFU.EX2 R141, R141 ;  /* 0x0000008d008d7308 */ /* 0x000fe20000000800 */
[----:B------:R-:W-:Y:S02]  /*2ec0*/  ISETP.GT.AND P1, PT, R2, 0x61, PT ;  /* 0x000000610200780c */ /* 0x000fe40003f24270 */
[----:B------:R-:W-:Y:S02]  /*2ed0*/  FSEL R72, R72, -INF , P2 ;  /* 0xff80000048487808 */ /* 0x000fe40001000000 */
[----:B------:R-:W-:Y:S01]  /*2ee0*/  FMNMX.FTZ R21, R69, R20, !PT ;  /* 0x0000001445157209 */ /* 0x000fe20007810000 */
[----:B------:R-:W-:Y:S01]  /*2ef0*/  FFMA.FTZ R20, R51, UR21, -R4 ;  /* 0x0000001533147c23 */ /* 0x000fe20008010804 */
[----:B------:R-:W-:Y:S01]  /*2f00*/  ISETP.GT.AND P2, PT, R2, 0x68, PT ;  /* 0x000000680200780c */ /* 0x000fe20003f44270 */
[----:B------:R-:W-:Y:S01]  /*2f10*/  MUFU.EX2 R14, R14 ;  /* 0x0000000e000e7308 */ /* 0x000fe20000000800 */
[----:B------:R-:W-:-:S02]  /*2f20*/  FSEL R73, R73, -INF , P1 ;  /* 0xff80000049497808 */ /* 0x000fc40000800000 */
[----:B------:R-:W-:Y:S02]  /*2f30*/  FMNMX.FTZ R30, R72, R21, !PT ;  /* 0x00000015481e7209 */ /* 0x000fe40007810000 */
[----:B------:R-:W-:Y:S02]  /*2f40*/  ISETP.GT.AND P1, PT, R2, 0x69, PT ;  /* 0x000000690200780c */ /* 0x000fe40003f24270 */
[----:B------:R-:W-:Y:S01]  /*2f50*/  FSEL R76, R76, -INF , P2 ;  /* 0xff8000004c4c7808 */ /* 0x000fe20001000000 */
[----:B------:R-:W-:Y:S01]  /*2f60*/  MUFU.EX2 R143, R143 ;  /* 0x0000008f008f7308 */ /* 0x000fe20000000800 */
[----:B------:R-:W-:Y:S02]  /*2f70*/  FMNMX.FTZ R21, R73, R30, !PT ;  /* 0x0000001e49157209 */ /* 0x000fe40007810000 */
[----:B------:R-:W-:Y:S02]  /*2f80*/  ISETP.GT.AND P2, PT, R2, 0x70, PT ;  /* 0x000000700200780c */ /* 0x000fe40003f44270 */
[----:B------:R-:W-:-:S02]  /*2f90*/  FSEL R77, R77, -INF , P1 ;  /* 0xff8000004d4d7808 */ /* 0x000fc40000800000 */
        /* <DEDUP_REMOVED lines=13> */
[----:B------:R-:W-:Y:S01]  /*3070*/  FMNMX.FTZ R15, R81, R34, !PT ;  /* 0x00000022510f7209 */ /* 0x000fe20007810000 */
[--C-:B------:R-:W-:Y:S01]  /*3080*/  FFMA.FTZ R34, R63, UR21, -R4.reuse ;  /* 0x000000153f227c23 */ /* 0x100fe20008010804 */
[----:B------:R-:W-:Y:S01]  /*3090*/  FSEL R85, R85, -INF , P1 ;  /* 0xff80000055557808 */ /* 0x000fe20000800000 */
[----:B------:R-:W-:Y:S01]  /*30a0*/  FFMA.FTZ R4, R87, UR21, -R4 ;  /* 0x0000001557047c23 */ /* 0x000fe20008010804 */
[----:B------:R-:W-:-:S03]  /*30b0*/  FMNMX.FTZ R2, R84, R15, !PT ;  /* 0x0000000f54027209 */ /* 0x000fc60007810000 */
[----:B------:R-:W-:Y:S01]  /*30c0*/  MUFU.EX2 R139, R139 ;  /* 0x0000008b008b7308 */ /* 0x000fe20000000800 */
[----:B------:R-:W-:-:S05]  /*30d0*/  FMNMX.FTZ R2, R85, R2, !PT ;  /* 0x0000000255027209 */ /* 0x000fca0007810000 */
[----:B------:R-:W1:Y:S02]  /*30e0*/  SHFL.BFLY PT, R13, R2, 0x2, 0x1f ;  /* 0x0c401f00020d7f89 */ /* 0x000e6400000e0000 */
[----:B------:R-:W-:Y:S08]  /*30f0*/  MUFU.EX2 R30, R30 ;  /* 0x0000001e001e7308 */ /* 0x000ff00000000800 */
[----:B------:R-:W-:Y:S08]  /*3100*/  MUFU.EX2 R133, R133 ;  /* 0x0000008500857308 */ /* 0x000ff00000000800 */
[----:B------:R-:W-:Y:S01]  /*3110*/  MUFU.EX2 R38, R38 ;  /* 0x0000002600267308 */ /* 0x000fe20000000800 */
[----:B-1----:R-:W-:-:S07]  /*3120*/  FMNMX.FTZ R13, R2, R13, !PT ;  /* 0x0000000d020d7209 */ /* 0x002fce0007810000 */
[----:B------:R-:W-:Y:S01]  /*3130*/  MUFU.EX2 R135, R135 ;  /* 0x0000008700877308 */ /* 0x000fe20000000800 */
[----:B------:R-:W1:Y:S07]  /*3140*/  SHFL.BFLY PT, R2, R13, 0x1, 0x1f ;  /* 0x0c201f000d027f89 */ /* 0x000e6e00000e0000 */
[----:B------:R-:W-:Y:S08]  /*3150*/  MUFU.EX2 R34, R34 ;  /* 0x0000002200227308 */ /* 0x000ff00000000800 */
[----:B------:R-:W-:Y:S08]  /*3160*/  MUFU.EX2 R129, R129 ;  /* 0x0000008100817308 */ /* 0x000ff00000000800 */
[----:B------:R-:W-:Y:S01]  /*3170*/  MUFU.EX2 R42, R42 ;  /* 0x0000002a002a7308 */ /* 0x000fe20000000800 */
[----:B-1----:R-:W-:-:S04]  /*3180*/  FMNMX.FTZ R2, R13, R2, !PT ;  /* 0x000000020d027209 */ /* 0x002fc80007810000 */
[C---:B------:R-:W-:Y:S01]  /*3190*/  FSETP.NEU.FTZ.AND P1, PT, R2.reuse, -INF , PT ;  /* 0xff8000000200780b */ /* 0x040fe20003f3d000 */
[----:B------:R-:W-:Y:S02]  /*31a0*/  FMUL.FTZ R9, R2, UR21 ;  /* 0x0000001502097c20 */ /* 0x000fe40008410000 */
[----:B------:R-:W-:Y:S03]  /*31b0*/  MUFU.EX2 R131, R131 ;  /* 0x0000008300837308 */ /* 0x000fe60000000800 */
[----:B------:R-:W-:Y:S02]  /*31c0*/  FSEL R9, R9, RZ, P1 ;  /* 0x000000ff09097208 */ /* 0x000fe40000800000 */
[----:B------:R-:W-:-:S03]  /*31d0*/  PLOP3.LUT P1, PT, PT, PT, UP0, 0x80, 0x0 ;  /* 0x000000000000781c */ /* 0x000fc60003f2f008 */
        /* <DEDUP_REMOVED lines=10> */
[----:B0-----:R-:W-:Y:S01]  /*3280*/  FADD.FTZ R24, R149, R6 ;  /* 0x0000000695187221 */ /* 0x001fe20000010000 */
        /* <DEDUP_REMOVED lines=12> */
[----:B------:R-:W-:Y:S01]  /*3350*/  F2FP.BF16.F32.PACK_AB R149, R6, R149 ;  /* 0x000000950695723e */ /* 0x000fe200000010ff */
[----:B------:R-:W1:Y:S01]  /*3360*/  MUFU.EX2 R150, R150 ;  /* 0x0000009600967308 */ /* 0x000e620000000800 */
[--C-:B------:R-:W-:Y:S01]  /*3370*/  FFMA.FTZ R31, R61, UR21, -R9.reuse ;  /* 0x000000153d1f7c23 */ /* 0x100fe20008010809 */
[--C-:B------:R-:W-:Y:S01]  /*3380*/  FFMA.FTZ R128, R64, UR21, -R9.reuse ;  /* 0x0000001540807c23 */ /* 0x100fe20008010809 */
[--C-:B------:R-:W-:Y:S01]  /*3390*/  FFMA.FTZ R3, R65, UR21, -R9.reuse ;  /* 0x0000001541037c23 */ /* 0x100fe20008010809 */
[--C-:B------:R-:W-:Y:S01]  /*33a0*/  FFMA.FTZ R130, R68, UR21, -R9.reuse ;  /* 0x0000001544827c23 */ /* 0x100fe20008010809 */
[--C-:B------:R-:W-:Y:S01]  /*33b0*/  FFMA.FTZ R124, R72, UR21, -R9.reuse ;  /* 0x00000015487c7c23 */ /* 0x100fe20008010809 */
[--C-:B------:R-:W-:Y:S01]  /*33c0*/  FFMA.FTZ R73, R73, UR21, -R9.reuse ;  /* 0x0000001549497c23 */ /* 0x100fe20008010809 */
[----:B------:R-:W-:Y:S01]  /*33d0*/  FFMA.FTZ R76, R76, UR21, -R9 ;  /* 0x000000154c4c7c23 */ /* 0x000fe20008010809 */
[----:B------:R-:W2:Y:S01]  /*33e0*/  MUFU.EX2 R7, R7 ;  /* 0x0000000700077308 */ /* 0x000ea20000000800 */
[----:B0-----:R-:W-:Y:S01]  /*33f0*/  FADD.FTZ R33, R148, R5 ;  /* 0x0000000594217221 */ /* 0x001fe20000010000 */
[----:B------:R-:W-:Y:S01]  /*3400*/  F2FP.BF16.F32.PACK_AB R148, R5, R148 ;  /* 0x000000940594723e */ /* 0x000fe200000010ff */
[--C-:B------:R-:W-:Y:S01]  /*3410*/  FFMA.FTZ R77, R77, UR21, -R9.reuse ;  /* 0x000000154d4d7c23 */ /* 0x100fe20008010809 */
[--C-:B------:R-:W-:Y:S01]  /*3420*/  FFMA.FTZ R80, R80, UR21, -R9.reuse ;  /* 0x0000001550507c23 */ /* 0x100fe20008010809 */
[--C-:B------:R-:W-:Y:S01]  /*3430*/  FFMA.FTZ R81, R81, UR21, -R9.reuse ;  /* 0x0000001551517c23 */ /* 0x100fe20008010809 */
[----:B------:R-:W-:-:S02]  /*3440*/  FFMA.FTZ R84, R84, UR21, -R9 ;  /* 0x0000001554547c23 */ /* 0x000fc40008010809 */
[----:B------:R-:W0:Y:S01]  /*3450*/  MUFU.EX2 R144, R144 ;  /* 0x0000009000907308 */ /* 0x000e220000000800 */
[----:B-1----:R-:W-:Y:S01]  /*3460*/  FADD.FTZ R28, R150, R33 ;  /* 0x00000021961c7221 */ /* 0x002fe20000010000 */
[----:B------:R-:W-:Y:S01]  /*3470*/  FADD.FTZ R33, R151, R24 ;  /* 0x0000001897217221 */ /* 0x000fe20000010000 */
[----:B------:R-:W-:-:S03]  /*3480*/  F2FP.BF16.F32.PACK_AB R151, R8, R151 ;  /* 0x000000970897723e */ /* 0x000fc600000010ff */
[----:B------:R-:W-:Y:S02]  /*3490*/  FADD.FTZ R24, R8, R33 ;  /* 0x0000002108187221 */ /* 0x000fe40000010000 */
[----:B------:R-:W1:Y:S01]  /*34a0*/  MUFU.EX2 R11, R11 ;  /* 0x0000000b000b7308 */ /* 0x000e620000000800 */
[----:B--2---:R-:W-:Y:S01]  /*34b0*/  FADD.FTZ R35, R7, R28 ;  /* 0x0000001c07237221 */ /* 0x004fe20000010000 */
[----:B------:R-:W-:Y:S01]  /*34c0*/  FADD.FTZ R33, R145, R24 ;  /* 0x0000001891217221 */ /* 0x000fe20000010000 */
[----:B------:R-:W-:Y:S02]  /*34d0*/  F2FP.BF16.F32.PACK_AB R150, R7, R150 ;  /* 0x000000960796723e */ /* 0x000fe400000010ff */
[C---:B------:R-:W-:Y:S01]  /*34e0*/  F2FP.BF16.F32.PACK_AB R145, R10.reuse, R145 ;  /* 0x000000910a91723e */ /* 0x040fe200000010ff */
[----:B------:R-:W-:Y:S01]  /*34f0*/  FADD.FTZ R24, R10, R33 ;  /* 0x000000210a187221 */ /* 0x000fe20000010000 */
[----:B------:R-:W-:Y:S01]  /*3500*/  FFMA.FTZ R33, R69, UR21, -R9 ;  /* 0x0000001545217c23 */ /* 0x000fe20008010809 */
[----:B------:R-:W2:Y:S01]  /*3510*/  MUFU.EX2 R146, R146 ;  /* 0x0000009200927308 */ /* 0x000ea20000000800 */
[----:B0-----:R-:W-:Y:S01]  /*3520*/  FADD.FTZ R28, R144, R35 ;  /* 0x00000023901c7221 */ /* 0x001fe20000010000 */
[----:B------:R-:W-:-:S06]  /*3530*/  FFMA.FTZ R9, R85, UR21, -R9 ;  /* 0x0000001555097c23 */ /* 0x000fcc0008010809 */
[----:B------:R-:W0:Y:S01]  /*3540*/  MUFU.EX2 R13, R13 ;  /* 0x0000000d000d7308 */ /* 0x000e220000000800 */
[C---:B-1----:R-:W-:Y:S01]  /*3550*/  FADD.FTZ R35, R11.reuse, R28 ;  /* 0x0000001c0b237221 */ /* 0x042fe20000010000 */
[----:B------:R-:W-:-:S06]  /*3560*/  F2FP.BF16.F32.PACK_AB R144, R11, R144 ;  /* 0x000000900b90723e */ /* 0x000fcc00000010ff */
[----:B------:R-:W1:Y:S01]  /*3570*/  MUFU.EX2 R140, R140 ;  /* 0x0000008c008c7308 */ /* 0x000e620000000800 */
[----:B--2---:R-:W-:Y:S01]  /*3580*/  FADD.FTZ R28, R146, R35 ;  /* 0x00000023921c7221 */ /* 0x004fe20000010000 */
[----:B------:R-:W-:Y:S01]  /*3590*/  FADD.FTZ R35, R147, R24 ;  /* 0x0000001893237221 */ /* 0x000fe20000010000 */
[----:B------:R-:W-:-:S03]  /*35a0*/  F2FP.BF16.F32.PACK_AB R147, R12, R147 ;  /* 0x000000930c93723e */ /* 0x000fc600000010ff */
[----:B------:R-:W-:Y:S02]  /*35b0*/  FADD.FTZ R24, R12, R35 ;  /* 0x000000230c187221 */ /* 0x000fe40000010000 */
[----:B------:R-:W2:Y:S01]  /*35c0*/  MUFU.EX2 R15, R15 ;  /* 0x0000000f000f7308 */ /* 0x000ea20000000800 */
[----:B0-----:R-:W-:Y:S01]  /*35d0*/  FADD.FTZ R37, R13, R28 ;  /* 0x0000001c0d257221 */ /* 0x001fe20000010000 */
[----:B------:R-:W-:Y:S01]  /*35e0*/  FADD.FTZ R35, R141, R24 ;  /* 0x000000188d237221 */ /* 0x000fe20000010000 */
[C---:B------:R-:W-:Y:S02]  /*35f0*/  F2FP.BF16.F32.PACK_AB R141, R14.reuse, R141 ;  /* 0x0000008d0e8d723e */ /* 0x040fe400000010ff */
[----:B------:R-:W-:Y:S01]  /*3600*/  F2FP.BF16.F32.PACK_AB R146, R13, R146 ;  /* 0x000000920d92723e */ /* 0x000fe200000010ff */
[----:B------:R-:W-:Y:S02]  /*3610*/  FADD.FTZ R24, R14, R35 ;  /* 0x000000230e187221 */ /* 0x000fe40000010000 */
        /* <DEDUP_REMOVED lines=10> */
[----:B------:R-:W-:Y:S02]  /*36c0*/  FADD.FTZ R6, R20, R35 ;  /* 0x0000002314067221 */ /* 0x000fe40000010000 */
[----:B------:R-:W2:Y:S01]  /*36d0*/  MUFU.EX2 R136, R136 ;  /* 0x0000008800887308 */ /* 0x000ea20000000800 */
[----:B0-----:R-:W-:Y:S01]  /*36e0*/  FADD.FTZ R28, R142, R37 ;  /* 0x000000258e1c7221 */ /* 0x001fe20000010000 */
[----:B------:R-:W-:Y:S01]  /*36f0*/  FADD.FTZ R35, R139, R6 ;  /* 0x000000068b237221 */ /* 0x000fe20000010000 */
[----:B------:R-:W-:-:S03]  /*3700*/  F2FP.BF16.F32.PACK_AB R139, R30, R139 ;  /* 0x0000008b1e8b723e */ /* 0x000fc600000010ff */
[----:B------:R-:W-:Y:S02]  /*3710*/  FADD.FTZ R6, R30, R35 ;  /* 0x000000231e067221 */ /* 0x000fe40000010000 */
[----:B------:R-:W0:Y:S01]  /*3720*/  MUFU.EX2 R25, R25 ;  /* 0x0000001900197308 */ /* 0x000e220000000800 */
[----:B-1----:R-:W-:Y:S01]  /*3730*/  FADD.FTZ R37, R21, R28 ;  /* 0x0000001c15257221 */ /* 0x002fe20000010000 */
[----:B------:R-:W-:Y:S01]  /*3740*/  FADD.FTZ R5, R133, R6 ;  /* 0x0000000685057221 */ /* 0x000fe20000010000 */
[----:B------:R-:W-:Y:S02]  /*3750*/  F2FP.BF16.F32.PACK_AB R142, R21, R142 ;  /* 0x0000008e158e723e */ /* 0x000fe400000010ff */
[C---:B------:R-:W-:Y:S01]  /*3760*/  F2FP.BF16.F32.PACK_AB R133, R38.reuse, R133 ;  /* 0x000000852685723e */ /* 0x040fe200000010ff */
[----:B------:R-:W-:Y:S02]  /*3770*/  FADD.FTZ R6, R38, R5 ;  /* 0x0000000526067221 */ /* 0x000fe40000010000 */
        /* <DEDUP_REMOVED lines=8> */
[----:B------:R-:W-:Y:S02]  /*3800*/  F2FP.BF16.F32.PACK_AB R136, R25, R136 ;  /* 0x000000881988723e */ /* 0x000fe400000010ff */
[C---:B------:R-:W-:Y:S01]  /*3810*/  F2FP.BF16.F32.PACK_AB R129, R42.reuse, R129 ;  /* 0x000000812a81723e */ /* 0x040fe200000010ff */
[----:B------:R-:W-:Y:S02]  /*3820*/  FADD.FTZ R6, R42, R5 ;  /* 0x000000052a067221 */ /* 0x000fe40000010000 */
        /* <DEDUP_REMOVED lines=60> */
[----:B------:R1:W2:Y:S01]  /*3bf0*/  MUFU.EX2 R6, R4 ;  /* 0x0000000400067308 */ /* 0x0002a20000000800 */
[----:B0-----:R-:W-:-:S04]  /*3c00*/  FADD.FTZ R10, R84, R5 ;  /* 0x00000005540a7221 */ /* 0x001fc80000010000 */
[C---:B-1----:R-:W-:Y:S01]  /*3c10*/  FADD.FTZ R4, R9.reuse, R10 ;  /* 0x0000000a09047221 */ /* 0x042fe20000010000 */
[----:B------:R-:W-:Y:S01]  /*3c20*/  F2FP.BF16.F32.PACK_AB R122, R9, R84 ;  /* 0x00000054097a723e */ /* 0x000fe200000010ff */
[C---:B--2---:R-:W-:Y:S01]  /*3c30*/  FADD.FTZ R3, R6.reuse, R3 ;  /* 0x0000000306037221 */ /* 0x044fe20000010000 */
[----:B------:R-:W-:Y:S01]  /*3c40*/  F2FP.BF16.F32.PACK_AB R123, R6, R123 ;  /* 0x0000007b067b723e */ /* 0x000fe200000010ff */
[----:B------:R-:W-:Y:S06]  /*3c50*/  @!P1 BRA `(.L_x_2383) ;  /* 0x0000002400bc9947 */ /* 0x000fec0003800000 */
[----:B------:R-:W-:Y:S01]  /*3c60*/  IMAD.MOV.U32 R5, RZ, RZ, R0 ;  /* 0x000000ffff057224 */ /* 0x000fe200078e0000 */
[----:B------:R-:W-:Y:S01]  /*3c70*/  UMOV UR25, UR48 ;  /* 0x0000003000197c82 */ /* 0x000fe20008000000 */
[----:B------:R-:W-:Y:S01]  /*3c80*/  IMAD.MOV.U32 R6, RZ, RZ, R2 ;  /* 0x000000ffff067224 */ /* 0x000fe200078e0002 */
[----:B------:R-:W-:Y:S01]  /*3c90*/  UMOV UR23, UR47 ;  /* 0x0000002f00177c82 */ /* 0x000fe20008000000 */
[----:B------:R-:W-:Y:S01]  /*3ca0*/  IMAD.MOV.U32 R119, RZ, RZ, RZ ;  /* 0x000000ffff777224 */ /* 0x000fe200078e00ff */
[----:B------:R-:W-:-:S06]  /*3cb0*/  ULDC UR21, c[0x0][0x988] ;  /* 0x0002620000157ab9 */ /* 0x000fcc0000000800 */
.L_x_2394:
[----:B------:R-:W-:Y:S01]  /*3cc0*/  ISETP.NE.AND P2, PT, RZ, UR44, PT ;  /* 0x0000002cff007c0c */ /* 0x000fe2000bf45270 */
[----:B------:R-:W-:-:S04]  /*3cd0*/  UISETP.NE.AND UP0, UPT, UR23, 0x1, UPT ;  /* 0x000000011700788c */ /* 0x000fc8000bf05270 */
[----:B------:R-:W-:-:S04]  /*3ce0*/  USEL UR48, URZ, 0x1, UP0 ;  /* 0x000000013f307887 */ /* 0x000fc80008000000 */
[----:B------:R-:W-:-:S04]  /*3cf0*/  ULOP3.LUT UR48, UR25, UR48, URZ, 0x3c, !UPT ;  /* 0x0000003019307292 */ /* 0x000fc8000f8e3c3f */
[----:B------:R-:W-:Y:S08]  /*3d00*/  @P2 BRA `(.L_x_2384) ;  /* 0x0000000000382947 */ /* 0x000ff00003800000 */
[----:B------:R-:W-:Y:S05]  /*3d10*/  @!P0 BRA `(.L_x_2385) ;  /* 0x0000000000048947 */ /* 0x000fea0003800000 */
[----:B------:R-:W-:Y:S01]  /*3d20*/  BPT.TRAP 0x1 ;  /* 0x000000040000795c */ /* 0x000fe20000300000 */
.L_x_2385:
        /* <DEDUP_REMOVED lines=9> */
.L_x_2386:
[----:B-1----:R-:W-:Y:S05]  /*3dc0*/  @P1 BRA `(.L_x_2384) ;  /* 0x0000000000081947 */ /* 0x002fea0003800000 */
[----:B------:R-:W1:Y:S02]  /*3dd0*/  SYNCS.PHASECHK.TRANS64.TRYWAIT P1, [UR6+0x16830], R0 ;  /* 0x01683000ff0075a7 */ /* 0x000e640008020146 */
[----:B-1----:R-:W-:Y:S05]  /*3de0*/  @!P1 BRA `(.L_x_2387) ;  /* 0x000000d400749947 */ /* 0x002fea0003800000 */
.L_x_2384:
[----:B------:R-:W2:Y:S01]  /*3df0*/  S2R R2, SR_TID.X ;  /* 0x0000000000027919 */ /* 0x000ea20000002100 */
        /* <DEDUP_REMOVED lines=11> */
[----:B--2---:R-:W-:-:S05]  /*3eb0*/  SHF.R.U32.HI R2, RZ, 0x7, R2 ;  /* 0x00000007ff027819 */ /* 0x004fca0000011602 */
[----:B01----:R-:W-:-:S05]  /*3ec0*/  VIADD R0, R2, 0x8 ;  /* 0x0000000802007836 */ /* 0x003fca0000000000 */
        /* <DEDUP_REMOVED lines=16> */
.L_x_2389:
[----:B------:R-:W-:Y:S01]  /*3fd0*/  ULEA UR6, UR23, UR45, 0x3 ;  /* 0x0000002d17067291 */ /* 0x000fe2000f8e183f */
[----:B------:R-:W-:-:S05]  /*3fe0*/  IMAD.U32 R0, RZ, RZ, UR25 ;  /* 0x00000019ff007e24 */ /* 0x000fca000f8e00ff */
[----:B------:R-:W-:-:S04]  /*3ff0*/  SHF.L.U32 R0, R0, 0x1f, RZ ;  /* 0x0000001f00007819 */ /* 0x000fc800000006ff */
[----:B------:R0:W1:Y:S01]  /*4000*/  SYNCS.PHASECHK.TRANS64.TRYWAIT P1, [UR6+0x16850], R0 ;  /* 0x01685000ff0075a7 */ /* 0x0000620008020146 */
[----:B------:R-:W-:Y:S05]  /*4010*/  @!P0 BRA `(.L_x_2390) ;  /* 0x0000000000048947 */ /* 0x000fea0003800000 */
[----:B------:R-:W-:Y:S01]  /*4020*/  BPT.TRAP 0x1 ;  /* 0x000000040000795c */ /* 0x000fe20000300000 */
.L_x_2390:
[----:B-1----:R-:W-:Y:S05]  /*4030*/  @P1 BRA `(.L_x_2388) ;  /* 0x0000000000081947 */ /* 0x002fea0003800000 */
[----:B------:R-:W1:Y:S02]  /*4040*/  SYNCS.PHASECHK.TRANS64.TRYWAIT P1, [UR6+0x16850], R0 ;  /* 0x01685000ff0075a7 */ /* 0x000e640008020146 */
[----:B-1----:R-:W-:Y:S05]  /*4050*/  @!P1 BRA `(.L_x_2391) ;  /* 0x000000d000f09947 */ /* 0x002fea0003800000 */
.L_x_2388:
        /* <DEDUP_REMOVED lines=52> */
.L_x_2392:
[----:B------:R-:W-:Y:S01]  /*43a0*/  UISETP.NE.AND UP0, UPT, UR53, URZ, UPT ;  /* 0x0000003f3500728c */ /* 0x000fe2000bf05270 */
[----:B------:R-:W-:Y:S02]  /*43b0*/  VIADD R2, R17, UR40 ;  /* 0x0000002811027c36 */ /* 0x000fe40008000000 */
        /* <DEDUP_REMOVED lines=10> */
[----:B------:R-:W-:Y:S01]  /*4460*/  IADD3 R0, R9, UR6, -R16 ;  /* 0x0000000609007c10 */ /* 0x000fe2000fffe810 */
[----:B------:R-:W-:-:S04]  /*4470*/  ULEA UR6, UR47, UR45, 0x3 ;  /* 0x0000002d2f067291 */ /* 0x000fc8000f8e183f */
[----:B------:R-:W-:Y:S01]  /*4480*/  VIADD R0, R0, -UR52 ;  /* 0x8000003400007c36 */ /* 0x000fe20008000000 */
[----:B------:R-:W-:-:S04]  /*4490*/  UIADD3 UR6, UR6, 0x16840, URZ ;  /* 0x0001684006067890 */ /* 0x000fc8000fffe03f */
[----:B------:R-:W-:-:S09]  /*44a0*/  UPRMT UR6, UR43, 0x654, UR6 ;  /* 0x000006542b067896 */ /* 0x000fd20008000006 */
[----:B------:R-:W-:Y:S01]  /*44b0*/  SYNCS.ARRIVE.TRANS64.RED.A1T0 RZ, [UR6], RZ ;  /* 0x000000ffffff79a7 */ /* 0x000fe20008100406 */
[----:B0-----:R-:W-:-:S05]  /*44c0*/  IMAD.IADD R7, R0, 0x1, R7 ;  /* 0x0000000100077824 */ /* 0x001fca00078e0207 */
[C---:B------:R-:W-:Y:S02]  /*44d0*/  ISETP.GT.AND P1, PT, R7.reuse, RZ, PT ;  /* 0x000000ff0700720c */ /* 0x040fe40003f24270 */
[C---:B------:R-:W-:Y:S02]  /*44e0*/  ISETP.GT.AND P2, PT, R7.reuse, 0x1, PT ;  /* 0x000000010700780c */ /* 0x040fe40003f44270 */
        /* <DEDUP_REMOVED lines=88> */
[----:B------:R-:W-:Y:S01]  /*4a70*/  ISETP.GT.AND P2, PT, R7, 0x79, PT ;  /* 0x000000790700780c */ /* 0x000fe20003f44270 */
[----:B------:R-:W0:Y:S01]  /*4a80*/  SHFL.IDX PT, R9, R2, 0x1, 0x1c1f ;  /* 0x003c1f0002097f89 */ /* 0x000e2200000e0000 */
[----:B------:R-:W-:Y:S02]  /*4a90*/  FSEL R84, R84, -INF , P1 ;  /* 0xff80000054547808 */ /* 0x000fe40000800000 */
[----:B------:R-:W-:Y:S02]  /*4aa0*/  FMNMX.FTZ R7, R81, R8, !PT ;  /* 0x0000000851077209 */ /* 0x000fe40007810000 */
[----:B------:R-:W-:Y:S02]  /*4ab0*/  FSEL R85, R85, -INF , P2 ;  /* 0xff80000055557808 */ /* 0x000fe40001000000 */
[----:B------:R-:W-:-:S04]  /*4ac0*/  FMNMX.FTZ R8, R84, R7, !PT ;  /* 0x0000000754087209 */ /* 0x000fc80007810000 */
[----:B------:R-:W-:-:S05]  /*4ad0*/  FMNMX.FTZ R8, R85, R8, !PT ;  /* 0x0000000855087209 */ /* 0x000fca0007810000 */
[----:B------:R-:W1:Y:S01]  /*4ae0*/  SHFL.BFLY PT, R7, R8, 0x2, 0x1f ;  /* 0x0c401f0008077f89 */ /* 0x000e6200000e0000 */
[----:B0-----:R-:W-:-:S05]  /*4af0*/  IMAD.IADD R0, R0, 0x1, R9 ;  /* 0x0000000100007824 */ /* 0x001fca00078e0209 */
[C---:B------:R-:W-:Y:S02]  /*4b00*/  ISETP.GT.AND P2, PT, R0.reuse, RZ, PT ;  /* 0x000000ff0000720c */ /* 0x040fe40003f44270 */
[----:B------:R-:W-:Y:S02]  /*4b10*/  ISETP.GT.AND P3, PT, R0, 0x1, PT ;  /* 0x000000010000780c */ /* 0x000fe40003f64270 */
[----:B------:R-:W-:Y:S02]  /*4b20*/  FSEL R26, R26, -INF , P2 ;  /* 0xff8000001a1a7808 */ /* 0x000fe40001000000 */
[C---:B------:R-:W-:Y:S02]  /*4b30*/  ISETP.GT.AND P2, PT, R0.reuse, 0x8, PT ;  /* 0x000000080000780c */ /* 0x040fe40003f44270 */
[----:B------:R-:W-:Y:S02]  /*4b40*/  FSEL R27, R27, -INF , P3 ;  /* 0xff8000001b1b7808 */ /* 0x000fe40001800000 */
[----:B------:R-:W-:-:S02]  /*4b50*/  ISETP.GT.AND P3, PT, R0, 0x9, PT ;  /* 0x000000090000780c */ /* 0x000fc40003f64270 */
[----:B-1----:R-:W-:Y:S02]  /*4b60*/  FMNMX.FTZ R10, R8, R7, !PT ;  /* 0x00000007080a7209 */ /* 0x002fe40007810000 */
[----:B------:R-:W-:Y:S02]  /*4b70*/  FSEL R30, R30, -INF , P2 ;  /* 0xff8000001e1e7808 */ /* 0x000fe40001000000 */
[C---:B------:R-:W-:Y:S01]  /*4b80*/  ISETP.GT.AND P2, PT, R0.reuse, 0x10, PT ;  /* 0x000000100000780c */ /* 0x040fe20003f44270 */
[----:B------:R-:W0:Y:S01]  /*4b90*/  SHFL.BFLY PT, R7, R10, 0x1, 0x1f ;  /* 0x0c201f000a077f89 */ /* 0x000e2200000e0000 */
[----:B------:R-:W-:Y:S02]  /*4ba0*/  FSEL R31, R31, -INF , P3 ;  /* 0xff8000001f1f7808 */ /* 0x000fe40001800000 */
[----:B------:R-:W-:Y:S02]  /*4bb0*/  ISETP.GT.AND P3, PT, R0, 0x11, PT ;  /* 0x000000110000780c */ /* 0x000fe40003f64270 */
[----:B------:R-:W-:-:S02]  /*4bc0*/  FSEL R34, R34, -INF , P2 ;  /* 0xff80000022227808 */ /* 0x000fc40001000000 */
[C---:B------:R-:W-:Y:S02]  /*4bd0*/  ISETP.GT.AND P2, PT, R0.reuse, 0x18, PT ;  /* 0x000000180000780c */ /* 0x040fe40003f44270 */
[----:B------:R-:W-:Y:S02]  /*4be0*/  FSEL R35, R35, -INF , P3 ;  /* 0xff80000023237808 */ /* 0x000fe40001800000 */
[----:B------:R-:W-:Y:S02]  /*4bf0*/  ISETP.GT.AND P3, PT, R0, 0x19, PT ;  /* 0x000000190000780c */ /* 0x000fe40003f64270 */
[----:B------:R-:W-:Y:S02]  /*4c00*/  FSEL R38, R38, -INF , P2 ;  /* 0xff80000026267808 */ /* 0x000fe40001000000 */
[----:B------:R-:W-:Y:S02]  /*4c10*/  ISETP.GT.AND P2, PT, R0, 0x20, PT ;  /* 0x000000200000780c */ /* 0x000fe40003f44270 */
[----:B------:R-:W-:-:S02]  /*4c20*/  FSEL R39, R39, -INF , P3 ;  /* 0xff80000027277808 */ /* 0x000fc40001800000 */
[----:B------:R-:W-:Y:S02]  /*4c30*/  ISETP.GT.AND P3, PT, R0, 0x21, PT ;  /* 0x000000210000780c */ /* 0x000fe40003f64270 */
[----:B------:R-:W-:Y:S02]  /*4c40*/  FSEL R42, R42, -INF , P2 ;  /* 0xff8000002a2a7808 */ /* 0x000fe40001000000 */
[----:B------:R-:W-:Y:S02]  /*4c50*/  ISETP.GT.AND P2, PT, R0, 0x28, PT ;  /* 0x000000280000780c */ /* 0x000fe40003f44270 */
[----:B0-----:R-:W-:Y:S02]  /*4c60*/  FMNMX.FTZ R2, R10, R7, !PT ;  /* 0x000000070a027209 */ /* 0x001fe40007810000 */
[----:B------:R-:W-:Y:S02]  /*4c70*/  FMNMX.FTZ R10, R26, R5, !PT ;  /* 0x000000051a0a7209 */ /* 0x000fe40007810000 */
[----:B------:R-:W-:Y:S01]  /*4c80*/  FSEL R43, R43, -INF , P3 ;  /* 0xff8000002b2b7808 */ /* 0x000fe20001800000 */
[----:B------:R-:W-:Y:S01]  /*4c90*/  FMUL.FTZ R7, R2, UR21 ;  /* 0x0000001502077c20 */ /* 0x000fe20008410000 */
[----:B------:R-:W-:-:S02]  /*4ca0*/  FMNMX.FTZ R11, R27, R10, !PT ;  /* 0x0000000a1b0b7209 */ /* 0x000fc40007810000 */
[----:B------:R-:W-:Y:S02]  /*4cb0*/  ISETP.GT.AND P3, PT, R0, 0x29, PT ;  /* 0x000000290000780c */ /* 0x000fe40003f64270 */
[----:B------:R-:W-:Y:S02]  /*4cc0*/  FMNMX.FTZ R10, R30, R11, !PT ;  /* 0x0000000b1e0a7209 */ /* 0x000fe40007810000 */
[----:B------:R-:W-:Y:S02]  /*4cd0*/  FSEL R46, R46, -INF , P2 ;  /* 0xff8000002e2e7808 */ /* 0x000fe40001000000 */
[----:B------:R-:W-:Y:S02]  /*4ce0*/  FMNMX.FTZ R11, R31, R10, !PT ;  /* 0x0000000a1f0b7209 */ /* 0x000fe40007810000 */
[----:B------:R-:W-:Y:S02]  /*4cf0*/  ISETP.GT.AND P2, PT, R0, 0x30, PT ;  /* 0x000000300000780c */ /* 0x000fe40003f44270 */
[----:B------:R-:W-:-:S02]  /*4d00*/  FMNMX.FTZ R10, R34, R11, !PT ;  /* 0x0000000b220a7209 */ /* 0x000fc40007810000 */
[----:B------:R-:W-:Y:S02]  /*4d10*/  FSEL R47, R47, -INF , P3 ;  /* 0xff8000002f2f7808 */ /* 0x000fe40001800000 */
[----:B------:R-:W-:Y:S02]  /*4d20*/  FMNMX.FTZ R11, R35, R10, !PT ;  /* 0x0000000a230b7209 */ /* 0x000fe40007810000 */
[----:B------:R-:W-:Y:S02]  /*4d30*/  ISETP.GT.AND P3, PT, R0, 0x31, PT ;  /* 0x000000310000780c */ /* 0x000fe40003f64270 */
[----:B------:R-:W-:Y:S02]  /*4d40*/  FMNMX.FTZ R12, R38, R11, !PT ;  /* 0x0000000b260c7209 */ /* 0x000fe40007810000 */
[----:B------:R-:W-:Y:S02]  /*4d50*/  FSEL R50, R50, -INF , P2 ;  /* 0xff80000032327808 */ /* 0x000fe40001000000 */
        /* <DEDUP_REMOVED lines=18> */
[----:B------:R-:W-:-:S02]  /*4e80*/  FSEL R59, R59, -INF , P3 ;  /* 0xff8000003b3b7808 */ /* 0x000fc40001800000 */
[----:B------:R-:W-:Y:S02]  /*4e90*/  FMNMX.FTZ R14, R58, R13, !PT ;  /* 0x0000000d3a0e7209 */ /* 0x000fe40007810000 */
[----:B------:R-:W-:Y:S02]  /*4ea0*/  ISETP.GT.AND P3, PT, R0, 0x49, PT ;  /* 0x000000490000780c */ /* 0x000fe40003f64270 */
        /* <DEDUP_REMOVED lines=38> */
[----:B------:R-:W-:Y:S02]  /*5110*/  FSEL R87, R87, -INF , P3 ;  /* 0xff80000057577808 */ /* 0x000fe40001800000 */
[----:B------:R-:W-:-:S02]  /*5120*/  FMNMX.FTZ R0, R86, R21, !PT ;  /* 0x0000001556007209 */ /* 0x000fc40007810000 */
[----:B------:R-:W-:Y:S02]  /*5130*/  FSETP.NEU.FTZ.AND P1, PT, R2, -INF , PT ;  /* 0xff8000000200780b */ /* 0x000fe40003f3d000 */
[----:B------:R-:W-:Y:S02]  /*5140*/  FMNMX.FTZ R0, R87, R0, !PT ;  /* 0x0000000057007209 */ /* 0x000fe40007810000 */
[----:B------:R-:W-:-:S03]  /*5150*/  FSEL R7, R7, RZ, P1 ;  /* 0x000000ff07077208 */ /* 0x000fc60000800000 */
[----:B------:R-:W0:Y:S02]  /*5160*/  SHFL.BFLY PT, R21, R0, 0x2, 0x1f ;  /* 0x0c401f0000157f89 */ /* 0x000e2400000e0000 */
[--C-:B------:R-:W-:Y:S01]  /*5170*/  FFMA.FTZ R33, R33, UR21, -R7.reuse ;  /* 0x0000001521217c23 */ /* 0x100fe20008010807 */
[--C-:B------:R-:W-:Y:S01]  /*5180*/  FFMA.FTZ R148, R24, UR21, -R7.reuse ;  /* 0x0000001518947c23 */ /* 0x100fe20008010807 */
[--C-:B------:R-:W-:Y:S01]  /*5190*/  FFMA.FTZ R8, R25, UR21, -R7.reuse ;  /* 0x0000001519087c23 */ /* 0x100fe20008010807 */
[--C-:B------:R-:W-:Y:S01]  /*51a0*/  FFMA.FTZ R11, R37, UR21, -R7.reuse ;  /* 0x00000015250b7c23 */ /* 0x100fe20008010807 */
[----:B------:R1:W-:Y:S01]  /*51b0*/  MUFU.EX2 R10, R33 ;  /* 0x00000021000a7308 */ /* 0x0003e20000000800 */
        /* <DEDUP_REMOVED lines=17> */
[----:B0-----:R-:W-:Y:S01]  /*52d0*/  FMNMX.FTZ R20, R0, R21, !PT ;  /* 0x0000001500147209 */ /* 0x001fe20007810000 */
[--C-:B------:R-:W-:Y:S01]  /*52e0*/  FFMA.FTZ R29, R61, UR21, -R7.reuse ;  /* 0x000000153d1d7c23 */ /* 0x100fe20008010807 */
[--C-:B------:R-:W-:Y:S01]  /*52f0*/  FFMA.FTZ R128, R64, UR21, -R7.reuse ;  /* 0x0000001540807c23 */ /* 0x100fe20008010807 */
[--C-:B------:R-:W-:Y:S01]  /*5300*/  FFMA.FTZ R28, R65, UR21, -R7.reuse ;  /* 0x00000015411c7c23 */ /* 0x100fe20008010807 */
[--C-:B------:R-:W-:Y:S01]  /*5310*/  FFMA.FTZ R130, R68, UR21, -R7.reuse ;  /* 0x0000001544827c23 */ /* 0x100fe20008010807 */
[----:B-1----:R-:W0:Y:S01]  /*5320*/  SHFL.BFLY PT, R33, R20, 0x1, 0x1f ;  /* 0x0c201f0014217f89 */ /* 0x002e2200000e0000 */
        /* <DEDUP_REMOVED lines=10> */
[----:B------:R-:W-:-:S06]  /*53d0*/  FFMA.FTZ R7, R85, UR21, -R7 ;  /* 0x0000001555077c23 */ /* 0x000fcc0008010807 */
[----:B------:R-:W-:Y:S01]  /*53e0*/  MUFU.EX2 R144, R144 ;  /* 0x0000009000907308 */ /* 0x000fe20000000800 */
[----:B0-----:R-:W-:-:S07]  /*53f0*/  FMNMX.FTZ R0, R20, R33, !PT ;  /* 0x0000002114007209 */ /* 0x001fce0007810000 */
[----:B------:R-:W-:Y:S01]  /*5400*/  MUFU.EX2 R146, R146 ;  /* 0x0000009200927308 */ /* 0x000fe20000000800 */
[C---:B------:R-:W-:Y:S01]  /*5410*/  FSETP.NEU.FTZ.AND P2, PT, R0.reuse, -INF , PT ;  /* 0xff8000000000780b */ /* 0x040fe20003f5d000 */
[----:B------:R-:W-:-:S06]  /*5420*/  FMUL.FTZ R33, R0, UR21 ;  /* 0x0000001500217c20 */ /* 0x000fcc0008410000 */
[----:B------:R-:W-:Y:S01]  /*5430*/  MUFU.EX2 R11, R11 ;  /* 0x0000000b000b7308 */ /* 0x000fe20000000800 */
[----:B------:R-:W-:-:S05]  /*5440*/  FSEL R33, R33, RZ, P2 ;  /* 0x000000ff21217208 */ /* 0x000fca0001000000 */
[--C-:B------:R-:W-:Y:S01]  /*5450*/  FFMA.FTZ R145, R34, UR21, -R33.reuse ;  /* 0x0000001522917c23 */ /* 0x100fe20008010821 */
[--C-:B------:R-:W-:Y:S01]  /*5460*/  FFMA.FTZ R34, R35, UR21, -R33.reuse ;  /* 0x0000001523227c23 */ /* 0x100fe20008010821 */
[----:B------:R-:W-:Y:S01]  /*5470*/  FSEL R35, R2, RZ, P1 ;  /* 0x000000ff02237208 */ /* 0x000fe20000800000 */
[--C-:B------:R-:W-:Y:S01]  /*5480*/  FFMA.FTZ R149, R26, UR21, -R33.reuse ;  /* 0x000000151a957c23 */ /* 0x100fe20008010821 */
[--C-:B------:R-:W-:Y:S01]  /*5490*/  FFMA.FTZ R37, R27, UR21, -R33.reuse ;  /* 0x000000151b257c23 */ /* 0x100fe20008010821 */
[--C-:B------:R-:W-:Y:S01]  /*54a0*/  FFMA.FTZ R151, R30, UR21, -R33.reuse ;  /* 0x000000151e977c23 */ /* 0x100fe20008010821 */
[--C-:B------:R-:W-:Y:S01]  /*54b0*/  FFMA.FTZ R36, R31, UR21, -R33.reuse ;  /* 0x000000151f247c23 */ /* 0x100fe20008010821 */
[----:B------:R-:W-:Y:S01]  /*54c0*/  FADD.FTZ R35, -R35, R6 ;  /* 0x0000000623237221 */ /* 0x000fe20000010100 */
[----:B------:R-:W-:Y:S01]  /*54d0*/  FSEL R6, R0, RZ, P2 ;  /* 0x000000ff00067208 */ /* 0x000fe20001000000 */
[----:B------:R-:W-:Y:S01]  /*54e0*/  MUFU.EX2 R149, R149 ;  /* 0x0000009500957308 */ /* 0x000fe20000000800 */
[--C-:B------:R-:W-:Y:S01]  /*54f0*/  FFMA.FTZ R31, R39, UR21, -R33.reuse ;  /* 0x00000015271f7c23 */ /* 0x100fe20008010821 */
[----:B------:R-:W-:Y:S01]  /*5500*/  FMUL.FTZ R35, R35, UR21 ;  /* 0x0000001523237c20 */ /* 0x000fe20008410000 */
[----:B------:R-:W-:Y:S01]  /*5510*/  FFMA.FTZ R147, R38, UR21, -R33 ;  /* 0x0000001526937c23 */ /* 0x000fe20008010821 */
[----:B------:R-:W-:Y:S01]  /*5520*/  FADD.FTZ R6, -R6, R5 ;  /* 0x0000000506067221 */ /* 0x000fe20000010100 */
[--C-:B------:R-:W-:Y:S01]  /*5530*/  FFMA.FTZ R141, R42, UR21, -R33.reuse ;  /* 0x000000152a8d7c23 */ /* 0x100fe20008010821 */
[--C-:B------:R-:W-:Y:S01]  /*5540*/  FFMA.FTZ R30, R43, UR21, -R33.reuse ;  /* 0x000000152b1e7c23 */ /* 0x100fe20008010821 */
[--C-:B------:R-:W-:Y:S01]  /*5550*/  FFMA.FTZ R143, R46, UR21, -R33.reuse ;  /* 0x000000152e8f7c23 */ /* 0x100fe20008010821 */
[----:B------:R-:W-:Y:S01]  /*5560*/  FMUL.FTZ R6, R6, UR21 ;  /* 0x0000001506067c20 */ /* 0x000fe20008410000 */
        /* <DEDUP_REMOVED lines=17> */
[----:B0-----:R-:W-:Y:S01]  /*5680*/  FFMA.FTZ R39, R5, R4, R148 ;  /* 0x0000000405277223 */ /* 0x001fe20000010094 */
[--C-:B------:R-:W-:Y:S01]  /*5690*/  FFMA.FTZ R121, R82, UR21, -R33.reuse ;  /* 0x0000001552797c23 */ /* 0x100fe20008010821 */
[----:B------:R-:W-:-:S02]  /*56a0*/  FFMA.FTZ R123, R86, UR21, -R33 ;  /* 0x00000015567b7c23 */ /* 0x000fc40008010821 */
[----:B------:R-:W-:-:S03]  /*56b0*/  FADD.FTZ R39, R8, R39 ;  /* 0x0000002708277221 */ /* 0x000fc60000010000 */
[----:B------:R-:W0:Y:S01]  /*56c0*/  MUFU.EX2 R151, R151 ;  /* 0x0000009700977308 */ /* 0x000e220000000800 */
[----:B-1----:R-:W-:Y:S01]  /*56d0*/  FFMA.FTZ R4, R6, R3, R149 ;  /* 0x0000000306047223 */ /* 0x002fe20000010095 */
[----:B------:R-:W-:Y:S01]  /*56e0*/  FADD.FTZ R38, R150, R39 ;  /* 0x0000002796267221 */ /* 0x000fe20000010000 */
[----:B------:R-:W-:-:S03]  /*56f0*/  FFMA.FTZ R39, R75, UR21, -R33 ;  /* 0x000000154b277c23 */ /* 0x000fc60008010821 */
[----:B------:R-:W-:Y:S02]  /*5700*/  FADD.FTZ R35, R9, R38 ;  /* 0x0000002609237221 */ /* 0x000fe40000010000 */
[----:B------:R-:W1:Y:S01]  /*5710*/  MUFU.EX2 R36, R36 ;  /* 0x0000002400247308 */ /* 0x000e620000000800 */
[----:B--2---:R-:W-:Y:S01]  /*5720*/  FADD.FTZ R4, R37, R4 ;  /* 0x0000000425047221 */ /* 0x004fe20000010000 */
[----:B------:R-:W-:-:S04]  /*5730*/  FADD.FTZ R35, R144, R35 ;  /* 0x0000002390237221 */ /* 0x000fc80000010000 */
[----:B------:R-:W-:Y:S02]  /*5740*/  FADD.FTZ R35, R10, R35 ;  /* 0x000000230a237221 */ /* 0x000fe40000010000 */
[----:B------:R-:W2:Y:S01]  /*5750*/  MUFU.EX2 R145, R145 ;  /* 0x0000009100917308 */ /* 0x000ea20000000800 */
[----:B0-----:R-:W-:Y:S01]  /*5760*/  FADD.FTZ R3, R151, R4 ;  /* 0x0000000497037221 */ /* 0x001fe20000010000 */
[----:B------:R-:W-:-:S06]  /*5770*/  FADD.FTZ R38, R146, R35 ;  /* 0x0000002392267221 */ /* 0x000fcc0000010000 */
[----:B------:R-:W0:Y:S01]  /*5780*/  MUFU.EX2 R34, R34 ;  /* 0x0000002200227308 */ /* 0x000e220000000800 */
[----:B-1----:R-:W-:-:S07]  /*5790*/  FADD.FTZ R4, R36, R3 ;  /* 0x0000000324047221 */ /* 0x002fce0000010000 */
[----:B------:R-:W1:Y:S01]  /*57a0*/  MUFU.EX2 R147, R147 ;  /* 0x0000009300937308 */ /* 0x000e620000000800 */
[----:B--2---:R-:W-:-:S07]  /*57b0*/  FADD.FTZ R3, R145, R4 ;  /* 0x0000000491037221 */ /* 0x004fce0000010000 */
[----:B------:R-:W2:Y:S01]  /*57c0*/  MUFU.EX2 R31, R31 ;  /* 0x0000001f001f7308 */ /* 0x000ea20000000800 */
[----:B0-----:R-:W-:Y:S01]  /*57d0*/  FADD.FTZ R4, R34, R3 ;  /* 0x0000000322047221 */ /* 0x001fe20000010000 */
[----:B------:R-:W-:-:S06]  /*57e0*/  FADD.FTZ R3, R11, R38 ;  /* 0x000000260b037221 */ /* 0x000fcc0000010000 */
[----:B------:R-:W0:Y:S01]  /*57f0*/  MUFU.EX2 R140, R140 ;  /* 0x0000008c008c7308 */ /* 0x000e220000000800 */
[----:B-1----:R-:W-:-:S07]  /*5800*/  FADD.FTZ R4, R147, R4 ;  /* 0x0000000493047221 */ /* 0x002fce0000010000 */
[----:B------:R-:W1:Y:S01]  /*5810*/  MUFU.EX2 R141, R141 ;  /* 0x0000008d008d7308 */ /* 0x000e620000000800 */
[----:B--2---:R-:W-:-:S07]  /*5820*/  FADD.FTZ R4, R31, R4 ;  /* 0x000000041f047221 */ /* 0x004fce0000010000 */
[----:B------:R2:W3:Y:S01]  /*5830*/  MUFU.EX2 R12, R41 ;  /* 0x00000029000c7308 */ /* 0x0004e20000000800 */
[----:B0-----:R-:W-:-:S07]  /*5840*/  FADD.FTZ R3, R140, R3 ;  /* 0x000000038c037221 */ /* 0x001fce0000010000 */
[----:B------:R-:W0:Y:S01]  /*5850*/  MUFU.EX2 R30, R30 ;  /* 0x0000001e001e7308 */ /* 0x000e220000000800 */
[----:B-1----:R-:W-:Y:S01]  /*5860*/  FADD.FTZ R35, R141, R4 ;  /* 0x000000048d237221 */ /* 0x002fe20000010000 */
[----:B--2---:R-:W-:-:S06]  /*5870*/  FFMA.FTZ R41, R67, UR21, -R33 ;  /* 0x0000001543297c23 */ /* 0x004fcc0008010821 */
[----:B------:R-:W1:Y:S01]  /*5880*/  MUFU.EX2 R142, R142 ;  /* 0x0000008e008e7308 */ /* 0x000e620000000800 */
[----:B---3--:R-:W-:-:S07]  /*5890*/  FADD.FTZ R3, R12, R3 ;  /* 0x000000030c037221 */ /* 0x008fce0000010000 */
        /* <DEDUP_REMOVED lines=24> */
[----:B------:R-:W-:-:S06]  /*5a20*/  FFMA.FTZ R38, R79, UR21, -R33 ;  /* 0x000000154f267c23 */ /* 0x000fcc0008010821 */
        /* <DEDUP_REMOVED lines=24> */
[--C-:B------:R-:W-:Y:S01]  /*5bb0*/  FFMA.FTZ R35, R83, UR21, -R33.reuse ;  /* 0x0000001553237c23 */ /* 0x100fe20008010821 */
[----:B------:R-:W-:-:S05]  /*5bc0*/  FFMA.FTZ R33, R87, UR21, -R33 ;  /* 0x0000001557217c23 */ /* 0x000fca0008010821 */
        /* <DEDUP_REMOVED lines=42> */
.L_x_2393:
[----:B------:R-:W-:Y:S01]  /*5e70*/  UISETP.GT.AND UP0, UPT, UR24, UR22, UPT ;  /* 0x000000161800728c */ /* 0x000fe2000bf04270 */
[-C--:B------:R-:W-:Y:S01]  /*5e80*/  FMUL.FTZ R88, R88, R5.reuse ;  /* 0x0000000558587220 */ /* 0x080fe20000410000 */
[----:B------:R-:W-:Y:S01]  /*5e90*/  ULEA UR6, UR23, UR45, 0x3 ;  /* 0x0000002d17067291 */ /* 0x000fe2000f8e183f */
[-C--:B------:R-:W-:Y:S01]  /*5ea0*/  FMUL.FTZ R89, R89, R5.reuse ;  /* 0x0000000559597220 */ /* 0x080fe20000410000 */
[----:B------:R-:W-:Y:S01]  /*5eb0*/  UIADD3 UR7, UR24, -0x1, URZ ;  /* 0xffffffff18077890 */ /* 0x000fe2000fffe03f */
[-C--:B------:R-:W-:Y:S01]  /*5ec0*/  FMUL.FTZ R92, R92, R5.reuse ;  /* 0x000000055c5c7220 */ /* 0x080fe20000410000 */
[----:B------:R-:W-:Y:S01]  /*5ed0*/  UIADD3 UR6, UR6, 0x16860, URZ ;  /* 0x0001686006067890 */ /* 0x000fe2000fffe03f */
[----:B------:R-:W-:Y:S01]  /*5ee0*/  PLOP3.LUT P1, PT, PT, PT, UP0, 0x80, 0x0 ;  /* 0x000000000000781c */ /* 0x000fe20003f2f008 */
[----:B------:R-:W-:Y:S01]  /*5ef0*/  UMOV UR25, UR48 ;  /* 0x0000003000197c82 */ /* 0x000fe20008000000 */
[----:B------:R-:W-:Y:S01]  /*5f00*/  UMOV UR23, UR47 ;  /* 0x0000002f00177c82 */ /* 0x000fe20008000000 */
[----:B------:R-:W-:Y:S01]  /*5f10*/  UPRMT UR6, UR43, 0x654, UR6 ;  /* 0x000006542b067896 */ /* 0x000fe20008000006 */
[-C--:B------:R-:W-:Y:S01]  /*5f20*/  FMUL.FTZ R93, R93, R5.reuse ;  /* 0x000000055d5d7220 */ /* 0x080fe20000410000 */
[----:B------:R-:W-:Y:S01]  /*5f30*/  UMOV UR24, UR7 ;  /* 0x0000000700187c82 */ /* 0x000fe20008000000 */
        /* <DEDUP_REMOVED lines=64> */
[----:B------:R-:W-:-:S05]  /*6340*/  UMOV UR24, UR7 ;  /* 0x0000000700187c82 */ /* 0x000fca0008000000 */
.L_x_2383:
[----:B------:R-:W-:-:S06]  /*6350*/  UISETP.GE.AND UP0, UPT, UR24, UR42, UPT ;  /* 0x0000002a1800728c */ /* 0x000fcc000bf06270 */
[----:B------:R-:W-:-:S13]  /*6360*/  PLOP3.LUT P1, PT, PT, PT, UP0, 0x80, 0x0 ;  /* 0x000000000000781c */ /* 0x000fda0003f2f008 */
[----:B------:R-:W-:Y:S05]  /*6370*/  @!P1 BRA `(.L_x_2395) ;  /* 0x0000001c00489947 */ /* 0x000fea0003800000 */
[----:B------:R-:W-:Y:S01]  /*6380*/  IMAD.MOV.U32 R5, RZ, RZ, R0 ;  /* 0x000000ffff057224 */ /* 0x000fe200078e0000 */
[----:B------:R-:W-:Y:S01]  /*6390*/  UMOV UR23, UR48 ;  /* 0x0000003000177c82 */ /* 0x000fe20008000000 */
[----:B------:R-:W-:Y:S01]  /*63a0*/  IMAD.MOV.U32 R6, RZ, RZ, R2 ;  /* 0x000000ffff067224 */ /* 0x000fe200078e0002 */
[----:B------:R-:W-:Y:S01]  /*63b0*/  UMOV UR22, UR47 ;  /* 0x0000002f00167c82 */ /* 0x000fe20008000000 */
[----:B------:R-:W-:-:S05]  /*63c0*/  ULDC UR21, c[0x0][0x988] ;  /* 0x0002620000157ab9 */ /* 0x000fca0000000800 */
.L_x_2406:
        /* <DEDUP_REMOVED lines=9> */
.L_x_2397:
[----:B------:R-:W-:Y:S01]  /*6460*/  ULEA UR6, UR47, UR45, 0x3 ;  /* 0x0000002d2f067291 */ /* 0x000fe2000f8e183f */
[----:B------:R-:W-:-:S05]  /*6470*/  IMAD.U32 R0, RZ, RZ, UR48 ;  /* 0x00000030ff007e24 */ /* 0x000fca000f8e00ff */
[----:B------:R-:W-:-:S04]  /*6480*/  SHF.L.U32 R0, R0, 0x1f, RZ ;  /* 0x0000001f00007819 */ /* 0x000fc800000006ff */
[----:B------:R0:W1:Y:S01]  /*6490*/  SYNCS.PHASECHK.TRANS64.TRYWAIT P1, [UR6+0x16830], R0 ;  /* 0x01683000ff0075a7 */ /* 0x0000620008020146 */
[----:B------:R-:W-:Y:S05]  /*64a0*/  @!P0 BRA `(.L_x_2398) ;  /* 0x0000000000048947 */ /* 0x000fea0003800000 */
[----:B------:R-:W-:Y:S01]  /*64b0*/  BPT.TRAP 0x1 ;  /* 0x000000040000795c */ /* 0x000fe20000300000 */
.L_x_2398:
[----:B-1----:R-:W-:Y:S05]  /*64c0*/  @P1 BRA `(.L_x_2396) ;  /* 0x0000000000081947 */ /* 0x002fea0003800000 */
[----:B------:R-:W1:Y:S02]  /*64d0*/  SYNCS.PHASECHK.TRANS64.TRYWAIT P1, [UR6+0x16830], R0 ;  /* 0x01683000ff0075a7 */ /* 0x000e640008020146 */
[----:B-1----:R-:W-:Y:S05]  /*64e0*/  @!P1 BRA `(.L_x_2399) ;  /* 0x000000ac00e49947 */ /* 0x002fea0003800000 */
.L_x_2396:
[----:B------:R-:W2:Y:S01]  /*64f0*/  S2R R2, SR_TID.X ;  /* 0x0000000000027919 */ /* 0x000ea20000002100 */
        /* <DEDUP_REMOVED lines=26> */
.L_x_2401:
[----:B------:R-:W-:Y:S01]  /*66a0*/  ULEA UR6, UR22, UR45, 0x3 ;  /* 0x0000002d16067291 */ /* 0x000fe2000f8e183f */
[----:B------:R-:W-:-:S05]  /*66b0*/  IMAD.U32 R0, RZ, RZ, UR23 ;  /* 0x00000017ff007e24 */ /* 0x000fca000f8e00ff */
[----:B------:R-:W-:-:S04]  /*66c0*/  SHF.L.U32 R0, R0, 0x1f, RZ ;  /* 0x0000001f00007819 */ /* 0x000fc800000006ff */
[----:B------:R0:W1:Y:S01]  /*66d0*/  SYNCS.PHASECHK.TRANS64.TRYWAIT P1, [UR6+0x16850], R0 ;  /* 0x01685000ff0075a7 */ /* 0x0000620008020146 */
[----:B------:R-:W-:Y:S05]  /*66e0*/  @!P0 BRA `(.L_x_2402) ;  /* 0x0000000000048947 */ /* 0x000fea0003800000 */
[----:B------:R-:W-:Y:S01]  /*66f0*/  BPT.TRAP 0x1 ;  /* 0x000000040000795c */ /* 0x000fe20000300000 */
.L_x_2402:
[----:B-1----:R-:W-:Y:S05]  /*6700*/  @P1 BRA `(.L_x_2400) ;  /* 0x0000000000081947 */ /* 0x002fea0003800000 */
[----:B------:R-:W1:Y:S02]  /*6710*/  SYNCS.PHASECHK.TRANS64.TRYWAIT P1, [UR6+0x16850], R0 ;  /* 0x01685000ff0075a7 */ /* 0x000e640008020146 */
[----:B-1----:R-:W-:Y:S05]  /*6720*/  @!P1 BRA `(.L_x_2403) ;  /* 0x000000ac006c9947 */ /* 0x002fea0003800000 */
.L_x_2400:
        /* <DEDUP_REMOVED lines=52> */
.L_x_2404:
        /* <DEDUP_REMOVED lines=76> */
[C---:B------:R-:W-:Y:S01]  /*6f30*/  FADD.FTZ R6, -R2.reuse, R6 ;  /* 0x0000000602067221 */ /* 0x040fe20000010100 */
[----:B------:R-:W-:-:S03]  /*6f40*/  FMUL.FTZ R7, R2, UR21 ;  /* 0x0000001502077c20 */ /* 0x000fc60008410000 */
[----:B------:R-:W-:Y:S01]  /*6f50*/  FMUL.FTZ R10, R6, UR21 ;  /* 0x00000015060a7c20 */ /* 0x000fe20008410000 */
[----:B------:R-:W-:Y:S01]  /*6f60*/  FFMA.FTZ R144, R32, UR21, -R7 ;  /* 0x0000001520907c23 */ /* 0x000fe20008010807 */
[C---:B------:R-:W-:Y:S01]  /*6f70*/  FADD.FTZ R6, -R0.reuse, R5 ;  /* 0x0000000500067221 */ /* 0x040fe20000010100 */
[----:B------:R-:W-:Y:S01]  /*6f80*/  FMUL.FTZ R32, R0, UR21 ;  /* 0x0000001500207c20 */ /* 0x000fe20008410000 */
[--C-:B------:R-:W-:Y:S01]  /*6f90*/  FFMA.FTZ R148, R24, UR21, -R7.reuse ;  /* 0x0000001518947c23 */ /* 0x100fe20008010807 */
[--C-:B------:R-:W-:Y:S01]  /*6fa0*/  FFMA.FTZ R121, R25, UR21, -R7.reuse ;  /* 0x0000001519797c23 */ /* 0x100fe20008010807 */
[----:B------:R-:W-:Y:S01]  /*6fb0*/  FMUL.FTZ R6, R6, UR21 ;  /* 0x0000001506067c20 */ /* 0x000fe20008410000 */
        /* <DEDUP_REMOVED lines=25> */
[----:B------:R-:W-:Y:S01]  /*7150*/  FFMA.FTZ R137, R50, UR21, -R32 ;  /* 0x0000001532897c23 */ /* 0x000fe20008010820 */
[--C-:B------:R-:W-:Y:S01]  /*7160*/  FFMA.FTZ R20, R49, UR21, -R7.reuse ;  /* 0x0000001531147c23 */ /* 0x100fe20008010807 */
[----:B------:R-:W1:Y:S01]  /*7170*/  MUFU.EX2 R149, R149 ;  /* 0x0000009500957308 */ /* 0x000e620000000800 */
[----:B0-----:R-:W-:Y:S01]  /*7180*/  FFMA.FTZ R4, R5, R4, R148 ;  /* 0x0000000405047223 */ /* 0x001fe20000010094 */
        /* <DEDUP_REMOVED lines=12> */
[----:B------:R-:W-:Y:S01]  /*7250*/  FFMA.FTZ R13, R61, UR21, -R7 ;  /* 0x000000153d0d7c23 */ /* 0x000fe20008010807 */
[--C-:B------:R-:W-:Y:S01]  /*7260*/  FFMA.FTZ R35, R63, UR21, -R32.reuse ;  /* 0x000000153f237c23 */ /* 0x100fe20008010820 */
[----:B------:R-:W2:Y:S01]  /*7270*/  MUFU.EX2 R48, R48 ;  /* 0x0000003000307308 */ /* 0x000ea20000000800 */
[----:B-1----:R-:W-:Y:S01]  /*7280*/  FFMA.FTZ R3, R6, R3, R149 ;  /* 0x0000000306037223 */ /* 0x002fe20000010095 */
[--C-:B------:R-:W-:Y:S01]  /*7290*/  FFMA.FTZ R128, R64, UR21, -R7.reuse ;  /* 0x0000001540807c23 */ /* 0x100fe20008010807 */
[--C-:B------:R-:W-:Y:S01]  /*72a0*/  FFMA.FTZ R129, R66, UR21, -R32.reuse ;  /* 0x0000001542817c23 */ /* 0x100fe20008010820 */
[--C-:B------:R-:W-:Y:S01]  /*72b0*/  FFMA.FTZ R12, R65, UR21, -R7.reuse ;  /* 0x00000015410c7c23 */ /* 0x100fe20008010807 */
[--C-:B------:R-:W-:Y:S01]  /*72c0*/  FFMA.FTZ R34, R67, UR21, -R32.reuse ;  /* 0x0000001543227c23 */ /* 0x100fe20008010820 */
[--C-:B------:R-:W-:Y:S01]  /*72d0*/  FFMA.FTZ R130, R68, UR21, -R7.reuse ;  /* 0x0000001544827c23 */ /* 0x100fe20008010807 */
[----:B------:R-:W-:Y:S01]  /*72e0*/  FFMA.FTZ R131, R70, UR21, -R32 ;  /* 0x0000001546837c23 */ /* 0x000fe20008010820 */
[----:B------:R-:W1:Y:S01]  /*72f0*/  MUFU.EX2 R150, R150 ;  /* 0x0000009600967308 */ /* 0x000e620000000800 */
[----:B0-----:R-:W-:Y:S01]  /*7300*/  FADD.FTZ R27, R121, R4 ;  /* 0x00000004791b7221 */ /* 0x001fe20000010000 */
[--C-:B------:R-:W-:Y:S01]  /*7310*/  FFMA.FTZ R11, R69, UR21, -R7.reuse ;  /* 0x00000015450b7c23 */ /* 0x100fe20008010807 */
[--C-:B------:R-:W-:Y:S01]  /*7320*/  FFMA.FTZ R33, R71, UR21, -R32.reuse ;  /* 0x0000001547217c23 */ /* 0x100fe20008010820 */
[--C-:B------:R-:W-:Y:S01]  /*7330*/  FFMA.FTZ R124, R72, UR21, -R7.reuse ;  /* 0x00000015487c7c23 */ /* 0x100fe20008010807 */
[--C-:B------:R-:W-:Y:S01]  /*7340*/  FFMA.FTZ R125, R74, UR21, -R32.reuse ;  /* 0x000000154a7d7c23 */ /* 0x100fe20008010820 */
[----:B------:R-:W-:Y:S01]  /*7350*/  FFMA.FTZ R10, R73, UR21, -R7 ;  /* 0x00000015490a7c23 */ /* 0x000fe20008010807 */
[--C-:B------:R-:W-:Y:S01]  /*7360*/  FFMA.FTZ R31, R75, UR21, -R32.reuse ;  /* 0x000000154b1f7c23 */ /* 0x100fe20008010820 */
[----:B------:R-:W0:Y:S01]  /*7370*/  MUFU.EX2 R151, R151 ;  /* 0x0000009700977308 */ /* 0x000e220000000800 */
[----:B--2---:R-:W-:Y:S01]  /*7380*/  FADD.FTZ R4, R48, R3 ;  /* 0x0000000330047221 */ /* 0x004fe20000010000 */
[--C-:B------:R-:W-:Y:S01]  /*7390*/  FFMA.FTZ R126, R76, UR21, -R7.reuse ;  /* 0x000000154c7e7c23 */ /* 0x100fe20008010807 */
[--C-:B------:R-:W-:Y:S01]  /*73a0*/  FFMA.FTZ R127, R78, UR21, -R32.reuse ;  /* 0x000000154e7f7c23 */ /* 0x100fe20008010820 */
[--C-:B------:R-:W-:Y:S01]  /*73b0*/  FFMA.FTZ R9, R77, UR21, -R7.reuse ;  /* 0x000000154d097c23 */ /* 0x100fe20008010807 */
[--C-:B------:R-:W-:Y:S01]  /*73c0*/  FFMA.FTZ R30, R79, UR21, -R32.reuse ;  /* 0x000000154f1e7c23 */ /* 0x100fe20008010820 */
[--C-:B------:R-:W-:Y:S01]  /*73d0*/  FFMA.FTZ R120, R80, UR21, -R7.reuse ;  /* 0x0000001550787c23 */ /* 0x100fe20008010807 */
[----:B------:R-:W-:Y:S01]  /*73e0*/  FFMA.FTZ R8, R81, UR21, -R7 ;  /* 0x0000001551087c23 */ /* 0x000fe20008010807 */
[----:B------:R-:W2:Y:S01]  /*73f0*/  MUFU.EX2 R29, R29 ;  /* 0x0000001d001d7308 */ /* 0x000ea20000000800 */
[----:B-1----:R-:W-:Y:S01]  /*7400*/  FADD.FTZ R26, R150, R27 ;  /* 0x0000001b961a7221 */ /* 0x002fe20000010000 */
[--C-:B------:R-:W-:Y:S01]  /*7410*/  FFMA.FTZ R122, R84, UR21, -R7.reuse ;  /* 0x00000015547a7c23 */ /* 0x100fe20008010807 */
[----:B------:R-:W-:Y:S01]  /*7420*/  FFMA.FTZ R123, R86, UR21, -R32 ;  /* 0x00000015567b7c23 */ /* 0x000fe20008010820 */
[----:B------:R-:W-:-:S04]  /*7430*/  FFMA.FTZ R7, R85, UR21, -R7 ;  /* 0x0000001555077c23 */ /* 0x000fc80008010807 */
        /* <DEDUP_REMOVED lines=68> */
[----:B------:R-:W-:-:S06]  /*7880*/  FFMA.FTZ R26, R82, UR21, -R32 ;  /* 0x00000015521a7c23 */ /* 0x000fcc0008010820 */
        /* <DEDUP_REMOVED lines=52> */
.L_x_2405:
[----:B------:R-:W-:Y:S01]  /*7bd0*/  UISETP.GT.AND UP0, UPT, UR24, UR42, UPT ;  /* 0x0000002a1800728c */ /* 0x000fe2000bf04270 */
[----:B------:R-:W-:Y:S01]  /*7be0*/  F2FP.BF16.F32.PACK_AB R148, R121, R148 ;  /* 0x000000947994723e */ /* 0x000fe200000010ff */
        /* <DEDUP_REMOVED lines=75> */
.L_x_2395:
[----:B------:R-:W-:Y:S06]  /*80a0*/  BAR.ARV 0x8, 0x200 ;  /* 0x0208000000007b1d */ /* 0x000fec0000002000 */
[----:B------:R-:W-:Y:S05]  /*80b0*/  @!P0 BRA `(.L_x_2407) ;  /* 0x0000000000048947 */ /* 0x000fea0003800000 */
[----:B------:R-:W-:Y:S01]  /*80c0*/  BPT.TRAP 0x1 ;  /* 0x000000040000795c */ /* 0x000fe20000300000 */
.L_x_2407:
[----:B------:R-:W-:Y:S01]  /*80d0*/  ULEA UR5, UR47, UR45, 0x3 ;  /* 0x0000002d2f057291 */ /* 0x000fe2000f8e183f */
[----:B------:R-:W-:-:S05]  /*80e0*/  IMAD.U32 R5, RZ, RZ, UR48 ;  /* 0x00000030ff057e24 */ /* 0x000fca000f8e00ff */
[----:B------:R-:W-:-:S04]  /*80f0*/  SHF.L.U32 R5, R5, 0x1f, RZ ;  /* 0x0000001f05057819 */ /* 0x000fc800000006ff */
[----:B------:R0:W1:Y:S01]  /*8100*/  SYNCS.PHASECHK.TRANS64.TRYWAIT P1, [UR5+0x16850], R5 ;  /* 0x01685005ff0075a7 */ /* 0x0000620008020145 */
[----:B------:R-:W-:Y:S05]  /*8110*/  @!P0 BRA `(.L_x_2408) ;  /* 0x0000000000048947 */ /* 0x000fea0003800000 */
[----:B------:R-:W-:Y:S01]  /*8120*/  BPT.TRAP 0x1 ;  /* 0x000000040000795c */ /* 0x000fe20000300000 */
.L_x_2408:
[----:B-1----:R-:W-:Y:S05]  /*8130*/  @P1 BRA `(.L_x_2409) ;  /* 0x0000000000081947 */ /* 0x002fea0003800000 */
[----:B------:R-:W1:Y:S02]  /*8140*/  SYNCS.PHASECHK.TRANS64.TRYWAIT P1, [UR5+0x16850], R5 ;  /* 0x01685005ff0075a7 */ /* 0x000e640008020145 */
[----:B-1----:R-:W-:Y:S05]  /*8150*/  @!P1 BRA `(.L_x_2410) ;  /* 0x0000009000f89947 */ /* 0x002fea0003800000 */
.L_x_2409:
        /* <DEDUP_REMOVED lines=8> */
[----:B------:R-:W-:-:S03]  /*81e0*/  IMAD.MOV.U32 R20, RZ, RZ, -0x800000 ;  /* 0xff800000ff147424 */ /* 0x000fc600078e00ff */
[----:B------:R-:W-:-:S07]  /*81f0*/  ULEA UR4, UR47, UR4, 0xa ;  /* 0x000000042f047291 */ /* 0x000fce000f8e503f */
[----:B------:R-:W-:Y:S02]  /*8200*/  UMOV UR6, UR4 ;  /* 0x0000000400067c82 */ /* 0x000fe40008000000 */
[----:B------:R-:W-:Y:S01]  /*8210*/  HGMMA.64x64x16.F32.BF16 R88, R148, gdesc[UR4].tnspB, R88, gsb0 ;  /* 0x40e0000494587df0 */ /* 0x000fe20008001858 */
[----:B------:R-:W-:Y:S01]  /*8220*/  UIADD3 UR6, UR4, 0x80, URZ ;  /* 0x0000008004067890 */ /* 0x000fe2000fffe03f */
[----:B------:R-:W-:Y:S01]  /*8230*/  UMOV UR7, 0x40000040 ;  /* 0x4000004000077882 */ /* 0x000fe20000000000 */
[----:B0-----:R-:W-:Y:S01]  /*8240*/  FADD.FTZ R5, R5, R4 ;  /* 0x0000000405057221 */ /* 0x001fe20000010000 */
[----:B------:R-:W-:Y:S01]  /*8250*/  MOV R4, RZ ;  /* 0x000000ff00047202 */ /* 0x000fe20000000f00 */
[----:B-1----:R-:W-:Y:S01]  /*8260*/  FADD.FTZ R7, R6, R3 ;  /* 0x0000000306077221 */ /* 0x002fe20000010000 */
[----:B------:R-:W-:Y:S02]  /*8270*/  IMAD.MOV.U32 R3, RZ, RZ, -0x800000 ;  /* 0xff800000ff037424 */ /* 0x000fe400078e00ff */
[----:B------:R-:W0:Y:S04]  /*8280*/  SHFL.BFLY PT, R6, R5, 0x1, 0x1f ;  /* 0x0c201f0005067f89 */ /* 0x000e2800000e0000 */
[----:B------:R-:W1:Y:S01]  /*8290*/  SHFL.BFLY PT, R8, R7, 0x1, 0x1f ;  /* 0x0c201f0007087f89 */ /* 0x000e6200000e0000 */
[----:B0-----:R-:W-:Y:S01]  /*82a0*/  FADD.FTZ R10, R5, R6 ;  /* 0x00000006050a7221 */ /* 0x001fe20000010000 */
[----:B------:R-:W-:-:S02]  /*82b0*/  IMAD.U32 R5, RZ, RZ, UR21 ;  /* 0x00000015ff057e24 */ /* 0x000fc4000f8e00ff */
[----:B-1----:R-:W-:Y:S02]  /*82c0*/  FADD.FTZ R11, R7, R8 ;  /* 0x00000008070b7221 */ /* 0x002fe40000010000 */
[----:B------:R-:W-:Y:S01]  /*82d0*/  FSETP.NE.FTZ.AND P1, PT, R10, RZ, PT ;  /* 0x000000ff0a00720b */ /* 0x000fe20003f35000 */
[----:B------:R-:W-:Y:S02]  /*82e0*/  IMAD.MOV.U32 R7, RZ, RZ, RZ ;  /* 0x000000ffff077224 */ /* 0x000fe400078e00ff */
[----:B------:R-:W-:-:S10]  /*82f0*/  FSETP.NE.FTZ.AND P2, PT, R11, RZ, PT ;  /* 0x000000ff0b00720b */ /* 0x000fd40003f55000 */
[----:B------:R-:W0:Y:S01]  /*8300*/  @P1 MUFU.LG2 R6, R10 ;  /* 0x0000000a00061308 */ /* 0x000e220000000c00 */
[----:B------:R-:W-:Y:S02]  /*8310*/  @P1 FMUL.FTZ R5, R5, 0.69314718246459960938 ;  /* 0x3f31721805051820 */ /* 0x000fe40000410000 */
[----:B------:R-:W-:-:S05]  /*8320*/  @P2 FMUL.FTZ R12, R12, 0.69314718246459960938 ;  /* 0x3f3172180c0c2820 */ /* 0x000fca0000410000 */
        /* <DEDUP_REMOVED lines=41> */
[----:B0-23--:R-:W-:Y:S05]  /*85c0*/  @!P0 BRA `(.L_x_2411) ;  /* 0x0000000000048947 */ /* 0x00dfea0003800000 */
[----:B------:R-:W-:Y:S01]  /*85d0*/  BPT.TRAP 0x1 ;  /* 0x000000040000795c */ /* 0x000fe20000300000 */
.L_x_2411:
        /* <DEDUP_REMOVED lines=42> */
.L_x_2375:
[----:B------:R-:W0:Y:S01]  /*8880*/  S2R R5, SR_CgaCtaId ;  /* 0x0000000000057919 */ /* 0x000e220000008800 */
[----:B------:R-:W-:Y:S01]  /*8890*/  MOV R0, 0x400 ;  /* 0x0000040000007802 */ /* 0x000fe20000000f00 */
[----:B------:R-:W-:Y:S01]  /*88a0*/  BSSY B0, `(.L_x_2412) ;  /* 0x0000234000007945 */ /* 0x000fe20003800000 */
[----:B------:R-:W-:Y:S02]  /*88b0*/  BAR.SYNC.DEFER_BLOCKING 0x5, 0x200 ;  /* 0x0148000000007b1d */ /* 0x000fe40000010000 */
[----:B0-----:R-:W-:-:S05]  /*88c0*/  LEA R0, R5, R0, 0x18 ;  /* 0x0000000005007211 */ /* 0x001fca00078ec0ff */
[----:B------:R-:W0:Y:S02]  /*88d0*/  LDS.128 R28, [R0+0x168d0] ;  /* 0x0168d000001c7984 */ /* 0x000e240000000c00 */
[----:B0-----:R-:W-:Y:S02]  /*88e0*/  R2UR UR6, R29 ;  /* 0x000000001d0672ca */ /* 0x001fe400000e0000 */
[----:B------:R-:W-:Y:S01]  /*88f0*/  R2UR UR5, R30 ;  /* 0x000000001e0572ca */ /* 0x000fe200000e0000 */
[----:B------:R-:W-:Y:S06]  /*8900*/  BAR.ARV 0x4, 0x200 ;  /* 0x0108000000007b1d */ /* 0x000fec0000002000 */
[----:B------:R-:W-:Y:S08]  /*8910*/  @P0 BRA `(.L_x_2413) ;  /* 0x0000001800100947 */ /* 0x000ff00003800000 */
[----:B------:R-:W2:Y:S01]  /*8920*/  LDL R2, [R1+0x2c] ;  /* 0x00002c0001027983 */ /* 0x000ea20000100800 */
[----:B------:R-:W-:Y:S01]  /*8930*/  F2FP.BF16.F32.PACK_AB R12, R105, R104 ;  /* 0x00000068690c723e */ /* 0x000fe200000010ff */
[----:B------:R-:W-:Y:S01]  /*8940*/  USHF.L.U32 UR4, UR37, 0x2, URZ ;  /* 0x0000000225047899 */ /* 0x000fe2000800063f */
[----:B------:R-:W-:Y:S01]  /*8950*/  F2FP.BF16.F32.PACK_AB R14, R109, R108 ;  /* 0x0000006c6d0e723e */ /* 0x000fe200000010ff */
[----:B------:R-:W0:Y:S01]  /*8960*/  S2R R5, SR_SWINHI ;  /* 0x0000000000057919 */ /* 0x000e220000002f00 */
[----:B------:R-:W-:Y:S01]  /*8970*/  F2FP.BF16.F32.PACK_AB R15, R111, R110 ;  /* 0x0000006e6f0f723e */ /* 0x000fe200000010ff */
[----:B------:R-:W-:Y:S01]  /*8980*/  ULDC.64 UR10, c[0x0][0xc00] ;  /* 0x00030000000a7ab9 */ /* 0x000fe20000000a00 */
[----:B------:R-:W-:Y:S01]  /*8990*/  F2FP.BF16.F32.PACK_AB R24, R113, R112 ;  /* 0x000000707118723e */ /* 0x000fe200000010ff */
[----:B------:R-:W-:Y:S01]  /*89a0*/  USHF.L.U64.HI UR12, UR37, 0x2, UR38 ;  /* 0x00000002250c7899 */ /* 0x000fe20008010226 */
[----:B------:R-:W-:Y:S01]  /*89b0*/  F2FP.BF16.F32.PACK_AB R25, R115, R114 ;  /* 0x000000727319723e */ /* 0x000fe200000010ff */
[----:B------:R-:W-:Y:S01]  /*89c0*/  UIADD3 UR7, UP0, UR4, UR10, URZ ;  /* 0x0000000a04077290 */ /* 0x000fe2000ff1e03f */
[----:B------:R-:W-:-:S02]  /*89d0*/  F2FP.BF16.F32.PACK_AB R26, R117, R116 ;  /* 0x00000074751a723e */ /* 0x000fc400000010ff */
[----:B------:R-:W-:Y:S01]  /*89e0*/  F2FP.BF16.F32.PACK_AB R27, R119, R118 ;  /* 0x00000076771b723e */ /* 0x000fe200000010ff */
[----:B------:R-:W-:Y:S02]  /*89f0*/  UIADD3.X UR8, UR12, UR11, URZ, UP0, !UPT ;  /* 0x0000000b0c087290 */ /* 0x000fe400087fe43f */
[----:B------:R-:W-:-:S04]  /*8a00*/  IMAD.U32 R32, RZ, RZ, UR7 ;  /* 0x00000007ff207e24 */ /* 0x000fc8000f8e00ff */
        /* <DEDUP_REMOVED lines=34> */
[----:B------:R0:W-:Y:S01]  /*8c30*/  STSM.16.M88.4 [R35], R4 ;  /* 0x0000000423007844 */ /* 0x0001e20000000200 */
[----:B------:R-:W-:Y:S02]  /*8c40*/  F2FP.BF16.F32.PACK_AB R10, R101, R100 ;  /* 0x00000064650a723e */ /* 0x000fe400000010ff */
[----:B------:R-:W-:-:S02]  /*8c50*/  F2FP.BF16.F32.PACK_AB R11, R103, R102 ;  /* 0x00000066670b723e */ /* 0x000fc400000010ff */
[----:B------:R-:W-:Y:S02]  /*8c60*/  F2FP.BF16.F32.PACK_AB R13, R107, R106 ;  /* 0x0000006a6b0d723e */ /* 0x000fe400000010ff */
[----:B------:R-:W-:Y:S01]  /*8c70*/  ISETP.NE.U32.AND P0, PT, RZ, UR10, PT ;  /* 0x0000000aff007c0c */ /* 0x000fe2000bf05070 */
[----:B------:R-:W-:Y:S03]  /*8c80*/  STSM.16.M88.4 [R34], R8 ;  /* 0x0000000822007844 */ /* 0x000fe60000000200 */
[----:B------:R-:W-:Y:S01]  /*8c90*/  ISETP.NE.AND.EX P0, PT, RZ, UR11, PT, P0 ;  /* 0x0000000bff007c0c */ /* 0x000fe2000bf05300 */
[----:B------:R1:W-:Y:S04]  /*8ca0*/  STSM.16.M88.4 [R2], R12 ;  /* 0x0000000c02007844 */ /* 0x0003e80000000200 */
[----:B------:R2:W-:Y:S01]  /*8cb0*/  STSM.16.M88.4 [R30], R24 ;  /* 0x000000181e007844 */ /* 0x0005e20000000200 */
[----:B0-----:R-:W0:Y:S08]  /*8cc0*/  LDC R35, c[0x0][0xbe8] ;  /* 0x0002fa00ff237b82 */ /* 0x001e300000000800 */
[----:B------:R-:W-:Y:S06]  /*8cd0*/  BAR.SYNC.DEFER_BLOCKING 0x1, 0x180 ;  /* 0x0046000000007b1d */ /* 0x000fec0000010000 */
[----:B------:R-:W3:Y:S01]  /*8ce0*/  @P0 LDG.E R21, desc[UR54][R32.64] ;  /* 0x0000003620150981 */ /* 0x000ee2000c1e1900 */
[----:B------:R-:W-:-:S04]  /*8cf0*/  UISETP.NE.U32.AND UP0, UPT, UR8, URZ, UPT ;  /* 0x0000003f0800728c */ /* 0x000fc8000bf05070 */
[----:B------:R-:W-:Y:S01]  /*8d00*/  UISETP.NE.AND.EX UP0, UPT, UR9, URZ, UPT, UP0 ;  /* 0x0000003f0900728c */ /* 0x000fe2000bf05300 */
[----:B0-----:R-:W-:-:S05]  /*8d10*/  ISETP.NE.AND P1, PT, R35, 0x1, PT ;  /* 0x000000012300780c */ /* 0x001fca0003f25270 */
[----:B------:R-:W-:-:S05]  /*8d20*/  PLOP3.LUT P4, PT, PT, PT, UP0, 0x80, 0x0 ;  /* 0x000000000000781c */ /* 0x000fca0003f8f008 */
[----:B------:R-:W-:-:S03]  /*8d30*/  @UP0 UIADD3 UR8, UP1, UR4, UR8, URZ ;  /* 0x0000000804080290 */ /* 0x000fc6000ff3e03f */
[----:B------:R-:W-:Y:S01]  /*8d40*/  ULDC UR4, c[0x0][0xa88] ;  /* 0x0002a20000047ab9 */ /* 0x000fe20000000800 */
[----:B------:R-:W-:Y:S01]  /*8d50*/  @UP0 UIADD3.X UR9, UR12, UR9, URZ, UP1, !UPT ;  /* 0x000000090c090290 */ /* 0x000fe20008ffe43f */
[----:B-1----:R-:W-:Y:S01]  /*8d60*/  IMAD.U32 R2, RZ, RZ, UR4 ;  /* 0x00000004ff027e24 */ /* 0x002fe2000f8e00ff */
[----:B------:R-:W-:Y:S01]  /*8d70*/  UISETP.NE.AND UP0, UPT, UR46, URZ, UPT ;  /* 0x0000003f2e00728c */ /* 0x000fe2000bf05270 */
[----:B------:R-:W0:Y:S01]  /*8d80*/  @P1 LDC R6, c[0x0][0xbec] ;  /* 0x0002fb00ff061b82 */ /* 0x000e220000000800 */
[----:B------:R-:W-:Y:S01]  /*8d90*/  ULDC UR4, c[0x0][0xad4] ;  /* 0x0002b50000047ab9 */ /* 0x000fe20000000800 */
[----:B------:R-:W-:Y:S01]  /*8da0*/  UMOV UR16, 0x9b8 ;  /* 0x000009b800107882 */ /* 0x000fe20000000000 */
[----:B------:R-:W-:Y:S01]  /*8db0*/  USEL UR4, UR46, UR4, UP0 ;  /* 0x000000042e047287 */ /* 0x000fe20008000000 */
[----:B------:R-:W-:Y:S02]  /*8dc0*/  IMAD.U32 R4, RZ, RZ, UR8 ;  /* 0x00000008ff047e24 */ /* 0x000fe4000f8e00ff */
[----:B------:R-:W-:-:S02]  /*8dd0*/  IMAD.U32 R5, RZ, RZ, UR9 ;  /* 0x00000009ff057e24 */ /* 0x000fc4000f8e00ff */
[----:B------:R-:W1:Y:S01]  /*8de0*/  @P1 LDC R9, c[0x0][0xbf0] ;  /* 0x0002fc00ff091b82 */ /* 0x000e620000000800 */
[----:B------:R-:W-:Y:S02]  /*8df0*/  UISETP.GT.AND UP1, UPT, UR4, 0x1, UPT ;  /* 0x000000010400788c */ /* 0x000fe4000bf24270 */
[----:B------:R-:W-:Y:S01]  /*8e00*/  UISETP.NE.U32.AND UP0, UPT, UR10, URZ, UPT ;  /* 0x0000003f0a00728c */ /* 0x000fe2000bf05070 */
[----:B------:R-:W-:Y:S01]  /*8e10*/  VIADD R13, R17, UR40 ;  /* 0x00000028110d7c36 */ /* 0x000fe20008000000 */
[----:B------:R-:W-:Y:S01]  /*8e20*/  USEL UR16, UR16, 0x978, UP1 ;  /* 0x0000097810107887 */ /* 0x000fe20008800000 */
[----:B------:R0:W5:Y:S01]  /*8e30*/  @P4 LDG.E R2, desc[UR54][R4.64] ;  /* 0x0000003604024981 */ /* 0x000162000c1e1900 */
[----:B------:R-:W-:Y:S01]  /*8e40*/  UISETP.NE.AND.EX UP0, UPT, UR11, URZ, UPT, UP0 ;  /* 0x0000003f0b00728c */ /* 0x000fe2000bf05300 */
[----:B------:R-:W-:Y:S01]  /*8e50*/  IMAD.MOV.U32 R7, RZ, RZ, R13 ;  /* 0x000000ffff077224 */ /* 0x000fe200078e000d */
[----:B------:R-:W-:Y:S01]  /*8e60*/  UMOV UR4, URZ ;  /* 0x0000003f00047c82 */ /* 0x000fe20008000000 */
[----:B------:R-:W-:-:S02]  /*8e70*/  USEL UR7, UR41, URZ, UP1 ;  /* 0x0000003f29077287 */ /* 0x000fc40008800000 */
[----:B------:R-:W-:Y:S02]  /*8e80*/  USEL UR37, UR37, URZ, !UP0 ;  /* 0x0000003f25257287 */ /* 0x000fe4000c000000 */
[----:B------:R-:W-:Y:S01]  /*8e90*/  USEL UR38, UR38, URZ, !UP0 ;  /* 0x0000003f26267287 */ /* 0x000fe2000c000000 */
[----:B0-----:R-:W-:Y:S02]  /*8ea0*/  @P1 IMAD.HI.U32 R4, R13, R6, RZ ;  /* 0x000000060d041227 */ /* 0x001fe400078e00ff */
[----:B------:R-:W-:Y:S01]  /*8eb0*/  ULDC.64 UR10, c[0x0][UR16+0x220] ;  /* 0x00008800100a7abb */ /* 0x000fe20008000a00 */
[----:B------:R-:W-:Y:S01]  /*8ec0*/  ULDC.64 UR8, c[0x0][UR16+0x218] ;  /* 0x0000860010087abb */ /* 0x000fe20008000a00 */
        /* <DEDUP_REMOVED lines=16> */
[----:B---3--:R-:W-:-:S13]  /*8fd0*/  @P0 R2UR UR4, R21 ;  /* 0x00000000150402ca */ /* 0x008fda00000e0000 */
        /* <DEDUP_REMOVED lines=18> */
[----:B--2---:R-:W-:Y:S08]  /*9100*/  @P4 BRA `(.L_x_2414) ;  /* 0x0000000000104947 */ /* 0x004ff00003800000 */
[----:B------:R-:W-:Y:S05]  /*9110*/  @!P0 BRA `(.L_x_2414) ;  /* 0x00000000000c8947 */ /* 0x000fea0003800000 */
[----:B------:R-:W2:Y:S04]  /*9120*/  LDG.E R5, desc[UR54][R32.64] ;  /* 0x0000003620057981 */ /* 0x000ea8000c1e1900 */
[----:B-----5:R-:W2:Y:S02]  /*9130*/  LDG.E R2, desc[UR54][R32.64+0x4] ;  /* 0x0000043620027981 */ /* 0x020ea4000c1e1900 */
[----:B--2---:R-:W-:-:S07]  /*9140*/  IMAD.IADD R2, R2, 0x1, -R5 ;  /* 0x0000000102027824 */ /* 0x004fce00078e0a05 */
.L_x_2414:
        /* <DEDUP_REMOVED lines=12> */
[----:B------:R-:W-:Y:S02]  /*9210*/  LOP3.LUT P0, RZ, R9, 0x3, RZ, 0xc0, !PT ;  /* 0x0000000309ff7812 */ /* 0x000fe4000780c0ff */
[----:B------:R-:W-:Y:S01]  /*9220*/  PLOP3.LUT P3, PT, PT, PT, UP1, 0x80, 0x0 ;  /* 0x000000000000781c */ /* 0x000fe20003f6f018 */
        /* <DEDUP_REMOVED lines=9> */
[----:B0-----:R-:W-:Y:S01]  /*92c0*/  IMAD R3, R157, 0x40, R19 ;  /* 0x000000409d037824 */ /* 0x001fe200078e0213 */
[----:B------:R-:W-:Y:S01]  /*92d0*/  ULDC.64 UR10, c[0x0][0xaa0] ;  /* 0x0002a800000a7ab9 */ /* 0x000fe20000000a00 */
[----:B------:R-:W0:Y:S02]  /*92e0*/  @P1 LDC R21, c[0x0][0xbf0] ;  /* 0x0002fc00ff151b82 */ /* 0x000e240000000800 */
        /* <DEDUP_REMOVED lines=12> */
[----:B------:R-:W-:Y:S01]  /*93b0*/  IMAD.X R9, RZ, RZ, R29, P0 ;  /* 0x000000ffff097224 */ /* 0x000fe200000e061d */
[----:B------:R-:W-:Y:S02]  /*93c0*/  LOP3.LUT R12, R12, R13, RZ, 0x3c, !PT ;  /* 0x0000000d0c0c7212 */ /* 0x000fe400078e3cff */
[----:B------:R-:W-:Y:S01]  /*93d0*/  IADD3.X R13, RZ, R29, RZ, P2, !PT ;  /* 0x0000001dff0d7210 */ /* 0x000fe200017fe4ff */
[----:B------:R-:W2:Y:S04]  /*93e0*/  LD.E.128 R4, desc[UR54][R4.64] ;  /* 0x0000003604047980 */ /* 0x000ea8000c101d00 */
[----:B------:R-:W3:Y:S04]  /*93f0*/  LD.E.128 R8, desc[UR54][R8.64] ;  /* 0x0000003608087980 */ /* 0x000ee8000c101d00 */
[----:B------:R-:W4:Y:S01]  /*9400*/  LD.E.128 R12, desc[UR54][R12.64] ;  /* 0x000000360c0c7980 */ /* 0x000f22000c101d00 */
[----:B------:R-:W-:-:S04]  /*9410*/  IADD3 R20, P0, R28, 0x4800, RZ ;  /* 0x000048001c147810 */ /* 0x000fc80007f1e0ff */
[----:B------:R-:W-:Y:S01]  /*9420*/  LOP3.LUT R3, R20, 0x380, RZ, 0xc0, !PT ;  /* 0x0000038014037812 */ /* 0x000fe200078ec0ff */
[----:B------:R-:W-:Y:S01]  /*9430*/  UIMAD UR7, UR12, UR10, URZ ;  /* 0x0000000a0c0772a4 */ /* 0x000fe2000f8e023f */
[----:B------:R-:W-:Y:S02]  /*9440*/  IMAD.X R25, RZ, RZ, R29, P0 ;  /* 0x000000ffff197224 */ /* 0x000fe400000e061d */
[----:B------:R-:W-:-:S04]  /*9450*/  SHF.R.U64 R3, R3, 0x3, RZ ;  /* 0x0000000303037819 */ /* 0x000fc800000012ff */
[----:B------:R-:W-:Y:S02]  /*9460*/  LOP3.LUT R24, R3, R20, RZ, 0x3c, !PT ;  /* 0x0000001403187212 */ /* 0x000fe400078e3cff */
        /* <DEDUP_REMOVED lines=16> */
[----:B------:R-:W-:Y:S01]  /*9570*/  IMAD.MOV.U32 R3, RZ, RZ, R29 ;  /* 0x000000ffff037224 */ /* 0x000fe200078e001d */
[----:B------:R-:W-:Y:S01]  /*9580*/  SHF.R.S32.HI R37, RZ, 0x1f, R19 ;  /* 0x0000001fff257819 */ /* 0x000fe20000011413 */
[----:B------:R-:W-:Y:S01]  /*9590*/  VIADD R0, R0, 0x16820 ;  /* 0x0001682000007836 */ /* 0x000fe20000000000 */
[----:B------:R-:W-:-:S03]  /*95a0*/  UIMAD UR9, UR39, UR11, UR9 ;  /* 0x0000000b270972a4 */ /* 0x000fc6000f8e0209 */
[----:B------:R-:W-:Y:S01]  /*95b0*/  ULDC.64 UR10, c[0x0][0xaf0] ;  /* 0x0002bc00000a7ab9 */ /* 0x000fe20000000a00 */
[----:B------:R-:W-:Y:S01]  /*95c0*/  PRMT R0, RZ, 0x654, R0 ;  /* 0x00000654ff007816 */ /* 0x000fe20000000000 */
[----:B------:R-:W-:Y:S02]  /*95d0*/  UIMAD UR4, UR4, UR10, URZ ;  /* 0x0000000a040472a4 */ /* 0x000fe4000f8e023f */
[----:B------:R-:W-:Y:S01]  /*95e0*/  UIMAD.WIDE.U32 UR8, UR37, UR10, UR8 ;  /* 0x0000000a250872a5 */ /* 0x000fe2000f8e0008 */
[----:B-1----:R-:W-:Y:S01]  /*95f0*/  @P1 IMAD.HI.U32 R20, R29, R20, RZ ;  /* 0x000000141d141227 */ /* 0x002fe200078e00ff */
[----:B------:R-:W-:-:S03]  /*9600*/  UIMAD UR4, UR37, UR11, UR4 ;  /* 0x0000000b250472a4 */ /* 0x000fc6000f8e0204 */
[----:B------:R-:W-:Y:S01]  /*9610*/  ULDC.64 UR10, c[0x0][0xae0] ;  /* 0x0002b800000a7ab9 */ /* 0x000fe20000000a00 */
[----:B------:R-:W-:Y:S01]  /*9620*/  @P1 SHF.R.U32.HI R3, RZ, R21, R20 ;  /* 0x00000015ff031219 */ /* 0x000fe20000011614 */
[----:B------:R-:W-:Y:S02]  /*9630*/  UIADD3 UR4, UR9, UR4, URZ ;  /* 0x0000000409047290 */ /* 0x000fe4000fffe03f */
[----:B------:R-:W-:Y:S01]  /*9640*/  IMAD.U32 R21, RZ, RZ, UR9 ;  /* 0x00000009ff157e24 */ /* 0x000fe2000f8e00ff */
[--C-:B------:R-:W-:Y:S01]  /*9650*/  SHF.R.S32.HI R28, RZ, 0x1f, R3.reuse ;  /* 0x0000001fff1c7819 */ /* 0x100fe20000011403 */
[----:B------:R-:W-:Y:S01]  /*9660*/  IMAD.MOV R30, RZ, RZ, -R3 ;  /* 0x000000ffff1e7224 */ /* 0x000fe200078e0a03 */
[----:B0-----:R0:W-:Y:S01]  /*9670*/  SYNCS.ARRIVE.TRANS64.RED.A1T0 RZ, [R0+URZ], RZ ;  /* 0x000000ff00ff79a7 */ /* 0x0011e2000810043f */
[----:B------:R-:W-:Y:S01]  /*9680*/  IMAD.U32 R20, RZ, RZ, UR8 ;  /* 0x00000008ff147e24 */ /* 0x000fe2000f8e00ff */
[----:B------:R-:W-:Y:S01]  /*9690*/  ULDC.64 UR8, c[0x0][0xad8] ;  /* 0x0002b60000087ab9 */ /* 0x000fe20000000a00 */
[----:B------:R-:W-:Y:S01]  /*96a0*/  IMAD.U32 R21, RZ, RZ, UR4 ;  /* 0x00000004ff157e24 */ /* 0x000fe2000f8e00ff */
[----:B------:R-:W-:Y:S01]  /*96b0*/  ULDC UR4, c[0x0][0xac8] ;  /* 0x0002b20000047ab9 */ /* 0x000fe20000000800 */
[----:B------:R-:W-:-:S02]  /*96c0*/  IMAD R28, R28, UR10, RZ ;  /* 0x0000000a1c1c7c24 */ /* 0x000fc4000f8e02ff */
[----:B------:R-:W-:Y:S02]  /*96d0*/  IMAD R29, R35, R30, R29 ;  /* 0x0000001e231d7224 */ /* 0x000fe400078e021d */
[C---:B------:R-:W-:Y:S02]  /*96e0*/  IMAD R33, R3.reuse, UR11, R28 ;  /* 0x0000000b03217c24 */ /* 0x040fe4000f8e021c */
[----:B------:R-:W-:Y:S01]  /*96f0*/  IMAD.WIDE.U32 R20, R3, UR10, R20 ;  /* 0x0000000a03147c25 */ /* 0x000fe2000f8e0014 */
[----:B------:R-:W-:-:S03]  /*9700*/  SHF.R.S32.HI R3, RZ, 0x1f, R29 ;  /* 0x0000001fff037819 */ /* 0x000fc6000001141d */
[----:B------:R-:W-:Y:S02]  /*9710*/  IMAD.IADD R21, R21, 0x1, R33 ;  /* 0x0000000115157824 */ /* 0x000fe400078e0221 */
[----:B------:R-:W-:Y:S02]  /*9720*/  IMAD R28, R3, UR8, RZ ;  /* 0x00000008031c7c24 */ /* 0x000fe4000f8e02ff */
[----:B------:R-:W-:-:S04]  /*9730*/  IMAD.WIDE.U32 R20, R29, UR8, R20 ;  /* 0x000000081d147c25 */ /* 0x000fc8000f8e0014 */
[----:B------:R-:W-:Y:S01]  /*9740*/  IMAD R3, R29, UR9, R28 ;  /* 0x000000091d037c24 */ /* 0x000fe2000f8e021c */
[----:B------:R-:W-:Y:S01]  /*9750*/  ULDC.64 UR8, c[0x0][0xa80] ;  /* 0x0002a00000087ab9 */ /* 0x000fe20000000a00 */
[----:B------:R-:W-:Y:S01]  /*9760*/  VIADD R35, R157, UR40 ;  /* 0x000000289d237c36 */ /* 0x000fe20008000000 */
[C---:B------:R-:W-:Y:S01]  /*9770*/  LEA R30, P0, R20.reuse, UR8, 0x1 ;  /* 0x00000008141e7c11 */ /* 0x040fe2000f8008ff */
[----:B------:R-:W-:Y:S02]  /*9780*/  IMAD.IADD R3, R21, 0x1, R3 ;  /* 0x0000000115037824 */ /* 0x000fe400078e0203 */
        /* <DEDUP_REMOVED lines=18> */
[----:B------:R-:W0:Y:S01]  /*98b0*/  SHFL.IDX PT, R34, R34, 0x3, 0x181f ;  /* 0x00781f0022227f89 */ /* 0x000e2200000e0000 */
        /* <DEDUP_REMOVED lines=8> */
[----:B------:R-:W-:-:S04]  /*9940*/  LEA R2, P0, R19, R30, 0x1 ;  /* 0x0000001e13027211 */ /* 0x000fc800078008ff */
[----:B------:R-:W-:-:S05]  /*9950*/  LEA.HI.X R3, R19, R34, R37, 0x1, P0 ;  /* 0x0000002213037211 */ /* 0x000fca00000f0c25 */
[----:B-----5:R0:W-:Y:S01]  /*9960*/  ST.E.128 desc[UR54][R2.64], R24 ;  /* 0x0000001802007985 */ /* 0x0201e2000c101d36 */
[----:B------:R-:W-:Y:S05]  /*9970*/  BRA `(.L_x_2416) ;  /* 0x0000001000987947 */ /* 0x000fea0003800000 */
.L_x_2415:
[----:B------:R-:W-:Y:S01]  /*9980*/  ULDC.64 UR10, c[0x0][0xb08] ;  /* 0x0002c200000a7ab9 */ /* 0x000fe20000000a00 */
[----:B------:R-:W1:Y:S01]  /*9990*/  @P1 LDC R2, c[0x0][0xbec] ;  /* 0x0002fb00ff021b82 */ /* 0x000e620000000800 */
[----:B------:R-:W-:Y:S01]  /*99a0*/  UIMAD UR7, UR12, UR10, URZ ;  /* 0x0000000a0c0772a4 */ /* 0x000fe2000f8e023f */
[----:B0-----:R-:W-:Y:S01]  /*99b0*/  IMAD.MOV.U32 R5, RZ, RZ, R13 ;  /* 0x000000ffff057224 */ /* 0x001fe200078e000d */
[----:B------:R-:W-:Y:S01]  /*99c0*/  UIMAD.WIDE.U32 UR8, UR4, UR10, URZ ;  /* 0x0000000a040872a5 */ /* 0x000fe2000f8e003f */
[----:B------:R-:W-:Y:S01]  /*99d0*/  BSSY B1, `(.L_x_2417) ;  /* 0x0000053000017945 */ /* 0x000fe20003800000 */
[----:B------:R-:W-:Y:S01]  /*99e0*/  UIMAD UR7, UR4, UR11, UR7 ;  /* 0x0000000b040772a4 */ /* 0x000fe2000f8e0207 */
[----:B------:R-:W-:Y:S01]  /*99f0*/  SHF.R.S32.HI R20, RZ, 0x1f, R22 ;  /* 0x0000001fff147819 */ /* 0x000fe20000011416 */
[----:B------:R-:W-:Y:S01]  /*9a00*/  USHF.R.S32.HI UR4, URZ, 0x1f, UR37 ;  /* 0x0000001f3f047899 */ /* 0x000fe20008011425 */
[----:B------:R-:W0:Y:S01]  /*9a10*/  @P1 LDC R3, c[0x0][0xbf0] ;  /* 0x0002fc00ff031b82 */ /* 0x000e220000000800 */
        /* <DEDUP_REMOVED lines=11> */
[----:B------:R-:W-:Y:S02]  /*9ad0*/  UIMAD UR4, UR4, UR10, URZ ;  /* 0x0000000a040472a4 */ /* 0x000fe4000f8e023f */
[----:B------:R-:W-:Y:S01]  /*9ae0*/  UIMAD.WIDE.U32 UR8, UR37, UR10, UR8 ;  /* 0x0000000a250872a5 */ /* 0x000fe2000f8e0008 */
[----:B-1----:R-:W-:Y:S01]  /*9af0*/  @P1 IMAD.HI.U32 R2, R13, R2, RZ ;  /* 0x000000020d021227 */ /* 0x002fe200078e00ff */
[----:B------:R-:W-:-:S03]  /*9b00*/  UIMAD UR4, UR37, UR11, UR4 ;  /* 0x0000000b250472a4 */ /* 0x000fc6000f8e0204 */
[----:B------:R-:W-:Y:S01]  /*9b10*/  ULDC.64 UR10, c[0x0][0xb48] ;  /* 0x0002d200000a7ab9 */ /* 0x000fe20000000a00 */
[----:B------:R-:W-:Y:S01]  /*9b20*/  UIADD3 UR9, UR9, UR4, URZ ;  /* 0x0000000409097290 */ /* 0x000fe2000fffe03f */
[----:B0-----:R-:W-:-:S03]  /*9b30*/  @P1 SHF.R.U32.HI R5, RZ, R3, R2 ;  /* 0x00000003ff051219 */ /* 0x001fc60000011602 */
[----:B------:R-:W-:Y:S01]  /*9b40*/  UIMAD.WIDE.U32 UR8, UR41, UR10, UR8 ;  /* 0x0000000a290872a5 */ /* 0x000fe2000f8e0008 */
[--C-:B------:R-:W-:Y:S01]  /*9b50*/  SHF.R.S32.HI R2, RZ, 0x1f, R5.reuse ;  /* 0x0000001fff027819 */ /* 0x100fe20000011405 */
[----:B------:R-:W-:Y:S02]  /*9b60*/  IMAD.MOV R4, RZ, RZ, -R5 ;  /* 0x000000ffff047224 */ /* 0x000fe400078e0a05 */
[----:B------:R-:W-:Y:S02]  /*9b70*/  UIMAD UR41, UR41, UR11, UR9 ;  /* 0x0000000b292972a4 */ /* 0x000fe4000f8e0209 */
[----:B------:R-:W-:Y:S01]  /*9b80*/  IMAD.U32 R3, RZ, RZ, UR9 ;  /* 0x00000009ff037e24 */ /* 0x000fe2000f8e00ff */
[----:B------:R-:W-:Y:S01]  /*9b90*/  ULDC.64 UR10, c[0x0][0xb30] ;  /* 0x0002cc00000a7ab9 */ /* 0x000fe20000000a00 */
[----:B------:R-:W-:Y:S02]  /*9ba0*/  IMAD R7, R35, R4, R13 ;  /* 0x0000000423077224 */ /* 0x000fe400078e020d */
        /* <DEDUP_REMOVED lines=16> */
[----:B------:R-:W-:Y:S02]  /*9cb0*/  LEA.HI.X R14, R2, UR9, R3, 0x2, P1 ;  /* 0x00000009020e7c11 */ /* 0x000fe400088f1403 */
[----:B------:R0:W-:Y:S03]  /*9cc0*/  SYNCS.ARRIVE.TRANS64.RED.A1T0 RZ, [R4+URZ], RZ ;  /* 0x000000ff04ff79a7 */ /* 0x0001e6000810043f */
[----:B------:R1:W2:Y:S04]  /*9cd0*/  SHFL.IDX PT, R5, R14, RZ, 0x1c1f ;  /* 0x001c1fff0e057589 */ /* 0x0002a800000e0000 */
[----:B0-----:R1:W0:Y:S01]  /*9ce0*/  SHFL.IDX PT, R4, R0, RZ, 0x1c1f ;  /* 0x001c1fff00047589 */ /* 0x00122200000e0000 */
[----:B------:R-:W-:Y:S05]  /*9cf0*/  @P2 BRA `(.L_x_2418) ;  /* 0x0000000000802947 */ /* 0x000fea0003800000 */
[----:B------:R-:W-:Y:S02]  /*9d00*/  ULDC UR4, c[0x0][0xac8] ;  /* 0x0002b20000047ab9 */ /* 0x000fe40000000800 */
[----:B------:R-:W-:Y:S02]  /*9d10*/  ISETP.GE.AND P4, PT, R16, UR4, PT ;  /* 0x0000000410007c0c */ /* 0x000fe4000bf86270 */
[----:B------:R-:W-:Y:S02]  /*9d20*/  ISETP.GE.AND P2, PT, R156, UR4, PT ;  /* 0x000000049c007c0c */ /* 0x000fe4000bf46270 */
[----:B------:R-:W-:Y:S02]  /*9d30*/  ISETP.GE.AND P1, PT, R155, UR4, PT ;  /* 0x000000049b007c0c */ /* 0x000fe4000bf26270 */
[----:B------:R-:W-:-:S07]  /*9d40*/  ISETP.GE.AND P5, PT, R154, UR4, PT ;  /* 0x000000049a007c0c */ /* 0x000fce000bfa6270 */
[----:B0-2---:R-:W-:Y:S02]  /*9d50*/  @!P4 IMAD.WIDE R2, R16, 0x4, R4 ;  /* 0x000000041002c825 */ /* 0x005fe400078e0204 */
[CC--:B------:R-:W-:Y:S02]  /*9d60*/  @!P2 LEA R6, P6, R156.reuse, R4.reuse, 0x2 ;  /* 0x000000049c06a211 */ /* 0x0c0fe400078c10ff */
        /* <DEDUP_REMOVED lines=16> */
[CC--:B--2---:R-:W-:Y:S02]  /*9e70*/  @!P2 LEA R6, P6, R23.reuse, R4.reuse, 0x2 ;  /* 0x000000041706a211 */ /* 0x0c4fe400078c10ff */
        /* <DEDUP_REMOVED lines=8> */
.L_x_2418:
[----:B------:R-:W-:Y:S05]  /*9f00*/  BSYNC B1 ;  /* 0x0000000000017941 */ /* 0x000fea0003800000 */
.L_x_2417:
[----:B--23--:R2:W3:Y:S04]  /*9f10*/  SHFL.IDX PT, R5, R14, 0x1, 0x1c1f ;  /* 0x003c1f000e057f89 */ /* 0x00c4e800000e0000 */
[----:B0-----:R2:W0:Y:S01]  /*9f20*/  SHFL.IDX PT, R4, R0, 0x1, 0x1c1f ;  /* 0x003c1f0000047f89 */ /* 0x00142200000e0000 */
[----:B------:R-:W-:Y:S05]  /*9f30*/  @P0 BRA `(.L_x_2416) ;  /* 0x0000000c00280947 */ /* 0x000fea0003800000 */
[----:B------:R-:W-:Y:S02]  /*9f40*/  ULDC UR4, c[0x0][0xac8] ;  /* 0x0002b20000047ab9 */ /* 0x000fe40000000800 */
[----:B------:R-:W-:Y:S02]  /*9f50*/  ISETP.GE.AND P0, PT, R16, UR4, PT ;  /* 0x0000000410007c0c */ /* 0x000fe4000bf06270 */
[----:B------:R-:W-:Y:S02]  /*9f60*/  ISETP.GE.AND P5, PT, R156, UR4, PT ;  /* 0x000000049c007c0c */ /* 0x000fe4000bfa6270 */
[----:B------:R-:W-:Y:S02]  /*9f70*/  ISETP.GE.AND P3, PT, R155, UR4, PT ;  /* 0x000000049b007c0c */ /* 0x000fe4000bf66270 */
[----:B------:R-:W-:Y:S02]  /*9f80*/  ISETP.GE.AND P2, PT, R154, UR4, PT ;  /* 0x000000049a007c0c */ /* 0x000fe4000bf46270 */
[----:B------:R-:W-:-:S05]  /*9f90*/  ISETP.GE.AND P1, PT, R153, UR4, PT ;  /* 0x0000000499007c0c */ /* 0x000fca000bf26270 */
[----:B0--3--:R-:W-:Y:S02]  /*9fa0*/  @!P0 IMAD.WIDE R2, R16, 0x4, R4 ;  /* 0x0000000410028825 */ /* 0x009fe400078e0204 */
        /* <DEDUP_REMOVED lines=14> */
[----:B-12---:R-:W-:Y:S02]  /*a090*/  @!P4 LEA R14, P5, R23, R4, 0x2 ;  /* 0x00000004170ec211 */ /* 0x006fe400078a10ff */
        /* <DEDUP_REMOVED lines=8> */
[----:B----4-:R-:W-:-:S04]  /*a120*/  LEA R2, P0, R22, R4, 0x2 ;  /* 0x0000000416027211 */ /* 0x010fc800078010ff */
[----:B------:R-:W-:-:S05]  /*a130*/  LEA.HI.X R3, R22, R5, R20, 0x2, P0 ;  /* 0x0000000516037211 */ /* 0x000fca00000f1414 */
[----:B------:R0:W-:Y:S01]  /*a140*/  ST.E.64 desc[UR54][R2.64], R118 ;  /* 0x0000007602007985 */ /* 0x0001e2000c101b36 */
[----:B------:R-:W-:Y:S05]  /*a150*/  BRA `(.L_x_2416) ;  /* 0x0000000800a07947 */ /* 0x000fea0003800000 */
.L_x_2413:
        /* <DEDUP_REMOVED lines=9> */
[----:B------:R-:W-:-:S03]  /*a1f0*/  UISETP.NE.U32.AND UP1, UPT, UR8, URZ, UPT ;  /* 0x0000003f0800728c */ /* 0x000fc6000bf25070 */
[----:B------:R-:W2:Y:S01]  /*a200*/  @P1 LDG.E R6, desc[UR54][R2.64] ;  /* 0x0000003602061981 */ /* 0x000ea2000c1e1900 */
[----:B------:R-:W-:Y:S01]  /*a210*/  UISETP.NE.AND.EX UP1, UPT, UR9, URZ, UPT, UP1 ;  /* 0x0000003f0900728c */ /* 0x000fe2000bf25310 */
[----:B------:R-:W-:Y:S01]  /*a220*/  ULDC UR4, c[0x0][0xa88] ;  /* 0x0002a20000047ab9 */ /* 0x000fe20000000800 */
[----:B------:R-:W0:Y:S01]  /*a230*/  S2R R7, SR_TID.X ;  /* 0x0000000000077919 */ /* 0x000e220000002100 */
[----:B------:R-:W-:-:S03]  /*a240*/  IMAD.U32 R0, RZ, RZ, UR4 ;  /* 0x00000004ff007e24 */ /* 0x000fc6000f8e00ff */
[----:B------:R-:W-:-:S05]  /*a250*/  PLOP3.LUT P2, PT, PT, PT, UP1, 0x80, 0x0 ;  /* 0x000000000000781c */ /* 0x000fca0003f4f018 */
[----:B------:R-:W-:Y:S02]  /*a260*/  @UP1 ULDC.64 UR8, c[0x0][0xc08] ;  /* 0x0003020000081ab9 */ /* 0x000fe40000000a00 */
[----:B------:R-:W-:-:S06]  /*a270*/  @UP1 UIMAD.WIDE UR8, UR37, 0x4, UR8 ;  /* 0x00000004250818a5 */ /* 0x000fcc000f8e0208 */
[----:B------:R-:W-:Y:S01]  /*a280*/  IMAD.U32 R4, RZ, RZ, UR8 ;  /* 0x00000008ff047e24 */ /* 0x000fe2000f8e00ff */
[----:B------:R-:W-:-:S05]  /*a290*/  MOV R5, UR9 ;  /* 0x0000000900057c02 */ /* 0x000fca0008000f00 */
[----:B------:R1:W5:Y:S01]  /*a2a0*/  @P2 LDG.E R0, desc[UR54][R4.64] ;  /* 0x0000003604002981 */ /* 0x000362000c1e1900 */
[----:B------:R-:W-:Y:S01]  /*a2b0*/  UMOV UR4, URZ ;  /* 0x0000003f00047c82 */ /* 0x000fe20008000000 */
[----:B------:R-:W-:Y:S01]  /*a2c0*/  UISETP.NE.AND UP1, UPT, UR46, URZ, UPT ;  /* 0x0000003f2e00728c */ /* 0x000fe2000bf25270 */
[----:B0-----:R-:W-:-:S10]  /*a2d0*/  VIADD R7, R7, 0xffffff80 ;  /* 0xffffff8007077836 */ /* 0x001fd40000000000 */
[----:B------:R-:W-:Y:S01]  /*a2e0*/  @!UP1 ULDC UR46, c[0x0][0xad4] ;  /* 0x0002b500002e9ab9 */ /* 0x000fe20000000800 */
[----:B------:R-:W-:Y:S02]  /*a2f0*/  ISETP.GT.AND P0, PT, R7, 0xbf, PT ;  /* 0x000000bf0700780c */ /* 0x000fe40003f04270 */
[----:B--2---:R-:W-:-:S13]  /*a300*/  @P1 R2UR UR4, R6 ;  /* 0x00000000060412ca */ /* 0x004fda00000e0000 */
[----:B------:R-:W-:Y:S01]  /*a310*/  USHF.R.S32.HI UR18, URZ, 0x1f, UR4 ;  /* 0x0000001f3f127899 */ /* 0x000fe20008011404 */
[----:B-1----:R-:W-:Y:S11]  /*a320*/  @P2 BRA `(.L_x_2419) ;  /* 0x0000000000102947 */ /* 0x002ff60003800000 */
[----:B------:R-:W-:Y:S05]  /*a330*/  @!P1 BRA `(.L_x_2419) ;  /* 0x00000000000c9947 */ /* 0x000fea0003800000 */
[----:B------:R-:W2:Y:S04]  /*a340*/  LDG.E R5, desc[UR54][R2.64] ;  /* 0x0000003602057981 */ /* 0x000ea8000c1e1900 */
[----:B-----5:R-:W2:Y:S02]  /*a350*/  LDG.E R0, desc[UR54][R2.64+0x4] ;  /* 0x0000043602007981 */ /* 0x020ea4000c1e1900 */
[----:B--2---:R-:W-:-:S07]  /*a360*/  IMAD.IADD R0, R0, 0x1, -R5 ;  /* 0x0000000100007824 */ /* 0x004fce00078e0a05 */
.L_x_2419:
[----:B------:R-:W-:Y:S01]  /*a370*/  USEL UR37, UR37, URZ, !UP0 ;  /* 0x0000003f25257287 */ /* 0x000fe2000c000000 */
[----:B------:R-:W-:Y:S01]  /*a380*/  BSSY B1, `(.L_x_2420) ;  /* 0x0000038000017945 */ /* 0x000fe20003800000 */
[----:B------:R-:W-:-:S03]  /*a390*/  USEL UR38, UR38, URZ, !UP0 ;  /* 0x0000003f26267287 */ /* 0x000fc6000c000000 */
[----:B------:R-:W-:Y:S09]  /*a3a0*/  @P0 BRA `(.L_x_2421) ;  /* 0x0000000000d40947 */ /* 0x000ff20003800000 */
[----:B------:R-:W0:Y:S01]  /*a3b0*/  S2R R3, SR_TID.X ;  /* 0x0000000000037919 */ /* 0x000e220000002100 */
[----:B------:R-:W1:Y:S01]  /*a3c0*/  LDC R9, c[0x0][0xbe8] ;  /* 0x0002fa00ff097b82 */ /* 0x000e620000000800 */
[----:B------:R-:W-:Y:S02]  /*a3d0*/  IMAD.U32 R4, RZ, RZ, UR40 ;  /* 0x00000028ff047e24 */ /* 0x000fe4000f8e00ff */
[----:B-1---5:R-:W-:-:S03]  /*a3e0*/  IMAD R2, R0, R9, RZ ;  /* 0x0000000900027224 */ /* 0x022fc600078e02ff */
[----:B0-----:R-:W-:-:S04]  /*a3f0*/  IADD3 R4, R4, -0x80, R3 ;  /* 0xffffff8004047810 */ /* 0x001fc80007ffe003 */
        /* <DEDUP_REMOVED lines=12> */
[----:B------:R-:W-:Y:S01]  /*a4c0*/  UIMAD UR11, UR11, UR37, URZ ;  /* 0x000000250b0b72a4 */ /* 0x000fe2000f8e023f */
[----:B------:R-:W1:Y:S01]  /*a4d0*/  @P0 LDC R7, c[0x0][0xbf0] ;  /* 0x0002fc00ff070b82 */ /* 0x000e620000000800 */
[----:B------:R-:W-:Y:S02]  /*a4e0*/  UIMAD.WIDE.U32 UR14, UR8, UR39, URZ ;  /* 0x00000027080e72a5 */ /* 0x000fe4000f8e003f */
        /* <DEDUP_REMOVED lines=12> */
[----:B------:R-:W-:Y:S01]  /*a5b0*/  UIADD3.X UR7, UR7, UR17, UR18, UP1, UP2 ;  /* 0x0000001107077290 */ /* 0x000fe20008fe4412 */
[----:B-1----:R-:W-:Y:S01]  /*a5c0*/  @P0 SHF.R.U32.HI R5, RZ, R7, R2 ;  /* 0x00000007ff050219 */ /* 0x002fe20000011602 */
[----:B------:R-:W-:Y:S01]  /*a5d0*/  IMAD.U32 R2, RZ, RZ, UR20 ;  /* 0x00000014ff027e24 */ /* 0x000fe2000f8e00ff */
[----:B------:R-:W-:Y:S01]  /*a5e0*/  ULDC.64 UR8, c[0x0][UR16+0x210] ;  /* 0x0000840010087abb */ /* 0x000fe20008000a00 */
[----:B------:R-:W-:Y:S01]  /*a5f0*/  ULDC.64 UR10, c[0x0][0xba8] ;  /* 0x0002ea00000a7ab9 */ /* 0x000fe20000000a00 */
[----:B------:R-:W-:Y:S01]  /*a600*/  @!UP0 ULDC UR10, c[0x0][0xb50] ;  /* 0x0002d400000a8ab9 */ /* 0x000fe20000000800 */
[--C-:B------:R-:W-:Y:S01]  /*a610*/  IMAD.MOV R7, RZ, RZ, -R5.reuse ;  /* 0x000000ffff077224 */ /* 0x100fe200078e0a05 */
[----:B------:R-:W-:Y:S01]  /*a620*/  IADD3 R2, P0, P1, R5, UR14, R2 ;  /* 0x0000000e05027c10 */ /* 0x000fe2000f91e002 */
[----:B------:R-:W-:Y:S01]  /*a630*/  @!UP0 ULDC UR11, c[0x0][0xb54] ;  /* 0x0002d500000b8ab9 */ /* 0x000fe20000000800 */
[----:B------:R-:W-:Y:S01]  /*a640*/  SHF.R.S32.HI R5, RZ, 0x1f, R5 ;  /* 0x0000001fff057819 */ /* 0x000fe20000011405 */
[----:B------:R-:W-:-:S03]  /*a650*/  IMAD R7, R9, R7, R4 ;  /* 0x0000000709077224 */ /* 0x000fc600078e0204 */
[----:B------:R-:W-:Y:S01]  /*a660*/  IADD3.X R3, R5, UR7, R6, P0, P1 ;  /* 0x0000000705037c10 */ /* 0x000fe200087e2406 */
[C---:B------:R-:W-:Y:S01]  /*a670*/  IMAD R9, R7.reuse, UR9, RZ ;  /* 0x0000000907097c24 */ /* 0x040fe2000f8e02ff */
[----:B------:R-:W-:Y:S01]  /*a680*/  SHF.R.S32.HI R4, RZ, 0x1f, R7 ;  /* 0x0000001fff047819 */ /* 0x000fe20000011407 */
[----:B------:R-:W-:-:S04]  /*a690*/  IMAD.WIDE.U32 R2, R7, UR8, R2 ;  /* 0x0000000807027c25 */ /* 0x000fc8000f8e0002 */
[----:B------:R-:W-:Y:S01]  /*a6a0*/  IMAD R9, R4, UR8, R9 ;  /* 0x0000000804097c24 */ /* 0x000fe2000f8e0209 */
[----:B------:R-:W-:-:S03]  /*a6b0*/  LEA R4, P0, R2, UR10, 0x2 ;  /* 0x0000000a02047c11 */ /* 0x000fc6000f8010ff */
[----:B------:R-:W-:-:S05]  /*a6c0*/  IMAD.IADD R3, R3, 0x1, R9 ;  /* 0x0000000103037824 */ /* 0x000fca00078e0209 */
[----:B------:R-:W-:Y:S01]  /*a6d0*/  LEA.HI.X R5, R2, UR11, R3, 0x2, P0 ;  /* 0x0000000b02057c11 */ /* 0x000fe200080f1403 */
[----:B------:R-:W-:-:S05]  /*a6e0*/  IMAD.MOV.U32 R3, RZ, RZ, -0x800000 ;  /* 0xff800000ff037424 */ /* 0x000fca00078e00ff */
[----:B------:R0:W-:Y:S02]  /*a6f0*/  STG.E desc[UR54][R4.64], R3 ;  /* 0x0000000304007986 */ /* 0x0001e4000c101936 */
.L_x_2421:
[----:B------:R-:W-:Y:S05]  /*a700*/  BSYNC B1 ;  /* 0x0000000000017941 */ /* 0x000fea0003800000 */
.L_x_2420:
[----:B------:R-:W-:-:S06]  /*a710*/  UISETP.GT.AND UP0, UPT, UR46, 0x1, UPT ;  /* 0x000000012e00788c */ /* 0x000fcc000bf04270 */
[----:B------:R-:W-:-:S13]  /*a720*/  PLOP3.LUT P0, PT, PT, PT, UP0, 0x80, 0x0 ;  /* 0x000000000000781c */ /* 0x000fda0003f0f008 */
[----:B------:R-:W-:Y:S05]  /*a730*/  @P0 BRA `(.L_x_2416) ;  /* 0x0000000400280947 */ /* 0x000fea0003800000 */
[----:B------:R-:W1:Y:S01]  /*a740*/  LDC R11, c[0x0][0xbe8] ;  /* 0x0002fa00ff0b7b82 */ /* 0x000e620000000800 */
[----:B------:R-:W-:Y:S01]  /*a750*/  ULDC.64 UR10, c[0x0][0xaa0] ;  /* 0x0002a800000a7ab9 */ /* 0x000fe20000000a00 */
[----:B------:R-:W-:Y:S01]  /*a760*/  IMAD R2, R18, 0x30, R157 ;  /* 0x0000003012027824 */ /* 0x000fe200078e029d */
[----:B------:R-:W-:Y:S01]  /*a770*/  UIMAD UR7, UR18, UR10, URZ ;  /* 0x0000000a120772a4 */ /* 0x000fe2000f8e023f */
[----:B------:R-:W-:Y:S01]  /*a780*/  VIADD R30, R157, UR40 ;  /* 0x000000289d1e7c36 */ /* 0x000fe20008000000 */
[----:B------:R-:W-:Y:S01]  /*a790*/  UIMAD.WIDE.U32 UR8, UR4, UR10, URZ ;  /* 0x0000000a040872a5 */ /* 0x000fe2000f8e003f */
[----:B0-----:R-:W-:Y:S01]  /*a7a0*/  VIADD R4, R2, UR40 ;  /* 0x0000002802047c36 */ /* 0x001fe20008000000 */
[----:B------:R-:W-:Y:S01]  /*a7b0*/  UIMAD UR7, UR4, UR11, UR7 ;  /* 0x0000000b040772a4 */ /* 0x000fe2000f8e0207 */
[----:B------:R-:W-:Y:S02]  /*a7c0*/  SHF.R.S32.HI R13, RZ, 0x1f, R19 ;  /* 0x0000001fff0d7819 */ /* 0x000fe40000011413 */
[----:B------:R-:W-:Y:S01]  /*a7d0*/  ULDC.64 UR10, c[0x0][0xae8] ;  /* 0x0002ba00000a7ab9 */ /* 0x000fe20000000a00 */
[----:B------:R-:W-:Y:S01]  /*a7e0*/  UIADD3 UR9, UR9, UR7, URZ ;  /* 0x0000000709097290 */ /* 0x000fe2000fffe03f */
[----:B------:R-:W-:-:S03]  /*a7f0*/  IMAD.MOV.U32 R5, RZ, RZ, R4 ;  /* 0x000000ffff057224 */ /* 0x000fc600078e0004 */
[----:B------:R-:W-:-:S04]  /*a800*/  UIMAD.WIDE.U32 UR8, UR39, UR10, UR8 ;  /* 0x0000000a270872a5 */ /* 0x000fc8000f8e0008 */
[----:B------:R-:W-:-:S03]  /*a810*/  UIMAD UR9, UR39, UR11, UR9 ;  /* 0x0000000b270972a4 */ /* 0x000fc6000f8e0209 */
[----:B------:R-:W-:Y:S01]  /*a820*/  ULDC.64 UR10, c[0x0][0xaf0] ;  /* 0x0002bc00000a7ab9 */ /* 0x000fe20000000a00 */
[----:B-1----:R-:W-:Y:S01]  /*a830*/  ISETP.NE.AND P0, PT, R11, 0x1, PT ;  /* 0x000000010b00780c */ /* 0x002fe20003f05270 */
[----:B------:R-:W-:Y:S02]  /*a840*/  UIMAD UR38, UR38, UR10, URZ ;  /* 0x0000000a262672a4 */ /* 0x000fe4000f8e023f */
[----:B------:R-:W-:Y:S02]  /*a850*/  UIMAD.WIDE.U32 UR8, UR37, UR10, UR8 ;  /* 0x0000000a250872a5 */ /* 0x000fe4000f8e0008 */
[----:B------:R-:W-:-:S03]  /*a860*/  UIMAD UR4, UR37, UR11, UR38 ;  /* 0x0000000b250472a4 */ /* 0x000fc6000f8e0226 */
[----:B------:R-:W-:Y:S01]  /*a870*/  ULDC.64 UR10, c[0x0][0xae0] ;  /* 0x0002b800000a7ab9 */ /* 0x000fe20000000a00 */
[----:B------:R-:W-:-:S04]  /*a880*/  UIADD3 UR4, UR9, UR4, URZ ;  /* 0x0000000409047290 */ /* 0x000fc8000fffe03f */
[----:B------:R-:W0:Y:S08]  /*a890*/  @P0 LDC R3, c[0x0][0xbec] ;  /* 0x0002fb00ff030b82 */ /* 0x000e300000000800 */
        /* <DEDUP_REMOVED lines=10> */
[----:B------:R-:W-:Y:S01]  /*a940*/  IMAD.U32 R2, RZ, RZ, UR8 ;  /* 0x00000008ff027e24 */ /* 0x000fe2000f8e00ff */
        /* <DEDUP_REMOVED lines=41> */
.L_x_2416:
[----:B------:R-:W-:Y:S05]  /*abe0*/  BSYNC B0 ;  /* 0x0000000000007941 */ /* 0x000fea0003800000 */
.L_x_2412:
[----:B------:R-:W-:Y:S02]  /*abf0*/  ULDC UR4, c[0x0][0xc3c] ;  /* 0x00030f0000047ab9 */ /* 0x000fe40000000800 */
[----:B------:R-:W-:-:S13]  /*ac00*/  ISETP.GE.AND P0, PT, R31, UR4, PT ;  /* 0x000000041f007c0c */ /* 0x000fda000bf06270 */
[----:B------:R-:W-:Y:S05]  /*ac10*/  @!P0 BRA `(.L_x_2422) ;  /* 0xffffff6000808947 */ /* 0x000fea000383ffff */
[----:B------:R-:W-:Y:S05]  /*ac20*/  EXIT ;  /* 0x000000000000794d */ /* 0x000fea0003800000 */
.L_x_2369:
[----:B------:R-:W-:-:S08]  /*ac30*/  NOP ;  /* 0x0000000000007918 */ /* 0x000fd00000000000 */
[----:B------:R-:W0:-:S00]  /*ac40*/  USETMAXREG.DEALLOC.CTAPOOL 0x20 ;  /* 0x00000020000079c8 */ /* 0x000e0000080e0500 */
[----:B0-----:R-:W2:Y:S01]  /*ac50*/  LDL.LU R2, [R1+0x4] ;  /* 0x0000040001027983 */ /* 0x001ea20000300800 */
[----:B------:R-:W-:Y:S01]  /*ac60*/  LOP3.LUT R0, R0, 0x3, RZ, 0xc0, !PT ;  /* 0x0000000300007812 */ /* 0x000fe200078ec0ff */
[----:B------:R-:W-:-:S05]  /*ac70*/  IMAD.MOV.U32 R6, RZ, RZ, RZ ;  /* 0x000000ffff067224 */ /* 0x000fca00078e00ff */
[----:B------:R-:W0:Y:S02]  /*ac80*/  SHFL.IDX PT, R0, R0, RZ, 0x1f ;  /* 0x00001fff00007589 */ /* 0x000e2400000e0000 */
[----:B0-----:R-:W-:Y:S02]  /*ac90*/  ISETP.NE.AND P0, PT, R0, RZ, PT ;  /* 0x000000ff0000720c */ /* 0x001fe40003f05270 */
        /* <DEDUP_REMOVED lines=11> */
.L_x_2423:
[----:B------:R-:W1:Y:S01]  /*ad50*/  S2R R0, SR_TID.X ;  /* 0x0000000000007919 */ /* 0x000e620000002100 */
[----:B------:R-:W-:Y:S01]  /*ad60*/  ULDC UR4, c[0x0][0xc3c] ;  /* 0x00030f0000047ab9 */ /* 0x000fe20000000800 */
[----:B------:R-:W-:Y:S01]  /*ad70*/  IMAD.MOV.U32 R7, RZ, RZ, RZ ;  /* 0x000000ffff077224 */ /* 0x000fe200078e00ff */
[----:B------:R-:W2:Y:S01]  /*ad80*/  S2UR UR6, SR_CTAID.X ;  /* 0x00000000000679c3 */ /* 0x000ea20000002500 */
[----:B------:R-:W-:Y:S01]  /*ad90*/  ULDC UR5, c[0x0][0xc38] ;  /* 0x00030e0000057ab9 */ /* 0x000fe20000000800 */
[----:B-1----:R-:W-:-:S04]  /*ada0*/  LOP3.LUT R0, R0, 0x1f, RZ, 0xc0, !PT ;  /* 0x0000001f00007812 */ /* 0x002fc800078ec0ff */
[----:B------:R-:W-:-:S04]  /*adb0*/  ISETP.NE.AND P0, PT, R0, 0x1f, PT ;  /* 0x0000001f0000780c */ /* 0x000fc80003f05270 */
[----:B------:R-:W-:-:S13]  /*adc0*/  ISETP.GE.OR P1, PT, R0, UR4, !P0 ;  /* 0x0000000400007c0c */ /* 0x000fda000c726670 */
[----:B------:R-:W1:Y:S08]  /*add0*/  @!P1 LDC.64 R4, c[0x0][0xc80] ;  /* 0x00032000ff049b82 */ /* 0x000e700000000a00 */
[----:B0-----:R-:W0:Y:S01]  /*ade0*/  @!P1 LDC.64 R2, c[0x0][0xc78] ;  /* 0x00031e00ff029b82 */ /* 0x001e220000000a00 */
[----:B-1----:R-:W-:-:S05]  /*adf0*/  @!P1 IMAD.WIDE.U32 R4, R0, 0x4, R4 ;  /* 0x0000000400049825 */ /* 0x002fca00078e0004 */
[----:B------:R-:W3:Y:S01]  /*ae00*/  @!P1 LDG.E R6, desc[UR54][R4.64] ;  /* 0x0000003604069981 */ /* 0x000ee2000c1e1900 */
[----:B0-----:R-:W-:-:S05]  /*ae10*/  @!P1 IMAD.WIDE.U32 R2, R0, 0x4, R2 ;  /* 0x0000000400029825 */ /* 0x001fca00078e0002 */
        /* <DEDUP_REMOVED lines=20> */
[----:B------:R-:W0:Y:S02]  /*af60*/  SHFL.UP PT, R4, R2, 0x10, RZ ;  /* 0x0600000002047989 */ /* 0x000e2400000e00ff */
[----:B0-----:R-:W-:-:S05]  /*af70*/  SEL R5, R4, RZ, P5 ;  /* 0x000000ff04057207 */ /* 0x001fca0002800000 */
[----:B------:R-:W-:-:S05]  /*af80*/  IMAD.IADD R5, R2, 0x1, R5 ;  /* 0x0000000102057824 */ /* 0x000fca00078e0205 */
[----:B------:R-:W0:Y:S02]  /*af90*/  SHFL.IDX PT, R8, R5, 0x1f, 0x1f ;  /* 0x03e01f0005087f89 */ /* 0x000e2400000e0000 */
[----:B0-----:R-:W-:-:S05]  /*afa0*/  IMAD R8, R8, UR5, RZ ;  /* 0x0000000508087c24 */ /* 0x001fca000f8e02ff */
[----:B--2---:R-:W-:Y:S01]  /*afb0*/  ISETP.GT.AND P6, PT, R8, UR6, PT ;  /* 0x0000000608007c0c */ /* 0x004fe2000bfc4270 */
[----:B------:R-:W-:-:S12]  /*afc0*/  IMAD.MOV.U32 R3, RZ, RZ, R8 ;  /* 0x000000ffff037224 */ /* 0x000fd800078e0008 */
[----:B------:R-:W-:Y:S05]  /*afd0*/  @P6 BRA `(.L_x_2425) ;  /* 0x0000000000946947 */ /* 0x000fea0003800000 */
[----:B------:R-:W-:Y:S01]  /*afe0*/  IMAD.MOV.U32 R8, RZ, RZ, R3 ;  /* 0x000000ffff087224 */ /* 0x000fe200078e0003 */
[----:B------:R-:W-:Y:S01]  /*aff0*/  UMOV UR4, URZ ;  /* 0x0000003f00047c82 */ /* 0x000fe20008000000 */
[----:B------:R-:W-:-:S05]  /*b000*/  ULDC UR5, c[0x0][0xc38] ;  /* 0x00030e0000057ab9 */ /* 0x000fca0000000800 */
.L_x_2427:
        /* <DEDUP_REMOVED lines=34> */
.L_x_2425:
        /* <DEDUP_REMOVED lines=13> */
.L_x_2428:
        /* <DEDUP_REMOVED lines=40> */
[----:B------:R-:W-:Y:S01]  /*b580*/  IMAD.HI.U32 R2, R3, R9, R2 ;  /* 0x0000000903027227 */ /* 0x000fe200078e0002 */
[----:B------:R-:W-:-:S03]  /*b590*/  MOV R3, R8 ;  /* 0x0000000800037202 */ /* 0x000fc60000000f00 */
        /* <DEDUP_REMOVED lines=20> */
.L_x_2429:
        /* <DEDUP_REMOVED lines=57> */
[----:B------:R-:W-:-:S05]  /*ba70*/  @P0 VIADD R2, R2, 0x1 ;  /* 0x0000000102020836 */ /* 0x000fca0000000000 */
[----:B------:R-:W-:Y:S02]  /*ba80*/  @!P2 IADD3 R2, -R2, RZ, RZ ;  /* 0x000000ff0202a210 */ /* 0x000fe40007ffe1ff */
[----:B------:R-:W-:-:S05]  /*ba90*/  @!P1 LOP3.LUT R2, RZ, R7, RZ, 0x33, !PT ;  /* 0x00000007ff029212 */ /* 0x000fca00078e33ff */
[----:B------:R-:W-:-:S07]  /*baa0*/  IMAD R18, R2, R18, R3 ;  /* 0x0000001202127224 */ /* 0x000fce00078e0203 */
.L_x_2430:
[----:B------:R-:W-:-:S05]  /*bab0*/  LOP3.LUT R17, RZ, R2, RZ, 0x33, !PT ;  /* 0x00000002ff117212 */ /* 0x000fca00078e33ff */
[----:B------:R-:W-:Y:S01]  /*bac0*/  IMAD.IADD R17, R6, 0x1, R17 ;  /* 0x0000000106117824 */ /* 0x000fe200078e0211 */
[----:B------:R-:W-:Y:S06]  /*bad0*/  BRA `(.L_x_2431) ;  /* 0x0000000000147947 */ /* 0x000fec0003800000 */
.L_x_2426:
[----:B------:R-:W-:Y:S01]  /*bae0*/  ULDC UR4, c[0x0][0xc3c] ;  /* 0x00030f0000047ab9 */ /* 0x000fe20000000800 */
[----:B------:R-:W-:Y:S02]  /*baf0*/  IMAD.MOV.U32 R17, RZ, RZ, RZ ;  /* 0x000000ffff117224 */ /* 0x000fe400078e00ff */
[----:B------:R-:W-:Y:S02]  /*bb00*/  IMAD.U32 R16, RZ, RZ, UR6 ;  /* 0x00000006ff107e24 */ /* 0x000fe4000f8e00ff */
[----:B------:R-:W-:Y:S02]  /*bb10*/  IMAD.MOV.U32 R18, RZ, RZ, RZ ;  /* 0x000000ffff127224 */ /* 0x000fe400078e00ff */
[----:B------:R-:W-:-:S07]  /*bb20*/  IMAD.U32 R19, RZ, RZ, UR4 ;  /* 0x00000004ff137e24 */ /* 0x000fce000f8e00ff */
.L_x_2431:
[----:B------:R-:W-:-:S13]  /*bb30*/  ISETP.NE.AND P0, PT, R0, RZ, PT ;  /* 0x000000ff0000720c */ /* 0x000fda0003f05270 */
[----:B------:R-:W0:Y:S01]  /*bb40*/  @!P0 S2R R3, SR_CgaCtaId ;  /* 0x0000000000038919 */ /* 0x000e220000008800 */
[----:B------:R-:W-:-:S04]  /*bb50*/  @!P0 MOV R0, 0x400 ;  /* 0x0000040000008802 */ /* 0x000fc80000000f00 */
[----:B0-----:R-:W-:-:S05]  /*bb60*/  @!P0 LEA R0, R3, R0, 0x18 ;  /* 0x0000000003008211 */ /* 0x001fca00078ec0ff */
[----:B------:R2:W-:Y:S01]  /*bb70*/  @!P0 STS.128 [R0+0x168d0], R16 ;  /* 0x0168d01000008388 */ /* 0x0005e20000000c00 */
[----:B------:R-:W-:Y:S06]  /*bb80*/  BAR.ARV 0x5, 0x200 ;  /* 0x0148000000007b1d */ /* 0x000fec0000002000 */
.L_x_2424:
[----:B------:R3:W-:Y:S01]  /*bb90*/  STL [R1+0x38], RZ ;  /* 0x000038ff01007387 */ /* 0x0007e20000100800 */
[----:B------:R-:W-:Y:S01]  /*bba0*/  ULDC UR4, c[0x0][0xc3c] ;  /* 0x00030f0000047ab9 */ /* 0x000fe20000000800 */
[----:B------:R-:W-:Y:S01]  /*bbb0*/  IMAD.MOV.U32 R27, RZ, RZ, 0x1 ;  /* 0x00000001ff1b7424 */ /* 0x000fe200078e00ff */
[----:B-1----:R-:W-:Y:S01]  /*bbc0*/  ISETP.GE.AND P0, PT, R19, UR4, PT ;  /* 0x0000000413007c0c */ /* 0x002fe2000bf06270 */
[----:B------:R-:W-:-:S12]  /*bbd0*/  IMAD.MOV.U32 R25, RZ, RZ, RZ ;  /* 0x000000ffff197224 */ /* 0x000fd800078e00ff */
[----:B---3--:R-:W-:Y:S05]  /*bbe0*/  @P0 BRA `(.L_x_2432) ;  /* 0x0000005000e00947 */ /* 0x008fea0003800000 */
[----:B------:R-:W1:Y:S01]  /*bbf0*/  S2R R3, SR_TID.X ;  /* 0x0000000000037919 */ /* 0x000e620000002100 */
[----:B------:R-:W3:Y:S01]  /*bc00*/  S2UR UR5, SR_CgaCtaId ;  /* 0x00000000000579c3 */ /* 0x000ee20000008800 */
[----:B------:R-:W-:Y:S01]  /*bc10*/  UMOV UR4, 0x400 ;  /* 0x0000040000047882 */ /* 0x000fe20000000000 */
[----:B------:R-:W-:Y:S01]  /*bc20*/  BSSY B8, `(.L_x_2432) ;  /* 0x0000534000087945 */ /* 0x000fe20003800000 */
[----:B------:R4:W-:Y:S01]  /*bc30*/  STL [R1+0x38], RZ ;  /* 0x000038ff01007387 */ /* 0x0009e20000100800 */
[----:B------:R-:W-:Y:S01]  /*bc40*/  IMAD.MOV.U32 R27, RZ, RZ, 0x1 ;  /* 0x00000001ff1b7424 */ /* 0x000fe200078e00ff */
[----:B------:R-:W-:Y:S01]  /*bc50*/  ULOP3.LUT UR37, UR36, 0x2, URZ, 0xfc, !UPT ;  /* 0x0000000224257892 */ /* 0x000fe2000f8efc3f */
[----:B------:R-:W-:Y:S01]  /*bc60*/  IMAD.MOV.U32 R25, RZ, RZ, RZ ;  /* 0x000000ffff197224 */ /* 0x000fe200078e00ff */
[----:B------:R-:W-:Y:S01]  /*bc70*/  ULDC UR38, c[0x0][0xc] ;  /* 0x0000030000267ab9 */ /* 0x000fe20000000800 */
[----:B---3--:R-:W-:-:S06]  /*bc80*/  ULEA UR4, UR5, UR4, 0x18 ;  /* 0x0000000405047291 */ /* 0x008fcc000f8ec03f */
[----:B------:R-:W-:Y:S01]  /*bc90*/  IMAD.U32 R22, RZ, RZ, UR4 ;  /* 0x00000004ff167e24 */ /* 0x000fe2000f8e00ff */
[C---:B-1----:R-:W-:Y:S01]  /*bca0*/  LOP3.LUT R4, R3.reuse, 0x7f, RZ, 0xc0, !PT ;  /* 0x0000007f03047812 */ /* 0x042fe200078ec0ff */
[C---:B------:R-:W-:Y:S02]  /*bcb0*/  IMAD.SHL.U32 R28, R3.reuse, 0x8, RZ ;  /* 0x00000008031c7824 */ /* 0x040fe400078e00ff */
[----:B0-----:R-:W-:Y:S01]  /*bcc0*/  IMAD.SHL.U32 R2, R3, 0x10, RZ ;  /* 0x0000001003027824 */ /* 0x001fe200078e00ff */
[----:B------:R-:W-:Y:S02]  /*bcd0*/  SHF.R.U32.HI R4, RZ, 0x3, R4 ;  /* 0x00000003ff047819 */ /* 0x000fe40000011604 */
[----:B--2---:R-:W-:Y:S02]  /*bce0*/  LOP3.LUT R0, R28, 0x1f8, RZ, 0xc0, !PT ;  /* 0x000001f81c007812 */ /* 0x004fe400078ec0ff */
[----:B------:R-:W-:Y:S02]  /*bcf0*/  LOP3.LUT R2, R2, 0x70, RZ, 0xc0, !PT ;  /* 0x0000007002027812 */ /* 0x000fe400078ec0ff */
[----:B------:R-:W-:-:S02]  /*bd00*/  LOP3.LUT R3, R0, 0x38, R3, 0x78, !PT ;  /* 0x0000003800037812 */ /* 0x000fc400078e7803 */
[----:B------:R-:W-:Y:S02]  /*bd10*/  LOP3.LUT R2, R4, R2, RZ, 0xfc, !PT ;  /* 0x0000000204027212 */ /* 0x000fe400078efcff */
[----:B------:R-:W-:Y:S02]  /*bd20*/  LOP3.LUT R0, R3, 0x200, R28, 0xf8, !PT ;  /* 0x0000020003007812 */ /* 0x000fe400078ef81c */
[----:B------:R-:W-:-:S03]  /*bd30*/  LOP3.LUT R28, R28, 0x38, RZ, 0xc0, !PT ;  /* 0x000000381c1c7812 */ /* 0x000fc600078ec0ff */
[----:B------:R-:W-:-:S05]  /*bd40*/  IMAD R0, R0, 0x2, R22 ;  /* 0x0000000200007824 */ /* 0x000fca00078e0216 */
[----:B------:R4:W-:Y:S02]  /*bd50*/  STL [R1+0x1c], R0 ;  /* 0x00001c0001007387 */ /* 0x0009e40000100800 */
.L_x_2495:
[----:B0-----:R-:W0:Y:S01]  /*bd60*/  LDC.64 R2, c[0x0][0xc88] ;  /* 0x00032200ff027b82 */ /* 0x001e220000000a00 */
[----:B--2---:R-:W2:Y:S01]  /*bd70*/  LDL.LU R6, [R1+0x4] ;  /* 0x0000040001067983 */ /* 0x004ea20000300800 */
[----:B0-----:R-:W-:-:S05]  /*bd80*/  IMAD.WIDE R2, R19, 0x4, R2 ;  /* 0x0000000413027825 */ /* 0x001fca00078e0202 */
[----:B------:R-:W4:Y:S01]  /*bd90*/  LDG.E R29, desc[UR54][R2.64] ;  /* 0x00000036021d7981 */ /* 0x000f22000c1e1900 */
[----:B------:R-:W-:Y:S05]  /*bda0*/  YIELD ;  /* 0x0000000000007946 */ /* 0x000fea0003800000 */
[----:B------:R-:W-:Y:S01]  /*bdb0*/  ULDC.64 UR4, c[0x0][0xa28] ;  /* 0x00028a0000047ab9 */ /* 0x000fe20000000a00 */
[----:B------:R-:W-:Y:S01]  /*bdc0*/  IMAD.MOV.U32 R7, RZ, RZ, RZ ;  /* 0x000000ffff077224 */ /* 0x000fe200078e00ff */
[----:B------:R-:W-:Y:S01]  /*bdd0*/  ISETP.NE.U32.AND P0, PT, RZ, UR4, PT ;  /* 0x00000004ff007c0c */ /* 0x000fe2000bf05070 */
[----:B------:R-:W-:-:S03]  /*bde0*/  ULDC.64 UR6, c[0x0][0xa18] ;  /* 0x0002860000067ab9 */ /* 0x000fc60000000a00 */
[----:B------:R-:W-:Y:S02]  /*bdf0*/  ISETP.NE.AND.EX P0, PT, RZ, UR5, PT, P0 ;  /* 0x00000005ff007c0c */ /* 0x000fe4000bf05300 */
[----:B----4-:R-:W-:-:S11]  /*be00*/  SHF.R.S32.HI R0, RZ, 0x1f, R29 ;  /* 0x0000001fff007819 */ /* 0x010fd6000001141d */
[C---:B------:R-:W-:Y:S01]  /*be10*/  @P0 LEA R2, P1, R29.reuse, UR4, 0x2 ;  /* 0x000000041d020c11 */ /* 0x040fe2000f8210ff */
[C---:B------:R-:W-:Y:S01]  /*be20*/  IMAD.SHL.U32 R23, R29.reuse, 0x4, RZ ;  /* 0x000000041d177824 */ /* 0x040fe200078e00ff */
[C-C-:B------:R-:W-:Y:S01]  /*be30*/  SHF.L.U64.HI R24, R29.reuse, 0x2, R0.reuse ;  /* 0x000000021d187819 */ /* 0x140fe20000010200 */
[----:B------:R0:W-:Y:S01]  /*be40*/  STL [R1+0x2c], R0 ;  /* 0x00002c0001007387 */ /* 0x0001e20000100800 */
[----:B------:R-:W-:Y:S01]  /*be50*/  @P0 LEA.HI.X R3, R29, UR5, R0, 0x2, P1 ;  /* 0x000000051d030c11 */ /* 0x000fe200088f1400 */
[----:B------:R-:W-:-:S04]  /*be60*/  ULDC.64 UR4, c[0x0][0xa00] ;  /* 0x0002800000047ab9 */ /* 0x000fc80000000a00 */
[----:B------:R1:W3:Y:S01]  /*be70*/  @P0 LDG.E R7, desc[UR54][R2.64] ;  /* 0x0000003602070981 */ /* 0x0002e2000c1e1900 */
[----:B------:R-:W-:Y:S02]  /*be80*/  ISETP.NE.U32.AND P0, PT, RZ, UR4, PT ;  /* 0x00000004ff007c0c */ /* 0x000fe4000bf05070 */
[----:B--2---:R-:W-:Y:S01]  /*be90*/  LOP3.LUT R6, R6, 0xffffffef, RZ, 0xc0, !PT ;  /* 0xffffffef06067812 */ /* 0x004fe200078ec0ff */
[----:B0-----:R-:W-:Y:S01]  /*bea0*/  IMAD.MOV.U32 R0, RZ, RZ, RZ ;  /* 0x000000ffff007224 */ /* 0x001fe200078e00ff */
[----:B------:R-:W-:Y:S02]  /*beb0*/  ISETP.NE.AND.EX P2, PT, RZ, UR5, PT, P0 ;  /* 0x00000005ff007c0c */ /* 0x000fe4000bf45300 */
[----:B------:R-:W-:Y:S02]  /*bec0*/  ISETP.NE.U32.AND P0, PT, RZ, UR6, PT ;  /* 0x00000006ff007c0c */ /* 0x000fe4000bf05070 */
[----:B-1----:R-:W-:Y:S02]  /*bed0*/  IADD3 R2, P1, R23, UR4, RZ ;  /* 0x0000000417027c10 */ /* 0x002fe4000ff3e0ff */
[----:B------:R-:W-:-:S02]  /*bee0*/  ISETP.NE.AND.EX P0, PT, RZ, UR7, PT, P0 ;  /* 0x00000007ff007c0c */ /* 0x000fc4000bf05300 */
[----:B------:R-:W-:Y:S01]  /*bef0*/  IADD3.X R3, R24, UR5, RZ, P1, !PT ;  /* 0x0000000518037c10 */ /* 0x000fe20008ffe4ff */
[----:B------:R-:W-:-:S04]  /*bf00*/  ULDC.64 UR4, c[0x0][0x418] ;  /* 0x0001060000047ab9 */ /* 0x000fc80000000a00 */
[----:B------:R-:W-:Y:S01]  /*bf10*/  @P2 LOP3.LUT R6, R6, 0x10, RZ, 0xfc, !PT ;  /* 0x0000001006062812 */ /* 0x000fe200078efcff */
[----:B------:R-:W2:Y:S05]  /*bf20*/  @P2 LDG.E R0, desc[UR54][R2.64] ;  /* 0x0000003602002981 */ /* 0x000eaa000c1e1900 */
[----:B------:R-:W-:Y:S01]  /*bf30*/  @P0 IADD3 R4, P1, R23, UR6, RZ ;  /* 0x0000000617040c10 */ /* 0x000fe2000ff3e0ff */
[----:B------:R-:W-:Y:S03]  /*bf40*/  STL [R1+0x4], R6 ;  /* 0x0000040601007387 */ /* 0x000fe60000100800 */
[----:B------:R-:W-:-:S05]  /*bf50*/  @P0 IADD3.X R5, R24, UR7, RZ, P1, !PT ;  /* 0x0000000718050c10 */ /* 0x000fca0008ffe4ff */
[----:B------:R-:W4:Y:S01]  /*bf60*/  @P0 LDG.E R4, desc[UR54][R4.64] ;  /* 0x0000003604040981 */ /* 0x000f22000c1e1900 */
[----:B------:R-:W-:-:S03]  /*bf70*/  UISETP.NE.U32.AND UP0, UPT, UR4, URZ, UPT ;  /* 0x0000003f0400728c */ /* 0x000fc6000bf05070 */
[----:B------:R-:W-:Y:S01]  /*bf80*/  ULDC UR4, c[0x0][0x424] ;  /* 0x0001090000047ab9 */ /* 0x000fe20000000800 */
[----:B------:R-:W-:-:S03]  /*bf90*/  UISETP.NE.AND.EX UP0, UPT, UR5, URZ, UPT, UP0 ;  /* 0x0000003f0500728c */ /* 0x000fc6000bf05300 */
[----:B------:R-:W-:Y:S01]  /*bfa0*/  ULDC UR5, c[0x0][0x2f0] ;  /* 0x0000bc0000057ab9 */ /* 0x000fe20000000800 */
[----:B------:R-:W-:-:S04]  /*bfb0*/  USEL UR4, UR4, 0x1, UP0 ;  /* 0x0000000104047887 */ /* 0x000fc80008000000 */
[----:B------:R-:W-:Y:S01]  /*bfc0*/  UIMAD UR4, UR4, UR5, URZ ;  /* 0x00000005040472a4 */ /* 0x000fe2000f8e023f */
[----:B--2---:R0:W-:Y:S04]  /*bfd0*/  STL [R1+0x20], R0 ;  /* 0x0000200001007387 */ /* 0x0041e80000100800 */
[----:B---3--:R1:W-:Y:S04]  /*bfe0*/  STL [R1+0x14], R7 ;  /* 0x0000140701007387 */ /* 0x0083e80000100800 */
[----:B----4-:R1:W-:Y:S01]  /*bff0*/  @P0 STL [R1+0x28], R4 ;  /* 0x0000280401000387 */ /* 0x0103e20000100800 */
[----:B0-----:R-:W-:Y:S01]  /*c000*/  IMAD.U32 R0, RZ, RZ, UR4 ;  /* 0x00000004ff007e24 */ /* 0x001fe2000f8e00ff */
[----:B------:R-:W-:Y:S06]  /*c010*/  @P0 BRA `(.L_x_2433) ;  /* 0x0000000000200947 */ /* 0x000fec0003800000 */
[----:B------:R-:W-:Y:S02]  /*c020*/  ULDC UR4, c[0x0][0x288] ;  /* 0x0000a20000047ab9 */ /* 0x000fe40000000800 */
[----:B-1----:R-:W-:-:S05]  /*c030*/  IMAD.U32 R4, RZ, RZ, UR4 ;  /* 0x00000004ff047e24 */ /* 0x002fca000f8e00ff */
[----:B------:R0:W-:Y:S01]  /*c040*/  STL [R1+0x28], R4 ;  /* 0x0000280401007387 */ /* 0x0001e20000100800 */
[----:B------:R-:W-:Y:S05]  /*c050*/  @!P2 BRA `(.L_x_2433) ;  /* 0x000000000010a947 */ /* 0x000fea0003800000 */
[----:B------:R-:W2:Y:S04]  /*c060*/  LDG.E R5, desc[UR54][R2.64] ;  /* 0x0000003602057981 */ /* 0x000ea8000c1e1900 */
[----:B0-----:R-:W2:Y:S02]  /*c070*/  LDG.E R4, desc[UR54][R2.64+0x4] ;  /* 0x0000043602047981 */ /* 0x001ea4000c1e1900 */
[----:B--2---:R-:W-:-:S05]  /*c080*/  IMAD.IADD R2, R4, 0x1, -R5 ;  /* 0x0000000104027824 */ /* 0x004fca00078e0a05 */
[----:B------:R2:W-:Y:S02]  /*c090*/  STL [R1+0x28], R2 ;  /* 0x0000280201007387 */ /* 0x0005e40000100800 */
.L_x_2433:
        /* <DEDUP_REMOVED lines=10> */
.L_x_2434:
        /* <DEDUP_REMOVED lines=9> */
.L_x_2435:
[----:B0-2---:R-:W-:Y:S01]  /*c1d0*/  IMAD.MOV.U32 R2, RZ, RZ, R6 ;  /* 0x000000ffff027224 */ /* 0x005fe200078e0006 */
[----:B------:R-:W0:Y:S01]  /*c1e0*/  LDC R3, c[0x0][0x448] ;  /* 0x00011200ff037b82 */ /* 0x000e220000000800 */
[----:B------:R-:W2:Y:S01]  /*c1f0*/  LDL R6, [R1+0x28] ;  /* 0x0000280001067983 */ /* 0x000ea20000100800 */
[----:B-----5:R-:W-:Y:S01]  /*c200*/  IMAD.IADD R5, R0, 0x1, -R7 ;  /* 0x0000000100057824 */ /* 0x020fe200078e0a07 */
[----:B------:R-:W-:Y:S01]  /*c210*/  BSSY B0, `(.L_x_2436) ;  /* 0x000003a000007945 */ /* 0x000fe20003800000 */
[----:B------:R-:W-:Y:S02]  /*c220*/  LOP3.LUT R2, R2, 0xfffffff7, RZ, 0xc0, !PT ;  /* 0xfffffff702027812 */ /* 0x000fe400078ec0ff */
[----:B0-----:R-:W-:-:S13]  /*c230*/  ISETP.NE.AND P0, PT, R3, 0x1, PT ;  /* 0x000000010300780c */ /* 0x001fda0003f05270 */
[----:B------:R-:W0:Y:S01]  /*c240*/  @P0 LDC R4, c[0x0][0x44c] ;  /* 0x00011300ff040b82 */ /* 0x000e220000000800 */
[----:B------:R-:W-:-:S05]  /*c250*/  @P0 LOP3.LUT R2, R2, 0x8, RZ, 0xfc, !PT ;  /* 0x0000000802020812 */ /* 0x000fca00078efcff */
[----:B------:R1:W-:Y:S02]  /*c260*/  STL [R1+0x4], R2 ;  /* 0x0000040201007387 */ /* 0x0003e40000100800 */
[----:B------:R-:W3:Y:S02]  /*c270*/  @P0 LDC R3, c[0x0][0x450] ;  /* 0x00011400ff030b82 */ /* 0x000ee40000000800 */
[----:B------:R4:W-:Y:S01]  /*c280*/  STL [R1+0xc], R5 ;  /* 0x00000c0501007387 */ /* 0x0009e20000100800 */
[----:B-1----:R-:W-:-:S04]  /*c290*/  IMAD R2, R17, 0xc0, RZ ;  /* 0x000000c011027824 */ /* 0x002fc800078e02ff */
[----:B------:R-:W-:-:S04]  /*c2a0*/  VIADD R2, R2, 0xbf ;  /* 0x000000bf02027836 */ /* 0x000fc80000000000 */
[----:B0-----:R-:W-:-:S05]  /*c2b0*/  @P0 IMAD.HI.U32 R4, R2, R4, RZ ;  /* 0x0000000402040227 */ /* 0x001fca00078e00ff */
[----:B---3--:R-:W-:Y:S02]  /*c2c0*/  @P0 SHF.R.U32.HI R2, RZ, R3, R4 ;  /* 0x00000003ff020219 */ /* 0x008fe40000011604 */
[----:B------:R-:W-:-:S04]  /*c2d0*/  LOP3.LUT R4, R18, 0xff000000, RZ, 0xc0, !PT ;  /* 0xff00000012047812 */ /* 0x000fc800078ec0ff */
[----:B------:R-:W-:Y:S02]  /*c2e0*/  SHF.R.U32.HI R4, RZ, 0x8, R4 ;  /* 0x00000008ff047819 */ /* 0x000fe40000011604 */
[----:B--2---:R-:W-:-:S05]  /*c2f0*/  IADD3 R0, R5, 0x80, -R6 ;  /* 0x0000008005007810 */ /* 0x004fca0007ffe806 */
[----:B------:R-:W-:-:S05]  /*c300*/  IMAD.IADD R0, R0, 0x1, R2 ;  /* 0x0000000100007824 */ /* 0x000fca00078e0202 */
[----:B------:R-:W-:-:S04]  /*c310*/  SHF.R.S32.HI R2, RZ, 0x1f, R0 ;  /* 0x0000001fff027819 */ /* 0x000fc80000011400 */
[----:B------:R-:W-:Y:S01]  /*c320*/  LEA.HI R0, R2, R0, RZ, 0x7 ;  /* 0x0000000002007211 */ /* 0x000fe200078f38ff */
[----:B------:R-:W-:-:S03]  /*c330*/  VIADD R2, R5, 0x7f ;  /* 0x0000007f05027836 */ /* 0x000fc60000000000 */
[----:B------:R-:W-:Y:S02]  /*c340*/  SHF.R.S32.HI R0, RZ, 0x7, R0 ;  /* 0x00000007ff007819 */ /* 0x000fe40000011400 */
[----:B------:R-:W-:-:S04]  /*c350*/  SHF.R.S32.HI R3, RZ, 0x1f, R2 ;  /* 0x0000001fff037819 */ /* 0x000fc80000011402 */
[----:B------:R-:W-:-:S04]  /*c360*/  LEA.HI R2, R3, R2, RZ, 0x7 ;  /* 0x0000000203027211 */ /* 0x000fc800078f38ff */
[----:B------:R-:W-:-:S04]  /*c370*/  SHF.R.S32.HI R2, RZ, 0x7, R2 ;  /* 0x00000007ff027819 */ /* 0x000fc80000011402 */
[----:B------:R-:W-:Y:S02]  /*c380*/  VIMNMX R0, R2, R0, PT ;  /* 0x0000000002007248 */ /* 0x000fe40003fe0100 */
[----:B------:R-:W-:Y:S02]  /*c390*/  LOP3.LUT R2, R18, 0xff0000, RZ, 0xc0, !PT ;  /* 0x00ff000012027812 */ /* 0x000fe400078ec0ff */
[----:B------:R-:W-:Y:S02]  /*c3a0*/  ISETP.GE.AND P0, PT, R0, 0x1, PT ;  /* 0x000000010000780c */ /* 0x000fe40003f06270 */
[----:B------:R-:W-:Y:S02]  /*c3b0*/  LEA.HI R4, R2, R4, RZ, 0x10 ;  /* 0x0000000402047211 */ /* 0x000fe400078f80ff */
[----:B------:R-:W-:-:S09]  /*c3c0*/  MOV R2, RZ ;  /* 0x000000ff00027202 */ /* 0x000fd20000000f00 */
[----:B----4-:R-:W-:Y:S05]  /*c3d0*/  @!P0 BRA `(.L_x_2437) ;  /* 0x0000000000748947 */ /* 0x010fea0003800000 */
        /* <DEDUP_REMOVED lines=29> */
.L_x_2437:
[----:B------:R-:W-:Y:S05]  /*c5b0*/  BSYNC B0 ;  /* 0x0000000000007941 */ /* 0x000fea0003800000 */
.L_x_2436:
        /* <DEDUP_REMOVED lines=25> */
.L_x_2439:
        /* <DEDUP_REMOVED lines=20> */
.L_x_2442:
[----:B------:R-:W-:Y:S05]  /*c890*/  BSYNC B6 ;  /* 0x0000000000067941 */ /* 0x000fea0003800000 */
.L_x_2441:
        /* <DEDUP_REMOVED lines=20> */
.L_x_2445:
        /* <DEDUP_REMOVED lines=15> */
.L_x_2444:
[----:B------:R-:W-:Y:S05]  /*cad0*/  BSYNC B6 ;  /* 0x0000000000067941 */ /* 0x000fea0003800000 */
.L_x_2443:
        /* <DEDUP_REMOVED lines=14> */
[----:B--2---:R0:W2:Y:S01]  /*cbc0*/  @P0 LDG.E R21, desc[UR54][R2.64] ;  /* 0x0000003602150981 */ /* 0x0040a2000c1e1900 */
[----:B-1----:R-:W-:Y:S01]  /*cbd0*/  IMAD.SHL.U32 R7, R7, 0x10, RZ ;  /* 0x0000001007077824 */ /* 0x002fe200078e00ff */
[----:B------:R-:W-:Y:S01]  /*cbe0*/  LOP3.LUT R0, R0, 0x7f, RZ, 0xc0, !PT ;  /* 0x0000007f00007812 */ /* 0x000fe200078ec0ff */
[----:B---3--:R-:W-:-:S07]  /*cbf0*/  VIADD R26, R26, 0xffffffff ;  /* 0xffffffff1a1a7836 */ /* 0x008fce0000000000 */
        /* <DEDUP_REMOVED lines=27> */
[----:B------:R-:W-:Y:S01]  /*cdb0*/  LOP3.LUT R20, R20, 0xfffffffb, RZ, 0xc0, !PT ;  /* 0xfffffffb14147812 */ /* 0x000fe200078ec0ff */
[----:B------:R-:W-:-:S03]  /*cdc0*/  IMAD.U32 R9, RZ, RZ, UR37 ;  /* 0x00000025ff097e24 */ /* 0x000fc6000f8e00ff */
[----:B------:R-:W-:Y:S02]  /*cdd0*/  @P2 LOP3.LUT R20, R20, 0x4, RZ, 0xfc, !PT ;  /* 0x0000000414142812 */ /* 0x000fe400078efcff */
[----:B------:R-:W-:Y:S02]  /*cde0*/  ISETP.NE.AND P2, PT, R9, 0x3, PT ;  /* 0x000000030900780c */ /* 0x000fe40003f45270 */
[----:B------:R-:W-:-:S11]  /*cdf0*/  LOP3.LUT R20, R20, 0xfffffffd, RZ, 0xc0, !PT ;  /* 0xfffffffd14147812 */ /* 0x000fd600078ec0ff */
[----:B------:R-:W-:-:S05]  /*ce00*/  @P2 LOP3.LUT R20, R20, 0x2, RZ, 0xfc, !PT ;  /* 0x0000000214142812 */ /* 0x000fca00078efcff */
[----:B------:R0:W-:Y:S01]  /*ce10*/  STL [R1+0x4], R20 ;  /* 0x0000041401007387 */ /* 0x0001e20000100800 */
[----:B------:R-:W-:-:S03]  /*ce20*/  UMOV UR4, 0xffffffff ;  /* 0xffffffff00047882 */ /* 0x000fc60000000000 */
[----:B------:R-:W-:Y:S05]  /*ce30*/  BRA.DIV UR4, `(.L_x_2446) ;  /* 0x0000004604d87947 */ /* 0x000fea000b800000 */
.L_x_2512:
[----:B------:R-:W-:Y:S01]  /*ce40*/  LOP3.LUT R24, R18, 0xffff, RZ, 0xc0, !PT ;  /* 0x0000ffff12187812 */ /* 0x000fe200078ec0ff */
[----:B------:R-:W-:Y:S06]  /*ce50*/  @!P2 BRA `(.L_x_2447) ;  /* 0x000000000004a947 */ /* 0x000fec0003800000 */
[----:B------:R-:W-:Y:S01]  /*ce60*/  BPT.TRAP 0x1 ;  /* 0x000000040000795c */ /* 0x000fe20000300000 */
.L_x_2447:
        /* <DEDUP_REMOVED lines=23> */
.L_x_2513:
[----:B------:R-:W-:Y:S05]  /*cfe0*/  BSYNC B0 ;  /* 0x0000000000007941 */ /* 0x000fea0003800000 */
.L_x_2448:
        /* <DEDUP_REMOVED lines=40> */
[----:B-1----:R-:W-:-:S04]  /*d270*/  @P0 LEA R7, P1, R28, R7, 0x1 ;  /* 0x000000071c070211 */ /* 0x002fc800078208ff */
[----:B--2---:R-:W-:Y:S02]  /*d280*/  @P0 IADD3.X R6, RZ, R6, RZ, P1, !PT ;  /* 0x00000006ff060210 */ /* 0x004fe40000ffe4ff */
[----:B------:R-:W-:Y:S02]  /*d290*/  ISETP.GE.AND P1, PT, R4, 0x11, PT ;  /* 0x000000110400780c */ /* 0x000fe40003f26270 */
        /* <DEDUP_REMOVED lines=66> */
.L_x_2531:
[----:B------:R-:W-:-:S13]  /*d6c0*/  ISETP.GE.AND P0, PT, R4, 0x71, PT ;  /* 0x000000710400780c */ /* 0x000fda0003f06270 */
[----:B-1----:R-:W-:Y:S01]  /*d6d0*/  @P0 LEA R6, P1, R28, R0, 0x1 ;  /* 0x000000001c060211 */ /* 0x002fe200078208ff */
        /* <DEDUP_REMOVED lines=8> */
.L_x_2451:
        /* <DEDUP_REMOVED lines=11> */
.L_x_2452:
        /* <DEDUP_REMOVED lines=37> */
[----:B01----:R-:W-:Y:S05]  /*da60*/  CALL.ABS.NOINC R2 ;  /* 0x0000000002007343 */ /* 0x003fea0003c00000 */
.L_x_2454:
[----:B------:R-:W-:Y:S05]  /*da70*/  BSYNC B6 ;  /* 0x0000000000067941 */ /* 0x000fea0003800000 */
.L_x_2453:
[----:B------:R-:W2:Y:S01]  /*da80*/  LDL.LU R21, [R1+0x34] ;  /* 0x0000340001157983 */ /* 0x000ea20000300800 */
[----:B------:R-:W-:Y:S01]  /*da90*/  ULDC.64 UR6, c[0x0][0x2e0] ;  /* 0x0000b80000067ab9 */ /* 0x000fe20000000a00 */
[----:B-1----:R-:W1:Y:S01]  /*daa0*/  LDC R4, c[0x0][0x448] ;  /* 0x00011200ff047b82 */ /* 0x002e620000000800 */
[----:B------:R-:W-:Y:S01]  /*dab0*/  ULDC.64 UR4, c[0x0][0x2d8] ;  /* 0x0000b60000047ab9 */ /* 0x000fe20000000a00 */
[----:B------:R-:W3:Y:S01]  /*dac0*/  LDL.LU R20, [R1+0x2c] ;  /* 0x00002c0001147983 */ /* 0x000ee20000300800 */
[----:B------:R-:W-:-:S03]  /*dad0*/  ULDC.64 UR8, c[0x0][0x280] ;  /* 0x0000a00000087ab9 */ /* 0x000fc60000000a00 */
[----:B------:R-:W3:Y:S02]  /*dae0*/  LDL.LU.64 R2, [R1+0x20] ;  /* 0x0000200001027983 */ /* 0x000ee40000300a00 */
[----:B0-----:R-:W0:Y:S02]  /*daf0*/  LDC R9, c[0x0][0x448] ;  /* 0x00011200ff097b82 */ /* 0x001e240000000800 */
[----:B------:R4:W5:Y:S01]  /*db00*/  LDL R10, [R1+0x1c] ;  /* 0x00001c00010a7983 */ /* 0x0009620000100800 */
[----:B-1----:R-:W-:-:S13]  /*db10*/  ISETP.NE.AND P6, PT, R4, 0x1, PT ;  /* 0x000000010400780c */ /* 0x002fda0003fc5270 */
[----:B------:R-:W1:Y:S08]  /*db20*/  @P6 LDC R5, c[0x0][0x44c] ;  /* 0x00011300ff056b82 */ /* 0x000e700000000800 */
[----:B------:R-:W4:Y:S08]  /*db30*/  @P6 LDC R4, c[0x0][0x450] ;  /* 0x00011400ff046b82 */ /* 0x000f300000000800 */
[----:B------:R-:W0:Y:S01]  /*db40*/  @P6 LDC R8, c[0x0][0x450] ;  /* 0x00011400ff086b82 */ /* 0x000e220000000800 */
[----:B--2---:R-:W-:-:S02]  /*db50*/  IMAD R0, R21, UR6, RZ ;  /* 0x0000000615007c24 */ /* 0x004fc4000f8e02ff */
[----:B------:R-:W2:Y:S02]  /*db60*/  S2R R21, SR_TID.X ;  /* 0x0000000000157919 */ /* 0x000ea40000002100 */
[----:B------:R-:W-:Y:S01]  /*db70*/  IMAD R0, R29, UR7, R0 ;  /* 0x000000071d007c24 */ /* 0x000fe2000f8e0200 */
[----:B---3--:R-:W-:Y:S02]  /*db80*/  MOV R3, R20 ;  /* 0x0000001400037202 */ /* 0x008fe40000000f00 */
[----:B------:R-:W3:Y:S01]  /*db90*/  S2R R20, SR_TID.X ;  /* 0x0000000000147919 */ /* 0x000ee20000002100 */
[----:B------:R-:W-:-:S04]  /*dba0*/  IMAD.WIDE.U32 R2, R24, UR4, R2 ;  /* 0x0000000418027c25 */ /* 0x000fc8000f8e0002 */
[----:B------:R-:W-:Y:S01]  /*dbb0*/  IMAD R3, R24, UR5, R3 ;  /* 0x0000000518037c24 */ /* 0x000fe2000f8e0203 */
[----:B------:R-:W-:Y:S01]  /*dbc0*/  ULDC.64 UR4, c[0x0][0x2d0] ;  /* 0x0000b40000047ab9 */ /* 0x000fe20000000a00 */
[----:B------:R-:W-:Y:S01]  /*dbd0*/  IMAD.WIDE.U32 R2, R29, UR6, R2 ;  /* 0x000000061d027c25 */ /* 0x000fe2000f8e0002 */
[----:B------:R-:W-:-:S03]  /*dbe0*/  ULDC.64 UR6, c[0x0][0x2c8] ;  /* 0x0000b20000067ab9 */ /* 0x000fc60000000a00 */
[----:B------:R-:W-:Y:S02]  /*dbf0*/  IMAD.IADD R3, R3, 0x1, R0 ;  /* 0x0000000103037824 */ /* 0x000fe400078e0200 */
[----:B--2---:R-:W-:-:S05]  /*dc00*/  IMAD.SHL.U32 R21, R21, 0x10, RZ ;  /* 0x0000001015157824 */ /* 0x004fca00078e00ff */
[----:B------:R-:W-:Y:S02]  /*dc10*/  LOP3.LUT R21, R21, 0x70, RZ, 0xc0, !PT ;  /* 0x0000007015157812 */ /* 0x000fe400078ec0ff */
[----:B---3--:R-:W-:-:S04]  /*dc20*/  LOP3.LUT R20, R20, 0x7f, RZ, 0xc0, !PT ;  /* 0x0000007f14147812 */ /* 0x008fc800078ec0ff */
[----:B------:R-:W-:-:S04]  /*dc30*/  SHF.R.U32.HI R20, RZ, 0x3, R20 ;  /* 0x00000003ff147819 */ /* 0x000fc80000011614 */
[----:B------:R-:W-:Y:S02]  /*dc40*/  LOP3.LUT R20, R20, R21, RZ, 0xfc, !PT ;  /* 0x0000001514147212 */ /* 0x000fe400078efcff */
[----:B------:R2:W5:Y:S03]  /*dc50*/  LDL R21, [R1+0x28] ;  /* 0x0000280001157983 */ /* 0x0005660000100800 */
[----:B------:R-:W-:-:S04]  /*dc60*/  IMAD R6, R17, 0xc0, R20 ;  /* 0x000000c011067824 */ /* 0x000fc800078e0214 */
[----:B-1----:R-:W-:-:S04]  /*dc70*/  @P6 IMAD.HI.U32 R0, R6, R5, RZ ;  /* 0x0000000506006227 */ /* 0x002fc800078e00ff */
[----:B------:R-:W-:Y:S01]  /*dc80*/  IMAD.MOV.U32 R5, RZ, RZ, R6 ;  /* 0x000000ffff057224 */ /* 0x000fe200078e0006 */
[----:B----4-:R-:W-:-:S04]  /*dc90*/  @P6 SHF.R.U32.HI R5, RZ, R4, R0 ;  /* 0x00000004ff056219 */ /* 0x010fc80000011600 */
[----:B------:R-:W-:-:S05]  /*dca0*/  SHF.R.S32.HI R0, RZ, 0x1f, R5 ;  /* 0x0000001fff007819 */ /* 0x000fca0000011405 */
[----:B------:R-:W-:-:S04]  /*dcb0*/  IMAD R0, R0, UR4, RZ ;  /* 0x0000000400007c24 */ /* 0x000fc8000f8e02ff */
[C---:B------:R-:W-:Y:S02]  /*dcc0*/  IMAD R7, R5.reuse, UR5, R0 ;  /* 0x0000000505077c24 */ /* 0x040fe4000f8e0200 */
[----:B------:R-:W-:Y:S02]  /*dcd0*/  IMAD.MOV R0, RZ, RZ, -R5 ;  /* 0x000000ffff007224 */ /* 0x000fe400078e0a05 */
[----:B------:R-:W-:-:S04]  /*dce0*/  IMAD.WIDE.U32 R4, R5, UR4, R2 ;  /* 0x0000000405047c25 */ /* 0x000fc8000f8e0002 */
[----:B0-----:R-:W-:Y:S02]  /*dcf0*/  IMAD R0, R9, R0, R6 ;  /* 0x0000000009007224 */ /* 0x001fe400078e0206 */
        /* <DEDUP_REMOVED lines=117> */
[----:B0-----:R-:W-:-:S04]  /*e450*/  @!P1 LEA R4, P3, R28, R4, 0x1 ;  /* 0x000000041c049211 */ /* 0x001fc800078608ff */
[----:B------:R-:W-:Y:S01]  /*e460*/  @!P1 IADD3.X R0, RZ, R0, RZ, P3, !PT ;  /* 0x00000000ff009210 */ /* 0x000fe20001ffe4ff */
[----:B-1----:R-:W-:-:S04]  /*e470*/  @!P1 IMAD.MOV.U32 R6, RZ, RZ, R4 ;  /* 0x000000ffff069224 */ /* 0x002fc800078e0004 */
        /* <DEDUP_REMOVED lines=20> */
.L_x_2556:
        /* <DEDUP_REMOVED lines=10> */
.L_x_2456:
        /* <DEDUP_REMOVED lines=22> */
.L_x_2557:
[----:B------:R-:W-:Y:S05]  /*e7c0*/  BSYNC B0 ;  /* 0x0000000000007941 */ /* 0x000fea0003800000 */
.L_x_2457:
[----:B------:R-:W-:Y:S04]  /*e7d0*/  BSSY B0, `(.L_x_2459) ;  /* 0x00000ff000007945 */ /* 0x000fe80003800000 */
[----:B------:R-:W-:Y:S05]  /*e7e0*/  @!P1 BRA `(.L_x_2460) ;  /* 0x0000000c00f49947 */ /* 0x000fea0003800000 */
[----:B------:R-:W-:Y:S01]  /*e7f0*/  ULDC UR4, c[0x0][0x2f4] ;  /* 0x0000bd0000047ab9 */ /* 0x000fe20000000800 */
[----:B------:R-:W-:Y:S01]  /*e800*/  IMAD.MOV.U32 R17, RZ, RZ, R27 ;  /* 0x000000ffff117224 */ /* 0x000fe200078e001b */
[----:B------:R-:W-:Y:S01]  /*e810*/  ISETP.GE.AND P1, PT, R28, UR4, PT ;  /* 0x000000041c007c0c */ /* 0x000fe2000bf26270 */
[----:B------:R-:W-:Y:S02]  /*e820*/  IMAD.MOV.U32 R6, RZ, RZ, R25 ;  /* 0x000000ffff067224 */ /* 0x000fe400078e0019 */
[----:B------:R-:W-:-:S10]  /*e830*/  IMAD.MOV.U32 R29, RZ, RZ, R26 ;  /* 0x000000ffff1d7224 */ /* 0x000fd400078e001a */
.L_x_2473:
[----:B------:R-:W2:Y:S01]  /*e840*/  LDL R9, [R1+0x14] ;  /* 0x0000140001097983 */ /* 0x000ea20000100800 */
[----:B0-----:R-:W0:Y:S03]  /*e850*/  LDC R3, c[0x0][0x430] ;  /* 0x00010c00ff037b82 */ /* 0x001e260000000800 */
[----:B------:R-:W3:Y:S04]  /*e860*/  LDL R8, [R1+0x18] ;  /* 0x0000180001087983 */ /* 0x000ee80000100800 */
[----:B------:R-:W4:Y:S01]  /*e870*/  LDL R5, [R1] ;  /* 0x0000000001057983 */ /* 0x000f220000100800 */
        /* <DEDUP_REMOVED lines=14> */
[----:B-1----:R-:W-:-:S05]  /*e960*/  @P0 SHF.R.U32.HI R2, RZ, R0, R4 ;  /* 0x00000000ff020219 */ /* 0x002fca0000011604 */
        /* <DEDUP_REMOVED lines=23> */
.L_x_2461:
[----:B------:R-:W-:Y:S01]  /*eae0*/  IMAD R5, R25, 0x8, R22 ;  /* 0x0000000819057824 */ /* 0x000fe200078e0216 */
[----:B------:R-:W-:Y:S01]  /*eaf0*/  SHF.L.U32 R2, R27, 0x1f, RZ ;  /* 0x0000001f1b027819 */ /* 0x000fe200000006ff */
[----:B------:R-:W-:Y:S03]  /*eb00*/  BSSY B1, `(.L_x_2462) ;  /* 0x0000003000017945 */ /* 0x000fe60003800000 */
[----:B------:R-:W0:Y:S02]  /*eb10*/  SYNCS.PHASECHK.TRANS64.TRYWAIT P0, [R5+URZ+0x16840], R2 ;  /* 0x01684002050075a7 */ /* 0x000e24000800017f */
[----:B0-----:R-:W-:Y:S05]  /*eb20*/  @!P0 BRA `(.L_x_2463) ;  /* 0x00000044008c8947 */ /* 0x001fea0003800000 */
.L_x_2558:
[----:B------:R-:W-:Y:S05]  /*eb30*/  BSYNC B1 ;  /* 0x0000000000017941 */ /* 0x000fea0003800000 */
.L_x_2462:
[----:B------:R-:W2:Y:S01]  /*eb40*/  LDL R3, [R1+0x4] ;  /* 0x0000040001037983 */ /* 0x000ea20000100800 */
[----:B------:R-:W-:Y:S01]  /*eb50*/  SHF.R.S32.HI R20, RZ, 0x1f, R0 ;  /* 0x0000001fff147819 */ /* 0x000fe20000011400 */
[----:B------:R-:W-:Y:S01]  /*eb60*/  ULDC.64 UR4, c[0x0][0x300] ;  /* 0x0000c00000047ab9 */ /* 0x000fe20000000a00 */
[----:B------:R-:W-:Y:S01]  /*eb70*/  ULDC.64 UR6, c[0x0][0x2e8] ;  /* 0x0000ba0000067ab9 */ /* 0x000fe20000000a00 */
[----:B------:R-:W1:Y:S02]  /*eb80*/  S2R R8, SR_TID.X ;  /* 0x0000000000087919 */ /* 0x000e640000002100 */
[----:B------:R-:W-:-:S04]  /*eb90*/  IMAD R7, R20, UR4, RZ ;  /* 0x0000000414077c24 */ /* 0x000fc8000f8e02ff */
[----:B------:R-:W-:Y:S02]  /*eba0*/  IMAD R7, R0, UR5, R7 ;  /* 0x0000000500077c24 */ /* 0x000fe4000f8e0207 */
[C---:B-1----:R-:W-:Y:S01]  /*ebb0*/  IMAD.SHL.U32 R9, R8.reuse, 0x8, RZ ;  /* 0x0000000808097824 */ /* 0x042fe200078e00ff */
[----:B------:R-:W-:-:S04]  /*ebc0*/  SHF.L.U32 R11, R8, 0x3, RZ ;  /* 0x00000003080b7819 */ /* 0x000fc800000006ff */
        /* <DEDUP_REMOVED lines=59> */
.L_x_2576:
        /* <DEDUP_REMOVED lines=8> */
.L_x_2465:
        /* <DEDUP_REMOVED lines=11> */
.L_x_2466:
[----:B------:R1:W-:Y:S01]  /*f0b0*/  SYNCS.ARRIVE.TRANS64.A1T0 RZ, [R5+URZ+0x16830], RZ ;  /* 0x016830ff05ff79a7 */ /* 0x0003e2000810003f */
[----:B------:R-:W-:Y:S05]  /*f0c0*/  @!P3 BRA `(.L_x_2467) ;  /* 0x000000000004b947 */ /* 0x000fea0003800000 */
[----:B------:R-:W-:Y:S01]  /*f0d0*/  BPT.TRAP 0x1 ;  /* 0x000000040000795c */ /* 0x000fe20000300000 */
.L_x_2467:
[----:B------:R-:W-:Y:S01]  /*f0e0*/  SHF.L.U32 R2, R17, 0x1f, RZ ;  /* 0x0000001f11027819 */ /* 0x000fe200000006ff */
[----:B-1----:R-:W-:Y:S01]  /*f0f0*/  IMAD R5, R6, 0x8, R22 ;  /* 0x0000000806057824 */ /* 0x002fe200078e0216 */
[----:B------:R-:W-:Y:S03]  /*f100*/  BSSY B1, `(.L_x_2468) ;  /* 0x0000003000017945 */ /* 0x000fe60003800000 */
[----:B------:R-:W1:Y:S02]  /*f110*/  SYNCS.PHASECHK.TRANS64.TRYWAIT P0, [R5+URZ+0x16860], R2 ;  /* 0x01686002050075a7 */ /* 0x000e64000800017f */
[----:B-1----:R-:W-:Y:S05]  /*f120*/  @!P0 BRA `(.L_x_2469) ;  /* 0x0000004800508947 */ /* 0x002fea0003800000 */
.L_x_2577:
[----:B------:R-:W-:Y:S05]  /*f130*/  BSYNC B1 ;  /* 0x0000000000017941 */ /* 0x000fea0003800000 */
.L_x_2468:
        /* <DEDUP_REMOVED lines=60> */
.L_x_2595:
        /* <DEDUP_REMOVED lines=14> */
[----:B------:R-:W-:-:S03]  /*f5e0*/  NOP ;  /* 0x0000000000007918 */ /* 0x000fc60000000000 */
[----:B------:R-:W-:-:S03]  /*f5f0*/  IADD3 R3, R3, R6, RZ ;  /* 0x0000000603037210 */ /* 0x000fc60007ffe0ff */
        /* <DEDUP_REMOVED lines=9> */
.L_x_2471:
        /* <DEDUP_REMOVED lines=11> */
.L_x_2472:
[----:B------:R-:W2:Y:S01]  /*f740*/  LDL R0, [R1+0x10] ;  /* 0x0000100001007983 */ /* 0x000ea20000100800 */
[----:B------:R1:W-:Y:S01]  /*f750*/  SYNCS.ARRIVE.TRANS64.A1T0 RZ, [R5+URZ+0x16850], RZ ;  /* 0x016850ff05ff79a7 */ /* 0x0003e2000810003f */
[C---:B------:R-:W-:Y:S02]  /*f760*/  VIADD R7, R26.reuse, 0xffffffff ;  /* 0xffffffff1a077836 */ /* 0x040fe40000000000 */
[----:B------:R-:W-:Y:S02]  /*f770*/  IMAD.MOV.U32 R17, RZ, RZ, R27 ;  /* 0x000000ffff117224 */ /* 0x000fe400078e001b */
[----:B------:R-:W-:Y:S02]  /*f780*/  IMAD.MOV.U32 R6, RZ, RZ, R25 ;  /* 0x000000ffff067224 */ /* 0x000fe400078e0019 */
[----:B------:R-:W-:Y:S01]  /*f790*/  IMAD.MOV.U32 R29, RZ, RZ, R26 ;  /* 0x000000ffff1d7224 */ /* 0x000fe200078e001a */
[----:B--2---:R-:W-:-:S13]  /*f7a0*/  ISETP.GT.AND P0, PT, R26, R0, PT ;  /* 0x000000001a00720c */ /* 0x004fda0003f04270 */
[----:B-1----:R-:W-:Y:S05]  /*f7b0*/  @P0 BRA `(.L_x_2473) ;  /* 0xfffffff000200947 */ /* 0x002fea000383ffff */
.L_x_2460:
[----:B------:R-:W-:Y:S05]  /*f7c0*/  BSYNC B0 ;  /* 0x0000000000007941 */ /* 0x000fea0003800000 */
.L_x_2459:
        /* <DEDUP_REMOVED lines=17> */
.L_x_2475:
[----:B------:R-:W-:Y:S05]  /*f8e0*/  BSYNC B0 ;  /* 0x0000000000007941 */ /* 0x000fea0003800000 */
.L_x_2474:
[----:B------:R-:W-:-:S05]  /*f8f0*/  IMAD.U32 R0, RZ, RZ, UR37 ;  /* 0x00000025ff007e24 */ /* 0x000fca000f8e00ff */
[----:B------:R-:W-:-:S13]  /*f900*/  ISETP.NE.AND P0, PT, R0, 0x3, PT ;  /* 0x000000030000780c */ /* 0x000fda0003f05270 */
[----:B------:R-:W-:Y:S05]  /*f910*/  @!P0 BRA `(.L_x_2476) ;  /* 0x0000000000048947 */ /* 0x000fea0003800000 */
[----:B------:R-:W-:Y:S01]  /*f920*/  BPT.TRAP 0x1 ;  /* 0x000000040000795c */ /* 0x000fe20000300000 */
.L_x_2476:
[----:B------:R-:W2:Y:S01]  /*f930*/  LDL.LU R2, [R1+0xc] ;  /* 0x00000c0001027983 */ /* 0x000ea20000300800 */
[----:B------:R-:W-:Y:S01]  /*f940*/  IMAD R0, R25, 0x8, R22 ;  /* 0x0000000819007824 */ /* 0x000fe200078e0216 */
[----:B0-----:R-:W-:Y:S01]  /*f950*/  SHF.L.U32 R3, R27, 0x1f, RZ ;  /* 0x0000001f1b037819 */ /* 0x001fe200000006ff */
[----:B------:R-:W-:Y:S03]  /*f960*/  BSSY B0, `(.L_x_2477) ;  /* 0x0000004000007945 */ /* 0x000fe60003800000 */
[----:B------:R-:W0:Y:S01]  /*f970*/  SYNCS.PHASECHK.TRANS64.TRYWAIT P0, [R0+URZ+0x16860], R3 ;  /* 0x01686003000075a7 */ /* 0x000e22000800017f */
[----:B--2---:R-:W-:Y:S01]  /*f980*/  IMAD R6, R26, -0x80, R2 ;  /* 0xffffff801a067824 */ /* 0x004fe200078e0202 */
[----:B0-----:R-:W-:Y:S06]  /*f990*/  @!P0 BRA `(.L_x_2478) ;  /* 0x0000004800908947 */ /* 0x001fec0003800000 */
.L_x_2596:
[----:B------:R-:W-:Y:S05]  /*f9a0*/  BSYNC B0 ;  /* 0x0000000000007941 */ /* 0x000fea0003800000 */
.L_x_2477:
        /* <DEDUP_REMOVED lines=60> */
.L_x_2614:
        /* <DEDUP_REMOVED lines=9> */
.L_x_2480:
        /* <DEDUP_REMOVED lines=11> */
.L_x_2481:
[----:B------:R-:W-:Y:S01]  /*feb0*/  VIADD R25, R25, 0x1 ;  /* 0x0000000119197836 */ /* 0x000fe20000000000 */
[----:B------:R0:W-:Y:S04]  /*fec0*/  SYNCS.ARRIVE.TRANS64.A1T0 RZ, [R0+URZ+0x16850], RZ ;  /* 0x016850ff00ff79a7 */ /* 0x0001e8000810003f */
[----:B------:R-:W-:-:S04]  /*fed0*/  ISETP.NE.AND P0, PT, R25, 0x2, PT ;  /* 0x000000021900780c */ /* 0x000fc80003f05270 */
[----:B0-----:R-:W-:Y:S02]  /*fee0*/  SEL R0, RZ, 0x1, P0 ;  /* 0x00000001ff007807 */ /* 0x001fe40000000000 */
[----:B------:R-:W-:Y:S02]  /*fef0*/  SEL R25, R25, RZ, P0 ;  /* 0x000000ff19197207 */ /* 0x000fe40000000000 */
[----:B------:R-:W-:-:S07]  /*ff00*/  LOP3.LUT R27, R27, R0, RZ, 0x3c, !PT ;  /* 0x000000001b1b7212 */ /* 0x000fce00078e3cff */
.L_x_2440:
[----:B------:R-:W-:Y:S05]  /*ff10*/  BSYNC B7 ;  /* 0x0000000000077941 */ /* 0x000fea0003800000 */
.L_x_2438:
        /* <DEDUP_REMOVED lines=12> */
.L_x_2482:
        /* <DEDUP_REMOVED lines=43> */
.L_x_2624:
[----:B------:R-:W-:Y:S02]  /*10290*/  ULDC UR4, c[0x0][0xc38] ;  /* 0x00030e0000047ab9 */ /* 0x000fe40000000800 */
[----:B------:R-:W-:-:S04]  /*102a0*/  IMAD.U32 R4, RZ, RZ, UR4 ;  /* 0x00000004ff047e24 */ /* 0x000fc8000f8e00ff */
[----:B-1----:R-:W-:-:S04]  /*102b0*/  IMAD R3, R14, R4, RZ ;  /* 0x000000040e037224 */ /* 0x002fc800078e02ff */
[----:B------:R-:W-:-:S05]  /*102c0*/  IMAD.IADD R6, R6, 0x1, R3 ;  /* 0x0000000106067824 */ /* 0x000fca00078e0203 */
[----:B------:R-:W-:-:S13]  /*102d0*/  ISETP.GT.AND P6, PT, R6, R0, PT ;  /* 0x000000000600720c */ /* 0x000fda0003fc4270 */
[----:B------:R-:W-:Y:S05]  /*102e0*/  @P6 BRA `(.L_x_2485) ;  /* 0x0000000000a46947 */ /* 0x000fea0003800000 */
.L_x_2488:
        /* <DEDUP_REMOVED lines=35> */
.L_x_2632:
[----:B------:R-:W-:Y:S02]  /*10520*/  ULDC UR4, c[0x0][0xc38] ;  /* 0x00030e0000047ab9 */ /* 0x000fe40000000800 */
[----:B------:R-:W-:-:S04]  /*10530*/  IMAD.U32 R4, RZ, RZ, UR4 ;  /* 0x00000004ff047e24 */ /* 0x000fc8000f8e00ff */
[----:B-1----:R-:W-:-:S04]  /*10540*/  IMAD R3, R14, R4, RZ ;  /* 0x000000040e037224 */ /* 0x002fc800078e02ff */
[----:B------:R-:W-:-:S05]  /*10550*/  IMAD.IADD R6, R3, 0x1, R6 ;  /* 0x0000000103067824 */ /* 0x000fca00078e0206 */
[----:B------:R-:W-:-:S13]  /*10560*/  ISETP.GT.AND P6, PT, R6, R0, PT ;  /* 0x000000000600720c */ /* 0x000fda0003fc4270 */
[----:B------:R-:W-:Y:S05]  /*10570*/  @!P6 BRA `(.L_x_2488) ;  /* 0xfffffffc005ce947 */ /* 0x000fea000383ffff */
.L_x_2485:
        /* <DEDUP_REMOVED lines=10> */
.L_x_2637:
[----:B------:R-:W-:-:S13]  /*10620*/  ISETP.NE.AND P0, PT, R3, RZ, PT ;  /* 0x000000ff0300720c */ /* 0x000fda0003f05270 */
[----:B------:R-:W-:Y:S05]  /*10630*/  @!P0 BRA `(.L_x_2490) ;  /* 0x0000000000108947 */ /* 0x000fea0003800000 */
[----:B------:R-:W-:Y:S01]  /*10640*/  UMOV UR4, 0xffffffff ;  /* 0xffffffff00047882 */ /* 0x000fe20000000000 */
[----:B------:R-:W-:Y:S02]  /*10650*/  VIADD R12, R7, 0xffffffff ;  /* 0xffffffff070c7836 */ /* 0x000fe40000000000 */
[----:B------:R-:W-:Y:S05]  /*10660*/  BRA.DIV UR4, `(.L_x_2491) ;  /* 0x0000005204007947 */ /* 0x000fea000b800000 */
[----:B------:R4:W0:Y:S02]  /*10670*/  SHFL.IDX PT, R16, R2, R12, 0x1f ;  /* 0x00001f0c02107589 */ /* 0x00082400000e0000 */
.L_x_2490:
[----:B---3--:R-:W-:Y:S01]  /*10680*/  ISETP.NE.AND P0, PT, R5, 0x1, PT ;  /* 0x000000010500780c */ /* 0x008fe20003f05270 */
[----:B0-----:R-:W-:-:S04]  /*10690*/  IMAD R16, R16, R4, R6 ;  /* 0x0000000410107224 */ /* 0x001fc800078e0206 */
[----:B------:R-:W-:-:S08]  /*106a0*/  IMAD.IADD R0, R0, 0x1, -R16 ;  /* 0x0000000100007824 */ /* 0x000fd000078e0a10 */
[----:B------:R-:W-:Y:S05]  /*106b0*/  @!P0 BRA `(.L_x_2492) ;  /* 0x0000000000dc8947 */ /* 0x000fea0003800000 */
[----:B--2---:R-:W-:Y:S02]  /*106c0*/  IABS R4, R17 ;  /* 0x0000001100047213 */ /* 0x004fe40000000000 */
[----:B------:R-:W-:Y:S02]  /*106d0*/  IABS R6, R5 ;  /* 0x0000000500067213 */ /* 0x000fe40000000000 */
[----:B-1----:R-:W0:Y:S01]  /*106e0*/  I2F.RP R7, R4 ;  /* 0x0000000400077306 */ /* 0x002e220000209400 */
[----:B----4-:R-:W-:-:S07]  /*106f0*/  MOV R2, RZ ;  /* 0x000000ff00027202 */ /* 0x010fce0000000f00 */
        /* <DEDUP_REMOVED lines=51> */
.L_x_2492:
        /* <DEDUP_REMOVED lines=28> */
[----:B------:R-:W-:Y:S01]  /*10bf0*/  IMAD R7, R6, R9, RZ ;  /* 0x0000000906077224 */ /* 0x000fe200078e02ff */
[----:B------:R-:W-:-:S03]  /*10c00*/  IADD3 R9, -R9, RZ, RZ ;  /* 0x000000ff09097210 */ /* 0x000fc60007ffe1ff */
        /* <DEDUP_REMOVED lines=30> */
.L_x_2493:
[----:B------:R-:W-:-:S05]  /*10df0*/  LOP3.LUT R0, RZ, R3, RZ, 0x33, !PT ;  /* 0x00000003ff007212 */ /* 0x000fca00078e33ff */
[----:B------:R-:W-:Y:S01]  /*10e00*/  IMAD.IADD R17, R17, 0x1, R0 ;  /* 0x0000000111117824 */ /* 0x000fe200078e0200 */
[----:B------:R-:W-:Y:S06]  /*10e10*/  BRA `(.L_x_2494) ;  /* 0x00000000001c7947 */ /* 0x000fec0003800000 */
.L_x_2486:
[----:B------:R-:W-:Y:S01]  /*10e20*/  UMOV UR4, URZ ;  /* 0x0000003f00047c82 */ /* 0x000fe20008000000 */
[----:B------:R-:W-:Y:S01]  /*10e30*/  UMOV UR5, URZ ;  /* 0x0000003f00057c82 */ /* 0x000fe20008000000 */
[----:B------:R-:W-:Y:S01]  /*10e40*/  ULDC UR6, c[0x0][0xc3c] ;  /* 0x00030f0000067ab9 */ /* 0x000fe20000000800 */
[----:B------:R-:W-:Y:S02]  /*10e50*/  IMAD.MOV.U32 R16, RZ, RZ, R0 ;  /* 0x000000ffff107224 */ /* 0x000fe400078e0000 */
[----:B------:R-:W-:Y:S02]  /*10e60*/  IMAD.U32 R17, RZ, RZ, UR4 ;  /* 0x00000004ff117e24 */ /* 0x000fe4000f8e00ff */
[----:B------:R-:W-:Y:S02]  /*10e70*/  IMAD.U32 R18, RZ, RZ, UR5 ;  /* 0x00000005ff127e24 */ /* 0x000fe4000f8e00ff */
[----:B------:R-:W-:-:S07]  /*10e80*/  IMAD.U32 R19, RZ, RZ, UR6 ;  /* 0x00000006ff137e24 */ /* 0x000fce000f8e00ff */
.L_x_2494:
        /* <DEDUP_REMOVED lines=10> */
.L_x_2483:
[----:B------:R-:W-:Y:S02]  /*10f30*/  ULDC UR4, c[0x0][0xc3c] ;  /* 0x00030f0000047ab9 */ /* 0x000fe40000000800 */
[----:B-1----:R-:W-:-:S13]  /*10f40*/  ISETP.GE.AND P0, PT, R19, UR4, PT ;  /* 0x0000000413007c0c */ /* 0x002fda000bf06270 */
[----:B------:R-:W-:Y:S05]  /*10f50*/  @!P0 BRA `(.L_x_2495) ;  /* 0xffffffac00808947 */ /* 0x000fea000383ffff */
[----:B------:R-:W-:Y:S05]  /*10f60*/  BSYNC B8 ;  /* 0x0000000000087941 */ /* 0x000fea0003800000 */
.L_x_2432:
[----:B--2---:R-:W2:Y:S01]  /*10f70*/  LDL.LU R0, [R1+0x38] ;  /* 0x0000380001007983 */ /* 0x004ea20000300800 */
[----:B------:R-:W-:Y:S01]  /*10f80*/  BSSY B0, `(.L_x_2496) ;  /* 0x000000b000007945 */ /* 0x000fe20003800000 */
[----:B------:R-:W1:Y:S01]  /*10f90*/  S2R R5, SR_CgaCtaId ;  /* 0x0000000000057919 */ /* 0x000e620000008800 */
[----:B--2---:R-:W-:-:S05]  /*10fa0*/  VIADD R0, R0, 0x1 ;  /* 0x0000000100007836 */ /* 0x004fca0000000000 */
[----:B0-----:R-:W-:-:S04]  /*10fb0*/  LEA.HI R2, R0, R0, RZ, 0x1 ;  /* 0x0000000000027211 */ /* 0x001fc800078f08ff */
[----:B------:R-:W-:Y:S02]  /*10fc0*/  LOP3.LUT R3, R2, 0xfffffffe, RZ, 0xc0, !PT ;  /* 0xfffffffe02037812 */ /* 0x000fe400078ec0ff */
[----:B------:R-:W-:-:S03]  /*10fd0*/  MOV R2, 0x400 ;  /* 0x0000040000027802 */ /* 0x000fc60000000f00 */
[----:B------:R-:W-:Y:S01]  /*10fe0*/  IMAD.IADD R0, R0, 0x1, -R3 ;  /* 0x0000000100007824 */ /* 0x000fe200078e0a03 */
[----:B-1----:R-:W-:-:S04]  /*10ff0*/  LEA R5, R5, R2, 0x18 ;  /* 0x0000000205057211 */ /* 0x002fc800078ec0ff */
[----:B------:R-:W-:-:S04]  /*11000*/  SHF.L.U32 R0, R0, 0x1f, RZ ;  /* 0x0000001f00007819 */ /* 0x000fc800000006ff */
[----:B------:R-:W0:Y:S02]  /*11010*/  SYNCS.PHASECHK.TRANS64.TRYWAIT P0, [R5+URZ+0x16820], R0 ;  /* 0x01682000050075a7 */ /* 0x000e24000800017f */
[----:B0-----:R-:W-:Y:S05]  /*11020*/  @!P0 BRA `(.L_x_2497) ;  /* 0x0000004400b88947 */ /* 0x001fea0003800000 */
.L_x_2640:
[----:B------:R-:W-:Y:S05]  /*11030*/  BSYNC B0 ;  /* 0x0000000000007941 */ /* 0x000fea0003800000 */
.L_x_2496:
[----:B------:R-:W-:-:S03]  /*11040*/  UMOV UR4, 0xffffffff ;  /* 0xffffffff00047882 */ /* 0x000fc60000000000 */
[----:B------:R-:W-:Y:S05]  /*11050*/  BRA.DIV UR4, `(.L_x_2498) ;  /* 0x0000004604c07947 */ /* 0x000fea000b800000 */
[----:B0-----:R-:W0:Y:S02]  /*11060*/  S2R R0, SR_TID.X ;  /* 0x0000000000007919 */ /* 0x001e240000002100 */
[----:B0-----:R-:W-:-:S04]  /*11070*/  SHF.R.U32.HI R0, RZ, 0x5, R0 ;  /* 0x00000005ff007819 */ /* 0x001fc80000011600 */
[----:B------:R-:W-:-:S05]  /*11080*/  LOP3.LUT R0, R0, 0x3, RZ, 0xc0, !PT ;  /* 0x0000000300007812 */ /* 0x000fca00078ec0ff */
[----:B------:R0:W1:Y:S02]  /*11090*/  SHFL.IDX PT, R14, R0, RZ, 0x1f ;  /* 0x00001fff000e7589 */ /* 0x00006400000e0000 */
.L_x_2643:
[----:B-1----:R-:W-:Y:S01]  /*110a0*/  ISETP.NE.AND P0, PT, R14, RZ, PT ;  /* 0x000000ff0e00720c */ /* 0x002fe20003f05270 */
[----:B------:R-:W-:-:S12]  /*110b0*/  BSSY B0, `(.L_x_2499) ;  /* 0x0000024000007945 */ /* 0x000fd80003800000 */
[----:B------:R-:W-:Y:S05]  /*110c0*/  @P0 BRA `(.L_x_2500) ;  /* 0x0000000000880947 */ /* 0x000fea0003800000 */
[----:B------:R-:W-:-:S03]  /*110d0*/  UMOV UR4, 0xffffffff ;  /* 0xffffffff00047882 */ /* 0x000fc60000000000 */
[----:B------:R-:W-:Y:S05]  /*110e0*/  BRA.DIV UR4, `(.L_x_2501) ;  /* 0x0000004604d07947 */ /* 0x000fea000b800000 */
[----:B------:R-:W-:-:S13]  /*110f0*/  ELECT P6, URZ, PT ;  /* 0x00000000003f782f */ /* 0x000fda00038c0000 */
.L_x_2646:
[----:B------:R-:W-:Y:S05]  /*11100*/  @!P6 BRA `(.L_x_2500) ;  /* 0x000000000078e947 */ /* 0x000fea0003800000 */
[----:B------:R-:W-:-:S06]  /*11110*/  ULOP3.LUT UR4, UR36, 0x2, URZ, 0xfc, !UPT ;  /* 0x0000000224047892 */ /* 0x000fcc000f8efc3f */
[----:B0-----:R-:W-:-:S05]  /*11120*/  IMAD.U32 R0, RZ, RZ, UR4 ;  /* 0x00000004ff007e24 */ /* 0x001fca000f8e00ff */
[----:B------:R-:W-:-:S13]  /*11130*/  ISETP.NE.AND P0, PT, R0, 0x3, PT ;  /* 0x000000030000780c */ /* 0x000fda0003f05270 */
[----:B------:R-:W-:Y:S05]  /*11140*/  @!P0 BRA `(.L_x_2502) ;  /* 0x0000000000048947 */ /* 0x000fea0003800000 */
[----:B------:R-:W-:Y:S01]  /*11150*/  BPT.TRAP 0x1 ;  /* 0x000000040000795c */ /* 0x000fe20000300000 */
.L_x_2502:
[----:B------:R-:W-:Y:S01]  /*11160*/  IMAD R3, R25, 0x8, R5 ;  /* 0x0000000819037824 */ /* 0x000fe200078e0205 */
[----:B------:R-:W-:Y:S01]  /*11170*/  SHF.L.U32 R2, R27, 0x1f, RZ ;  /* 0x0000001f1b027819 */ /* 0x000fe200000006ff */
[----:B------:R-:W-:-:S03]  /*11180*/  VIADD R25, R25, 0x1 ;  /* 0x0000000119197836 */ /* 0x000fc60000000000 */
[----:B------:R-:W0:Y:S02]  /*11190*/  SYNCS.PHASECHK.TRANS64.TRYWAIT P1, [R3+URZ+0x16840], R2 ;  /* 0x01684002030075a7 */ /* 0x000e24000802017f */
[----:B------:R-:W-:-:S04]  /*111a0*/  ISETP.NE.AND P2, PT, R25, 0x2, PT ;  /* 0x000000021900780c */ /* 0x000fc80003f45270 */
[----:B------:R-:W-:Y:S01]  /*111b0*/  SEL R0, RZ, 0x1, P2 ;  /* 0x00000001ff007807 */ /* 0x000fe20001000000 */
[----:B0-----:R-:W-:Y:S08]  /*111c0*/  @!P1 BRA `(.L_x_2503) ;  /* 0x0000004400b89947 */ /* 0x001ff00003800000 */
.L_x_2647:
[----:B------:R-:W-:Y:S02]  /*111d0*/  SEL R25, R25, RZ, P2 ;  /* 0x000000ff19197207 */ /* 0x000fe40001000000 */
[----:B------:R-:W-:Y:S01]  /*111e0*/  LOP3.LUT R0, R27, R0, RZ, 0x3c, !PT ;  /* 0x000000001b007212 */ /* 0x000fe200078e3cff */
[----:B------:R-:W-:Y:S06]  /*111f0*/  @!P0 BRA `(.L_x_2504) ;  /* 0x0000000000048947 */ /* 0x000fec0003800000 */
[----:B------:R-:W-:Y:S01]  /*11200*/  BPT.TRAP 0x1 ;  /* 0x000000040000795c */ /* 0x000fe20000300000 */
.L_x_2504:
[----:B------:R-:W-:Y:S01]  /*11210*/  IMAD R25, R25, 0x8, R5 ;  /* 0x0000000819197824 */ /* 0x000fe200078e0205 */
[----:B------:R-:W-:-:S04]  /*11220*/  SHF.L.U32 R0, R0, 0x1f, RZ ;  /* 0x0000001f00007819 */ /* 0x000fc800000006ff */
[----:B------:R-:W1:Y:S02]  /*11230*/  SYNCS.PHASECHK.TRANS64.TRYWAIT P1, [R25+URZ+0x16840], R0 ;  /* 0x01684000190075a7 */ /* 0x000e64000802017f */
[----:B-1----:R-:W-:Y:S05]  /*11240*/  @!P1 BRA `(.L_x_2505) ;  /* 0x0000004400ac9947 */ /* 0x002fea0003800000 */
.L_x_2648:
[----:B------:R-:W-:Y:S05]  /*11250*/  @!P0 BRA `(.L_x_2506) ;  /* 0x0000000000048947 */ /* 0x000fea0003800000 */
[----:B------:R-:W-:Y:S01]  /*11260*/  BPT.TRAP 0x1 ;  /* 0x000000040000795c */ /* 0x000fe20000300000 */
.L_x_2506:
[----:B------:R-:W2:Y:S02]  /*11270*/  SYNCS.PHASECHK.TRANS64.TRYWAIT P1, [R3+URZ+0x16860], R2 ;  /* 0x01686002030075a7 */ /* 0x000ea4000802017f */
[----:B--2---:R-:W-:Y:S05]  /*11280*/  @!P1 BRA `(.L_x_2507) ;  /* 0x0000004400b09947 */ /* 0x004fea0003800000 */
.L_x_2649:
[----:B------:R-:W-:Y:S05]  /*11290*/  @!P0 BRA `(.L_x_2508) ;  /* 0x0000000000048947 */ /* 0x000fea0003800000 */
[----:B------:R-:W-:Y:S01]  /*112a0*/  BPT.TRAP 0x1 ;  /* 0x000000040000795c */ /* 0x000fe20000300000 */
.L_x_2508:
[----:B---3--:R3:W4:Y:S02]  /*112b0*/  SYNCS.PHASECHK.TRANS64.TRYWAIT P0, [R25+URZ+0x16860], R0 ;  /* 0x01686000190075a7 */ /* 0x008724000800017f */
[----:B----4-:R-:W-:Y:S05]  /*112c0*/  @!P0 NANOSLEEP.SYNCS 0x989680 ;  /* 0x009896800000895d */ /* 0x010fea0003900000 */
[----:B------:R-:W4:Y:S02]  /*112d0*/  @!P0 SYNCS.PHASECHK.TRANS64 P0, [R25+URZ+0x16860], R0 ;  /* 0x01686000190085a7 */ /* 0x000f24000800007f */
[----:B----4-:R-:W-:Y:S05]  /*112e0*/  @!P0 BRA `(.L_x_2508) ;  /* 0xfffffffc00f08947 */ /* 0x010fea000383ffff */
.L_x_2500:
[----:B------:R-:W-:Y:S05]  /*112f0*/  BSYNC B0 ;  /* 0x0000000000007941 */ /* 0x000fea0003800000 */
.L_x_2499:
[----:B------:R-:W-:Y:S05]  /*11300*/  EXIT ;  /* 0x000000000000794d */ /* 0x000fea0003800000 */
.L_x_2377:
[----:B0-----:R-:W-:-:S04]  /*11310*/  IMAD.U32 R3, RZ, RZ, UR45 ;  /* 0x0000002dff037e24 */ /* 0x001fc8000f8e00ff */
[----:B------:R0:W1:Y:S03]  /*11320*/  SYNCS.PHASECHK.TRANS64.TRYWAIT P1, [R3+URZ+0x16800], R0 ;  /* 0x01680000030075a7 */ /* 0x000066000802017f */
[----:B-1----:R-:W-:Y:S05]  /*11330*/  @!P1 NANOSLEEP.SYNCS 0x989680 ;  /* 0x009896800000995d */ /* 0x002fea0003900000 */
[----:B------:R-:W1:Y:S02]  /*11340*/  @!P1 SYNCS.PHASECHK.TRANS64 P1, [R3+URZ+0x16800], R0 ;  /* 0x01680000030095a7 */ /* 0x000e64000802007f */
[----:B-1----:R-:W-:Y:S05]  /*11350*/  @!P1 BRA `(.L_x_2377) ;  /* 0xfffffffc00ec9947 */ /* 0x002fea000383ffff */
[----:B------:R-:W-:Y:S05]  /*11360*/  BRA `(.L_x_2509) ;  /* 0xffffff0400fc7947 */ /* 0x000fea000383ffff */
.L_x_2381:
[----:B-1----:R1:W2:Y:S02]  /*11370*/  SYNCS.PHASECHK.TRANS64.TRYWAIT P1, [R3+URZ+0x16830], R0 ;  /* 0x01683000030075a7 */ /* 0x0022a4000802017f */
[----:B--2---:R-:W-:Y:S05]  /*11380*/  @!P1 NANOSLEEP.SYNCS 0x989680 ;  /* 0x009896800000995d */ /* 0x004fea0003900000 */
[----:B------:R-:W2:Y:S02]  /*11390*/  @!P1 SYNCS.PHASECHK.TRANS64 P1, [R3+URZ+0x16830], R0 ;  /* 0x01683000030095a7 */ /* 0x000ea4000802007f */
[----:B--2---:R-:W-:Y:S05]  /*113a0*/  @!P1 BRA `(.L_x_2381) ;  /* 0xfffffffc00f09947 */ /* 0x004fea000383ffff */
[----:B------:R-:W-:Y:S05]  /*113b0*/  BRA `(.L_x_2380) ;  /* 0xffffff0800187947 */ /* 0x000fea000383ffff */
.L_x_2387:
[----:B-1----:R-:W-:-:S04]  /*113c0*/  IMAD.U32 R7, RZ, RZ, UR6 ;  /* 0x00000006ff077e24 */ /* 0x002fc8000f8e00ff */
[----:B------:R1:W2:Y:S03]  /*113d0*/  SYNCS.PHASECHK.TRANS64.TRYWAIT P1, [R7+URZ+0x16830], R0 ;  /* 0x01683000070075a7 */ /* 0x0002a6000802017f */
[----:B--2---:R-:W-:Y:S05]  /*113e0*/  @!P1 NANOSLEEP.SYNCS 0x989680 ;  /* 0x009896800000995d */ /* 0x004fea0003900000 */
[----:B------:R-:W2:Y:S02]  /*113f0*/  @!P1 SYNCS.PHASECHK.TRANS64 P1, [R7+URZ+0x16830], R0 ;  /* 0x01683000070095a7 */ /* 0x000ea4000802007f */
[----:B--2---:R-:W-:Y:S05]  /*11400*/  @!P1 BRA `(.L_x_2387) ;  /* 0xfffffffc00ec9947 */ /* 0x004fea000383ffff */
[----:B------:R-:W-:Y:S05]  /*11410*/  BRA `(.L_x_2384) ;  /* 0xffffff2800747947 */ /* 0x000fea000383ffff */
.L_x_2391:
[----:B-1----:R-:W-:-:S04]  /*11420*/  IMAD.U32 R2, RZ, RZ, UR6 ;  /* 0x00000006ff027e24 */ /* 0x002fc8000f8e00ff */
[----:B------:R1:W2:Y:S03]  /*11430*/  SYNCS.PHASECHK.TRANS64.TRYWAIT P1, [R2+URZ+0x16850], R0 ;  /* 0x01685000020075a7 */ /* 0x0002a6000802017f */
[----:B--2---:R-:W-:Y:S05]  /*11440*/  @!P1 NANOSLEEP.SYNCS 0x989680 ;  /* 0x009896800000995d */ /* 0x004fea0003900000 */
[----:B------:R-:W2:Y:S02]  /*11450*/  @!P1 SYNCS.PHASECHK.TRANS64 P1, [R2+URZ+0x16850], R0 ;  /* 0x01685000020095a7 */ /* 0x000ea4000802007f */
[----:B--2---:R-:W-:Y:S05]  /*11460*/  @!P1 BRA `(.L_x_2391) ;  /* 0xfffffffc00ec9947 */ /* 0x004fea000383ffff */
[----:B------:R-:W-:Y:S05]  /*11470*/  BRA `(.L_x_2388) ;  /* 0xffffff2800f87947 */ /* 0x000fea000383ffff */
.L_x_2399:
[----:B-1----:R-:W-:-:S04]  /*11480*/  IMAD.U32 R7, RZ, RZ, UR6 ;  /* 0x00000006ff077e24 */ /* 0x002fc8000f8e00ff */
[----:B------:R1:W2:Y:S03]  /*11490*/  SYNCS.PHASECHK.TRANS64.TRYWAIT P1, [R7+URZ+0x16830], R0 ;  /* 0x01683000070075a7 */ /* 0x0002a6000802017f */
[----:B--2---:R-:W-:Y:S05]  /*114a0*/  @!P1 NANOSLEEP.SYNCS 0x989680 ;  /* 0x009896800000995d */ /* 0x004fea0003900000 */
[----:B------:R-:W2:Y:S02]  /*114b0*/  @!P1 SYNCS.PHASECHK.TRANS64 P1, [R7+URZ+0x16830], R0 ;  /* 0x01683000070095a7 */ /* 0x000ea4000802007f */
[----:B--2---:R-:W-:Y:S05]  /*114c0*/  @!P1 BRA `(.L_x_2399) ;  /* 0xfffffffc00ec9947 */ /* 0x004fea000383ffff */
[----:B------:R-:W-:Y:S05]  /*114d0*/  BRA `(.L_x_2396) ;  /* 0xffffff5000047947 */ /* 0x000fea000383ffff */
.L_x_2403:
[----:B-1----:R-:W-:-:S04]  /*114e0*/  IMAD.U32 R2, RZ, RZ, UR6 ;  /* 0x00000006ff027e24 */ /* 0x002fc8000f8e00ff */
[----:B------:R1:W2:Y:S03]  /*114f0*/  SYNCS.PHASECHK.TRANS64.TRYWAIT P1, [R2+URZ+0x16850], R0 ;  /* 0x01685000020075a7 */ /* 0x0002a6000802017f */
[----:B--2---:R-:W-:Y:S05]  /*11500*/  @!P1 NANOSLEEP.SYNCS 0x989680 ;  /* 0x009896800000995d */ /* 0x004fea0003900000 */
[----:B------:R-:W2:Y:S02]  /*11510*/  @!P1 SYNCS.PHASECHK.TRANS64 P1, [R2+URZ+0x16850], R0 ;  /* 0x01685000020095a7 */ /* 0x000ea4000802007f */
[----:B--2---:R-:W-:Y:S05]  /*11520*/  @!P1 BRA `(.L_x_2403) ;  /* 0xfffffffc00ec9947 */ /* 0x004fea000383ffff */
[----:B------:R-:W-:Y:S05]  /*11530*/  BRA `(.L_x_2400) ;  /* 0xffffff50007c7947 */ /* 0x000fea000383ffff */
.L_x_2410:
[----:B-1----:R-:W-:-:S04]  /*11540*/  IMAD.U32 R6, RZ, RZ, UR5 ;  /* 0x00000005ff067e24 */ /* 0x002fc8000f8e00ff */
[----:B------:R1:W2:Y:S03]  /*11550*/  SYNCS.PHASECHK.TRANS64.TRYWAIT P1, [R6+URZ+0x16850], R5 ;  /* 0x01685005060075a7 */ /* 0x0002a6000802017f */
[----:B--2---:R-:W-:Y:S05]  /*11560*/  @!P1 NANOSLEEP.SYNCS 0x989680 ;  /* 0x009896800000995d */ /* 0x004fea0003900000 */
[----:B------:R-:W2:Y:S02]  /*11570*/  @!P1 SYNCS.PHASECHK.TRANS64 P1, [R6+URZ+0x16850], R5 ;  /* 0x01685005060095a7 */ /* 0x000ea4000802007f */
[----:B--2---:R-:W-:Y:S05]  /*11580*/  @!P1 BRA `(.L_x_2410) ;  /* 0xfffffffc00ec9947 */ /* 0x004fea000383ffff */
[----:B------:R-:W-:Y:S05]  /*11590*/  BRA `(.L_x_2409) ;  /* 0xffffff6800f07947 */ /* 0x000fea000383ffff */
.L_x_2446:
[----:B0-----:R-:W0:Y:S01]  /*115a0*/  S2R R20, SR_TID.X ;  /* 0x0000000000147919 */ /* 0x001e220000002100 */
[----:B------:R-:W-:Y:S01]  /*115b0*/  BSSY B0, `(.L_x_2510) ;  /* 0x000000a000007945 */ /* 0x000fe20003800000 */
[----:B------:R-:W-:Y:S01]  /*115c0*/  MOV R12, RZ ;  /* 0x000000ff000c7202 */ /* 0x000fe20000000f00 */
        /* <DEDUP_REMOVED lines=8> */
.L_x_2511:
[----:B------:R-:W-:Y:S05]  /*11650*/  BSYNC B0 ;  /* 0x0000000000007941 */ /* 0x000fea0003800000 */
.L_x_2510:
[----:B------:R-:W-:Y:S05]  /*11660*/  BRA `(.L_x_2512) ;  /* 0xffffffb400f47947 */ /* 0x000fea000383ffff */
.L_x_2449:
[----:B0-----:R0:W1:Y:S02]  /*11670*/  SYNCS.PHASECHK.TRANS64.TRYWAIT P0, [R3+URZ+0x16840], R4 ;  /* 0x01684004030075a7 */ /* 0x001064000800017f */
[----:B-1----:R-:W-:Y:S05]  /*11680*/  @!P0 NANOSLEEP.SYNCS 0x989680 ;  /* 0x009896800000895d */ /* 0x002fea0003900000 */
[----:B------:R-:W1:Y:S02]  /*11690*/  @!P0 SYNCS.PHASECHK.TRANS64 P0, [R3+URZ+0x16840], R4 ;  /* 0x01684004030085a7 */ /* 0x000e64000800007f */
[----:B-1----:R-:W-:Y:S05]  /*116a0*/  @!P0 BRA `(.L_x_2449) ;  /* 0xfffffffc00f08947 */ /* 0x002fea000383ffff */
[----:B------:R-:W-:Y:S05]  /*116b0*/  BRA `(.L_x_2513) ;  /* 0xffffffb800487947 */ /* 0x000fea000383ffff */
.L_x_2450:
        /* <DEDUP_REMOVED lines=8> */
.L_x_2515:
[----:B------:R-:W-:Y:S05]  /*11740*/  BSYNC B0 ;  /* 0x0000000000007941 */ /* 0x000fea0003800000 */
.L_x_2514:
        /* <DEDUP_REMOVED lines=9> */
.L_x_2516:
[----:B------:R-:W-:Y:S02]  /*117e0*/  IMAD.MOV.U32 R13, RZ, RZ, R2 ;  /* 0x000000ffff0d7224 */ /* 0x000fe400078e0002 */
[----:B------:R-:W-:Y:S02]  /*117f0*/  IMAD.MOV.U32 R12, RZ, RZ, 0x1 ;  /* 0x00000001ff0c7424 */ /* 0x000fe400078e00ff */
[----:B------:R-:W-:-:S07]  /*11800*/  IMAD.MOV.U32 R7, RZ, RZ, R14 ;  /* 0x000000ffff077224 */ /* 0x000fce00078e000e */
[----:B------:R-:W-:Y:S05]  /*11810*/  WARPSYNC.COLLECTIVE R15, `(.L_x_2517) ;  /* 0x000000000f087348 */ /* 0x000fea0003c00000 */
[----:B------:R0:W1:Y:S02]  /*11820*/  SHFL.IDX P6, R14, R13, R12, R11 ;  /* 0x0000000c0d0e7389 */ /* 0x00006400000c000b */
[----:B01----:R-:W-:Y:S01]  /*11830*/  ENDCOLLECTIVE ;  /* 0x000000000000791b */ /* 0x003fe20003800000 */
.L_x_2517:
        /* <DEDUP_REMOVED lines=15> */
.L_x_2518:
[----:B------:R-:W-:Y:S02]  /*11930*/  @P1 IMAD R8, R5, 0x2, R22 ;  /* 0x0000000205081824 */ /* 0x000fe400078e0216 */
[----:B------:R-:W-:Y:S02]  /*11940*/  IMAD.MOV.U32 R13, RZ, RZ, R2 ;  /* 0x000000ffff0d7224 */ /* 0x000fe400078e0002 */
[----:B------:R-:W-:Y:S02]  /*11950*/  IMAD.MOV.U32 R12, RZ, RZ, 0x2 ;  /* 0x00000002ff0c7424 */ /* 0x000fe400078e00ff */
[----:B------:R-:W-:-:S07]  /*11960*/  IMAD.MOV.U32 R7, RZ, RZ, R14 ;  /* 0x000000ffff077224 */ /* 0x000fce00078e000e */
[----:B------:R-:W-:Y:S05]  /*11970*/  WARPSYNC.COLLECTIVE R15, `(.L_x_2519) ;  /* 0x000000000f087348 */ /* 0x000fea0003c00000 */
[----:B------:R0:W1:Y:S02]  /*11980*/  SHFL.IDX P6, R14, R13, R12, R11 ;  /* 0x0000000c0d0e7389 */ /* 0x00006400000c000b */
[----:B01----:R-:W-:Y:S01]  /*11990*/  ENDCOLLECTIVE ;  /* 0x000000000000791b */ /* 0x003fe20003800000 */
.L_x_2519:
        /* <DEDUP_REMOVED lines=15> */
.L_x_2520:
[----:B------:R-:W-:Y:S02]  /*11a90*/  @P1 IMAD R8, R5, 0x2, R22 ;  /* 0x0000000205081824 */ /* 0x000fe400078e0216 */
[----:B------:R-:W-:Y:S02]  /*11aa0*/  IMAD.MOV.U32 R13, RZ, RZ, R2 ;  /* 0x000000ffff0d7224 */ /* 0x000fe400078e0002 */
[----:B------:R-:W-:Y:S02]  /*11ab0*/  IMAD.MOV.U32 R12, RZ, RZ, 0x3 ;  /* 0x00000003ff0c7424 */ /* 0x000fe400078e00ff */
[----:B------:R-:W-:-:S07]  /*11ac0*/  IMAD.MOV.U32 R7, RZ, RZ, R14 ;  /* 0x000000ffff077224 */ /* 0x000fce00078e000e */
[----:B------:R-:W-:Y:S05]  /*11ad0*/  WARPSYNC.COLLECTIVE R15, `(.L_x_2521) ;  /* 0x000000000f087348 */ /* 0x000fea0003c00000 */
[----:B------:R0:W1:Y:S02]  /*11ae0*/  SHFL.IDX P6, R14, R13, R12, R11 ;  /* 0x0000000c0d0e7389 */ /* 0x00006400000c000b */
[----:B01----:R-:W-:Y:S01]  /*11af0*/  ENDCOLLECTIVE ;  /* 0x000000000000791b */ /* 0x003fe20003800000 */
.L_x_2521:
        /* <DEDUP_REMOVED lines=15> */
.L_x_2522:
[----:B------:R-:W-:Y:S02]  /*11bf0*/  @P1 IMAD R8, R5, 0x2, R22 ;  /* 0x0000000205081824 */ /* 0x000fe400078e0216 */
[----:B------:R-:W-:Y:S02]  /*11c00*/  IMAD.MOV.U32 R13, RZ, RZ, R2 ;  /* 0x000000ffff0d7224 */ /* 0x000fe400078e0002 */
[----:B------:R-:W-:Y:S02]  /*11c10*/  IMAD.MOV.U32 R12, RZ, RZ, 0x4 ;  /* 0x00000004ff0c7424 */ /* 0x000fe400078e00ff */
[----:B------:R-:W-:-:S07]  /*11c20*/  IMAD.MOV.U32 R7, RZ, RZ, R14 ;  /* 0x000000ffff077224 */ /* 0x000fce00078e000e */
[----:B------:R-:W-:Y:S05]  /*11c30*/  WARPSYNC.COLLECTIVE R15, `(.L_x_2523) ;  /* 0x000000000f087348 */ /* 0x000fea0003c00000 */
[----:B------:R0:W1:Y:S02]  /*11c40*/  SHFL.IDX P6, R14, R13, R12, R11 ;  /* 0x0000000c0d0e7389 */ /* 0x00006400000c000b */
[----:B01----:R-:W-:Y:S01]  /*11c50*/  ENDCOLLECTIVE ;  /* 0x000000000000791b */ /* 0x003fe20003800000 */
.L_x_2523:
        /* <DEDUP_REMOVED lines=15> */
.L_x_2524:
[----:B------:R-:W-:Y:S02]  /*11d50*/  @P1 IMAD R8, R5, 0x2, R22 ;  /* 0x0000000205081824 */ /* 0x000fe400078e0216 */
[----:B------:R-:W-:Y:S02]  /*11d60*/  IMAD.MOV.U32 R13, RZ, RZ, R2 ;  /* 0x000000ffff0d7224 */ /* 0x000fe400078e0002 */
[----:B------:R-:W-:Y:S02]  /*11d70*/  IMAD.MOV.U32 R12, RZ, RZ, 0x5 ;  /* 0x00000005ff0c7424 */ /* 0x000fe400078e00ff */
[----:B------:R-:W-:-:S07]  /*11d80*/  IMAD.MOV.U32 R7, RZ, RZ, R14 ;  /* 0x000000ffff077224 */ /* 0x000fce00078e000e */
[----:B------:R-:W-:Y:S05]  /*11d90*/  WARPSYNC.COLLECTIVE R15, `(.L_x_2525) ;  /* 0x000000000f087348 */ /* 0x000fea0003c00000 */
[----:B------:R0:W1:Y:S02]  /*11da0*/  SHFL.IDX P6, R14, R13, R12, R11 ;  /* 0x0000000c0d0e7389 */ /* 0x00006400000c000b */
[----:B01----:R-:W-:Y:S01]  /*11db0*/  ENDCOLLECTIVE ;  /* 0x000000000000791b */ /* 0x003fe20003800000 */
.L_x_2525:
        /* <DEDUP_REMOVED lines=15> */
.L_x_2526:
[----:B------:R-:W-:Y:S02]  /*11eb0*/  @P1 IMAD R8, R5, 0x2, R22 ;  /* 0x0000000205081824 */ /* 0x000fe400078e0216 */
[----:B------:R-:W-:Y:S02]  /*11ec0*/  IMAD.MOV.U32 R13, RZ, RZ, R2 ;  /* 0x000000ffff0d7224 */ /* 0x000fe400078e0002 */
[----:B------:R-:W-:Y:S02]  /*11ed0*/  IMAD.MOV.U32 R12, RZ, RZ, 0x6 ;  /* 0x00000006ff0c7424 */ /* 0x000fe400078e00ff */
[----:B------:R-:W-:-:S07]  /*11ee0*/  IMAD.MOV.U32 R7, RZ, RZ, R14 ;  /* 0x000000ffff077224 */ /* 0x000fce00078e000e */
[----:B------:R-:W-:Y:S05]  /*11ef0*/  WARPSYNC.COLLECTIVE R15, `(.L_x_2527) ;  /* 0x000000000f087348 */ /* 0x000fea0003c00000 */
[----:B------:R0:W1:Y:S02]  /*11f00*/  SHFL.IDX P6, R14, R13, R12, R11 ;  /* 0x0000000c0d0e7389 */ /* 0x00006400000c000b */
[----:B01----:R-:W-:Y:S01]  /*11f10*/  ENDCOLLECTIVE ;  /* 0x000000000000791b */ /* 0x003fe20003800000 */
.L_x_2527:
        /* <DEDUP_REMOVED lines=15> */
.L_x_2528:
[----:B------:R-:W-:Y:S02]  /*12010*/  @P1 IMAD R8, R5, 0x2, R22 ;  /* 0x0000000205081824 */ /* 0x000fe400078e0216 */
[----:B------:R-:W-:Y:S02]  /*12020*/  IMAD.MOV.U32 R13, RZ, RZ, R2 ;  /* 0x000000ffff0d7224 */ /* 0x000fe400078e0002 */
[----:B------:R-:W-:Y:S01]  /*12030*/  IMAD.MOV.U32 R12, RZ, RZ, 0x7 ;  /* 0x00000007ff0c7424 */ /* 0x000fe200078e00ff */
[----:B------:R-:W-:-:S07]  /*12040*/  MOV R7, R14 ;  /* 0x0000000e00077202 */ /* 0x000fce0000000f00 */
[----:B------:R-:W-:Y:S05]  /*12050*/  WARPSYNC.COLLECTIVE R15, `(.L_x_2529) ;  /* 0x000000000f087348 */ /* 0x000fea0003c00000 */
[----:B------:R0:W1:Y:S02]  /*12060*/  SHFL.IDX P6, R14, R13, R12, R11 ;  /* 0x0000000c0d0e7389 */ /* 0x00006400000c000b */
[----:B01----:R-:W-:Y:S01]  /*12070*/  ENDCOLLECTIVE ;  /* 0x000000000000791b */ /* 0x003fe20003800000 */
.L_x_2529:
        /* <DEDUP_REMOVED lines=14> */
.L_x_2530:
[----:B------:R-:W-:Y:S01]  /*12160*/  IMAD.MOV.U32 R0, RZ, RZ, R14 ;  /* 0x000000ffff007224 */ /* 0x000fe200078e000e */
[----:B------:R-:W-:Y:S06]  /*12170*/  BRA `(.L_x_2531) ;  /* 0xffffffb400507947 */ /* 0x000fec000383ffff */
.L_x_2455:
        /* <DEDUP_REMOVED lines=9> */
.L_x_2532:
[C---:B------:R-:W-:Y:S01]  /*12210*/  VIADD R8, R17.reuse, 0x10 ;  /* 0x0000001011087836 */ /* 0x040fe20000000000 */
[----:B------:R-:W-:Y:S01]  /*12220*/  ISETP.GE.AND P2, PT, R17, R3, PT ;  /* 0x000000031100720c */ /* 0x000fe20003f46270 */
[----:B------:R-:W-:Y:S02]  /*12230*/  IMAD.MOV.U32 R13, RZ, RZ, R0 ;  /* 0x000000ffff0d7224 */ /* 0x000fe400078e0000 */
[----:B------:R-:W-:-:S10]  /*12240*/  IMAD.MOV.U32 R6, RZ, RZ, R14 ;  /* 0x000000ffff067224 */ /* 0x000fd400078e000e */
[----:B------:R-:W-:Y:S05]  /*12250*/  WARPSYNC.COLLECTIVE R15, `(.L_x_2533) ;  /* 0x000000000f087348 */ /* 0x000fea0003c00000 */
[----:B------:R0:W1:Y:S02]  /*12260*/  SHFL.IDX P6, R14, R13, R12, R11 ;  /* 0x0000000c0d0e7389 */ /* 0x00006400000c000b */
[----:B01----:R-:W-:Y:S01]  /*12270*/  ENDCOLLECTIVE ;  /* 0x000000000000791b */ /* 0x003fe20003800000 */
.L_x_2533:
[----:B------:R-:W-:Y:S02]  /*12280*/  IMAD.MOV.U32 R13, RZ, RZ, R4 ;  /* 0x000000ffff0d7224 */ /* 0x000fe400078e0004 */
[----:B------:R-:W-:Y:S02]  /*12290*/  IMAD.MOV.U32 R12, RZ, RZ, 0x1 ;  /* 0x00000001ff0c7424 */ /* 0x000fe400078e00ff */
[----:B------:R-:W-:-:S07]  /*122a0*/  IMAD.MOV.U32 R7, RZ, RZ, R14 ;  /* 0x000000ffff077224 */ /* 0x000fce00078e000e */
[----:B------:R-:W-:Y:S05]  /*122b0*/  WARPSYNC.COLLECTIVE R15, `(.L_x_2534) ;  /* 0x000000000f087348 */ /* 0x000fea0003c00000 */
[----:B------:R0:W1:Y:S02]  /*122c0*/  SHFL.IDX P6, R14, R13, R12, R11 ;  /* 0x0000000c0d0e7389 */ /* 0x00006400000c000b */
[----:B01----:R-:W-:Y:S01]  /*122d0*/  ENDCOLLECTIVE ;  /* 0x000000000000791b */ /* 0x003fe20003800000 */
.L_x_2534:
        /* <DEDUP_REMOVED lines=15> */
.L_x_2535:
[----:B------:R-:W-:Y:S02]  /*123d0*/  IMAD.MOV.U32 R13, RZ, RZ, R4 ;  /* 0x000000ffff0d7224 */ /* 0x000fe400078e0004 */
[----:B------:R-:W-:Y:S02]  /*123e0*/  IMAD.MOV.U32 R12, RZ, RZ, 0x2 ;  /* 0x00000002ff0c7424 */ /* 0x000fe400078e00ff */
[----:B------:R-:W-:-:S07]  /*123f0*/  IMAD.MOV.U32 R7, RZ, RZ, R14 ;  /* 0x000000ffff077224 */ /* 0x000fce00078e000e */
[----:B------:R-:W-:Y:S05]  /*12400*/  WARPSYNC.COLLECTIVE R15, `(.L_x_2536) ;  /* 0x000000000f087348 */ /* 0x000fea0003c00000 */
[----:B------:R0:W1:Y:S02]  /*12410*/  SHFL.IDX P6, R14, R13, R12, R11 ;  /* 0x0000000c0d0e7389 */ /* 0x00006400000c000b */
[----:B01----:R-:W-:Y:S01]  /*12420*/  ENDCOLLECTIVE ;  /* 0x000000000000791b */ /* 0x003fe20003800000 */
.L_x_2536:
[----:B------:R-:W-:-:S05]  /*12430*/  @!P1 LEA R7, P2, R28, R7, 0x1 ;  /* 0x000000071c079211 */ /* 0x000fca00078408ff */
[----:B------:R-:W-:-:S05]  /*12440*/  @!P1 IMAD.X R6, RZ, RZ, R6, P2 ;  /* 0x000000ffff069224 */ /* 0x000fca00010e0606 */
        /* <DEDUP_REMOVED lines=14> */
.L_x_2537:
[----:B------:R-:W-:Y:S02]  /*12530*/  IMAD.MOV.U32 R13, RZ, RZ, R4 ;  /* 0x000000ffff0d7224 */ /* 0x000fe400078e0004 */
[----:B------:R-:W-:Y:S02]  /*12540*/  IMAD.MOV.U32 R12, RZ, RZ, 0x3 ;  /* 0x00000003ff0c7424 */ /* 0x000fe400078e00ff */
[----:B------:R-:W-:-:S07]  /*12550*/  IMAD.MOV.U32 R7, RZ, RZ, R14 ;  /* 0x000000ffff077224 */ /* 0x000fce00078e000e */
[----:B------:R-:W-:Y:S05]  /*12560*/  WARPSYNC.COLLECTIVE R15, `(.L_x_2538) ;  /* 0x000000000f087348 */ /* 0x000fea0003c00000 */
[----:B------:R0:W1:Y:S02]  /*12570*/  SHFL.IDX P6, R14, R13, R12, R11 ;  /* 0x0000000c0d0e7389 */ /* 0x00006400000c000b */
[----:B01----:R-:W-:Y:S01]  /*12580*/  ENDCOLLECTIVE ;  /* 0x000000000000791b */ /* 0x003fe20003800000 */
.L_x_2538:
        /* <DEDUP_REMOVED lines=16> */
.L_x_2539:
[----:B------:R-:W-:Y:S02]  /*12690*/  IMAD.MOV.U32 R13, RZ, RZ, R4 ;  /* 0x000000ffff0d7224 */ /* 0x000fe400078e0004 */
[----:B------:R-:W-:Y:S02]  /*126a0*/  IMAD.MOV.U32 R12, RZ, RZ, 0x4 ;  /* 0x00000004ff0c7424 */ /* 0x000fe400078e00ff */
[----:B------:R-:W-:-:S07]  /*126b0*/  IMAD.MOV.U32 R7, RZ, RZ, R14 ;  /* 0x000000ffff077224 */ /* 0x000fce00078e000e */
[----:B------:R-:W-:Y:S05]  /*126c0*/  WARPSYNC.COLLECTIVE R15, `(.L_x_2540) ;  /* 0x000000000f087348 */ /* 0x000fea0003c00000 */
[----:B------:R0:W1:Y:S02]  /*126d0*/  SHFL.IDX P6, R14, R13, R12, R11 ;  /* 0x0000000c0d0e7389 */ /* 0x00006400000c000b */
[----:B01----:R-:W-:Y:S01]  /*126e0*/  ENDCOLLECTIVE ;  /* 0x000000000000791b */ /* 0x003fe20003800000 */
.L_x_2540:
        /* <DEDUP_REMOVED lines=16> */
.L_x_2541:
[----:B------:R-:W-:Y:S02]  /*127f0*/  IMAD.MOV.U32 R13, RZ, RZ, R4 ;  /* 0x000000ffff0d7224 */ /* 0x000fe400078e0004 */
[----:B------:R-:W-:Y:S02]  /*12800*/  IMAD.MOV.U32 R12, RZ, RZ, 0x5 ;  /* 0x00000005ff0c7424 */ /* 0x000fe400078e00ff */
[----:B------:R-:W-:-:S07]  /*12810*/  IMAD.MOV.U32 R7, RZ, RZ, R14 ;  /* 0x000000ffff077224 */ /* 0x000fce00078e000e */
[----:B------:R-:W-:Y:S05]  /*12820*/  WARPSYNC.COLLECTIVE R15, `(.L_x_2542) ;  /* 0x000000000f087348 */ /* 0x000fea0003c00000 */
[----:B------:R0:W1:Y:S02]  /*12830*/  SHFL.IDX P6, R14, R13, R12, R11 ;  /* 0x0000000c0d0e7389 */ /* 0x00006400000c000b */
[----:B01----:R-:W-:Y:S01]  /*12840*/  ENDCOLLECTIVE ;  /* 0x000000000000791b */ /* 0x003fe20003800000 */
.L_x_2542:
        /* <DEDUP_REMOVED lines=16> */
.L_x_2543:
[----:B------:R-:W-:Y:S02]  /*12950*/  IMAD.MOV.U32 R13, RZ, RZ, R4 ;  /* 0x000000ffff0d7224 */ /* 0x000fe400078e0004 */
[----:B------:R-:W-:Y:S02]  /*12960*/  IMAD.MOV.U32 R12, RZ, RZ, 0x6 ;  /* 0x00000006ff0c7424 */ /* 0x000fe400078e00ff */
[----:B------:R-:W-:-:S07]  /*12970*/  IMAD.MOV.U32 R7, RZ, RZ, R14 ;  /* 0x000000ffff077224 */ /* 0x000fce00078e000e */
[----:B------:R-:W-:Y:S05]  /*12980*/  WARPSYNC.COLLECTIVE R15, `(.L_x_2544) ;  /* 0x000000000f087348 */ /* 0x000fea0003c00000 */
[----:B------:R0:W1:Y:S02]  /*12990*/  SHFL.IDX P6, R14, R13, R12, R11 ;  /* 0x0000000c0d0e7389 */ /* 0x00006400000c000b */
[----:B01----:R-:W-:Y:S01]  /*129a0*/  ENDCOLLECTIVE ;  /* 0x000000000000791b */ /* 0x003fe20003800000 */
.L_x_2544:
        /* <DEDUP_REMOVED lines=16> */
.L_x_2545:
[----:B------:R-:W-:Y:S02]  /*12ab0*/  IMAD.MOV.U32 R13, RZ, RZ, R4 ;  /* 0x000000ffff0d7224 */ /* 0x000fe400078e0004 */
[----:B------:R-:W-:Y:S02]  /*12ac0*/  IMAD.MOV.U32 R12, RZ, RZ, 0x7 ;  /* 0x00000007ff0c7424 */ /* 0x000fe400078e00ff */
[----:B------:R-:W-:-:S07]  /*12ad0*/  IMAD.MOV.U32 R7, RZ, RZ, R14 ;  /* 0x000000ffff077224 */ /* 0x000fce00078e000e */
[----:B------:R-:W-:Y:S05]  /*12ae0*/  WARPSYNC.COLLECTIVE R15, `(.L_x_2546) ;  /* 0x000000000f087348 */ /* 0x000fea0003c00000 */
[----:B------:R0:W1:Y:S02]  /*12af0*/  SHFL.IDX P6, R14, R13, R12, R11 ;  /* 0x0000000c0d0e7389 */ /* 0x00006400000c000b */
[----:B01----:R-:W-:Y:S01]  /*12b00*/  ENDCOLLECTIVE ;  /* 0x000000000000791b */ /* 0x003fe20003800000 */
.L_x_2546:
        /* <DEDUP_REMOVED lines=11> */
.L_x_2547:
        /* <DEDUP_REMOVED lines=12> */
.L_x_2548:
        /* <DEDUP_REMOVED lines=12> */
.L_x_2549:
[----:B------:R-:W-:Y:S02]  /*12d40*/  IMAD.MOV.U32 R13, RZ, RZ, R2 ;  /* 0x000000ffff0d7224 */ /* 0x000fe400078e0002 */
[----:B------:R-:W-:Y:S02]  /*12d50*/  IMAD.MOV.U32 R12, RZ, RZ, 0x1 ;  /* 0x00000001ff0c7424 */ /* 0x000fe400078e00ff */
[----:B------:R-:W-:-:S07]  /*12d60*/  IMAD.MOV.U32 R4, RZ, RZ, R14 ;  /* 0x000000ffff047224 */ /* 0x000fce00078e000e */
[----:B------:R-:W-:Y:S05]  /*12d70*/  WARPSYNC.COLLECTIVE R15, `(.L_x_2550) ;  /* 0x000000000f087348 */ /* 0x000fea0003c00000 */
[----:B------:R0:W1:Y:S02]  /*12d80*/  SHFL.IDX P6, R14, R13, R12, R11 ;  /* 0x0000000c0d0e7389 */ /* 0x00006400000c000b */
[----:B01----:R-:W-:Y:S01]  /*12d90*/  ENDCOLLECTIVE ;  /* 0x000000000000791b */ /* 0x003fe20003800000 */
.L_x_2550:
        /* <DEDUP_REMOVED lines=16> */
.L_x_2551:
[----:B------:R-:W-:Y:S02]  /*12ea0*/  IMAD.MOV.U32 R13, RZ, RZ, R2 ;  /* 0x000000ffff0d7224 */ /* 0x000fe400078e0002 */
[----:B------:R-:W-:Y:S02]  /*12eb0*/  IMAD.MOV.U32 R12, RZ, RZ, 0x2 ;  /* 0x00000002ff0c7424 */ /* 0x000fe400078e00ff */
[----:B------:R-:W-:-:S07]  /*12ec0*/  IMAD.MOV.U32 R6, RZ, RZ, R14 ;  /* 0x000000ffff067224 */ /* 0x000fce00078e000e */
[----:B------:R-:W-:Y:S05]  /*12ed0*/  WARPSYNC.COLLECTIVE R15, `(.L_x_2552) ;  /* 0x000000000f087348 */ /* 0x000fea0003c00000 */
[----:B------:R0:W1:Y:S02]  /*12ee0*/  SHFL.IDX P6, R14, R13, R12, R11 ;  /* 0x0000000c0d0e7389 */ /* 0x00006400000c000b */
[----:B01----:R-:W-:Y:S01]  /*12ef0*/  ENDCOLLECTIVE ;  /* 0x000000000000791b */ /* 0x003fe20003800000 */
.L_x_2552:
[----:B------:R-:W-:-:S05]  /*12f00*/  @!P1 LEA R6, P2, R28, R6, 0x1 ;  /* 0x000000061c069211 */ /* 0x000fca00078408ff */
[----:B------:R-:W-:Y:S01]  /*12f10*/  @!P1 IMAD.X R0, RZ, RZ, R0, P2 ;  /* 0x000000ffff009224 */ /* 0x000fe200010e0600 */
[----:B------:R-:W-:-:S04]  /*12f20*/  ISETP.GE.AND P2, PT, R4, R3, PT ;  /* 0x000000030400720c */ /* 0x000fc80003f46270 */
[----:B------:R-:W-:Y:S01]  /*12f30*/  @!P1 MOV R7, R0 ;  /* 0x0000000000079202 */ /* 0x000fe20000000f00 */
[----:B------:R-:W-:-:S04]  /*12f40*/  IMAD.MOV.U32 R13, RZ, RZ, R5 ;  /* 0x000000ffff0d7224 */ /* 0x000fc800078e0005 */
        /* <DEDUP_REMOVED lines=8> */
.L_x_2553:
[----:B------:R-:W-:Y:S02]  /*12fd0*/  IMAD.MOV.U32 R13, RZ, RZ, R2 ;  /* 0x000000ffff0d7224 */ /* 0x000fe400078e0002 */
[----:B------:R-:W-:Y:S02]  /*12fe0*/  IMAD.MOV.U32 R12, RZ, RZ, 0x3 ;  /* 0x00000003ff0c7424 */ /* 0x000fe400078e00ff */
[----:B------:R-:W-:-:S07]  /*12ff0*/  IMAD.MOV.U32 R6, RZ, RZ, R14 ;  /* 0x000000ffff067224 */ /* 0x000fce00078e000e */
[----:B------:R-:W-:Y:S05]  /*13000*/  WARPSYNC.COLLECTIVE R15, `(.L_x_2554) ;  /* 0x000000000f087348 */ /* 0x000fea0003c00000 */
[----:B------:R0:W1:Y:S02]  /*13010*/  SHFL.IDX P6, R14, R13, R12, R11 ;  /* 0x0000000c0d0e7389 */ /* 0x00006400000c000b */
[----:B01----:R-:W-:Y:S01]  /*13020*/  ENDCOLLECTIVE ;  /* 0x000000000000791b */ /* 0x003fe20003800000 */
.L_x_2554:
        /* <DEDUP_REMOVED lines=12> */
.L_x_2555:
[----:B------:R-:W-:Y:S01]  /*130f0*/  IMAD.MOV.U32 R2, RZ, RZ, R14 ;  /* 0x000000ffff027224 */ /* 0x000fe200078e000e */
[----:B------:R-:W-:Y:S06]  /*13100*/  BRA `(.L_x_2556) ;  /* 0xffffffb4002c7947 */ /* 0x000fec000383ffff */
.L_x_2458:
[----:B0-----:R0:W1:Y:S02]  /*13110*/  SYNCS.PHASECHK.TRANS64.TRYWAIT P0, [R22+URZ+0x16820], R3 ;  /* 0x01682003160075a7 */ /* 0x001064000800017f */
[----:B-1----:R-:W-:Y:S05]  /*13120*/  @!P0 NANOSLEEP.SYNCS 0x989680 ;  /* 0x009896800000895d */ /* 0x002fea0003900000 */
[----:B------:R-:W1:Y:S02]  /*13130*/  @!P0 SYNCS.PHASECHK.TRANS64 P0, [R22+URZ+0x16820], R3 ;  /* 0x01682003160085a7 */ /* 0x000e64000800007f */
[----:B-1----:R-:W-:Y:S05]  /*13140*/  @!P0 BRA `(.L_x_2458) ;  /* 0xfffffffc00f08947 */ /* 0x002fea000383ffff */
[----:B------:R-:W-:Y:S05]  /*13150*/  BRA `(.L_x_2557) ;  /* 0xffffffb400987947 */ /* 0x000fea000383ffff */
.L_x_2463:
[----:B0-----:R0:W1:Y:S02]  /*13160*/  SYNCS.PHASECHK.TRANS64.TRYWAIT P0, [R5+URZ+0x16840], R2 ;  /* 0x01684002050075a7 */ /* 0x001064000800017f */
[----:B-1----:R-:W-:Y:S05]  /*13170*/  @!P0 NANOSLEEP.SYNCS 0x989680 ;  /* 0x009896800000895d */ /* 0x002fea0003900000 */
[----:B------:R-:W1:Y:S02]  /*13180*/  @!P0 SYNCS.PHASECHK.TRANS64 P0, [R5+URZ+0x16840], R2 ;  /* 0x01684002050085a7 */ /* 0x000e64000800007f */
[----:B-1----:R-:W-:Y:S05]  /*13190*/  @!P0 BRA `(.L_x_2463) ;  /* 0xfffffffc00f08947 */ /* 0x002fea000383ffff */
[----:B------:R-:W-:Y:S05]  /*131a0*/  BRA `(.L_x_2558) ;  /* 0xffffffb800607947 */ /* 0x000fea000383ffff */
.L_x_2464:
        /* <DEDUP_REMOVED lines=8> */
.L_x_2560:
[----:B------:R-:W-:Y:S05]  /*13230*/  BSYNC B1 ;  /* 0x0000000000017941 */ /* 0x000fea0003800000 */
.L_x_2559:
        /* <DEDUP_REMOVED lines=9> */
.L_x_2561:
[----:B------:R-:W-:Y:S01]  /*132d0*/  IMAD R9, R9, 0x2, R22 ;  /* 0x0000000209097824 */ /* 0x000fe200078e0216 */
[----:B------:R-:W-:Y:S01]  /*132e0*/  MOV R13, R10 ;  /* 0x0000000a000d7202 */ /* 0x000fe20000000f00 */
[----:B------:R-:W-:Y:S02]  /*132f0*/  IMAD.MOV.U32 R12, RZ, RZ, 0x1 ;  /* 0x00000001ff0c7424 */ /* 0x000fe400078e00ff */
[----:B------:R-:W-:-:S07]  /*13300*/  IMAD.MOV.U32 R2, RZ, RZ, R14 ;  /* 0x000000ffff027224 */ /* 0x000fce00078e000e */
[----:B------:R-:W-:Y:S05]  /*13310*/  WARPSYNC.COLLECTIVE R15, `(.L_x_2562) ;  /* 0x000000000f087348 */ /* 0x000fea0003c00000 */
[----:B------:R0:W1:Y:S02]  /*13320*/  SHFL.IDX P6, R14, R13, R12, R11 ;  /* 0x0000000c0d0e7389 */ /* 0x00006400000c000b */
[----:B01----:R-:W-:Y:S01]  /*13330*/  ENDCOLLECTIVE ;  /* 0x000000000000791b */ /* 0x003fe20003800000 */
.L_x_2562:
        /* <DEDUP_REMOVED lines=11> */
.L_x_2563:
[----:B------:R-:W-:Y:S02]  /*133f0*/  IMAD.MOV.U32 R13, RZ, RZ, R10 ;  /* 0x000000ffff0d7224 */ /* 0x000fe400078e000a */
[----:B------:R-:W-:Y:S02]  /*13400*/  IMAD.MOV.U32 R12, RZ, RZ, 0x2 ;  /* 0x00000002ff0c7424 */ /* 0x000fe400078e00ff */
[----:B------:R-:W-:-:S07]  /*13410*/  IMAD.MOV.U32 R2, RZ, RZ, R14 ;  /* 0x000000ffff027224 */ /* 0x000fce00078e000e */
[----:B------:R-:W-:Y:S05]  /*13420*/  WARPSYNC.COLLECTIVE R15, `(.L_x_2564) ;  /* 0x000000000f087348 */ /* 0x000fea0003c00000 */
[----:B------:R0:W1:Y:S02]  /*13430*/  SHFL.IDX P6, R14, R13, R12, R11 ;  /* 0x0000000c0d0e7389 */ /* 0x00006400000c000b */
[----:B01----:R-:W-:Y:S01]  /*13440*/  ENDCOLLECTIVE ;  /* 0x000000000000791b */ /* 0x003fe20003800000 */
.L_x_2564:
        /* <DEDUP_REMOVED lines=11> */
.L_x_2565:
[----:B------:R-:W-:Y:S02]  /*13500*/  IMAD.MOV.U32 R13, RZ, RZ, R10 ;  /* 0x000000ffff0d7224 */ /* 0x000fe400078e000a */
[----:B------:R-:W-:Y:S02]  /*13510*/  IMAD.MOV.U32 R12, RZ, RZ, 0x3 ;  /* 0x00000003ff0c7424 */ /* 0x000fe400078e00ff */
[----:B------:R-:W-:-:S07]  /*13520*/  IMAD.MOV.U32 R2, RZ, RZ, R14 ;  /* 0x000000ffff027224 */ /* 0x000fce00078e000e */
[----:B------:R-:W-:Y:S05]  /*13530*/  WARPSYNC.COLLECTIVE R15, `(.L_x_2566) ;  /* 0x000000000f087348 */ /* 0x000fea0003c00000 */
[----:B------:R0:W1:Y:S02]  /*13540*/  SHFL.IDX P6, R14, R13, R12, R11 ;  /* 0x0000000c0d0e7389 */ /* 0x00006400000c000b */
[----:B01----:R-:W-:Y:S01]  /*13550*/  ENDCOLLECTIVE ;  /* 0x000000000000791b */ /* 0x003fe20003800000 */
.L_x_2566:
        /* <DEDUP_REMOVED lines=11> */
.L_x_2567:
[----:B------:R-:W-:Y:S02]  /*13610*/  IMAD.MOV.U32 R13, RZ, RZ, R10 ;  /* 0x000000ffff0d7224 */ /* 0x000fe400078e000a */
[----:B------:R-:W-:Y:S02]  /*13620*/  IMAD.MOV.U32 R12, RZ, RZ, 0x4 ;  /* 0x00000004ff0c7424 */ /* 0x000fe400078e00ff */
[----:B------:R-:W-:-:S07]  /*13630*/  IMAD.MOV.U32 R2, RZ, RZ, R14 ;  /* 0x000000ffff027224 */ /* 0x000fce00078e000e */
[----:B------:R-:W-:Y:S05]  /*13640*/  WARPSYNC.COLLECTIVE R15, `(.L_x_2568) ;  /* 0x000000000f087348 */ /* 0x000fea0003c00000 */
[----:B------:R0:W1:Y:S02]  /*13650*/  SHFL.IDX P6, R14, R13, R12, R11 ;  /* 0x0000000c0d0e7389 */ /* 0x00006400000c000b */
[----:B01----:R-:W-:Y:S01]  /*13660*/  ENDCOLLECTIVE ;  /* 0x000000000000791b */ /* 0x003fe20003800000 */
.L_x_2568:
        /* <DEDUP_REMOVED lines=11> */
.L_x_2569:
[----:B------:R-:W-:Y:S02]  /*13720*/  IMAD.MOV.U32 R13, RZ, RZ, R10 ;  /* 0x000000ffff0d7224 */ /* 0x000fe400078e000a */
[----:B------:R-:W-:Y:S02]  /*13730*/  IMAD.MOV.U32 R12, RZ, RZ, 0x5 ;  /* 0x00000005ff0c7424 */ /* 0x000fe400078e00ff */
[----:B------:R-:W-:-:S07]  /*13740*/  IMAD.MOV.U32 R2, RZ, RZ, R14 ;  /* 0x000000ffff027224 */ /* 0x000fce00078e000e */
[----:B------:R-:W-:Y:S05]  /*13750*/  WARPSYNC.COLLECTIVE R15, `(.L_x_2570) ;  /* 0x000000000f087348 */ /* 0x000fea0003c00000 */
[----:B------:R0:W1:Y:S02]  /*13760*/  SHFL.IDX P6, R14, R13, R12, R11 ;  /* 0x0000000c0d0e7389 */ /* 0x00006400000c000b */
[----:B01----:R-:W-:Y:S01]  /*13770*/  ENDCOLLECTIVE ;  /* 0x000000000000791b */ /* 0x003fe20003800000 */
.L_x_2570:
[----:B------:R-:W-:-:S05]  /*13780*/  IADD3 R2, P0, R2, R7, RZ ;  /* 0x0000000702027210 */ /* 0x000fca0007f1e0ff */
[----:B------:R-:W-:-:S05]  /*13790*/  IMAD.X R3, RZ, RZ, R3, P0 ;  /* 0x000000ffff037224 */ /* 0x000fca00000e0603 */
        /* <DEDUP_REMOVED lines=9> */
.L_x_2571:
[----:B------:R-:W-:Y:S02]  /*13830*/  IMAD.MOV.U32 R13, RZ, RZ, R10 ;  /* 0x000000ffff0d7224 */ /* 0x000fe400078e000a */
[----:B------:R-:W-:Y:S02]  /*13840*/  IMAD.MOV.U32 R12, RZ, RZ, 0x6 ;  /* 0x00000006ff0c7424 */ /* 0x000fe400078e00ff */
[----:B------:R-:W-:-:S07]  /*13850*/  IMAD.MOV.U32 R2, RZ, RZ, R14 ;  /* 0x000000ffff027224 */ /* 0x000fce00078e000e */
[----:B------:R-:W-:Y:S05]  /*13860*/  WARPSYNC.COLLECTIVE R15, `(.L_x_2572) ;  /* 0x000000000f087348 */ /* 0x000fea0003c00000 */
[----:B------:R0:W1:Y:S02]  /*13870*/  SHFL.IDX P6, R14, R13, R12, R11 ;  /* 0x0000000c0d0e7389 */ /* 0x00006400000c000b */
[----:B01----:R-:W-:Y:S01]  /*13880*/  ENDCOLLECTIVE ;  /* 0x000000000000791b */ /* 0x003fe20003800000 */
.L_x_2572:
        /* <DEDUP_REMOVED lines=11> */
.L_x_2573:
[----:B------:R-:W-:Y:S02]  /*13940*/  IMAD.MOV.U32 R13, RZ, RZ, R10 ;  /* 0x000000ffff0d7224 */ /* 0x000fe400078e000a */
[----:B------:R-:W-:Y:S02]  /*13950*/  IMAD.MOV.U32 R12, RZ, RZ, 0x7 ;  /* 0x00000007ff0c7424 */ /* 0x000fe400078e00ff */
[----:B------:R-:W-:-:S07]  /*13960*/  IMAD.MOV.U32 R2, RZ, RZ, R14 ;  /* 0x000000ffff027224 */ /* 0x000fce00078e000e */
[----:B------:R-:W-:Y:S05]  /*13970*/  WARPSYNC.COLLECTIVE R15, `(.L_x_2574) ;  /* 0x000000000f087348 */ /* 0x000fea0003c00000 */
[----:B------:R0:W1:Y:S02]  /*13980*/  SHFL.IDX P6, R14, R13, R12, R11 ;  /* 0x0000000c0d0e7389 */ /* 0x00006400000c000b */
[----:B01----:R-:W-:Y:S01]  /*13990*/  ENDCOLLECTIVE ;  /* 0x000000000000791b */ /* 0x003fe20003800000 */
.L_x_2574:
        /* <DEDUP_REMOVED lines=11> */
.L_x_2575:
[----:B------:R-:W-:Y:S01]  /*13a50*/  IMAD.MOV.U32 R2, RZ, RZ, R14 ;  /* 0x000000ffff027224 */ /* 0x000fe200078e000e */
[----:B------:R-:W-:Y:S06]  /*13a60*/  BRA `(.L_x_2576) ;  /* 0xffffffb400447947 */ /* 0x000fec000383ffff */
.L_x_2469:
[----:B-1----:R1:W2:Y:S02]  /*13a70*/  SYNCS.PHASECHK.TRANS64.TRYWAIT P0, [R5+URZ+0x16860], R2 ;  /* 0x01686002050075a7 */ /* 0x0022a4000800017f */
[----:B--2---:R-:W-:Y:S05]  /*13a80*/  @!P0 NANOSLEEP.SYNCS 0x989680 ;  /* 0x009896800000895d */ /* 0x004fea0003900000 */
[----:B------:R-:W2:Y:S02]  /*13a90*/  @!P0 SYNCS.PHASECHK.TRANS64 P0, [R5+URZ+0x16860], R2 ;  /* 0x01686002050085a7 */ /* 0x000ea4000800007f */
[----:B--2---:R-:W-:Y:S05]  /*13aa0*/  @!P0 BRA `(.L_x_2469) ;  /* 0xfffffffc00f08947 */ /* 0x004fea000383ffff */
[----:B------:R-:W-:Y:S05]  /*13ab0*/  BRA `(.L_x_2577) ;  /* 0xffffffb4009c7947 */ /* 0x000fea000383ffff */
.L_x_2470:
        /* <DEDUP_REMOVED lines=8> */
.L_x_2579:
[----:B------:R-:W-:Y:S05]  /*13b40*/  BSYNC B1 ;  /* 0x0000000000017941 */ /* 0x000fea0003800000 */
.L_x_2578:
        /* <DEDUP_REMOVED lines=10> */
.L_x_2580:
[----:B------:R-:W-:Y:S01]  /*13bf0*/  IMAD.MOV.U32 R13, RZ, RZ, R23 ;  /* 0x000000ffff0d7224 */ /* 0x000fe200078e0017 */
[----:B------:R-:W-:Y:S01]  /*13c00*/  MOV R12, 0x1 ;  /* 0x00000001000c7802 */ /* 0x000fe20000000f00 */
[----:B------:R-:W-:-:S07]  /*13c10*/  IMAD.MOV.U32 R2, RZ, RZ, R14 ;  /* 0x000000ffff027224 */ /* 0x000fce00078e000e */
[----:B------:R-:W-:Y:S05]  /*13c20*/  WARPSYNC.COLLECTIVE R15, `(.L_x_2581) ;  /* 0x000000000f087348 */ /* 0x000fea0003c00000 */
[----:B------:R0:W1:Y:S02]  /*13c30*/  SHFL.IDX P6, R14, R13, R12, R11 ;  /* 0x0000000c0d0e7389 */ /* 0x00006400000c000b */
[----:B01----:R-:W-:Y:S01]  /*13c40*/  ENDCOLLECTIVE ;  /* 0x000000000000791b */ /* 0x003fe20003800000 */
.L_x_2581:
        /* <DEDUP_REMOVED lines=12> */
.L_x_2582:
[----:B------:R-:W-:Y:S02]  /*13d10*/  IMAD.MOV.U32 R13, RZ, RZ, R23 ;  /* 0x000000ffff0d7224 */ /* 0x000fe400078e0017 */
[----:B------:R-:W-:Y:S02]  /*13d20*/  IMAD.MOV.U32 R12, RZ, RZ, 0x2 ;  /* 0x00000002ff0c7424 */ /* 0x000fe400078e00ff */
[----:B------:R-:W-:-:S07]  /*13d30*/  IMAD.MOV.U32 R2, RZ, RZ, R14 ;  /* 0x000000ffff027224 */ /* 0x000fce00078e000e */
[----:B------:R-:W-:Y:S05]  /*13d40*/  WARPSYNC.COLLECTIVE R15, `(.L_x_2583) ;  /* 0x000000000f087348 */ /* 0x000fea0003c00000 */
[----:B------:R0:W1:Y:S02]  /*13d50*/  SHFL.IDX P6, R14, R13, R12, R11 ;  /* 0x0000000c0d0e7389 */ /* 0x00006400000c000b */
[----:B01----:R-:W-:Y:S01]  /*13d60*/  ENDCOLLECTIVE ;  /* 0x000000000000791b */ /* 0x003fe20003800000 */
.L_x_2583:
        /* <DEDUP_REMOVED lines=12> */
.L_x_2584:
[----:B------:R-:W-:Y:S02]  /*13e30*/  IMAD.MOV.U32 R13, RZ, RZ, R23 ;  /* 0x000000ffff0d7224 */ /* 0x000fe400078e0017 */
[----:B------:R-:W-:Y:S02]  /*13e40*/  IMAD.MOV.U32 R12, RZ, RZ, 0x3 ;  /* 0x00000003ff0c7424 */ /* 0x000fe400078e00ff */
[----:B------:R-:W-:-:S07]  /*13e50*/  IMAD.MOV.U32 R2, RZ, RZ, R14 ;  /* 0x000000ffff027224 */ /* 0x000fce00078e000e */
[----:B------:R-:W-:Y:S05]  /*13e60*/  WARPSYNC.COLLECTIVE R15, `(.L_x_2585) ;  /* 0x000000000f087348 */ /* 0x000fea0003c00000 */
[----:B------:R0:W1:Y:S02]  /*13e70*/  SHFL.IDX P6, R14, R13, R12, R11 ;  /* 0x0000000c0d0e7389 */ /* 0x00006400000c000b */
[----:B01----:R-:W-:Y:S01]  /*13e80*/  ENDCOLLECTIVE ;  /* 0x000000000000791b */ /* 0x003fe20003800000 */
.L_x_2585:
        /* <DEDUP_REMOVED lines=12> */
.L_x_2586:
[----:B------:R-:W-:Y:S02]  /*13f50*/  IMAD.MOV.U32 R13, RZ, RZ, R23 ;  /* 0x000000ffff0d7224 */ /* 0x000fe400078e0017 */
[----:B------:R-:W-:Y:S02]  /*13f60*/  IMAD.MOV.U32 R12, RZ, RZ, 0x4 ;  /* 0x00000004ff0c7424 */ /* 0x000fe400078e00ff */
[----:B------:R-:W-:-:S07]  /*13f70*/  IMAD.MOV.U32 R2, RZ, RZ, R14 ;  /* 0x000000ffff027224 */ /* 0x000fce00078e000e */
[----:B------:R-:W-:Y:S05]  /*13f80*/  WARPSYNC.COLLECTIVE R15, `(.L_x_2587) ;  /* 0x000000000f087348 */ /* 0x000fea0003c00000 */
[----:B------:R0:W1:Y:S02]  /*13f90*/  SHFL.IDX P6, R14, R13, R12, R11 ;  /* 0x0000000c0d0e7389 */ /* 0x00006400000c000b */
[----:B01----:R-:W-:Y:S01]  /*13fa0*/  ENDCOLLECTIVE ;  /* 0x000000000000791b */ /* 0x003fe20003800000 */
.L_x_2587:
        /* <DEDUP_REMOVED lines=12> */
.L_x_2588:
[----:B------:R-:W-:Y:S02]  /*14070*/  IMAD.MOV.U32 R13, RZ, RZ, R23 ;  /* 0x000000ffff0d7224 */ /* 0x000fe400078e0017 */
[----:B------:R-:W-:Y:S02]  /*14080*/  IMAD.MOV.U32 R12, RZ, RZ, 0x5 ;  /* 0x00000005ff0c7424 */ /* 0x000fe400078e00ff */
[----:B------:R-:W-:-:S07]  /*14090*/  IMAD.MOV.U32 R2, RZ, RZ, R14 ;  /* 0x000000ffff027224 */ /* 0x000fce00078e000e */
[----:B------:R-:W-:Y:S05]  /*140a0*/  WARPSYNC.COLLECTIVE R15, `(.L_x_2589) ;  /* 0x000000000f087348 */ /* 0x000fea0003c00000 */
[----:B------:R0:W1:Y:S02]  /*140b0*/  SHFL.IDX P6, R14, R13, R12, R11 ;  /* 0x0000000c0d0e7389 */ /* 0x00006400000c000b */
[----:B01----:R-:W-:Y:S01]  /*140c0*/  ENDCOLLECTIVE ;  /* 0x000000000000791b */ /* 0x003fe20003800000 */
.L_x_2589:
        /* <DEDUP_REMOVED lines=12> */
.L_x_2590:
[----:B------:R-:W-:Y:S02]  /*14190*/  IMAD.MOV.U32 R13, RZ, RZ, R23 ;  /* 0x000000ffff0d7224 */ /* 0x000fe400078e0017 */
[----:B------:R-:W-:Y:S01]  /*141a0*/  IMAD.MOV.U32 R12, RZ, RZ, 0x6 ;  /* 0x00000006ff0c7424 */ /* 0x000fe200078e00ff */
[----:B------:R-:W-:-:S07]  /*141b0*/  MOV R2, R14 ;  /* 0x0000000e00027202 */ /* 0x000fce0000000f00 */
[----:B------:R-:W-:Y:S05]  /*141c0*/  WARPSYNC.COLLECTIVE R15, `(.L_x_2591) ;  /* 0x000000000f087348 */ /* 0x000fea0003c00000 */
[----:B------:R0:W1:Y:S02]  /*141d0*/  SHFL.IDX P6, R14, R13, R12, R11 ;  /* 0x0000000c0d0e7389 */ /* 0x00006400000c000b */
[----:B01----:R-:W-:Y:S01]  /*141e0*/  ENDCOLLECTIVE ;  /* 0x000000000000791b */ /* 0x003fe20003800000 */
.L_x_2591:
        /* <DEDUP_REMOVED lines=12> */
.L_x_2592:
[----:B------:R-:W-:Y:S02]  /*142b0*/  IMAD.MOV.U32 R13, RZ, RZ, R23 ;  /* 0x000000ffff0d7224 */ /* 0x000fe400078e0017 */
[----:B------:R-:W-:Y:S02]  /*142c0*/  IMAD.MOV.U32 R12, RZ, RZ, 0x7 ;  /* 0x00000007ff0c7424 */ /* 0x000fe400078e00ff */
[----:B------:R-:W-:-:S07]  /*142d0*/  IMAD.MOV.U32 R2, RZ, RZ, R14 ;  /* 0x000000ffff027224 */ /* 0x000fce00078e000e */
[----:B------:R-:W-:Y:S05]  /*142e0*/  WARPSYNC.COLLECTIVE R15, `(.L_x_2593) ;  /* 0x000000000f087348 */ /* 0x000fea0003c00000 */
[----:B------:R0:W1:Y:S02]  /*142f0*/  SHFL.IDX P6, R14, R13, R12, R11 ;  /* 0x0000000c0d0e7389 */ /* 0x00006400000c000b */
[----:B01----:R-:W-:Y:S01]  /*14300*/  ENDCOLLECTIVE ;  /* 0x000000000000791b */ /* 0x003fe20003800000 */
.L_x_2593:
        /* <DEDUP_REMOVED lines=11> */
.L_x_2594:
[----:B------:R-:W-:Y:S01]  /*143c0*/  IMAD.MOV.U32 R2, RZ, RZ, R14 ;  /* 0x000000ffff027224 */ /* 0x000fe200078e000e */
[----:B------:R-:W-:Y:S06]  /*143d0*/  BRA `(.L_x_2595) ;  /* 0xffffffb000487947 */ /* 0x000fec000383ffff */
.L_x_2478:
[----:B0-----:R0:W1:Y:S02]  /*143e0*/  SYNCS.PHASECHK.TRANS64.TRYWAIT P0, [R0+URZ+0x16860], R3 ;  /* 0x01686003000075a7 */ /* 0x001064000800017f */
[----:B-1----:R-:W-:Y:S05]  /*143f0*/  @!P0 NANOSLEEP.SYNCS 0x989680 ;  /* 0x009896800000895d */ /* 0x002fea0003900000 */
[----:B------:R-:W1:Y:S02]  /*14400*/  @!P0 SYNCS.PHASECHK.TRANS64 P0, [R0+URZ+0x16860], R3 ;  /* 0x01686003000085a7 */ /* 0x000e64000800007f */
[----:B-1----:R-:W-:Y:S05]  /*14410*/  @!P0 BRA `(.L_x_2478) ;  /* 0xfffffffc00f08947 */ /* 0x002fea000383ffff */
[----:B------:R-:W-:Y:S05]  /*14420*/  BRA `(.L_x_2596) ;  /* 0xffffffb4005c7947 */ /* 0x000fea000383ffff */
.L_x_2479:
        /* <DEDUP_REMOVED lines=8> */
.L_x_2598:
[----:B------:R-:W-:Y:S05]  /*144b0*/  BSYNC B0 ;  /* 0x0000000000007941 */ /* 0x000fea0003800000 */
.L_x_2597:
        /* <DEDUP_REMOVED lines=10> */
.L_x_2599:
[----:B------:R-:W-:Y:S02]  /*14560*/  IMAD R4, R4, 0x2, R22 ;  /* 0x0000000204047824 */ /* 0x000fe400078e0216 */
[----:B------:R-:W-:Y:S02]  /*14570*/  IMAD.MOV.U32 R13, RZ, RZ, R23 ;  /* 0x000000ffff0d7224 */ /* 0x000fe400078e0017 */
[----:B------:R-:W-:Y:S01]  /*14580*/  IMAD.MOV.U32 R12, RZ, RZ, 0x1 ;  /* 0x00000001ff0c7424 */ /* 0x000fe200078e00ff */
[----:B------:R-:W-:-:S13]  /*14590*/  IADD3 R2, P1, R14, R5, RZ ;  /* 0x000000050e027210 */ /* 0x000fda0007f3e0ff */
[----:B------:R-:W-:Y:S05]  /*145a0*/  WARPSYNC.COLLECTIVE R15, `(.L_x_2600) ;  /* 0x000000000f087348 */ /* 0x000fea0003c00000 */
[----:B------:R0:W1:Y:S02]  /*145b0*/  SHFL.IDX P6, R14, R13, R12, R11 ;  /* 0x0000000c0d0e7389 */ /* 0x00006400000c000b */
[----:B01----:R-:W-:Y:S01]  /*145c0*/  ENDCOLLECTIVE ;  /* 0x000000000000791b */ /* 0x003fe20003800000 */
.L_x_2600:
[----:B------:R-:W-:-:S05]  /*145d0*/  IMAD.X R3, RZ, RZ, R3, P1 ;  /* 0x000000ffff037224 */ /* 0x000fca00008e0603 */
        /* <DEDUP_REMOVED lines=10> */
.L_x_2601:
[----:B------:R-:W-:Y:S02]  /*14680*/  IMAD.MOV.U32 R13, RZ, RZ, R23 ;  /* 0x000000ffff0d7224 */ /* 0x000fe400078e0017 */
[----:B------:R-:W-:Y:S02]  /*14690*/  IMAD.MOV.U32 R12, RZ, RZ, 0x2 ;  /* 0x00000002ff0c7424 */ /* 0x000fe400078e00ff */
[----:B------:R-:W-:-:S07]  /*146a0*/  IMAD.MOV.U32 R9, RZ, RZ, R14 ;  /* 0x000000ffff097224 */ /* 0x000fce00078e000e */
[----:B------:R-:W-:Y:S05]  /*146b0*/  WARPSYNC.COLLECTIVE R15, `(.L_x_2602) ;  /* 0x000000000f087348 */ /* 0x000fea0003c00000 */
[----:B------:R0:W1:Y:S02]  /*146c0*/  SHFL.IDX P6, R14, R13, R12, R11 ;  /* 0x0000000c0d0e7389 */ /* 0x00006400000c000b */
[----:B01----:R-:W-:Y:S01]  /*146d0*/  ENDCOLLECTIVE ;  /* 0x000000000000791b */ /* 0x003fe20003800000 */
.L_x_2602:
        /* <DEDUP_REMOVED lines=12> */
.L_x_2603:
[----:B------:R-:W-:Y:S02]  /*147a0*/  IMAD.MOV.U32 R13, RZ, RZ, R23 ;  /* 0x000000ffff0d7224 */ /* 0x000fe400078e0017 */
[----:B------:R-:W-:Y:S02]  /*147b0*/  IMAD.MOV.U32 R12, RZ, RZ, 0x3 ;  /* 0x00000003ff0c7424 */ /* 0x000fe400078e00ff */
[----:B------:R-:W-:-:S07]  /*147c0*/  IMAD.MOV.U32 R10, RZ, RZ, R14 ;  /* 0x000000ffff0a7224 */ /* 0x000fce00078e000e */
[----:B------:R-:W-:Y:S05]  /*147d0*/  WARPSYNC.COLLECTIVE R15, `(.L_x_2604) ;  /* 0x000000000f087348 */ /* 0x000fea0003c00000 */
[----:B------:R0:W1:Y:S02]  /*147e0*/  SHFL.IDX P6, R14, R13, R12, R11 ;  /* 0x0000000c0d0e7389 */ /* 0x00006400000c000b */
[----:B01----:R-:W-:Y:S01]  /*147f0*/  ENDCOLLECTIVE ;  /* 0x000000000000791b */ /* 0x003fe20003800000 */
.L_x_2604:
        /* <DEDUP_REMOVED lines=12> */
.L_x_2605:
[----:B------:R-:W-:Y:S02]  /*148c0*/  IMAD.MOV.U32 R13, RZ, RZ, R23 ;  /* 0x000000ffff0d7224 */ /* 0x000fe400078e0017 */
[----:B------:R-:W-:Y:S02]  /*148d0*/  IMAD.MOV.U32 R12, RZ, RZ, 0x4 ;  /* 0x00000004ff0c7424 */ /* 0x000fe400078e00ff */
[----:B------:R-:W-:-:S07]  /*148e0*/  IMAD.MOV.U32 R9, RZ, RZ, R14 ;  /* 0x000000ffff097224 */ /* 0x000fce00078e000e */
[----:B------:R-:W-:Y:S05]  /*148f0*/  WARPSYNC.COLLECTIVE R15, `(.L_x_2606) ;  /* 0x000000000f087348 */ /* 0x000fea0003c00000 */
[----:B------:R0:W1:Y:S02]  /*14900*/  SHFL.IDX P6, R14, R13, R12, R11 ;  /* 0x0000000c0d0e7389 */ /* 0x00006400000c000b */
[----:B01----:R-:W-:Y:S01]  /*14910*/  ENDCOLLECTIVE ;  /* 0x000000000000791b */ /* 0x003fe20003800000 */
.L_x_2606:
        /* <DEDUP_REMOVED lines=12> */
.L_x_2607:
[----:B------:R-:W-:Y:S02]  /*149e0*/  IMAD.MOV.U32 R13, RZ, RZ, R23 ;  /* 0x000000ffff0d7224 */ /* 0x000fe400078e0017 */
[----:B------:R-:W-:Y:S02]  /*149f0*/  IMAD.MOV.U32 R12, RZ, RZ, 0x5 ;  /* 0x00000005ff0c7424 */ /* 0x000fe400078e00ff */
[----:B------:R-:W-:-:S07]  /*14a00*/  IMAD.MOV.U32 R10, RZ, RZ, R14 ;  /* 0x000000ffff0a7224 */ /* 0x000fce00078e000e */
[----:B------:R-:W-:Y:S05]  /*14a10*/  WARPSYNC.COLLECTIVE R15, `(.L_x_2608) ;  /* 0x000000000f087348 */ /* 0x000fea0003c00000 */
[----:B------:R0:W1:Y:S02]  /*14a20*/  SHFL.IDX P6, R14, R13, R12, R11 ;  /* 0x0000000c0d0e7389 */ /* 0x00006400000c000b */
[----:B01----:R-:W-:Y:S01]  /*14a30*/  ENDCOLLECTIVE ;  /* 0x000000000000791b */ /* 0x003fe20003800000 */
.L_x_2608:
        /* <DEDUP_REMOVED lines=12> */
.L_x_2609:
[----:B------:R-:W-:Y:S02]  /*14b00*/  IMAD.MOV.U32 R13, RZ, RZ, R23 ;  /* 0x000000ffff0d7224 */ /* 0x000fe400078e0017 */
[----:B------:R-:W-:Y:S02]  /*14b10*/  IMAD.MOV.U32 R12, RZ, RZ, 0x6 ;  /* 0x00000006ff0c7424 */ /* 0x000fe400078e00ff */
[----:B------:R-:W-:-:S07]  /*14b20*/  IMAD.MOV.U32 R9, RZ, RZ, R14 ;  /* 0x000000ffff097224 */ /* 0x000fce00078e000e */
[----:B------:R-:W-:Y:S05]  /*14b30*/  WARPSYNC.COLLECTIVE R15, `(.L_x_2610) ;  /* 0x000000000f087348 */ /* 0x000fea0003c00000 */
[----:B------:R0:W1:Y:S02]  /*14b40*/  SHFL.IDX P6, R14, R13, R12, R11 ;  /* 0x0000000c0d0e7389 */ /* 0x00006400000c000b */
[----:B01----:R-:W-:Y:S01]  /*14b50*/  ENDCOLLECTIVE ;  /* 0x000000000000791b */ /* 0x003fe20003800000 */
.L_x_2610:
        /* <DEDUP_REMOVED lines=12> */
.L_x_2611:
[----:B------:R-:W-:Y:S02]  /*14c20*/  IMAD.MOV.U32 R13, RZ, RZ, R23 ;  /* 0x000000ffff0d7224 */ /* 0x000fe400078e0017 */
[----:B------:R-:W-:Y:S01]  /*14c30*/  IMAD.MOV.U32 R12, RZ, RZ, 0x7 ;  /* 0x00000007ff0c7424 */ /* 0x000fe200078e00ff */
[----:B------:R-:W-:-:S13]  /*14c40*/  IADD3 R2, P1, R14, R5, RZ ;  /* 0x000000050e027210 */ /* 0x000fda0007f3e0ff */
[----:B------:R-:W-:Y:S05]  /*14c50*/  WARPSYNC.COLLECTIVE R15, `(.L_x_2612) ;  /* 0x000000000f087348 */ /* 0x000fea0003c00000 */
[----:B------:R0:W1:Y:S02]  /*14c60*/  SHFL.IDX P6, R14, R13, R12, R11 ;  /* 0x0000000c0d0e7389 */ /* 0x00006400000c000b */
[----:B01----:R-:W-:Y:S01]  /*14c70*/  ENDCOLLECTIVE ;  /* 0x000000000000791b */ /* 0x003fe20003800000 */
.L_x_2612:
        /* <DEDUP_REMOVED lines=10> */
.L_x_2613:
[----:B------:R-:W-:Y:S05]  /*14d20*/  BRA `(.L_x_2614) ;  /* 0xffffffb000107947 */ /* 0x000fea000383ffff */
.L_x_2484:
        /* <DEDUP_REMOVED lines=8> */
.L_x_2616:
[----:B------:R-:W-:Y:S05]  /*14db0*/  BSYNC B0 ;  /* 0x0000000000007941 */ /* 0x000fea0003800000 */
.L_x_2615:
        /* <DEDUP_REMOVED lines=9> */
.L_x_2617:
        /* <DEDUP_REMOVED lines=23> */
.L_x_2618:
[----:B------:R-:W-:Y:S02]  /*14fc0*/  MOV R12, 0x2 ;  /* 0x00000002000c7802 */ /* 0x000fe40000000f00 */
[----:B------:R-:W-:-:S05]  /*14fd0*/  SEL R4, R14, RZ, P1 ;  /* 0x000000ff0e047207 */ /* 0x000fca0000800000 */
[----:B------:R-:W-:-:S04]  /*14fe0*/  IMAD.IADD R4, R13, 0x1, R4 ;  /* 0x000000010d047824 */ /* 0x000fc800078e0204 */
[----:B------:R-:W-:-:S07]  /*14ff0*/  IMAD.MOV.U32 R13, RZ, RZ, R4 ;  /* 0x000000ffff0d7224 */ /* 0x000fce00078e0004 */
[----:B------:R-:W-:Y:S05]  /*15000*/  WARPSYNC.COLLECTIVE R15, `(.L_x_2619) ;  /* 0x000000000f087348 */ /* 0x000fea0003c00000 */
[----:B------:R0:W1:Y:S02]  /*15010*/  SHFL.UP P6, R14, R13, R12, R11 ;  /* 0x0400000c0d0e7389 */ /* 0x00006400000c000b */
[----:B01----:R-:W-:Y:S01]  /*15020*/  ENDCOLLECTIVE ;  /* 0x000000000000791b */ /* 0x003fe20003800000 */
.L_x_2619:
[----:B------:R-:W-:Y:S01]  /*15030*/  IMAD.MOV.U32 R12, RZ, RZ, 0x4 ;  /* 0x00000004ff0c7424 */ /* 0x000fe200078e00ff */
[----:B------:R-:W-:-:S05]  /*15040*/  SEL R3, R14, RZ, P2 ;  /* 0x000000ff0e037207 */ /* 0x000fca0001000000 */
[----:B------:R-:W-:-:S04]  /*15050*/  IMAD.IADD R2, R4, 0x1, R3 ;  /* 0x0000000104027824 */ /* 0x000fc800078e0203 */
[----:B------:R-:W-:-:S07]  /*15060*/  IMAD.MOV.U32 R13, RZ, RZ, R2 ;  /* 0x000000ffff0d7224 */ /* 0x000fce00078e0002 */
[----:B------:R-:W-:Y:S05]  /*15070*/  WARPSYNC.COLLECTIVE R15, `(.L_x_2620) ;  /* 0x000000000f087348 */ /* 0x000fea0003c00000 */
[----:B------:R0:W1:Y:S02]  /*15080*/  SHFL.UP P6, R14, R13, R12, R11 ;  /* 0x0400000c0d0e7389 */ /* 0x00006400000c000b */
[----:B01----:R-:W-:Y:S01]  /*15090*/  ENDCOLLECTIVE ;  /* 0x000000000000791b */ /* 0x003fe20003800000 */
.L_x_2620:
[----:B------:R-:W-:Y:S01]  /*150a0*/  IMAD.MOV.U32 R12, RZ, RZ, 0x8 ;  /* 0x00000008ff0c7424 */ /* 0x000fe200078e00ff */
[----:B------:R-:W-:-:S05]  /*150b0*/  SEL R3, R14, RZ, P3 ;  /* 0x000000ff0e037207 */ /* 0x000fca0001800000 */
[----:B------:R-:W-:-:S04]  /*150c0*/  IMAD.IADD R3, R2, 0x1, R3 ;  /* 0x0000000102037824 */ /* 0x000fc800078e0203 */
[----:B------:R-:W-:-:S07]  /*150d0*/  IMAD.MOV.U32 R13, RZ, RZ, R3 ;  /* 0x000000ffff0d7224 */ /* 0x000fce00078e0003 */
[----:B------:R-:W-:Y:S05]  /*150e0*/  WARPSYNC.COLLECTIVE R15, `(.L_x_2621) ;  /* 0x000000000f087348 */ /* 0x000fea0003c00000 */
[----:B------:R0:W1:Y:S02]  /*150f0*/  SHFL.UP P6, R14, R13, R12, R11 ;  /* 0x0400000c0d0e7389 */ /* 0x00006400000c000b */
[----:B01----:R-:W-:Y:S01]  /*15100*/  ENDCOLLECTIVE ;  /* 0x000000000000791b */ /* 0x003fe20003800000 */
.L_x_2621:
[----:B------:R-:W-:Y:S01]  /*15110*/  IMAD.MOV.U32 R12, RZ, RZ, 0x10 ;  /* 0x00000010ff0c7424 */ /* 0x000fe200078e00ff */
[----:B------:R-:W-:-:S05]  /*15120*/  SEL R4, R14, RZ, P4 ;  /* 0x000000ff0e047207 */ /* 0x000fca0002000000 */
[----:B------:R-:W-:-:S04]  /*15130*/  IMAD.IADD R4, R3, 0x1, R4 ;  /* 0x0000000103047824 */ /* 0x000fc800078e0204 */
[----:B------:R-:W-:-:S07]  /*15140*/  IMAD.MOV.U32 R13, RZ, RZ, R4 ;  /* 0x000000ffff0d7224 */ /* 0x000fce00078e0004 */
[----:B------:R-:W-:Y:S05]  /*15150*/  WARPSYNC.COLLECTIVE R15, `(.L_x_2622) ;  /* 0x000000000f087348 */ /* 0x000fea0003c00000 */
[----:B------:R0:W1:Y:S02]  /*15160*/  SHFL.UP P6, R14, R13, R12, R11 ;  /* 0x0400000c0d0e7389 */ /* 0x00006400000c000b */
[----:B01----:R-:W-:Y:S01]  /*15170*/  ENDCOLLECTIVE ;  /* 0x000000000000791b */ /* 0x003fe20003800000 */
.L_x_2622:
        /* <DEDUP_REMOVED lines=8> */
.L_x_2623:
[----:B------:R-:W-:Y:S05]  /*15200*/  BRA `(.L_x_2624) ;  /* 0xffffffb000207947 */ /* 0x000fea000383ffff */
.L_x_2487:
[----:B------:R-:W-:Y:S01]  /*15210*/  BSSY B0, `(.L_x_2625) ;  /* 0x0000007000007945 */ /* 0x000fe20003800000 */
[----:B------:R-:W-:Y:S02]  /*15220*/  IMAD.MOV.U32 R12, RZ, RZ, 0x1 ;  /* 0x00000001ff0c7424 */ /* 0x000fe400078e00ff */
[----:B------:R-:W-:Y:S02]  /*15230*/  IMAD.MOV.U32 R11, RZ, RZ, RZ ;  /* 0x000000ffff0b7224 */ /* 0x000fe400078e00ff */
[----:B------:R-:W-:-:S07]  /*15240*/  IMAD.MOV.U32 R15, RZ, RZ, -0x1 ;  /* 0xffffffffff0f7424 */ /* 0x000fce00078e00ff */
[----:B------:R-:W-:Y:S05]  /*15250*/  WARPSYNC.COLLECTIVE R15, `(.L_x_2626) ;  /* 0x000000000f087348 */ /* 0x000fea0003c00000 */
[----:B------:R0:W1:Y:S02]  /*15260*/  SHFL.UP P6, R14, R13, R12, R11 ;  /* 0x0400000c0d0e7389 */ /* 0x00006400000c000b */
[----:B01----:R-:W-:Y:S01]  /*15270*/  ENDCOLLECTIVE ;  /* 0x000000000000791b */ /* 0x003fe20003800000 */
.L_x_2626:
[----:B------:R-:W-:Y:S05]  /*15280*/  BSYNC B0 ;  /* 0x0000000000007941 */ /* 0x000fea0003800000 */
.L_x_2625:
        /* <DEDUP_REMOVED lines=8> */
.L_x_2627:
[----:B------:R-:W-:Y:S01]  /*15310*/  IMAD.MOV.U32 R12, RZ, RZ, 0x4 ;  /* 0x00000004ff0c7424 */ /* 0x000fe200078e00ff */
[----:B------:R-:W-:-:S05]  /*15320*/  SEL R2, R14, RZ, P2 ;  /* 0x000000ff0e027207 */ /* 0x000fca0001000000 */
[----:B------:R-:W-:-:S04]  /*15330*/  IMAD.IADD R2, R13, 0x1, R2 ;  /* 0x000000010d027824 */ /* 0x000fc800078e0202 */
[----:B------:R-:W-:-:S07]  /*15340*/  IMAD.MOV.U32 R13, RZ, RZ, R2 ;  /* 0x000000ffff0d7224 */ /* 0x000fce00078e0002 */
[----:B------:R-:W-:Y:S05]  /*15350*/  WARPSYNC.COLLECTIVE R15, `(.L_x_2628) ;  /* 0x000000000f087348 */ /* 0x000fea0003c00000 */
[----:B------:R0:W1:Y:S02]  /*15360*/  SHFL.UP P6, R14, R13, R12, R11 ;  /* 0x0400000c0d0e7389 */ /* 0x00006400000c000b */
[----:B01----:R-:W-:Y:S01]  /*15370*/  ENDCOLLECTIVE ;  /* 0x000000000000791b */ /* 0x003fe20003800000 */
.L_x_2628:
[----:B------:R-:W-:Y:S01]  /*15380*/  IMAD.MOV.U32 R12, RZ, RZ, 0x8 ;  /* 0x00000008ff0c7424 */ /* 0x000fe200078e00ff */
[----:B------:R-:W-:-:S05]  /*15390*/  SEL R3, R14, RZ, P3 ;  /* 0x000000ff0e037207 */ /* 0x000fca0001800000 */
[----:B------:R-:W-:-:S04]  /*153a0*/  IMAD.IADD R3, R2, 0x1, R3 ;  /* 0x0000000102037824 */ /* 0x000fc800078e0203 */
[----:B------:R-:W-:-:S07]  /*153b0*/  IMAD.MOV.U32 R13, RZ, RZ, R3 ;  /* 0x000000ffff0d7224 */ /* 0x000fce00078e0003 */
[----:B------:R-:W-:Y:S05]  /*153c0*/  WARPSYNC.COLLECTIVE R15, `(.L_x_2629) ;  /* 0x000000000f087348 */ /* 0x000fea0003c00000 */
[----:B------:R0:W1:Y:S02]  /*153d0*/  SHFL.UP P6, R14, R13, R12, R11 ;  /* 0x0400000c0d0e7389 */ /* 0x00006400000c000b */
[----:B01----:R-:W-:Y:S01]  /*153e0*/  ENDCOLLECTIVE ;  /* 0x000000000000791b */ /* 0x003fe20003800000 */
.L_x_2629:
[----:B------:R-:W-:Y:S01]  /*153f0*/  IMAD.MOV.U32 R12, RZ, RZ, 0x10 ;  /* 0x00000010ff0c7424 */ /* 0x000fe200078e00ff */
[----:B------:R-:W-:-:S04]  /*15400*/  SEL R4, R14, RZ, P4 ;  /* 0x000000ff0e047207 */ /* 0x000fc80002000000 */
[----:B------:R-:W-:-:S05]  /*15410*/  IADD3 R4, R3, R4, RZ ;  /* 0x0000000403047210 */ /* 0x000fca0007ffe0ff */
[----:B------:R-:W-:-:S07]  /*15420*/  IMAD.MOV.U32 R13, RZ, RZ, R4 ;  /* 0x000000ffff0d7224 */ /* 0x000fce00078e0004 */
[----:B------:R-:W-:Y:S05]  /*15430*/  WARPSYNC.COLLECTIVE R15, `(.L_x_2630) ;  /* 0x000000000f087348 */ /* 0x000fea0003c00000 */
[----:B------:R0:W1:Y:S02]  /*15440*/  SHFL.UP P6, R14, R13, R12, R11 ;  /* 0x0400000c0d0e7389 */ /* 0x00006400000c000b */
[----:B01----:R-:W-:Y:S01]  /*15450*/  ENDCOLLECTIVE ;  /* 0x000000000000791b */ /* 0x003fe20003800000 */
.L_x_2630:
        /* <DEDUP_REMOVED lines=8> */
.L_x_2631:
[----:B------:R-:W-:Y:S05]  /*154e0*/  BRA `(.L_x_2632) ;  /* 0xffffffb0000c7947 */ /* 0x000fea000383ffff */
.L_x_2489:
[----:B------:R-:W-:Y:S01]  /*154f0*/  BSSY B0, `(.L_x_2633) ;  /* 0x0000006000007945 */ /* 0x000fe20003800000 */
[----:B------:R-:W-:Y:S01]  /*15500*/  PLOP3.LUT P6, PT, P6, PT, PT, 0x8, 0x0 ;  /* 0x000000000000781c */ /* 0x000fe200037ce170 */
[----:B------:R-:W-:-:S12]  /*15510*/  IMAD.MOV.U32 R15, RZ, RZ, -0x1 ;  /* 0xffffffffff0f7424 */ /* 0x000fd800078e00ff */
[----:B0-----:R-:W-:Y:S05]  /*15520*/  WARPSYNC.COLLECTIVE R15, `(.L_x_2634) ;  /* 0x000000000f087348 */ /* 0x001fea0003c00000 */
[----:B------:R-:W-:Y:S01]  /*15530*/  VOTE.ANY R14, PT, P6 ;  /* 0x00000000000e7806 */ /* 0x000fe200030e0100 */
[----:B0-----:R-:W-:Y:S06]  /*15540*/  ENDCOLLECTIVE ;  /* 0x000000000000791b */ /* 0x001fec0003800000 */
.L_x_2634:
[----:B------:R-:W-:Y:S05]  /*15550*/  BSYNC B0 ;  /* 0x0000000000007941 */ /* 0x000fea0003800000 */
.L_x_2633:
        /* <DEDUP_REMOVED lines=10> */
.L_x_2635:
[----:B------:R-:W-:Y:S02]  /*15600*/  IMAD.MOV.U32 R13, RZ, RZ, R5 ;  /* 0x000000ffff0d7224 */ /* 0x000fe400078e0005 */
[----:B------:R-:W-:-:S07]  /*15610*/  IMAD.MOV.U32 R17, RZ, RZ, R14 ;  /* 0x000000ffff117224 */ /* 0x000fce00078e000e */
[----:B------:R-:W-:Y:S05]  /*15620*/  WARPSYNC.COLLECTIVE R15, `(.L_x_2636) ;  /* 0x000000000f087348 */ /* 0x000fea0003c00000 */
[----:B------:R0:W1:Y:S02]  /*15630*/  SHFL.IDX P6, R14, R13, R12, R11 ;  /* 0x0000000c0d0e7389 */ /* 0x00006400000c000b */
[----:B01----:R-:W-:Y:S01]  /*15640*/  ENDCOLLECTIVE ;  /* 0x000000000000791b */ /* 0x003fe20003800000 */
.L_x_2636:
[----:B------:R-:W-:Y:S01]  /*15650*/  IMAD.MOV.U32 R5, RZ, RZ, R14 ;  /* 0x000000ffff057224 */ /* 0x000fe200078e000e */
[----:B------:R-:W-:Y:S06]  /*15660*/  BRA `(.L_x_2637) ;  /* 0xffffffac00ec7947 */ /* 0x000fec000383ffff */
.L_x_2491:
[----:B------:R-:W-:Y:S01]  /*15670*/  BSSY B0, `(.L_x_2638) ;  /* 0x0000007000007945 */ /* 0x000fe20003800000 */
[----:B------:R-:W-:Y:S02]  /*15680*/  IMAD.MOV.U32 R13, RZ, RZ, R2 ;  /* 0x000000ffff0d7224 */ /* 0x000fe400078e0002 */
[----:B------:R-:W-:Y:S02]  /*15690*/  IMAD.MOV.U32 R11, RZ, RZ, 0x1f ;  /* 0x0000001fff0b7424 */ /* 0x000fe400078e00ff */
[----:B------:R-:W-:-:S07]  /*156a0*/  IMAD.MOV.U32 R15, RZ, RZ, -0x1 ;  /* 0xffffffffff0f7424 */ /* 0x000fce00078e00ff */
[----:B0123--:R-:W-:Y:S05]  /*156b0*/  WARPSYNC.COLLECTIVE R15, `(.L_x_2639) ;  /* 0x000000000f087348 */ /* 0x00ffea0003c00000 */
[----:B------:R4:W0:Y:S02]  /*156c0*/  SHFL.IDX P6, R14, R13, R12, R11 ;  /* 0x0000000c0d0e7389 */ /* 0x00082400000c000b */
[----:B01234-:R-:W-:Y:S01]  /*156d0*/  ENDCOLLECTIVE ;  /* 0x000000000000791b */ /* 0x01ffe20003800000 */
.L_x_2639:
[----:B------:R-:W-:Y:S05]  /*156e0*/  BSYNC B0 ;  /* 0x0000000000007941 */ /* 0x000fea0003800000 */
.L_x_2638:
[----:B------:R-:W-:Y:S01]  /*156f0*/  IMAD.MOV.U32 R16, RZ, RZ, R14 ;  /* 0x000000ffff107224 */ /* 0x000fe200078e000e */
[----:B------:R-:W-:Y:S06]  /*15700*/  BRA `(.L_x_2490) ;  /* 0xffffffac00dc7947 */ /* 0x000fec000383ffff */
.L_x_2497:
[----:B0-----:R0:W1:Y:S02]  /*15710*/  SYNCS.PHASECHK.TRANS64.TRYWAIT P0, [R5+URZ+0x16820], R0 ;  /* 0x01682000050075a7 */ /* 0x001064000800017f */
[----:B-1----:R-:W-:Y:S05]  /*15720*/  @!P0 NANOSLEEP.SYNCS 0x989680 ;  /* 0x009896800000895d */ /* 0x002fea0003900000 */
[----:B------:R-:W1:Y:S02]  /*15730*/  @!P0 SYNCS.PHASECHK.TRANS64 P0, [R5+URZ+0x16820], R0 ;  /* 0x01682000050085a7 */ /* 0x000e64000800007f */
[----:B-1----:R-:W-:Y:S05]  /*15740*/  @!P0 BRA `(.L_x_2497) ;  /* 0xfffffffc00f08947 */ /* 0x002fea000383ffff */
[----:B------:R-:W-:Y:S05]  /*15750*/  BRA `(.L_x_2640) ;  /* 0xffffffb800347947 */ /* 0x000fea000383ffff */
.L_x_2498:
        /* <DEDUP_REMOVED lines=8> */
[----:B0-----:R-:W-:Y:S05]  /*157e0*/  WARPSYNC.COLLECTIVE R15, `(.L_x_2642) ;  /* 0x000000000f087348 */ /* 0x001fea0003c00000 */
[----:B------:R1:W2:Y:S02]  /*157f0*/  SHFL.IDX P6, R14, R13, R12, R11 ;  /* 0x0000000c0d0e7389 */ /* 0x0002a400000c000b */
[----:B012---:R-:W-:Y:S01]  /*15800*/  ENDCOLLECTIVE ;  /* 0x000000000000791b */ /* 0x007fe20003800000 */
.L_x_2642:
[----:B------:R-:W-:Y:S05]  /*15810*/  BSYNC B0 ;  /* 0x0000000000007941 */ /* 0x000fea0003800000 */
.L_x_2641:
[----:B------:R-:W-:Y:S05]  /*15820*/  BRA `(.L_x_2643) ;  /* 0xffffffb8001c7947 */ /* 0x000fea000383ffff */
.L_x_2501:
[----:B------:R-:W-:Y:S01]  /*15830*/  BSSY B1, `(.L_x_2644) ;  /* 0x0000006000017945 */ /* 0x000fe20003800000 */
[----:B------:R-:W-:-:S07]  /*15840*/  IMAD.MOV.U32 R15, RZ, RZ, -0x1 ;  /* 0xffffffffff0f7424 */ /* 0x000fce00078e00ff */
[----:B0-----:R-:W-:Y:S05]  /*15850*/  WARPSYNC.COLLECTIVE R15, `(.L_x_2645) ;  /* 0x000000000f0c7348 */ /* 0x001fea0003c00000 */
[----:B------:R-:W-:Y:S02]  /*15860*/  ELECT P6, UR62, PT ;  /* 0x00000000003e782f */ /* 0x000fe400038c0000 */
[----:B------:R-:W-:Y:S01]  /*15870*/  MOV R14, UR62 ;  /* 0x0000003e000e7c02 */ /* 0x000fe20008000f00 */
[----:B0-----:R-:W-:Y:S10]  /*15880*/  ENDCOLLECTIVE ;  /* 0x000000000000791b */ /* 0x001ff40003800000 */
.L_x_2645:
[----:B------:R-:W-:Y:S05]  /*15890*/  BSYNC B1 ;  /* 0x0000000000017941 */ /* 0x000fea0003800000 */
.L_x_2644:
[----:B------:R-:W-:Y:S05]  /*158a0*/  BRA `(.L_x_2646) ;  /* 0xffffffb800147947 */ /* 0x000fea000383ffff */
.L_x_2503:
[----:B0-----:R0:W1:Y:S02]  /*158b0*/  SYNCS.PHASECHK.TRANS64.TRYWAIT P1, [R3+URZ+0x16840], R2 ;  /* 0x01684002030075a7 */ /* 0x001064000802017f */
[----:B-1----:R-:W-:Y:S05]  /*158c0*/  @!P1 NANOSLEEP.SYNCS 0x989680 ;  /* 0x009896800000995d */ /* 0x002fea0003900000 */
[----:B------:R-:W1:Y:S02]  /*158d0*/  @!P1 SYNCS.PHASECHK.TRANS64 P1, [R3+URZ+0x16840], R2 ;  /* 0x01684002030095a7 */ /* 0x000e64000802007f */
[----:B-1----:R-:W-:Y:S05]  /*158e0*/  @!P1 BRA `(.L_x_2503) ;  /* 0xfffffffc00f09947 */ /* 0x002fea000383ffff */
[----:B------:R-:W-:Y:S05]  /*158f0*/  BRA `(.L_x_2647) ;  /* 0xffffffb800347947 */ /* 0x000fea000383ffff */
.L_x_2505:
[----:B-1----:R1:W2:Y:S02]  /*15900*/  SYNCS.PHASECHK.TRANS64.TRYWAIT P1, [R25+URZ+0x16840], R0 ;  /* 0x01684000190075a7 */ /* 0x0022a4000802017f */
[----:B--2---:R-:W-:Y:S05]  /*15910*/  @!P1 NANOSLEEP.SYNCS 0x989680 ;  /* 0x009896800000995d */ /* 0x004fea0003900000 */
[----:B------:R-:W2:Y:S02]  /*15920*/  @!P1 SYNCS.PHASECHK.TRANS64 P1, [R25+URZ+0x16840], R0 ;  /* 0x01684000190095a7 */ /* 0x000ea4000802007f */
[----:B--2---:R-:W-:Y:S05]  /*15930*/  @!P1 BRA `(.L_x_2505) ;  /* 0xfffffffc00f09947 */ /* 0x004fea000383ffff */
[----:B------:R-:W-:Y:S05]  /*15940*/  BRA `(.L_x_2648) ;  /* 0xffffffb800407947 */ /* 0x000fea000383ffff */
.L_x_2507:
[----:B--2---:R2:W3:Y:S02]  /*15950*/  SYNCS.PHASECHK.TRANS64.TRYWAIT P1, [R3+URZ+0x16860], R2 ;  /* 0x01686002030075a7 */ /* 0x0044e4000802017f */
[----:B---3--:R-:W-:Y:S05]  /*15960*/  @!P1 NANOSLEEP.SYNCS 0x989680 ;  /* 0x009896800000995d */ /* 0x008fea0003900000 */
[----:B------:R-:W3:Y:S02]  /*15970*/  @!P1 SYNCS.PHASECHK.TRANS64 P1, [R3+URZ+0x16860], R2 ;  /* 0x01686002030095a7 */ /* 0x000ee4000802007f */
[----:B---3--:R-:W-:Y:S05]  /*15980*/  @!P1 BRA `(.L_x_2507) ;  /* 0xfffffffc00f09947 */ /* 0x008fea000383ffff */
[----:B------:R-:W-:Y:S05]  /*15990*/  BRA `(.L_x_2649) ;  /* 0xffffffb8003c7947 */ /* 0x000fea000383ffff */
.L_x_2650:
        /* <DEDUP_REMOVED lines=14> */
.L_x_3173:


//--------------------- .text._ZN7cutlass13device_kernelIN5flash11enable_sm90INS1_16FlashAttnFwdSm90INS1_25CollectiveMainloopFwdSm90ILi2EN4cute5tupleIJNS5_1CILi1EEES8_S8_EEENS6_IJNS7_ILi192EEENS7_ILi128EEENS7_ILi64EEEEEELi64ENS_10bfloat16_tEfNS_4arch4Sm90ELb1ELb0ELb0ELb1ELb1ELb1ELb0ELb1ELb1ELb1ELb1ELb0EEENS1_21CollectiveEpilogueFwdINS6_IJSA_SC_SB_EEES9_SE_SG_Li384ELb1ELb1ELb1ELb0EEENS1_36VarlenDynamicPersistentTileSchedulerILi192ELi128ELi384ELi128ELb1ELb1ELb1ELb1ELb1ELb1EEEEEEEEEvNT_6ParamsE --------------------------
	.section	.text._ZN7cutlass13device_kernelIN5flash11enable_sm90INS1_16FlashAttnFwdSm90INS1_25CollectiveMainloopFwdSm90ILi2EN4cute5tupleIJNS5_1CILi1EEES8_S8_EEENS6_IJNS7_ILi192EEENS7_ILi128EEENS7_ILi64EEEEEELi64ENS_10bfloat16_tEfNS_4arch4Sm90ELb1ELb0ELb0ELb1ELb1ELb1ELb0ELb1ELb1ELb1ELb1ELb0EEENS1_21CollectiveEpilogueFwdINS6_IJSA_SC_SB_EEES9_SE_SG_Li384ELb1ELb1ELb1ELb0EEENS1_36VarlenDynamicPersistentTileSchedulerILi192ELi128ELi384ELi128ELb1ELb1ELb1ELb1ELb1ELb1EEEEEEEEEvNT_6ParamsE,"ax",@progbits
	.align	128
.text._ZN7cutlass13device_kernelIN5flash11enable_sm90INS1_16FlashAttnFwdSm90INS1_25CollectiveMainloopFwdSm90ILi2EN4cute5tupleIJNS5_1CILi1EEES8_S8_EEENS6_IJNS7_ILi192EEENS7_ILi128EEENS7_ILi64EEEEEELi64ENS_10bfloat16_tEfNS_4arch4Sm90ELb1ELb0ELb0ELb1ELb1ELb1ELb0ELb1ELb1ELb1ELb1ELb0EEENS1_21CollectiveEpilogueFwdINS6_IJSA_SC_SB_EEES9_SE_SG_Li384ELb1ELb1ELb1ELb0EEENS1_36VarlenDynamicPersistentTileSchedulerILi192ELi128ELi384ELi128ELb1ELb1ELb1ELb1ELb1ELb1EEEEEEEEEvNT_6ParamsE:
        .type           _ZN7cutlass13device_kernelIN5flash11enable_sm90INS1_16FlashAttnFwdSm90INS1_25CollectiveMainloopFwdSm90ILi2EN4cute5tupleIJNS5_1CILi1EEES8_S8_EEENS6_IJNS7_ILi192EEENS7_ILi128EEENS7_ILi64EEEEEELi64ENS_10bfloat16_tEfNS_4arch4Sm90ELb1ELb0ELb0ELb1ELb1ELb1ELb0ELb1ELb1ELb1ELb1ELb0EEENS1_21CollectiveEpilogueFwdINS6_IJSA_SC_SB_EEES9_SE_SG_Li384ELb1ELb1ELb1ELb0EEENS1_36VarlenDynamicPersistentTileSchedulerILi192ELi128ELi384ELi128ELb1ELb1ELb1ELb1ELb1ELb1EEEEEEEEEvNT_6ParamsE,@function
        .size           _ZN7cutlass13device_kernelIN5flash11enable_sm90INS1_16FlashAttnFwdSm90INS1_25CollectiveMainloopFwdSm90ILi2EN4cute5tupleIJNS5_1CILi1EEES8_S8_EEENS6_IJNS7_ILi192EEENS7_ILi128EEENS7_ILi64EEEEEELi64ENS_10bfloat16_tEfNS_4arch4Sm90ELb1ELb0ELb0ELb1ELb1ELb1ELb0ELb1ELb1ELb1ELb1ELb0EEENS1_21CollectiveEpilogueFwdINS6_IJSA_SC_SB_EEES9_SE_SG_Li384ELb1ELb1ELb1ELb0EEENS1_36VarlenDynamicPersistentTileSchedulerILi192ELi128ELi384ELi128ELb1ELb1ELb1ELb1ELb1ELb1EEEEEEEEEvNT_6ParamsE,(.L_x_3174 - _ZN7cutlass13device_kernelIN5flash11enable_sm90INS1_16FlashAttnFwdSm90INS1_25CollectiveMainloopFwdSm90ILi2EN4cute5tupleIJNS5_1CILi1EEES8_S8_EEENS6_IJNS7_ILi192EEENS7_ILi128EEENS7_ILi64EEEEEELi64ENS_10bfloat16_tEfNS_4arch4Sm90ELb1ELb0ELb0ELb1ELb1ELb1ELb0ELb1ELb1ELb1ELb1ELb0EEENS1_21CollectiveEpilogueFwdINS6_IJSA_SC_SB_EEES9_SE_SG_Li384ELb1ELb1ELb1ELb0EEENS1_36VarlenDynamicPersistentTileSchedulerILi192ELi128ELi384ELi128ELb1ELb1ELb1ELb1ELb1ELb1EEEEEEEEEvNT_6ParamsE)
        .other          _ZN7cutlass13device_kernelIN5flash11enable_sm90INS1_16FlashAttnFwdSm90INS1_25CollectiveMainloopFwdSm90ILi2EN4cute5tupleIJNS5_1CILi1EEES8_S8_EEENS6_IJNS7_ILi192EEENS7_ILi128EEENS7_ILi64EEEEEELi64ENS_10bfloat16_tEfNS_4arch4Sm90ELb1ELb0ELb0ELb1ELb1ELb1ELb0ELb1ELb1ELb1ELb1ELb0EEENS1_21CollectiveEpilogueFwdINS6_IJSA_SC_SB_EEES9_SE_SG_Li384ELb1ELb1ELb1ELb0EEENS1_36VarlenDynamicPersistentTileSchedulerILi192ELi128ELi384ELi128ELb1ELb1ELb1ELb1ELb1ELb1EEEEEEEEEvNT_6ParamsE,@"STO_CUDA_ENTRY STV_DEFAULT"
_ZN7cutlass13device_kernelIN5flash11enable_sm90INS1_16FlashAttnFwdSm90INS1_25CollectiveMainloopFwdSm90ILi2EN4cute5tupleIJNS5_1CILi1EEES8_S8_EEENS6_IJNS7_ILi192EEENS7_ILi128EEENS7_ILi64EEEEEELi64ENS_10bfloat16_tEfNS_4arch4Sm90ELb1ELb0ELb0ELb1ELb1ELb1ELb0ELb1ELb1ELb1ELb1ELb0EEENS1_21CollectiveEpilogueFwdINS6_IJSA_SC_SB_EEES9_SE_SG_Li384ELb1ELb1ELb1ELb0EEENS1_36VarlenDynamicPersistentTileSchedulerILi192ELi128ELi384ELi128ELb1ELb1ELb1ELb1ELb1ELb1EEEEEEEEEvNT_6ParamsE:
[----:B------:R-:W0:Y:S02]  /*0000*/  LDC R1, c[0x0][0x28] ;  /* 0x00000a00ff017b82 */ /* 0x000e240000000800 */
[----:B0-----:R-:W-:Y:S01]  /*0010*/  VIADD R1, R1, 0xffffff88 ;  /* 0xffffff8801017836 */ /* 0x001fe20000000000 */
[----:B------:R-:W0:Y:S01]  /*0020*/  S2R R3, SR_TID.X ;  /* 0x0000000000037919 */ /* 0x000e220000002100 */
[----:B------:R-:W-:Y:S01]  /*0030*/  ELECT P0, URZ, PT ;  /* 0x00000000003f782f */ /* 0x000fe20003800000 */
[----:B------:R-:W-:Y:S01]  /*0040*/  BSSY B0, `(.L_x_2651) ;  /* 0x000000d000007945 */ /* 0x000fe20003800000 */
[----:B0-----:R-:W-:-:S05]  /*0050*/  SHF.R.U32.HI R0, RZ, 0x5, R3 ;  /* 0x00000005ff007819 */ /* 0x001fca0000011603 */
        /* <DEDUP_REMOVED lines=11> */
.L_x_2652:
[----:B------:R-:W-:Y:S05]  /*0110*/  BSYNC B0 ;  /* 0x0000000000007941 */ /* 0x000fea0003800000 */
.L_x_2651:
[----:B------:R-:W-:Y:S01]  /*0120*/  VOTEU.ANY UP0, P0 ;  /* 0x00000000003f7886 */ /* 0x000fe20000000100 */
[----:B------:R-:W0:Y:S01]  /*0130*/  SHFL.IDX PT, R2, R0, RZ, 0x1f ;  /* 0x00001fff00027589 */ /* 0x000e2200000e0000 */
[----:B------:R-:W-:Y:S01]  /*0140*/  UMOV UR4, 0x80 ;  /* 0x0000008000047882 */ /* 0x000fe20000000000 */
[----:B------:R-:W-:Y:S01]  /*0150*/  UMOV UR7, 0x180 ;  /* 0x0000018000077882 */ /* 0x000fe20000000000 */
[----:B------:R-:W-:Y:S01]  /*0160*/  SHF.R.U32.HI R3, RZ, 0x7, R3 ;  /* 0x00000007ff037819 */ /* 0x000fe20000011603 */
[----:B------:R-:W1:Y:S01]  /*0170*/  @UP0 S2UR UR8, SR_CgaCtaId ;  /* 0x00000000000809c3 */ /* 0x000e620000008800 */
[----:B------:R-:W-:Y:S01]  /*0180*/  @UP0 UMOV UR6, 0x400 ;  /* 0x0000040000060882 */ /* 0x000fe20000000000 */
[----:B------:R-:W-:-:S04]  /*0190*/  @UP0 UIADD3 UR4, -UR4, 0x100000, URZ ;  /* 0x0010000004040890 */ /* 0x000fc8000fffe13f */
[----:B------:R-:W-:Y:S02]  /*01a0*/  @UP0 USHF.L.U32 UR5, UR4, 0xb, URZ ;  /* 0x0000000b04050899 */ /* 0x000fe4000800063f */
[----:B------:R-:W-:Y:S01]  /*01b0*/  @UP0 USHF.L.U32 UR4, UR4, 0x1, URZ ;  /* 0x0000000104040899 */ /* 0x000fe2000800063f */
[----:B------:R-:W-:Y:S01]  /*01c0*/  VOTEU.ANY UP1, P0 ;  /* 0x00000000003f7886 */ /* 0x000fe20000020100 */
[----:B0-----:R-:W-:Y:S02]  /*01d0*/  ISETP.NE.AND P1, PT, R2, RZ, PT ;  /* 0x000000ff0200720c */ /* 0x001fe40003f25270 */
[----:B------:R0:W2:Y:S01]  /*01e0*/  SHFL.IDX PT, R2, R3, RZ, 0x1f ;  /* 0x00001fff03027589 */ /* 0x0000a200000e0000 */
[----:B-1----:R-:W-:Y:S02]  /*01f0*/  @UP0 ULEA UR8, UR8, UR6, 0x18 ;  /* 0x0000000608080291 */ /* 0x002fe4000f8ec03f */
[----:B------:R-:W-:-:S04]  /*0200*/  @UP0 UIADD3 UR6, -UR7, 0x100000, URZ ;  /* 0x0010000007060890 */ /* 0x000fc8000fffe13f */
[----:B------:R-:W-:Y:S02]  /*0210*/  @UP0 USHF.L.U32 UR7, UR6, 0xb, URZ ;  /* 0x0000000b06070899 */ /* 0x000fe4000800063f */
[----:B------:R-:W-:Y:S01]  /*0220*/  @UP0 USHF.L.U32 UR6, UR6, 0x1, URZ ;  /* 0x0000000106060899 */ /* 0x000fe2000800063f */
[----:B------:R-:W-:Y:S01]  /*0230*/  VOTEU.ANY UP0, P0 ;  /* 0x00000000003f7886 */ /* 0x000fe20000000100 */
[----:B------:R-:W1:Y:S04]  /*0240*/  FENCE.VIEW.ASYNC.S ;  /* 0x00000000000073c6 */ /* 0x000e680000000000 */
[----:B-1----:R0:W1:Y:S06]  /*0250*/  @UP0 SYNCS.EXCH.64 URZ, [UR8+0x16800], UR4 ;  /* 0x01680004083f05b2 */ /* 0x00206c0008000100 */
[----:B------:R0:W3:Y:S02]  /*0260*/  @UP1 SYNCS.EXCH.64 URZ, [UR8+0x16820], UR6 ;  /* 0x01682006083f15b2 */ /* 0x0000e40008000100 */
[----:B0-----:R-:W-:Y:S05]  /*0270*/  @P1 BRA `(.L_x_2653) ;  /* 0x0000000000481947 */ /* 0x001fea0003800000 */
        /* <DEDUP_REMOVED lines=16> */
[----:B------:R0:W0:Y:S01]  /*0380*/  SYNCS.EXCH.64 URZ, [UR8+0x16848], UR6 ;  /* 0x01684806083f75b2 */ /* 0x0000220008000100 */
[----:B------:R-:W-:Y:S01]  /*0390*/  NOP ;  /* 0x0000000000007918 */ /* 0x000fe20000000000 */
.L_x_2653:
        /* <DEDUP_REMOVED lines=22> */
.L_x_2654:
        /* <DEDUP_REMOVED lines=18> */
.L_x_2655:
        /* <DEDUP_REMOVED lines=22> */
.L_x_2656:
        /* <DEDUP_REMOVED lines=22> */
.L_x_2657:
[----:B--2---:R-:W-:Y:S01]  /*08e0*/  ISETP.NE.AND P0, PT, R2, RZ, PT ;  /* 0x000000ff0200720c */ /* 0x004fe20003f05270 */
[----:B------:R-:W-:Y:S01]  /*08f0*/  IMAD.MOV.U32 R2, RZ, RZ, 0x1 ;  /* 0x00000001ff027424 */ /* 0x000fe200078e00ff */
[----:B------:R-:W-:Y:S01]  /*0900*/  NOP ;  /* 0x0000000000007918 */ /* 0x000fe20000000000 */
[----:B------:R-:W-:Y:S01]  /*0910*/  ULDC.64 UR40, c[0x0][0x208] ;  /* 0x0000820000287ab9 */ /* 0x000fe20000000a00 */
[----:B------:R-:W-:Y:S02]  /*0920*/  BSSY B9, `(.L_x_2658) ;  /* 0x00019fb000097945 */ /* 0x000fe40003800000 */
[----:B------:R-:W-:-:S05]  /*0930*/  SEL R2, R2, 0x2, !P0 ;  /* 0x0000000202027807 */ /* 0x000fca0004000000 */
[----:B------:R2:W-:Y:S01]  /*0940*/  STL [R1+0x30], R2 ;  /* 0x0000300201007387 */ /* 0x0005e20000100800 */
[----:B01-34-:R-:W-:Y:S06]  /*0950*/  BAR.SYNC.DEFER_BLOCKING 0x0 ;  /* 0x0000000000007b1d */ /* 0x01bfec0000010000 */
[----:B------:R-:W-:Y:S05]  /*0960*/  @!P0 BRA `(.L_x_2659) ;  /* 0x0000012400ac8947 */ /* 0x000fea0003800000 */
.L_x_2660:
[----:B------:R-:W-:-:S08]  /*0970*/  NOP ;  /* 0x0000000000007918 */ /* 0x000fd00000000000 */
[----:B------:R-:W0:Y:S02]  /*0980*/  USETMAXREG.TRY_ALLOC.CTAPOOL UP0, 0xa0 ;  /* 0x000000a0000079c8 */ /* 0x000e240008000600 */
[----:B0-----:R-:W-:-:S13]  /*0990*/  PLOP3.LUT P0, PT, PT, PT, UP0, 0x80, 0x0 ;  /* 0x000000000000781c */ /* 0x001fda0003f0f008 */
[----:B------:R-:W-:Y:S05]  /*09a0*/  @!P0 BRA `(.L_x_2660) ;  /* 0xfffffffc00f08947 */ /* 0x000fea000383ffff */
[----:B------:R-:W2:Y:S01]  /*09b0*/  S2R R0, SR_TID.X ;  /* 0x0000000000007919 */ /* 0x000ea20000002100 */
[----:B------:R-:W-:Y:S01]  /*09c0*/  LOP3.LUT R19, R19, 0xffffffef, RZ, 0xc0, !PT ;  /* 0xffffffef13137812 */ /* 0x000fe200078ec0ff */
[----:B------:R-:W-:Y:S01]  /*09d0*/  ULDC UR4, c[0x0][0xc3c] ;  /* 0x00030f0000047ab9 */ /* 0x000fe20000000800 */
[----:B--2---:R-:W-:Y:S02]  /*09e0*/  SHF.R.U32.HI R2, RZ, 0x7, R0 ;  /* 0x00000007ff027819 */ /* 0x004fe40000011600 */
[----:B------:R-:W0:Y:S01]  /*09f0*/  S2R R0, SR_CgaCtaId ;  /* 0x0000000000007919 */ /* 0x000e220000008800 */
[----:B------:R-:W-:Y:S06]  /*0a00*/  BAR.ARV 0x8, 0x200 ;  /* 0x0208000000007b1d */ /* 0x000fec0000002000 */
[----:B------:R-:W-:-:S02]  /*0a10*/  ISETP.NE.AND P0, PT, R2, 0x1, PT ;  /* 0x000000010200780c */ /* 0x000fc40003f05270 */
[----:B------:R-:W-:-:S11]  /*0a20*/  MOV R2, 0x400 ;  /* 0x0000040000027802 */ /* 0x000fd60000000f00 */
[----:B------:R-:W-:Y:S06]  /*0a30*/  @!P0 BAR.ARV 0x9, 0x100 ;  /* 0x0244000000008b1d */ /* 0x000fec0000002000 */
[----:B------:R-:W-:Y:S02]  /*0a40*/  @P0 LOP3.LUT R19, R19, 0x10, RZ, 0xfc, !PT ;  /* 0x0000001013130812 */ /* 0x000fe400078efcff */
[----:B------:R-:W-:Y:S01]  /*0a50*/  BAR.SYNC.DEFER_BLOCKING 0x5, 0x200 ;  /* 0x0148000000007b1d */ /* 0x000fe20000010000 */
[----:B0-----:R-:W-:-:S05]  /*0a60*/  LEA R2, R0, R2, 0x18 ;  /* 0x0000000200027211 */ /* 0x001fca00078ec0ff */
[----:B------:R-:W0:Y:S02]  /*0a70*/  LDS.128 R28, [R2+0x168d0] ;  /* 0x0168d000021c7984 */ /* 0x000e240000000c00 */
[----:B------:R-:W-:Y:S06]  /*0a80*/  BAR.ARV 0x4, 0x200 ;  /* 0x0108000000007b1d */ /* 0x000fec0000002000 */
[----:B0-----:R-:W-:-:S13]  /*0a90*/  ISETP.GE.AND P0, PT, R31, UR4, PT ;  /* 0x000000041f007c0c */ /* 0x001fda000bf06270 */
[----:B------:R-:W-:Y:S05]  /*0aa0*/  @P0 BRA `(.L_x_2661) ;  /* 0x0000019c00880947 */ /* 0x000fea0003800000 */
[----:B------:R-:W2:Y:S01]  /*0ab0*/  LDL.LU R13, [R1+0x30] ;  /* 0x00003000010d7983 */ /* 0x000ea20000300800 */
[----:B------:R-:W0:Y:S02]  /*0ac0*/  S2R R0, SR_TID.X ;  /* 0x0000000000007919 */ /* 0x000e240000002100 */
[----:B0-----:R-:W-:-:S05]  /*0ad0*/  VIADD R12, R0, 0xffffff80 ;  /* 0xffffff80000c7836 */ /* 0x001fca0000000000 */
[----:B------:R-:W-:-:S04]  /*0ae0*/  SHF.R.S32.HI R0, RZ, 0x1f, R12 ;  /* 0x0000001fff007819 */ /* 0x000fc8000001140c */
[----:B------:R-:W-:-:S04]  /*0af0*/  LEA.HI R3, R0, R12, RZ, 0x7 ;  /* 0x0000000c00037211 */ /* 0x000fc800078f38ff */
[----:B------:R-:W-:-:S05]  /*0b00*/  LOP3.LUT R4, R3, 0xffffff80, RZ, 0xc0, !PT ;  /* 0xffffff8003047812 */ /* 0x000fca00078ec0ff */
[----:B------:R-:W-:-:S05]  /*0b10*/  IMAD.IADD R11, R12, 0x1, -R4 ;  /* 0x000000010c0b7824 */ /* 0x000fca00078e0a04 */
[----:B------:R-:W-:-:S04]  /*0b20*/  SHF.R.S32.HI R6, RZ, 0x1f, R11 ;  /* 0x0000001fff067819 */ /* 0x000fc8000001140b */
[----:B------:R-:W-:Y:S02]  /*0b30*/  LEA.HI R8, R6, R11, RZ, 0x2 ;  /* 0x0000000b06087211 */ /* 0x000fe400078f10ff */
[CC--:B------:R-:W-:Y:S02]  /*0b40*/  LEA.HI R4, R0.reuse, R12.reuse, RZ, 0x4 ;  /* 0x0000000c00047211 */ /* 0x0c0fe400078f20ff */
[--C-:B------:R-:W-:Y:S02]  /*0b50*/  SHF.R.S32.HI R9, RZ, 0x2, R8.reuse ;  /* 0x00000002ff097819 */ /* 0x100fe40000011408 */
[----:B------:R-:W-:Y:S02]  /*0b60*/  SHF.R.S32.HI R10, RZ, 0x1f, R8 ;  /* 0x0000001fff0a7819 */ /* 0x000fe40000011408 */
[----:B------:R-:W-:Y:S02]  /*0b70*/  LEA.HI R5, R0, R12, RZ, 0x5 ;  /* 0x0000000c00057211 */ /* 0x000fe400078f28ff */
[----:B------:R-:W-:-:S02]  /*0b80*/  SHF.R.S32.HI R14, RZ, 0x7, R3 ;  /* 0x00000007ff0e7819 */ /* 0x000fc40000011403 */
[----:B------:R-:W-:Y:S02]  /*0b90*/  SHF.R.S32.HI R7, RZ, 0x4, R4 ;  /* 0x00000004ff077819 */ /* 0x000fe40000011404 */
[----:B------:R-:W-:Y:S02]  /*0ba0*/  LEA.HI R10, R10, R9, RZ, 0x3 ;  /* 0x000000090a0a7211 */ /* 0x000fe400078f18ff */
[----:B------:R-:W-:Y:S01]  /*0bb0*/  SHF.R.S32.HI R15, RZ, 0x5, R5 ;  /* 0x00000005ff0f7819 */ /* 0x000fe20000011405 */
[----:B------:R-:W-:Y:S01]  /*0bc0*/  IMAD.HI R5, R14, 0x55555556, RZ ;  /* 0x555555560e057827 */ /* 0x000fe200078e02ff */
[C---:B------:R-:W-:Y:S02]  /*0bd0*/  LOP3.LUT R3, R4.reuse, 0x3fffff0, RZ, 0xc0, !PT ;  /* 0x03fffff004037812 */ /* 0x040fe400078ec0ff */
[----:B------:R-:W-:Y:S02]  /*0be0*/  LEA.HI R4, R4, R7, RZ, 0x1 ;  /* 0x0000000704047211 */ /* 0x000fe400078f08ff */
[----:B------:R-:W-:-:S02]  /*0bf0*/  LOP3.LUT R10, R10, 0xfffffff8, RZ, 0xc0, !PT ;  /* 0xfffffff80a0a7812 */ /* 0x000fc400078ec0ff */
[----:B------:R-:W-:Y:S01]  /*0c00*/  LEA.HI R6, R6, R11, RZ, 0x5 ;  /* 0x0000000b06067211 */ /* 0x000fe200078f28ff */
[----:B------:R-:W-:Y:S01]  /*0c10*/  IMAD.IADD R3, R12, 0x1, -R3 ;  /* 0x000000010c037824 */ /* 0x000fe200078e0a03 */
[----:B------:R-:W-:Y:S01]  /*0c20*/  LOP3.LUT R4, R4, 0x1ffffffe, RZ, 0xc0, !PT ;  /* 0x1ffffffe04047812 */ /* 0x000fe200078ec0ff */
[----:B------:R-:W-:Y:S01]  /*0c30*/  IMAD.IADD R9, R9, 0x1, -R10 ;  /* 0x0000000109097824 */ /* 0x000fe200078e0a0a */
[----:B------:R-:W-:Y:S02]  /*0c40*/  LEA.HI R5, R5, R5, RZ, 0x1 ;  /* 0x0000000505057211 */ /* 0x000fe400078f08ff */
[----:B------:R-:W-:Y:S01]  /*0c50*/  SHF.R.S32.HI R6, RZ, 0x5, R6 ;  /* 0x00000005ff067819 */ /* 0x000fe20000011406 */
[----:B------:R-:W-:Y:S02]  /*0c60*/  IMAD.IADD R4, R7, 0x1, -R4 ;  /* 0x0000000107047824 */ /* 0x000fe400078e0a04 */
[----:B------:R-:W-:Y:S02]  /*0c70*/  IMAD R3, R15, 0x10, R3 ;  /* 0x000000100f037824 */ /* 0x000fe400078e0203 */
[----:B------:R-:W-:-:S02]  /*0c80*/  IMAD R5, R5, -0x3, R14 ;  /* 0xfffffffd05057824 */ /* 0x000fc400078e020e */
[----:B------:R-:W-:Y:S02]  /*0c90*/  IMAD R6, R6, 0x10, R9 ;  /* 0x0000001006067824 */ /* 0x000fe400078e0209 */
[----:B------:R-:W-:Y:S02]  /*0ca0*/  IMAD R7, R3, 0x8, R4 ;  /* 0x0000000803077824 */ /* 0x000fe400078e0204 */
[----:B------:R-:W-:-:S05]  /*0cb0*/  IMAD R10, R5, 0x40, R6 ;  /* 0x00000040050a7824 */ /* 0x000fca00078e0206 */
[----:B------:R-:W-:Y:S01]  /*0cc0*/  STL [R1+0x68], R10 ;  /* 0x0000680a01007387 */ /* 0x000fe20000100800 */
[----:B------:R-:W-:-:S04]  /*0cd0*/  LEA.HI R4, R0, R12, RZ, 0x3 ;  /* 0x0000000c00047211 */ /* 0x000fc800078f18ff */
[----:B------:R-:W-:Y:S02]  /*0ce0*/  SHF.R.S32.HI R5, RZ, 0x3, R4 ;  /* 0x00000003ff057819 */ /* 0x000fe40000011404 */
[----:B------:R-:W-:Y:S02]  /*0cf0*/  LOP3.LUT R4, R4, 0xfffffff8, RZ, 0xc0, !PT ;  /* 0xfffffff804047812 */ /* 0x000fe400078ec0ff */
[----:B------:R-:W-:-:S05]  /*0d00*/  LOP3.LUT R8, R8, 0x7ffffffc, RZ, 0xc0, !PT ;  /* 0x7ffffffc08087812 */ /* 0x000fca00078ec0ff */
[----:B------:R-:W-:Y:S01]  /*0d10*/  IMAD.IADD R8, R11, 0x1, -R8 ;  /* 0x000000010b087824 */ /* 0x000fe200078e0a08 */
[----:B------:R-:W-:Y:S01]  /*0d20*/  CS2R R22, SRZ ;  /* 0x0000000000167805 */ /* 0x000fe2000001ff00 */
[----:B------:R-:W-:Y:S01]  /*0d30*/  IMAD.MOV.U32 R156, RZ, RZ, RZ ;  /* 0x000000ffff9c7224 */ /* 0x000fe200078e00ff */
[----:B--2---:R-:W-:-:S05]  /*0d40*/  LOP3.LUT R3, R13, 0x1, RZ, 0xfc, !PT ;  /* 0x000000010d037812 */ /* 0x004fca00078efcff */
[----:B------:R0:W-:Y:S02]  /*0d50*/  STL [R1], R3 ;  /* 0x0000000301007387 */ /* 0x0001e40000100800 */
[----:B0-----:R-:W-:-:S04]  /*0d60*/  LEA.HI R3, R0, R12, RZ, 0x2 ;  /* 0x0000000c00037211 */ /* 0x001fc800078f10ff */
[--C-:B------:R-:W-:Y:S02]  /*0d70*/  SHF.R.S32.HI R155, RZ, 0x2, R3.reuse ;  /* 0x00000002ff9b7819 */ /* 0x100fe40000011403 */
[----:B------:R-:W-:-:S03]  /*0d80*/  SHF.R.S32.HI R0, RZ, 0x1f, R3 ;  /* 0x0000001fff007819 */ /* 0x000fc60000011403 */
[----:B------:R-:W-:Y:S01]  /*0d90*/  VIADD R6, R155, 0x60 ;  /* 0x000000609b067836 */ /* 0x000fe20000000000 */
[----:B------:R-:W-:Y:S02]  /*0da0*/  LEA.HI R0, R0, R155, RZ, 0x3 ;  /* 0x0000009b00007211 */ /* 0x000fe400078f18ff */
[----:B------:R-:W-:Y:S02]  /*0db0*/  LOP3.LUT R3, R3, 0xfffffffc, RZ, 0xc0, !PT ;  /* 0xfffffffc03037812 */ /* 0x000fe400078ec0ff */
[----:B------:R-:W-:Y:S02]  /*0dc0*/  SHF.R.S32.HI R5, RZ, 0x1f, R6 ;  /* 0x0000001fff057819 */ /* 0x000fe40000011406 */
[----:B------:R-:W-:Y:S01]  /*0dd0*/  LOP3.LUT R0, R0, 0xfffffff8, RZ, 0xc0, !PT ;  /* 0xfffffff800007812 */ /* 0x000fe200078ec0ff */
[C---:B------:R-:W-:Y:S01]  /*0de0*/  IMAD.IADD R9, R12.reuse, 0x1, -R3 ;  /* 0x000000010c097824 */ /* 0x040fe200078e0a03 */
[----:B------:R-:W-:Y:S01]  /*0df0*/  LEA.HI R5, R5, R6, RZ, 0x3 ;  /* 0x0000000605057211 */ /* 0x000fe200078f18ff */
[----:B------:R-:W-:-:S02]  /*0e00*/  IMAD.IADD R3, R12, 0x1, -R4 ;  /* 0x000000010c037824 */ /* 0x000fc400078e0a04 */
[----:B------:R-:W-:Y:S02]  /*0e10*/  IMAD.IADD R0, R155, 0x1, -R0 ;  /* 0x000000019b007824 */ /* 0x000fe400078e0a00 */
[----:B------:R-:W-:Y:S01]  /*0e20*/  IMAD.SHL.U32 R4, R6, 0x40, RZ ;  /* 0x0000004006047824 */ /* 0x000fe200078e00ff */
[----:B------:R-:W-:Y:S01]  /*0e30*/  STL [R1+0x5c], RZ ;  /* 0x00005cff01007387 */ /* 0x000fe20000100800 */
[----:B------:R-:W-:Y:S02]  /*0e40*/  IMAD.SHL.U32 R5, R5, 0x40, RZ ;  /* 0x0000004005057824 */ /* 0x000fe400078e00ff */
[C---:B------:R-:W-:Y:S01]  /*0e50*/  IMAD.SHL.U32 R152, R9.reuse, 0x4, RZ ;  /* 0x0000000409987824 */ /* 0x040fe200078e00ff */
[----:B------:R-:W-:Y:S01]  /*0e60*/  STL [R1+0x4], RZ ;  /* 0x000004ff01007387 */ /* 0x000fe20000100800 */
[----:B------:R-:W-:-:S03]  /*0e70*/  IMAD.SHL.U32 R16, R9, 0x8, RZ ;  /* 0x0000000809107824 */ /* 0x000fc600078e00ff */
[----:B------:R0:W-:Y:S01]  /*0e80*/  STL [R1+0x44], R0 ;  /* 0x0000440001007387 */ /* 0x0001e20000100800 */
[----:B------:R-:W-:Y:S02]  /*0e90*/  LEA.HI R3, R9, R9, RZ, 0x1 ;  /* 0x0000000909037211 */ /* 0x000fe400078f08ff */
[----:B0-----:R-:W-:Y:S02]  /*0ea0*/  LOP3.LUT R0, R4, 0x1c0, RZ, 0xc0, !PT ;  /* 0x000001c004007812 */ /* 0x001fe400078ec0ff */
[----:B------:R-:W-:Y:S01]  /*0eb0*/  LOP3.LUT R4, R5, 0xfffffe00, RZ, 0xc0, !PT ;  /* 0xfffffe0005047812 */ /* 0x000fe200078ec0ff */
[----:B------:R-:W-:Y:S01]  /*0ec0*/  VIADD R5, R152, 0x10 ;  /* 0x0000001098057836 */ /* 0x000fe20000000000 */
[----:B------:R-:W-:Y:S02]  /*0ed0*/  SHF.R.U32.HI R6, RZ, 0x3, R0 ;  /* 0x00000003ff067819 */ /* 0x000fe40000011600 */
[----:B------:R-:W-:Y:S02]  /*0ee0*/  LOP3.LUT R0, R0, 0x38, R16, 0xf8, !PT ;  /* 0x0000003800007812 */ /* 0x000fe400078ef810 */
[----:B------:R-:W-:Y:S01]  /*0ef0*/  LOP3.LUT R3, R3, 0x1ffffffe, RZ, 0xc0, !PT ;  /* 0x1ffffffe03037812 */ /* 0x000fe200078ec0ff */
[----:B------:R0:W-:Y:S03]  /*0f00*/  STL [R1+0x8], R5 ;  /* 0x0000080501007387 */ /* 0x0001e60000100800 */
[----:B------:R-:W-:Y:S01]  /*0f10*/  IADD3 R3, R9, -R3, RZ ;  /* 0x8000000309037210 */ /* 0x000fe20007ffe0ff */
[----:B------:R1:W-:Y:S01]  /*0f20*/  STL [R1+0x48], R4 ;  /* 0x0000480401007387 */ /* 0x0003e20000100800 */
[----:B0-----:R-:W-:Y:S01]  /*0f30*/  LOP3.LUT R5, R4, R0, R6, 0xf6, !PT ;  /* 0x0000000004057212 */ /* 0x001fe200078ef606 */
[----:B------:R-:W-:-:S02]  /*0f40*/  IMAD.SHL.U32 R0, R7, 0x8, RZ ;  /* 0x0000000807007824 */ /* 0x000fc400078e00ff */
[----:B------:R-:W-:-:S03]  /*0f50*/  IMAD.SHL.U32 R6, R8, 0x2, RZ ;  /* 0x0000000208067824 */ /* 0x000fc600078e00ff */
[----:B------:R0:W-:Y:S01]  /*0f60*/  STL [R1+0x6c], R0 ;  /* 0x00006c0001007387 */ /* 0x0001e20000100800 */
[----:B-1----:R-:W-:-:S03]  /*0f70*/  IMAD R4, R5, 0x2, R2 ;  /* 0x0000000205047824 */ /* 0x002fc600078e0202 */
[----:B------:R1:W-:Y:S01]  /*0f80*/  STL [R1+0x34], R6 ;  /* 0x0000340601007387 */ /* 0x0003e20000100800 */
[----:B0-----:R-:W-:-:S05]  /*0f90*/  IMAD R0, R3, 0x8, R10 ;  /* 0x0000000803007824 */ /* 0x001fca00078e020a */
[----:B------:R1:W-:Y:S04]  /*0fa0*/  STL [R1+0x4c], R0 ;  /* 0x00004c0001007387 */ /* 0x0003e80000100800 */
[----:B------:R1:W-:Y:S01]  /*0fb0*/  STL [R1+0x64], R4 ;  /* 0x0000640401007387 */ /* 0x0003e20000100800 */
[----:B------:R-:W-:Y:S01]  /*0fc0*/  VIADD R18, R16, 0x20 ;  /* 0x0000002010127836 */ /* 0x000fe20000000000 */
[----:B------:R-:W-:-:S04]  /*0fd0*/  SHF.R.S32.HI R17, RZ, 0x1f, R16 ;  /* 0x0000001fff117819 */ /* 0x000fc80000011410 */
[----:B------:R-:W-:-:S07]  /*0fe0*/  SHF.R.S32.HI R157, RZ, 0x1f, R18 ;  /* 0x0000001fff9d7819 */ /* 0x000fce0000011412 */
.L_x_2816:
[----:B0123--:R-:W0:Y:S02]  /*0ff0*/  LDC.64 R4, c[0x0][0xc88] ;  /* 0x00032200ff047b82 */ /* 0x00fe240000000a00 */
[----:B0-----:R-:W-:-:S05]  /*1000*/  IMAD.WIDE R4, R31, 0x4, R4 ;  /* 0x000000041f047825 */ /* 0x001fca00078e0204 */
[----:B------:R-:W2:Y:S01]  /*1010*/  LDG.E R33, desc[UR40][R4.64] ;  /* 0x0000002804217981 */ /* 0x000ea2000c1e1900 */
[----:B------:R-:W-:Y:S05]  /*1020*/  YIELD ;  /* 0x0000000000007946 */ /* 0x000fea0003800000 */
[----:B------:R-:W-:Y:S01]  /*1030*/  ULDC.64 UR4, c[0x0][0xa28] ;  /* 0x00028a0000047ab9 */ /* 0x000fe20000000a00 */
[----:B------:R-:W-:Y:S01]  /*1040*/  ULDC.64 UR8, c[0x0][0xa18] ;  /* 0x0002860000087ab9 */ /* 0x000fe20000000a00 */
[----:B------:R-:W-:Y:S01]  /*1050*/  ISETP.NE.U32.AND P1, PT, RZ, UR4, PT ;  /* 0x00000004ff007c0c */ /* 0x000fe2000bf25070 */
[----:B------:R-:W-:Y:S01]  /*1060*/  IMAD.MOV.U32 R10, RZ, RZ, RZ ;  /* 0x000000ffff0a7224 */ /* 0x000fe200078e00ff */
[----:B------:R-:W-:Y:S01]  /*1070*/  ULDC.64 UR6, c[0x0][0xa08] ;  /* 0x0002820000067ab9 */ /* 0x000fe20000000a00 */
[----:B------:R-:W-:Y:S01]  /*1080*/  IMAD.MOV.U32 R66, RZ, RZ, RZ ;  /* 0x000000ffff427224 */ /* 0x000fe200078e00ff */
[----:B------:R-:W-:-:S02]  /*1090*/  ISETP.NE.AND.EX P1, PT, RZ, UR5, PT, P1 ;  /* 0x00000005ff007c0c */ /* 0x000fc4000bf25310 */
[----:B------:R-:W-:-:S04]  /*10a0*/  ISETP.NE.U32.AND P0, PT, RZ, UR6, PT ;  /* 0x00000006ff007c0c */ /* 0x000fc8000bf05070 */
[----:B------:R-:W-:Y:S02]  /*10b0*/  ISETP.NE.AND.EX P0, PT, RZ, UR7, PT, P0 ;  /* 0x00000007ff007c0c */ /* 0x000fe4000bf05300 */
[----:B--2---:R-:W-:Y:S01]  /*10c0*/  SHF.R.S32.HI R0, RZ, 0x1f, R33 ;  /* 0x0000001fff007819 */ /* 0x004fe20000011421 */
[----:B------:R-:W-:-:S04]  /*10d0*/  IMAD.SHL.U32 R34, R33, 0x4, RZ ;  /* 0x0000000421227824 */ /* 0x000fc800078e00ff */
[C---:B------:R-:W-:Y:S01]  /*10e0*/  @P1 LEA R6, P2, R33.reuse, UR4, 0x2 ;  /* 0x0000000421061c11 */ /* 0x040fe2000f8410ff */
[----:B------:R0:W-:Y:S01]  /*10f0*/  STL [R1+0x50], R33 ;  /* 0x0000502101007387 */ /* 0x0001e20000100800 */
[C-C-:B------:R-:W-:Y:S02]  /*1100*/  SHF.L.U64.HI R32, R33.reuse, 0x2, R0.reuse ;  /* 0x0000000221207819 */ /* 0x140fe40000010200 */
[----:B------:R-:W-:Y:S01]  /*1110*/  @P1 LEA.HI.X R7, R33, UR5, R0, 0x2, P2 ;  /* 0x0000000521071c11 */ /* 0x000fe200090f1400 */
[----:B------:R-:W-:Y:S01]  /*1120*/  ULDC UR4, c[0x0][0x288] ;  /* 0x0000a20000047ab9 */ /* 0x000fe20000000800 */
[----:B------:R-:W-:Y:S01]  /*1130*/  ISETP.NE.U32.AND P2, PT, RZ, UR8, PT ;  /* 0x00000008ff007c0c */ /* 0x000fe2000bf45070 */
[----:B------:R0:W-:Y:S01]  /*1140*/  STL [R1+0x58], R34 ;  /* 0x0000582201007387 */ /* 0x0001e20000100800 */
[----:B------:R-:W-:Y:S02]  /*1150*/  IADD3 R8, P3, R34, UR6, RZ ;  /* 0x0000000622087c10 */ /* 0x000fe4000ff7e0ff */
[----:B------:R-:W-:Y:S01]  /*1160*/  ISETP.NE.AND.EX P2, PT, RZ, UR9, PT, P2 ;  /* 0x00000009ff007c0c */ /* 0x000fe2000bf45320 */
[----:B------:R0:W5:Y:S01]  /*1170*/  @P1 LDG.E R10, desc[UR40][R6.64] ;  /* 0x00000028060a1981 */ /* 0x000162000c1e1900 */
[----:B----4-:R-:W-:Y:S01]  /*1180*/  IMAD.U32 R3, RZ, RZ, UR4 ;  /* 0x00000004ff037e24 */ /* 0x010fe2000f8e00ff */
[----:B------:R-:W-:Y:S01]  /*1190*/  IADD3.X R9, R32, UR7, RZ, P3, !PT ;  /* 0x0000000720097c10 */ /* 0x000fe20009ffe4ff */
[----:B------:R-:W-:-:S04]  /*11a0*/  ULDC.64 UR4, c[0x0][0x418] ;  /* 0x0001060000047ab9 */ /* 0x000fc80000000a00 */
[----:B------:R0:W5:Y:S05]  /*11b0*/  @P0 LDG.E R66, desc[UR40][R8.64] ;  /* 0x0000002808420981 */ /* 0x00016a000c1e1900 */
[----:B------:R-:W-:-:S04]  /*11c0*/  @P2 IADD3 R4, P1, R34, UR8, RZ ;  /* 0x0000000822042c10 */ /* 0x000fc8000ff3e0ff */
[----:B------:R-:W-:-:S05]  /*11d0*/  @P2 IADD3.X R5, R32, UR9, RZ, P1, !PT ;  /* 0x0000000920052c10 */ /* 0x000fca0008ffe4ff */
[----:B------:R-:W2:Y:S01]  /*11e0*/  @P2 LDG.E R3, desc[UR40][R4.64] ;  /* 0x0000002804032981 */ /* 0x000ea2000c1e1900 */
        /* <DEDUP_REMOVED lines=9> */
[----:B--2---:R0:W-:Y:S01]  /*1280*/  STL [R1+0xc], R3 ;  /* 0x00000c0301007387 */ /* 0x0041e20000100800 */
[----:B------:R-:W-:Y:S01]  /*1290*/  IMAD.MOV.U32 R12, RZ, RZ, R3 ;  /* 0x000000ffff0c7224 */ /* 0x000fe200078e0003 */
[----:B------:R-:W-:Y:S06]  /*12a0*/  @P2 BRA `(.L_x_2662) ;  /* 0x0000000000282947 */ /* 0x000fec0003800000 */
[----:B------:R-:W-:Y:S02]  /*12b0*/  ULDC.64 UR4, c[0x0][0xa00] ;  /* 0x0002800000047ab9 */ /* 0x000fe40000000a00 */
[----:B------:R-:W-:-:S04]  /*12c0*/  ISETP.NE.U32.AND P1, PT, RZ, UR4, PT ;  /* 0x00000004ff007c0c */ /* 0x000fc8000bf25070 */
[----:B------:R-:W-:-:S13]  /*12d0*/  ISETP.NE.AND.EX P1, PT, RZ, UR5, PT, P1 ;  /* 0x00000005ff007c0c */ /* 0x000fda000bf25310 */
[----:B------:R-:W-:Y:S05]  /*12e0*/  @!P1 BRA `(.L_x_2662) ;  /* 0x0000000000189947 */ /* 0x000fea0003800000 */
[----:B------:R-:W1:Y:S02]  /*12f0*/  LDC.64 R4, c[0x0][0xa00] ;  /* 0x00028000ff047b82 */ /* 0x000e640000000a00 */
[----:B-1----:R-:W-:-:S05]  /*1300*/  IMAD.WIDE R4, R33, 0x4, R4 ;  /* 0x0000000421047825 */ /* 0x002fca00078e0204 */
[----:B------:R-:W2:Y:S04]  /*1310*/  LDG.E R0, desc[UR40][R4.64] ;  /* 0x0000002804007981 */ /* 0x000ea8000c1e1900 */
[----:B0-----:R-:W2:Y:S02]  /*1320*/  LDG.E R3, desc[UR40][R4.64+0x4] ;  /* 0x0000042804037981 */ /* 0x001ea4000c1e1900 */
[----:B--2---:R-:W-:-:S05]  /*1330*/  IMAD.IADD R12, R3, 0x1, -R0 ;  /* 0x00000001030c7824 */ /* 0x004fca00078e0a00 */
[----:B------:R1:W-:Y:S02]  /*1340*/  STL [R1+0xc], R12 ;  /* 0x00000c0c01007387 */ /* 0x0003e40000100800 */
.L_x_2662:
[----:B------:R-:W-:Y:S01]  /*1350*/  ULDC.64 UR4, c[0x0][0xa20] ;  /* 0x0002880000047ab9 */ /* 0x000fe20000000a00 */
[C---:B0-----:R-:W-:Y:S02]  /*1360*/  LOP3.LUT R3, R30.reuse, 0xff000000, RZ, 0xc0, !PT ;  /* 0xff0000001e037812 */ /* 0x041fe400078ec0ff */
[----:B------:R-:W-:Y:S02]  /*1370*/  ISETP.NE.U32.AND P1, PT, RZ, UR4, PT ;  /* 0x00000004ff007c0c */ /* 0x000fe4000bf25070 */
[C---:B------:R-:W-:Y:S02]  /*1380*/  LOP3.LUT R0, R30.reuse, 0xff0000, RZ, 0xc0, !PT ;  /* 0x00ff00001e007812 */ /* 0x040fe400078ec0ff */
[----:B------:R-:W-:Y:S02]  /*1390*/  ISETP.NE.AND.EX P1, PT, RZ, UR5, PT, P1 ;  /* 0x00000005ff007c0c */ /* 0x000fe4000bf25310 */
[----:B------:R-:W-:Y:S02]  /*13a0*/  SHF.R.U32.HI R3, RZ, 0x8, R3 ;  /* 0x00000008ff037819 */ /* 0x000fe40000011603 */
[----:B------:R-:W-:-:S02]  /*13b0*/  LOP3.LUT R154, R30, 0xffff, RZ, 0xc0, !PT ;  /* 0x0000ffff1e9a7812 */ /* 0x000fc400078ec0ff */
[----:B------:R-:W-:-:S07]  /*13c0*/  LEA.HI R11, R0, R3, RZ, 0x10 ;  /* 0x00000003000b7211 */ /* 0x000fce00078f80ff */
[----:B------:R-:W-:Y:S05]  /*13d0*/  @!P1 BRA `(.L_x_2663) ;  /* 0x0000000000109947 */ /* 0x000fea0003800000 */
[----:B------:R-:W-:-:S04]  /*13e0*/  IADD3 R4, P0, R34, UR4, RZ ;  /* 0x0000000422047c10 */ /* 0x000fc8000ff1e0ff */
[----:B------:R-:W-:-:S05]  /*13f0*/  IADD3.X R5, R32, UR5, RZ, P0, !PT ;  /* 0x0000000520057c10 */ /* 0x000fca00087fe4ff */
[----:B------:R0:W5:Y:S01]  /*1400*/  LDG.E R31, desc[UR40][R4.64] ;  /* 0x00000028041f7981 */ /* 0x000162000c1e1900 */
[----:B------:R-:W-:Y:S05]  /*1410*/  BRA `(.L_x_2664) ;  /* 0x0000000000107947 */ /* 0x000fea0003800000 */
.L_x_2663:
[----:B------:R-:W-:Y:S05]  /*1420*/  @!P0 BRA `(.L_x_2664) ;  /* 0x00000000000c8947 */ /* 0x000fea0003800000 */
[----:B------:R-:W2:Y:S04]  /*1430*/  LDG.E R0, desc[UR40][R8.64] ;  /* 0x0000002808007981 */ /* 0x000ea8000c1e1900 */
[----:B------:R-:W2:Y:S02]  /*1440*/  LDG.E R31, desc[UR40][R8.64+0x4] ;  /* 0x00000428081f7981 */ /* 0x000ea4000c1e1900 */
[----:B--2---:R-:W-:-:S07]  /*1450*/  IMAD.IADD R31, R31, 0x1, -R0 ;  /* 0x000000011f1f7824 */ /* 0x004fce00078e0a00 */
.L_x_2664:
[----:B------:R-:W-:Y:S01]  /*1460*/  ULDC.64 UR4, c[0x0][0xa10] ;  /* 0x0002840000047ab9 */ /* 0x000fe20000000a00 */
[----:B------:R-:W2:Y:S01]  /*1470*/  LDC R8, c[0x0][0x448] ;  /* 0x00011200ff087b82 */ /* 0x000ea20000000800 */
[----:B------:R-:W-:-:S04]  /*1480*/  ISETP.NE.U32.AND P0, PT, RZ, UR4, PT ;  /* 0x00000004ff007c0c */ /* 0x000fc8000bf05070 */
[----:B------:R-:W-:Y:S01]  /*1490*/  ISETP.NE.AND.EX P0, PT, RZ, UR5, PT, P0 ;  /* 0x00000005ff007c0c */ /* 0x000fe2000bf05300 */
[----:B------:R-:W-:-:S12]  /*14a0*/  ULDC.64 UR4, c[0x0][0xa30] ;  /* 0x00028c0000047ab9 */ /* 0x000fd80000000a00 */
[----:B0-----:R-:W0:Y:S02]  /*14b0*/  @P0 LDC.64 R4, c[0x0][0xa10] ;  /* 0x00028400ff040b82 */ /* 0x001e240000000a00 */
[----:B0-----:R-:W-:-:S05]  /*14c0*/  @P0 IMAD.WIDE R4, R33, 0x4, R4 ;  /* 0x0000000421040825 */ /* 0x001fca00078e0204 */
[----:B------:R-:W3:Y:S04]  /*14d0*/  @P0 LDG.E R0, desc[UR40][R4.64] ;  /* 0x0000002804000981 */ /* 0x000ee8000c1e1900 */
[----:B------:R0:W3:Y:S01]  /*14e0*/  @P0 LDG.E R3, desc[UR40][R4.64+0x4] ;  /* 0x0000042804030981 */ /* 0x0000e2000c1e1900 */
[----:B------:R-:W-:Y:S01]  /*14f0*/  ISETP.NE.U32.AND P1, PT, RZ, UR4, PT ;  /* 0x00000004ff007c0c */ /* 0x000fe2000bf25070 */
[----:B-----5:R-:W-:-:S03]  /*1500*/  IMAD.MOV.U32 R24, RZ, RZ, R31 ;  /* 0x000000ffff187224 */ /* 0x020fc600078e001f */
[----:B------:R-:W-:-:S13]  /*1510*/  ISETP.NE.AND.EX P1, PT, RZ, UR5, PT, P1 ;  /* 0x00000005ff007c0c */ /* 0x000fda000bf25310 */
[----:B------:R-:W-:-:S04]  /*1520*/  @P1 IADD3 R6, P2, R34, UR4, RZ ;  /* 0x0000000422061c10 */ /* 0x000fc8000ff5e0ff */
[----:B------:R-:W-:-:S05]  /*1530*/  @P1 IADD3.X R7, R32, UR5, RZ, P2, !PT ;  /* 0x0000000520071c10 */ /* 0x000fca00097fe4ff */
[----:B------:R4:W5:Y:S01]  /*1540*/  @P1 LDG.E R24, desc[UR40][R6.64] ;  /* 0x0000002806181981 */ /* 0x000962000c1e1900 */
[----:B--2---:R-:W-:Y:S01]  /*1550*/  ISETP.NE.AND P1, PT, R8, 0x1, PT ;  /* 0x000000010800780c */ /* 0x004fe20003f25270 */
[----:B------:R-:W-:Y:S01]  /*1560*/  IMAD R13, R29, 0xc0, RZ ;  /* 0x000000c01d0d7824 */ /* 0x000fe200078e02ff */
[----:B------:R-:W-:Y:S01]  /*1570*/  BSSY B0, `(.L_x_2665) ;  /* 0x0000039000007945 */ /* 0x000fe20003800000 */
[----:B------:R-:W-:Y:S02]  /*1580*/  IMAD.IADD R10, R31, 0x1, -R10 ;  /* 0x000000011f0a7824 */ /* 0x000fe400078e0a0a */
[----:B0-----:R-:W-:Y:S01]  /*1590*/  VIADD R4, R13, 0xbf ;  /* 0x000000bf0d047836 */ /* 0x001fe20000000000 */
[----:B------:R0:W-:Y:S07]  /*15a0*/  STL [R1+0x2c], R13 ;  /* 0x00002c0d01007387 */ /* 0x0001ee0000100800 */
[----:B------:R-:W2:Y:S01]  /*15b0*/  @P1 LDC R9, c[0x0][0x44c] ;  /* 0x00011300ff091b82 */ /* 0x000ea20000000800 */
[----:B0-----:R-:W-:-:S07]  /*15c0*/  LOP3.LUT R13, R11, 0xff, RZ, 0xc0, !PT ;  /* 0x000000ff0b0d7812 */ /* 0x001fce00078ec0ff */
[----:B------:R-:W0:Y:S01]  /*15d0*/  @P1 LDC R5, c[0x0][0x450] ;  /* 0x00011400ff051b82 */ /* 0x000e220000000800 */
[----:B---3--:R-:W-:Y:S02]  /*15e0*/  @P0 IMAD.IADD R25, R3, 0x1, -R0 ;  /* 0x0000000103190824 */ /* 0x008fe400078e0a00 */
[----:B--2---:R-:W-:-:S04]  /*15f0*/  @P1 IMAD.HI.U32 R0, R4, R9, RZ ;  /* 0x0000000904001227 */ /* 0x004fc800078e00ff */
[----:B----4-:R-:W-:Y:S01]  /*1600*/  IMAD.IADD R6, R10, 0x1, R25 ;  /* 0x000000010a067824 */ /* 0x010fe200078e0219 */
[----:B0-----:R-:W-:-:S03]  /*1610*/  @P1 SHF.R.U32.HI R4, RZ, R5, R0 ;  /* 0x00000005ff041219 */ /* 0x001fc60000011600 */
[C---:B------:R-:W-:Y:S01]  /*1620*/  VIADD R0, R6.reuse, 0x7f ;  /* 0x0000007f06007836 */ /* 0x040fe20000000000 */
[----:B------:R-:W-:Y:S01]  /*1630*/  IADD3 R82, R6, 0x80, -R12 ;  /* 0x0000008006527810 */ /* 0x000fe20007ffe80c */
[----:B------:R0:W-:Y:S03]  /*1640*/  STL [R1+0x28], R6 ;  /* 0x0000280601007387 */ /* 0x0001e60000100800 */
[----:B------:R-:W-:Y:S01]  /*1650*/  SHF.R.S32.HI R3, RZ, 0x1f, R0 ;  /* 0x0000001fff037819 */ /* 0x000fe20000011400 */
[----:B------:R-:W-:Y:S01]  /*1660*/  IMAD.IADD R4, R82, 0x1, R4 ;  /* 0x0000000152047824 */ /* 0x000fe200078e0204 */
[----:B------:R2:W-:Y:S02]  /*1670*/  STL [R1+0x60], R13 ;  /* 0x0000600d01007387 */ /* 0x0005e40000100800 */
[----:B------:R-:W-:Y:S02]  /*1680*/  LEA.HI R3, R3, R0, RZ, 0x7 ;  /* 0x0000000003037211 */ /* 0x000fe400078f38ff */
[----:B------:R-:W-:-:S02]  /*1690*/  SHF.R.S32.HI R5, RZ, 0x1f, R4 ;  /* 0x0000001fff057819 */ /* 0x000fc40000011404 */
[----:B0-----:R-:W-:Y:S02]  /*16a0*/  SHF.R.U32.HI R6, RZ, 0x10, R11 ;  /* 0x00000010ff067819 */ /* 0x001fe4000001160b */
[----:B------:R-:W-:Y:S02]  /*16b0*/  LEA.HI R5, R5, R4, RZ, 0x7 ;  /* 0x0000000405057211 */ /* 0x000fe400078f38ff */
[----:B------:R-:W-:Y:S01]  /*16c0*/  SHF.R.S32.HI R83, RZ, 0x7, R3 ;  /* 0x00000007ff537819 */ /* 0x000fe20000011403 */
[----:B------:R2:W-:Y:S01]  /*16d0*/  STL [R1+0x54], R6 ;  /* 0x0000540601007387 */ /* 0x0005e20000100800 */
[----:B------:R-:W-:-:S04]  /*16e0*/  SHF.R.S32.HI R0, RZ, 0x7, R5 ;  /* 0x00000007ff007819 */ /* 0x000fc80000011405 */
[----:B------:R-:W-:Y:S02]  /*16f0*/  VIMNMX R9, R83, R0, PT ;  /* 0x0000000053097248 */ /* 0x000fe40003fe0100 */
[----:B------:R-:W-:Y:S02]  /*1700*/  MOV R0, RZ ;  /* 0x000000ff00007202 */ /* 0x000fe40000000f00 */
[----:B------:R-:W-:-:S13]  /*1710*/  ISETP.GE.AND P0, PT, R9, 0x1, PT ;  /* 0x000000010900780c */ /* 0x000fda0003f06270 */
[----:B--2---:R-:W-:Y:S05]  /*1720*/  @!P0 BRA `(.L_x_2666) ;  /* 0x0000000000748947 */ /* 0x004fea0003800000 */
[----:B------:R-:W-:Y:S01]  /*1730*/  ISETP.NE.AND P0, PT, R6, RZ, PT ;  /* 0x000000ff0600720c */ /* 0x000fe20003f05270 */
[----:B------:R-:W-:-:S03]  /*1740*/  ULDC UR4, c[0x0][0x9f0] ;  /* 0x00027c0000047ab9 */ /* 0x000fc60000000800 */
[----:B------:R-:W-:-:S04]  /*1750*/  SEL R11, R6, UR4, P0 ;  /* 0x00000004060b7c07 */ /* 0x000fc80008000000 */
[-C--:B------:R-:W-:Y:S02]  /*1760*/  IABS R6, R11.reuse ;  /* 0x0000000b00067213 */ /* 0x080fe40000000000 */
[----:B------:R-:W-:Y:S02]  /*1770*/  IADD3 R0, R11, -0x1, R9 ;  /* 0xffffffff0b007810 */ /* 0x000fe40007ffe009 */
[----:B------:R-:W0:Y:S01]  /*1780*/  I2F.RP R3, R6 ;  /* 0x0000000600037306 */ /* 0x000e220000209400 */
[-C--:B-1----:R-:W-:Y:S02]  /*1790*/  IABS R12, R11.reuse ;  /* 0x0000000b000c7213 */ /* 0x082fe40000000000 */
        /* <DEDUP_REMOVED lines=22> */
.L_x_2666:
[----:B------:R-:W-:Y:S05]  /*1900*/  BSYNC B0 ;  /* 0x0000000000007941 */ /* 0x000fea0003800000 */
.L_x_2665:
        /* <DEDUP_REMOVED lines=25> */
[----:B------:R-:W-:Y:S01]  /*1aa0*/  IMAD.U32 R5, RZ, RZ, UR5 ;  /* 0x00000005ff057e24 */ /* 0x000fe2000f8e00ff */
[----:B------:R-:W-:Y:S01]  /*1ab0*/  ULDC.64 UR4, c[0x4][0x90] ;  /* 0x0100240000047ab9 */ /* 0x000fe20000000a00 */
[----:B------:R-:W-:Y:S01]  /*1ac0*/  IMAD.U32 R10, RZ, RZ, UR6 ;  /* 0x00000006ff0a7e24 */ /* 0x000fe2000f8e00ff */
[----:B-1----:R-:W-:Y:S01]  /*1ad0*/  MOV R12, 0x1 ;  /* 0x00000001000c7802 */ /* 0x002fe20000000f00 */
[----:B------:R-:W-:Y:S02]  /*1ae0*/  IMAD.U32 R6, RZ, RZ, UR4 ;  /* 0x00000004ff067e24 */ /* 0x000fe4000f8e00ff */
[----:B------:R-:W-:-:S02]  /*1af0*/  IMAD.U32 R7, RZ, RZ, UR5 ;  /* 0x00000005ff077e24 */ /* 0x000fc4000f8e00ff */
[----:B------:R-:W-:Y:S02]  /*1b00*/  IMAD.U32 R11, RZ, RZ, UR7 ;  /* 0x00000007ff0b7e24 */ /* 0x000fe4000f8e00ff */
[----:B------:R-:W-:Y:S02]  /*1b10*/  IMAD.MOV.U32 R8, RZ, RZ, 0x70 ;  /* 0x00000070ff087424 */ /* 0x000fe400078e00ff */
[----:B0-----:R-:W-:-:S07]  /*1b20*/  IMAD.MOV.U32 R13, RZ, RZ, RZ ;  /* 0x000000ffff0d7224 */ /* 0x001fce00078e00ff */
[----:B------:R-:W-:-:S07]  /*1b30*/  LEPC R20, `(.L_x_2669) ;  /* 0x000000001014794e */ /* 0x000fce0000000000 */
[----:B--2--5:R-:W-:Y:S05]  /*1b40*/  CALL.ABS.NOINC R14 ;  /* 0x000000000e007343 */ /* 0x024fea0003c00000 */
.L_x_2669:
[----:B------:R-:W-:Y:S05]  /*1b50*/  BSYNC B6 ;  /* 0x0000000000067941 */ /* 0x000fea0003800000 */
.L_x_2668:
        /* <DEDUP_REMOVED lines=11> */
[----:B------:R-:W-:Y:S02]  /*1c10*/  IMAD.U32 R10, RZ, RZ, UR6 ;  /* 0x00000006ff0a7e24 */ /* 0x000fe4000f8e00ff */
[----:B------:R-:W-:Y:S02]  /*1c20*/  IMAD.U32 R6, RZ, RZ, UR4 ;  /* 0x00000004ff067e24 */ /* 0x000fe4000f8e00ff */
[----:B------:R-:W-:-:S02]  /*1c30*/  IMAD.U32 R7, RZ, RZ, UR5 ;  /* 0x00000005ff077e24 */ /* 0x000fc4000f8e00ff */
[----:B------:R-:W-:Y:S02]  /*1c40*/  IMAD.U32 R11, RZ, RZ, UR7 ;  /* 0x00000007ff0b7e24 */ /* 0x000fe4000f8e00ff */
[----:B------:R-:W-:Y:S02]  /*1c50*/  IMAD.MOV.U32 R8, RZ, RZ, 0x70 ;  /* 0x00000070ff087424 */ /* 0x000fe400078e00ff */
[----:B-1----:R-:W-:Y:S02]  /*1c60*/  IMAD.MOV.U32 R12, RZ, RZ, 0x1 ;  /* 0x00000001ff0c7424 */ /* 0x002fe400078e00ff */
[----:B0-----:R-:W-:-:S07]  /*1c70*/  IMAD.MOV.U32 R13, RZ, RZ, RZ ;  /* 0x000000ffff0d7224 */ /* 0x001fce00078e00ff */
[----:B------:R-:W-:-:S07]  /*1c80*/  LEPC R20, `(.L_x_2671) ;  /* 0x000000001014794e */ /* 0x000fce0000000000 */
[----:B--2--5:R-:W-:Y:S05]  /*1c90*/  CALL.ABS.NOINC R14 ;  /* 0x000000000e007343 */ /* 0x024fea0003c00000 */
.L_x_2671:
[----:B------:R-:W-:Y:S05]  /*1ca0*/  BSYNC B6 ;  /* 0x0000000000067941 */ /* 0x000fea0003800000 */
.L_x_2670:
[----:B------:R-:W2:Y:S01]  /*1cb0*/  LDL R36, [R1+0x44] ;  /* 0x0000440001247983 */ /* 0x000ea20000100800 */
[----:B------:R-:W-:Y:S01]  /*1cc0*/  ULDC.64 UR4, c[0x0][0x9f8] ;  /* 0x00027e0000047ab9 */ /* 0x000fe20000000a00 */
[----:B------:R-:W-:Y:S01]  /*1cd0*/  IMAD.MOV.U32 R67, RZ, RZ, R33 ;  /* 0x000000ffff437224 */ /* 0x000fe200078e0021 */
[----:B------:R-:W-:Y:S01]  /*1ce0*/  ISETP.NE.U32.AND P0, PT, RZ, UR4, PT ;  /* 0x00000004ff007c0c */ /* 0x000fe2000bf05070 */
[----:B------:R-:W3:Y:S01]  /*1cf0*/  LDL R14, [R1+0x48] ;  /* 0x00004800010e7983 */ /* 0x000ee20000100800 */
[----:B------:R-:W0:Y:S02]  /*1d00*/  LDC.64 R4, c[0x0][0x3f8] ;  /* 0x0000fe00ff047b82 */ /* 0x000e240000000a00 */
[----:B------:R-:W-:-:S06]  /*1d10*/  ISETP.NE.AND.EX P0, PT, RZ, UR5, PT, P0 ;  /* 0x00000005ff007c0c */ /* 0x000fcc000bf05300 */
[----:B------:R-:W4:Y:S07]  /*1d20*/  LDC R33, c[0x0][0x3f4] ;  /* 0x0000fd00ff217b82 */ /* 0x000f2e0000000800 */
[----:B------:R-:W-:Y:S01]  /*1d30*/  @P0 IADD3 R6, P1, R34, UR4, RZ ;  /* 0x0000000422060c10 */ /* 0x000fe2000ff3e0ff */
[----:B------:R-:W1:Y:S03]  /*1d40*/  LDC.64 R60, c[0x0][0x408] ;  /* 0x00010200ff3c7b82 */ /* 0x000e660000000a00 */
[----:B------:R-:W-:-:S05]  /*1d50*/  @P0 IADD3.X R7, R32, UR5, RZ, P1, !PT ;  /* 0x0000000520070c10 */ /* 0x000fca0008ffe4ff */
[----:B------:R1:W3:Y:S01]  /*1d60*/  @P0 LDG.E R67, desc[UR40][R6.64] ;  /* 0x0000002806430981 */ /* 0x0002e2000c1e1900 */
[----:B------:R-:W1:Y:S01]  /*1d70*/  S2R R34, SR_TID.X ;  /* 0x0000000000227919 */ /* 0x000e620000002100 */
[----:B------:R-:W-:Y:S02]  /*1d80*/  SHF.R.S32.HI R3, RZ, 0x1f, R155 ;  /* 0x0000001fff037819 */ /* 0x000fe4000001149b */
[----:B------:R-:W-:-:S03]  /*1d90*/  SHF.R.S32.HI R153, RZ, 0x1f, R152 ;  /* 0x0000001fff997819 */ /* 0x000fc60000011498 */
[-C--:B0-----:R-:W-:Y:S02]  /*1da0*/  IMAD R0, R3, R4.reuse, RZ ;  /* 0x0000000403007224 */ /* 0x081fe400078e02ff */
[----:B------:R-:W-:-:S04]  /*1db0*/  IMAD.WIDE.U32 R8, R155, R4, R152 ;  /* 0x000000049b087225 */ /* 0x000fc800078e0098 */
[C---:B------:R-:W-:Y:S02]  /*1dc0*/  IMAD R13, R155.reuse, R5, R0 ;  /* 0x000000059b0d7224 */ /* 0x040fe400078e0200 */
[----:B------:R-:W-:Y:S01]  /*1dd0*/  IMAD.WIDE.U32 R10, R155, R4, R16 ;  /* 0x000000049b0a7225 */ /* 0x000fe200078e0010 */
[----:B----4-:R-:W-:-:S03]  /*1de0*/  ISETP.GE.AND P0, PT, R16, R33, PT ;  /* 0x000000211000720c */ /* 0x010fc60003f06270 */
[----:B------:R-:W-:Y:S02]  /*1df0*/  IMAD.IADD R9, R9, 0x1, R13 ;  /* 0x0000000109097824 */ /* 0x000fe400078e020d */
[----:B------:R-:W-:Y:S01]  /*1e00*/  IMAD.IADD R11, R13, 0x1, R11 ;  /* 0x000000010d0b7824 */ /* 0x000fe200078e020b */
[----:B-----5:R-:W-:Y:S02]  /*1e10*/  SHF.R.S32.HI R13, RZ, 0x1f, R24 ;  /* 0x0000001fff0d7819 */ /* 0x020fe40000011418 */
[----:B-1----:R-:W-:Y:S01]  /*1e20*/  SHF.R.U32.HI R35, RZ, 0x7, R34 ;  /* 0x00000007ff237819 */ /* 0x002fe20000011622 */
[----:B------:R-:W-:Y:S01]  /*1e30*/  IMAD R0, R3, R60, RZ ;  /* 0x0000003c03007224 */ /* 0x000fe200078e02ff */
[----:B------:R-:W-:Y:S01]  /*1e40*/  SEL R3, R33, RZ, P0 ;  /* 0x000000ff21037207 */ /* 0x000fe20000000000 */
[C---:B------:R-:W-:Y:S02]  /*1e50*/  IMAD R12, R13.reuse, R4, RZ ;  /* 0x000000040d0c7224 */ /* 0x040fe400078e02ff */
[----:B------:R-:W-:-:S02]  /*1e60*/  IMAD R13, R13, R60, RZ ;  /* 0x0000003c0d0d7224 */ /* 0x000fc400078e02ff */
[----:B------:R-:W-:Y:S01]  /*1e70*/  IMAD.IADD R3, R16, 0x1, R3 ;  /* 0x0000000110037824 */ /* 0x000fe200078e0203 */
[----:B------:R-:W-:Y:S01]  /*1e80*/  SHF.L.U64.HI R64, R4, 0x7, R5 ;  /* 0x0000000704407819 */ /* 0x000fe20000010205 */
[----:B------:R-:W-:Y:S01]  /*1e90*/  IMAD.IADD R66, R66, 0x1, R31 ;  /* 0x0000000142427824 */ /* 0x000fe200078e021f */
[----:B------:R-:W-:Y:S01]  /*1ea0*/  SHF.L.U64.HI R62, R60, 0x7, R61 ;  /* 0x000000073c3e7819 */ /* 0x000fe2000001023d */
[----:B------:R-:W-:Y:S01]  /*1eb0*/  IMAD R15, R155, R61, R0 ;  /* 0x0000003d9b0f7224 */ /* 0x000fe200078e0200 */
[----:B------:R-:W-:Y:S01]  /*1ec0*/  ISETP.NE.AND P6, PT, R35, 0x1, PT ;  /* 0x000000012300780c */ /* 0x000fe20003fc5270 */
[----:B------:R-:W-:Y:S01]  /*1ed0*/  IMAD.WIDE.U32 R20, R24, R4, R8 ;  /* 0x0000000418147225 */ /* 0x000fe200078e0008 */
[----:B------:R-:W-:-:S03]  /*1ee0*/  SHF.R.S32.HI R0, RZ, 0x1f, R3 ;  /* 0x0000001fff007819 */ /* 0x000fc60000011403 */
[----:B------:R-:W-:-:S04]  /*1ef0*/  IMAD.WIDE.U32 R30, R24, R4, R10 ;  /* 0x00000004181e7225 */ /* 0x000fc800078e000a */
[----:B------:R-:W-:Y:S02]  /*1f00*/  IMAD.SHL.U32 R63, R4, 0x80, RZ ;  /* 0x00000080043f7824 */ /* 0x000fe400078e00ff */
[----:B------:R-:W-:Y:S01]  /*1f10*/  IMAD R13, R24, R61, R13 ;  /* 0x0000003d180d7224 */ /* 0x000fe200078e020d */
[----:B------:R-:W-:Y:S01]  /*1f20*/  LEA.HI R0, R0, R3, RZ, 0x3 ;  /* 0x0000000300007211 */ /* 0x000fe200078f18ff */
[----:B------:R-:W-:Y:S05]  /*1f30*/  @!P6 WARPSYNC.ALL ;  /* 0x000000000000e948 */ /* 0x000fea0003800000 */
[----:B------:R-:W-:Y:S01]  /*1f40*/  SHF.R.S32.HI R52, RZ, 0x3, R0 ;  /* 0x00000003ff347819 */ /* 0x000fe20000011400 */
[----:B------:R-:W-:Y:S01]  /*1f50*/  IMAD.WIDE.U32 R48, R155, R60, R152 ;  /* 0x0000003c9b307225 */ /* 0x000fe200078e0098 */
[----:B------:R-:W-:Y:S01]  /*1f60*/  LOP3.LUT R10, R0, 0xfffffff8, RZ, 0xc0, !PT ;  /* 0xfffffff8000a7812 */ /* 0x000fe200078ec0ff */
[----:B------:R-:W-:-:S02]  /*1f70*/  ULDC UR4, c[0x0][0x2f4] ;  /* 0x0000bd0000047ab9 */ /* 0x000fc40000000800 */
[----:B------:R-:W-:Y:S01]  /*1f80*/  IMAD.WIDE.U32 R6, R155, R60, R16 ;  /* 0x0000003c9b067225 */ /* 0x000fe200078e0010 */
[----:B------:R-:W-:-:S03]  /*1f90*/  LOP3.LUT R19, R19, 0xfffffffd, RZ, 0xc0, !PT ;  /* 0xfffffffd13137812 */ /* 0x000fc600078ec0ff */
[----:B------:R-:W-:Y:S02]  /*1fa0*/  IMAD.IADD R49, R49, 0x1, R15 ;  /* 0x0000000131317824 */ /* 0x000fe400078e020f */
[----:B------:R-:W-:Y:S02]  /*1fb0*/  IMAD.IADD R7, R15, 0x1, R7 ;  /* 0x000000010f077824 */ /* 0x000fe400078e0207 */
[C---:B------:R-:W-:Y:S02]  /*1fc0*/  IMAD R55, R24.reuse, R5, R12 ;  /* 0x0000000518377224 */ /* 0x040fe400078e020c */
[----:B------:R-:W-:-:S04]  /*1fd0*/  IMAD.WIDE.U32 R48, R24, R60, R48 ;  /* 0x0000003c18307225 */ /* 0x000fc800078e0030 */
[----:B------:R-:W-:Y:S01]  /*1fe0*/  IMAD.WIDE.U32 R50, R24, R60, R6 ;  /* 0x0000003c18327225 */ /* 0x000fe200078e0006 */
[----:B------:R-:W-:Y:S02]  /*1ff0*/  ISETP.GE.AND P2, PT, R18, UR4, PT ;  /* 0x0000000412007c0c */ /* 0x000fe4000bf46270 */
[----:B------:R-:W-:Y:S01]  /*2000*/  SHF.R.S32.HI R8, RZ, 0x1f, R10 ;  /* 0x0000001fff087819 */ /* 0x000fe2000001140a */
[----:B------:R-:W-:Y:S02]  /*2010*/  IMAD.IADD R56, R21, 0x1, R55 ;  /* 0x0000000115387824 */ /* 0x000fe400078e0237 */
[----:B------:R-:W-:Y:S02]  /*2020*/  IMAD.SHL.U32 R60, R60, 0x80, RZ ;  /* 0x000000803c3c7824 */ /* 0x000fe400078e00ff */
[----:B------:R-:W-:Y:S02]  /*2030*/  VIADD R76, R35, 0x8 ;  /* 0x00000008234c7836 */ /* 0x000fe40000000000 */
[----:B------:R-:W-:-:S02]  /*2040*/  IMAD.SHL.U32 R58, R33, 0x2, RZ ;  /* 0x00000002213a7824 */ /* 0x000fc400078e00ff */
[----:B------:R-:W-:Y:S02]  /*2050*/  IMAD.IADD R55, R55, 0x1, R31 ;  /* 0x0000000137377824 */ /* 0x000fe400078e021f */
[----:B------:R-:W-:Y:S02]  /*2060*/  IMAD.IADD R54, R49, 0x1, R13 ;  /* 0x0000000131367824 */ /* 0x000fe400078e020d */
[----:B------:R-:W-:Y:S02]  /*2070*/  IMAD.IADD R53, R13, 0x1, R51 ;  /* 0x000000010d357824 */ /* 0x000fe400078e0233 */
[C---:B--2---:R-:W-:Y:S01]  /*2080*/  IMAD.SHL.U32 R65, R36.reuse, 0x40, RZ ;  /* 0x0000004024417824 */ /* 0x044fe200078e00ff */
[----:B------:R-:W-:Y:S01]  /*2090*/  @!P6 BAR.SYNC.DEFER_BLOCKING 0x9, 0x100 ;  /* 0x024400000000eb1d */ /* 0x000fe20000010000 */
[----:B------:R-:W-:Y:S02]  /*20a0*/  LOP3.LUT P1, RZ, R36, 0x4, RZ, 0xc0, !PT ;  /* 0x0000000424ff7812 */ /* 0x000fe4000782c0ff */
[----:B------:R-:W-:-:S04]  /*20b0*/  IADD3 R36, R34, -0x80, RZ ;  /* 0xffffff8022247810 */ /* 0x000fc80007ffe0ff */
[----:B------:R-:W-:-:S04]  /*20c0*/  SHF.R.S32.HI R34, RZ, 0x1f, R36 ;  /* 0x0000001fff227819 */ /* 0x000fc80000011424 */
[----:B------:R-:W-:-:S04]  /*20d0*/  LEA.HI R34, R34, R36, RZ, 0x2 ;  /* 0x0000002422227211 */ /* 0x000fc800078f10ff */
[----:B------:R-:W-:Y:S02]  /*20e0*/  LOP3.LUT R34, R34, 0xfffffffc, RZ, 0xc0, !PT ;  /* 0xfffffffc22227812 */ /* 0x000fe400078ec0ff */
[----:B------:R-:W-:-:S03]  /*20f0*/  LOP3.LUT R65, R65, 0x1c0, RZ, 0xc0, !PT ;  /* 0x000001c041417812 */ /* 0x000fc600078ec0ff */
[----:B------:R-:W-:Y:S01]  /*2100*/  IMAD.IADD R34, R36, 0x1, -R34 ;  /* 0x0000000124227824 */ /* 0x000fe200078e0a22 */
[----:B------:R-:W-:-:S03]  /*2110*/  SHF.R.S32.HI R32, RZ, 0x1f, R36 ;  /* 0x0000001fff207819 */ /* 0x000fc60000011424 */
[----:B------:R-:W-:Y:S02]  /*2120*/  IMAD R59, R34, 0x60, R155 ;  /* 0x00000060223b7824 */ /* 0x000fe400078e029b */
[----:B------:R-:W-:Y:S01]  /*2130*/  VIADD R34, R155, 0x60 ;  /* 0x000000609b227836 */ /* 0x000fe20000000000 */
[----:B------:R-:W-:Y:S02]  /*2140*/  SHF.R.U32.HI R61, RZ, 0x3, R65 ;  /* 0x00000003ff3d7819 */ /* 0x000fe40000011641 */
[----:B------:R-:W-:Y:S02]  /*2150*/  LOP3.LUT R4, R65, 0x18, R16, 0xf8, !PT ;  /* 0x0000001841047812 */ /* 0x000fe400078ef810 */
[----:B------:R-:W-:Y:S01]  /*2160*/  LEA.HI R32, R32, R36, RZ, 0x5 ;  /* 0x0000002420207211 */ /* 0x000fe200078f28ff */
[----:B------:R-:W-:Y:S01]  /*2170*/  IMAD.SHL.U32 R34, R34, 0x40, RZ ;  /* 0x0000004022227824 */ /* 0x000fe200078e00ff */
[----:B------:R-:W-:Y:S02]  /*2180*/  LOP3.LUT R4, R4, R61, RZ, 0x3c, !PT ;  /* 0x0000003d04047212 */ /* 0x000fe400078e3cff */
[----:B------:R-:W-:-:S02]  /*2190*/  SHF.R.S32.HI R32, RZ, 0x5, R32 ;  /* 0x00000005ff207819 */ /* 0x000fc40000011420 */
[----:B------:R-:W-:-:S03]  /*21a0*/  LOP3.LUT R34, R34, 0x1c0, RZ, 0xc0, !PT ;  /* 0x000001c022227812 */ /* 0x000fc600078ec0ff */
[----:B------:R-:W-:Y:S01]  /*21b0*/  IMAD R57, R32, 0x200, R4 ;  /* 0x0000020020397824 */ /* 0x000fe200078e0204 */
[--C-:B------:R-:W-:Y:S02]  /*21c0*/  LOP3.LUT R4, R65, 0x38, R0.reuse, 0xf8, !PT ;  /* 0x0000003841047812 */ /* 0x100fe400078ef800 */
[----:B------:R-:W-:Y:S01]  /*21d0*/  LOP3.LUT R0, R34, 0x38, R0, 0xf8, !PT ;  /* 0x0000003822007812 */ /* 0x000fe200078ef800 */
[----:B------:R-:W-:-:S04]  /*21e0*/  VIADD R34, R155, 0x60 ;  /* 0x000000609b227836 */ /* 0x000fc80000000000 */
[----:B------:R-:W-:-:S05]  /*21f0*/  IMAD.SHL.U32 R34, R34, 0x40, RZ ;  /* 0x0000004022227824 */ /* 0x000fca00078e00ff */
[----:B------:R-:W-:-:S04]  /*2200*/  LOP3.LUT R34, R34, 0x1c0, RZ, 0xc0, !PT ;  /* 0x000001c022227812 */ /* 0x000fc800078ec0ff */
[----:B------:R-:W-:Y:S02]  /*2210*/  SHF.R.U32.HI R34, RZ, 0x3, R34 ;  /* 0x00000003ff227819 */ /* 0x000fe40000011622 */
[----:B------:R-:W-:Y:S02]  /*2220*/  LOP3.LUT R3, R4, R61, RZ, 0x3c, !PT ;  /* 0x0000003d04037212 */ /* 0x000fe400078e3cff */
[----:B------:R-:W-:Y:S02]  /*2230*/  LOP3.LUT R0, R0, R34, RZ, 0x3c, !PT ;  /* 0x0000002200007212 */ /* 0x000fe400078e3cff */
[----:B------:R-:W-:Y:S01]  /*2240*/  @P1 LOP3.LUT R19, R19, 0x2, RZ, 0xfc, !PT ;  /* 0x0000000213131812 */ /* 0x000fe200078efcff */
[----:B------:R-:W-:Y:S01]  /*2250*/  IMAD R3, R32, 0x200, R3 ;  /* 0x0000020020037824 */ /* 0x000fe200078e0203 */
[----:B------:R-:W-:Y:S01]  /*2260*/  ISETP.GE.AND P1, PT, R16, UR4, PT ;  /* 0x0000000410007c0c */ /* 0x000fe2000bf26270 */
[----:B---3--:R-:W-:Y:S01]  /*2270*/  IMAD.IADD R0, R14, 0x1, R0 ;  /* 0x000000010e007824 */ /* 0x008fe200078e0200 */
[----:B------:R-:W-:-:S11]  /*2280*/  SHF.R.S32.HI R9, RZ, 0x1f, R67 ;  /* 0x0000001fff097819 */ /* 0x000fd60000011443 */
.L_x_2727:
        /* <DEDUP_REMOVED lines=8> */
[----:B------:R-:W-:Y:S01]  /*2310*/  IMAD.MOV.U32 R12, RZ, RZ, R32 ;  /* 0x000000ffff0c7224 */ /* 0x000fe200078e0020 */
[----:B------:R-:W-:Y:S02]  /*2320*/  ISETP.GT.OR P3, PT, R59, 0x7f, P3 ;  /* 0x0000007f3b00780c */ /* 0x000fe40001f64670 */
[----:B0-----:R-:W-:-:S11]  /*2330*/  ISETP.NE.AND P4, PT, R72, 0x1, PT ;  /* 0x000000014800780c */ /* 0x001fd60003f85270 */
[----:B------:R-:W0:Y:S08]  /*2340*/  @!P3 LDC.64 R6, c[0x0][0x428] ;  /* 0x00010a00ff06bb82 */ /* 0x000e300000000a00 */
[----:B------:R-:W3:Y:S08]  /*2350*/  @!P3 LDC.64 R4, c[0x0][0x418] ;  /* 0x00010600ff04bb82 */ /* 0x000ef00000000a00 */
[----:B----4-:R-:W4:Y:S08]  /*2360*/  @P4 LDC R11, c[0x0][0x434] ;  /* 0x00010d00ff0b4b82 */ /* 0x010f300000000800 */
        /* <DEDUP_REMOVED lines=10> */
[----:B------:R0:W5:Y:S01]  /*2410*/  @!P3 LDG.E R71, desc[UR40][R4.64] ;  /* 0x000000280447b981 */ /* 0x000162000c1e1900 */
[----:B------:R-:W-:Y:S01]  /*2420*/  ISETP.GT.AND P3, PT, R27, R28, PT ;  /* 0x0000001c1b00720c */ /* 0x000fe20003f64270 */
[----:B------:R-:W-:Y:S01]  /*2430*/  IMAD R7, R22, 0x2000, R57 ;  /* 0x0000200016077824 */ /* 0x000fe200078e0239 */
[----:B------:R-:W-:Y:S01]  /*2440*/  LOP3.LUT R19, R19, 0xfffffffe, RZ, 0xc0, !PT ;  /* 0xfffffffe13137812 */ /* 0x000fe200078ec0ff */
[----:B------:R-:W-:Y:S05]  /*2450*/  YIELD ;  /* 0x0000000000007946 */ /* 0x000fea0003800000 */
[----:B------:R-:W-:Y:S01]  /*2460*/  IADD3 R11, -R12, RZ, RZ ;  /* 0x000000ff0c0b7210 */ /* 0x000fe20007ffe1ff */
[C---:B------:R-:W-:Y:S01]  /*2470*/  VIADD R69, R7.reuse, 0x20 ;  /* 0x0000002007457836 */ /* 0x040fe20000000000 */
[----:B------:R-:W-:Y:S01]  /*2480*/  BSSY B0, `(.L_x_2672) ;  /* 0x000032a000007945 */ /* 0x000fe20003800000 */
[----:B------:R-:W-:-:S02]  /*2490*/  IMAD R70, R7, 0x2, R26 ;  /* 0x0000000207467824 */ /* 0x000fc400078e021a */
[----:B------:R-:W-:Y:S01]  /*24a0*/  @P3 LOP3.LUT R19, R19, 0x1, RZ, 0xfc, !PT ;  /* 0x0000000113133812 */ /* 0x000fe200078efcff */
[----:B------:R-:W-:Y:S01]  /*24b0*/  IMAD R72, R72, R11, R32 ;  /* 0x0000000b48487224 */ /* 0x000fe200078e0220 */
[----:B------:R-:W-:Y:S02]  /*24c0*/  ISETP.GE.AND P3, PT, R78, 0x1, PT ;  /* 0x000000014e00780c */ /* 0x000fe40003f66270 */
[----:B--2---:R-:W-:-:S13]  /*24d0*/  LOP3.LUT P5, RZ, R15, 0x4, RZ, 0xc0, !PT ;  /* 0x000000040fff7812 */ /* 0x004fda00078ac0ff */
[----:B------:R-:W-:-:S04]  /*24e0*/  @P5 VIADD R69, R7, 0xffffffe0 ;  /* 0xffffffe007455836 */ /* 0x000fc80000000000 */
        /* <DEDUP_REMOVED lines=14> */
[C---:B------:R-:W-:Y:S01]  /*25d0*/  IMAD R7, R71.reuse, UR5, R6 ;  /* 0x0000000547077c24 */ /* 0x040fe2000f8e0206 */
[----:B------:R-:W-:Y:S01]  /*25e0*/  SHF.R.S32.HI R6, RZ, 0x1f, R27 ;  /* 0x0000001fff067819 */ /* 0x000fe2000001141b */
        /* <DEDUP_REMOVED lines=15> */
[----:B------:R-:W-:Y:S02]  /*26e0*/  IMAD.IADD R77, R15, 0x1, R7 ;  /* 0x000000010f4d7824 */ /* 0x000fe400078e0207 */
[----:B------:R-:W-:-:S06]  /*26f0*/  IMAD.IADD R11, R13, 0x1, R5 ;  /* 0x000000010d0b7824 */ /* 0x000fcc00078e0205 */
[----:B------:R-:W-:Y:S05]  /*2700*/  @!P3 BRA `(.L_x_2674) ;  /* 0x00000014006cb947 */ /* 0x000fea0003800000 */
[----:B------:R0:W5:Y:S01]  /*2710*/  LDL R80, [R1+0x8] ;  /* 0x0000080001507983 */ /* 0x0001620000100800 */
        /* <DEDUP_REMOVED lines=31> */
.L_x_2676:
[----:B------:R-:W-:Y:S05]  /*2910*/  BSYNC B1 ;  /* 0x0000000000017941 */ /* 0x000fea0003800000 */
.L_x_2675:
        /* <DEDUP_REMOVED lines=34> */
.L_x_2678:
[----:B------:R-:W-:Y:S05]  /*2b40*/  BSYNC B1 ;  /* 0x0000000000017941 */ /* 0x000fea0003800000 */
.L_x_2677:
[----:B------:R-:W2:Y:S01]  /*2b50*/  LDL R11, [R1] ;  /* 0x00000000010b7983 */ /* 0x000ea20000100800 */
[----:B0-----:R-:W-:Y:S01]  /*2b60*/  IMAD.MOV.U32 R5, RZ, RZ, R45 ;  /* 0x000000ffff057224 */ /* 0x001fe200078e002d */
        /* <DEDUP_REMOVED lines=11> */
[----:B-----5:R-:W-:Y:S01]  /*2c20*/  IMAD.MOV.U32 R5, RZ, RZ, R33 ;  /* 0x000000ffff057224 */ /* 0x020fe200078e0021 */
[----:B------:R-:W-:Y:S01]  /*2c30*/  PRMT R86, R86, 0x5410, R7 ;  /* 0x0000541056567816 */ /* 0x000fe20000000007 */
[----:B------:R-:W-:Y:S01]  /*2c40*/  IMAD.MOV.U32 R6, RZ, RZ, R36 ;  /* 0x000000ffff067224 */ /* 0x000fe200078e0024 */
[----:B------:R-:W-:Y:S01]  /*2c50*/  PRMT R93, R4, 0x7610, R93 ;  /* 0x00007610045d7816 */ /* 0x000fe2000000005d */
[----:B------:R-:W-:Y:S01]  /*2c60*/  IMAD.MOV.U32 R7, RZ, RZ, R37 ;  /* 0x000000ffff077224 */ /* 0x000fe200078e0025 */
[----:B------:R-:W-:-:S02]  /*2c70*/  MOV R4, R32 ;  /* 0x0000002000047202 */ /* 0x000fc40000000f00 */
        /* <DEDUP_REMOVED lines=8> */
[----:B------:R-:W-:Y:S02]  /*2d00*/  PRMT R86, R4, 0x7610, R86 ;  /* 0x0000761004567816 */ /* 0x000fe40000000056 */
[----:B------:R-:W-:-:S02]  /*2d10*/  PRMT R87, R5, 0x7610, R87 ;  /* 0x0000761005577816 */ /* 0x000fc40000000057 */
[----:B------:R-:W-:Y:S02]  /*2d20*/  PRMT R90, R6, 0x7610, R90 ;  /* 0x00007610065a7816 */ /* 0x000fe4000000005a */
[----:B------:R-:W-:Y:S02]  /*2d30*/  PRMT R91, R7, 0x7610, R91 ;  /* 0x00007610075b7816 */ /* 0x000fe4000000005b */
[----:B--2---:R-:W-:-:S13]  /*2d40*/  ISETP.NE.AND P5, PT, R11, 0x3, PT ;  /* 0x000000030b00780c */ /* 0x004fda0003fa5270 */
[----:B------:R-:W-:Y:S05]  /*2d50*/  @!P5 BRA `(.L_x_2679) ;  /* 0x000000000004d947 */ /* 0x000fea0003800000 */
[----:B------:R-:W-:Y:S01]  /*2d60*/  BPT.TRAP 0x1 ;  /* 0x000000040000795c */ /* 0x000fe20000300000 */
.L_x_2679:
[----:B------:R-:W2:Y:S01]  /*2d70*/  LDL R4, [R1+0x4] ;  /* 0x0000040001047983 */ /* 0x000ea20000100800 */
[----:B------:R-:W-:Y:S01]  /*2d80*/  IMAD R68, R22, 0x8, R2 ;  /* 0x0000000816447824 */ /* 0x000fe200078e0202 */
[----:B------:R-:W-:Y:S01]  /*2d90*/  BSSY B1, `(.L_x_2680) ;  /* 0x0000004000017945 */ /* 0x000fe20003800000 */
[----:B--2---:R-:W-:-:S04]  /*2da0*/  SHF.L.U32 R77, R4, 0x1f, RZ ;  /* 0x0000001f044d7819 */ /* 0x004fc800000006ff */
[----:B------:R-:W0:Y:S02]  /*2db0*/  SYNCS.PHASECHK.TRANS64.TRYWAIT P6, [R68+URZ+0x16890], R77 ;  /* 0x0168904d440075a7 */ /* 0x000e2400080c017f */
[----:B0-----:R-:W-:Y:S05]  /*2dc0*/  @!P6 BRA `(.L_x_2681) ;  /* 0x0000017800c8e947 */ /* 0x001fea0003800000 */
.L_x_2935:
[----:B------:R-:W-:Y:S05]  /*2dd0*/  BSYNC B1 ;  /* 0x0000000000017941 */ /* 0x000fea0003800000 */
.L_x_2680:
[----:B------:R-:W-:-:S03]  /*2de0*/  UMOV UR4, 0xffffffff ;  /* 0xffffffff00047882 */ /* 0x000fc60000000000 */
[----:B------:R-:W-:Y:S05]  /*2df0*/  BRA.DIV UR4, `(.L_x_2682) ;  /* 0x0000017a04d07947 */ /* 0x000fea000b800000 */
[----:B------:R1:W2:Y:S04]  /*2e00*/  SHFL.IDX PT, R79, R85, RZ, 0x1c1f ;  /* 0x001c1fff554f7589 */ /* 0x0002a800000e0000 */
[----:B------:R1:W3:Y:S02]  /*2e10*/  SHFL.IDX PT, R14, R84, RZ, 0x1c1f ;  /* 0x001c1fff540e7589 */ /* 0x0002e400000e0000 */
.L_x_2939:
        /* <DEDUP_REMOVED lines=12> */
[----:B------:R-:W-:Y:S02]  /*2ee0*/  SHF.R.U64 R44, R44, 0x10, R45 ;  /* 0x000000102c2c7819 */ /* 0x000fe4000000122d */
[----:B------:R-:W-:Y:S02]  /*2ef0*/  PRMT R97, R98, 0x5410, R97 ;  /* 0x0000541062617816 */ /* 0x000fe40000000061 */
[----:B------:R-:W-:Y:S02]  /*2f00*/  SHF.R.U32.HI R100, RZ, 0x10, R47 ;  /* 0x00000010ff647819 */ /* 0x000fe4000001162f */
[----:B------:R-:W-:Y:S02]  /*2f10*/  PRMT R46, R80, 0x5432, R44 ;  /* 0x00005432502e7816 */ /* 0x000fe4000000002c */
[----:B------:R-:W-:-:S02]  /*2f20*/  SHF.R.U32.HI R96, RZ, 0x10, R45 ;  /* 0x00000010ff607819 */ /* 0x000fc4000001162d */
[----:B------:R-:W-:Y:S02]  /*2f30*/  LOP3.LUT R44, R5, 0xffff0000, RZ, 0xc0, !PT ;  /* 0xffff0000052c7812 */ /* 0x000fe400078ec0ff */
[C---:B------:R-:W-:Y:S01]  /*2f40*/  LOP3.LUT R99, R97.reuse, 0xffff0000, RZ, 0xc0, !PT ;  /* 0xffff000061637812 */ /* 0x040fe200078ec0ff */
[----:B------:R-:W-:Y:S01]  /*2f50*/  IMAD.U32 R97, R97, 0x10000, RZ ;  /* 0x0001000061617824 */ /* 0x000fe200078e00ff */
[----:B------:R-:W-:Y:S02]  /*2f60*/  PRMT R100, R86, 0x5432, R100 ;  /* 0x0000543256647816 */ /* 0x000fe40000000064 */
[----:B------:R-:W-:Y:S01]  /*2f70*/  LOP3.LUT R47, R46, 0xffff0000, RZ, 0xc0, !PT ;  /* 0xffff00002e2f7812 */ /* 0x000fe200078ec0ff */
[----:B------:R-:W-:Y:S01]  /*2f80*/  FMUL.FTZ R104, R44, R99 ;  /* 0x000000632c687220 */ /* 0x000fe20000410000 */
[----:B------:R-:W-:Y:S01]  /*2f90*/  PRMT R96, R81, 0x5432, R96 ;  /* 0x0000543251607816 */ /* 0x000fe20000000060 */
[----:B------:R-:W-:Y:S01]  /*2fa0*/  IMAD.U32 R102, R100, 0x10000, RZ ;  /* 0x0001000064667824 */ /* 0x000fe200078e00ff */
[----:B------:R-:W-:Y:S01]  /*2fb0*/  LOP3.LUT R45, R6, 0xffff0000, RZ, 0xc0, !PT ;  /* 0xffff0000062d7812 */ /* 0x000fe200078ec0ff */
[C---:B------:R-:W-:Y:S01]  /*2fc0*/  IMAD.U32 R6, R7.reuse, 0x10000, RZ ;  /* 0x0001000007067824 */ /* 0x040fe200078e00ff */
[----:B------:R-:W-:Y:S01]  /*2fd0*/  LOP3.LUT R11, R7, 0xffff0000, RZ, 0xc0, !PT ;  /* 0xffff0000070b7812 */ /* 0x000fe200078ec0ff */
[----:B------:R-:W-:-:S02]  /*2fe0*/  IMAD.U32 R7, R5, 0x10000, RZ ;  /* 0x0001000005077824 */ /* 0x000fc400078e00ff */
[-C--:B------:R-:W-:Y:S01]  /*2ff0*/  FMUL.FTZ R44, R44, R47.reuse ;  /* 0x0000002f2c2c7220 */ /* 0x080fe20000410000 */
[----:B------:R-:W-:Y:S02]  /*3000*/  IMAD.U32 R98, R96, 0x10000, RZ ;  /* 0x0001000060627824 */ /* 0x000fe400078e00ff */
[----:B------:R-:W-:Y:S01]  /*3010*/  FMUL.FTZ R106, R45, R102 ;  /* 0x000000662d6a7220 */ /* 0x000fe20000410000 */
[C---:B------:R-:W-:Y:S01]  /*3020*/  FFMA.FTZ R104, R7.reuse, R47, -R104 ;  /* 0x0000002f07687223 */ /* 0x040fe20000010868 */
[C---:B------:R-:W-:Y:S02]  /*3030*/  IMAD.U32 R5, R4.reuse, 0x10000, RZ ;  /* 0x0001000004057824 */ /* 0x040fe400078e00ff */
[----:B------:R-:W-:Y:S01]  /*3040*/  FFMA.FTZ R7, R7, R99, R44 ;  /* 0x0000006307077223 */ /* 0x000fe2000001002c */
[----:B------:R-:W-:Y:S01]  /*3050*/  LOP3.LUT R4, R4, 0xffff0000, RZ, 0xc0, !PT ;  /* 0xffff000004047812 */ /* 0x000fe200078ec0ff */
[-C--:B------:R-:W-:Y:S01]  /*3060*/  FMUL.FTZ R44, R45, R98.reuse ;  /* 0x000000622d2c7220 */ /* 0x080fe20000410000 */
[----:B------:R-:W-:Y:S01]  /*3070*/  LOP3.LUT R100, R100, 0xffff0000, RZ, 0xc0, !PT ;  /* 0xffff000064647812 */ /* 0x000fe200078ec0ff */
[----:B------:R-:W-:Y:S01]  /*3080*/  IMAD.U32 R46, R46, 0x10000, RZ ;  /* 0x000100002e2e7824 */ /* 0x000fe200078e00ff */
[----:B------:R-:W-:Y:S01]  /*3090*/  LOP3.LUT R96, R96, 0xffff0000, RZ, 0xc0, !PT ;  /* 0xffff000060607812 */ /* 0x000fe200078ec0ff */
[C---:B------:R-:W-:Y:S01]  /*30a0*/  FFMA.FTZ R106, R15.reuse, R98, -R106 ;  /* 0x000000620f6a7223 */ /* 0x040fe2000001086a */
[----:B------:R-:W-:Y:S01]  /*30b0*/  FFMA.FTZ R15, R15, R102, R44 ;  /* 0x000000660f0f7223 */ /* 0x000fe2000001002c */
[C---:B------:R-:W-:Y:S01]  /*30c0*/  FMUL.FTZ R45, R11.reuse, R100 ;  /* 0x000000640b2d7220 */ /* 0x040fe20000410000 */
[CC--:B------:R-:W-:Y:S01]  /*30d0*/  FMUL.FTZ R44, R4.reuse, R97.reuse ;  /* 0x00000061042c7220 */ /* 0x0c0fe20000410000 */
[----:B------:R-:W-:Y:S01]  /*30e0*/  FMUL.FTZ R11, R11, R96 ;  /* 0x000000600b0b7220 */ /* 0x000fe20000410000 */
[----:B------:R-:W-:Y:S01]  /*30f0*/  FMUL.FTZ R4, R4, R46 ;  /* 0x0000002e04047220 */ /* 0x000fe20000410000 */
[C---:B------:R-:W-:Y:S01]  /*3100*/  FFMA.FTZ R45, R6.reuse, R96, -R45 ;  /* 0x00000060062d7223 */ /* 0x040fe2000001082d */
[C---:B------:R-:W-:Y:S01]  /*3110*/  FFMA.FTZ R44, R5.reuse, R46, -R44 ;  /* 0x0000002e052c7223 */ /* 0x040fe2000001082c */
[----:B------:R-:W-:Y:S01]  /*3120*/  FFMA.FTZ R6, R6, R100, R11 ;  /* 0x0000006406067223 */ /* 0x000fe2000001000b */
[----:B------:R-:W-:Y:S01]  /*3130*/  FFMA.FTZ R5, R5, R97, R4 ;  /* 0x0000006105057223 */ /* 0x000fe20000010004 */
[----:B------:R-:W-:-:S03]  /*3140*/  F2FP.BF16.F32.PACK_AB R104, R7, R104 ;  /* 0x000000680768723e */ /* 0x000fc600000010ff */
[----:B------:R-:W-:Y:S02]  /*3150*/  F2FP.BF16.F32.PACK_AB R7, R6, R45 ;  /* 0x0000002d0607723e */ /* 0x000fe400000010ff */
[----:B------:R-:W-:Y:S01]  /*3160*/  F2FP.BF16.F32.PACK_AB R4, R5, R44 ;  /* 0x0000002c0504723e */ /* 0x000fe200000010ff */
[----:B------:R-:W-:Y:S01]  /*3170*/  IMAD.MOV.U32 R5, RZ, RZ, R104 ;  /* 0x000000ffff057224 */ /* 0x000fe200078e0068 */
[----:B------:R-:W-:-:S07]  /*3180*/  F2FP.BF16.F32.PACK_AB R6, R15, R106 ;  /* 0x0000006a0f06723e */ /* 0x000fce00000010ff */
.L_x_2688:
[----:B------:R-:W-:Y:S05]  /*3190*/  BSYNC B3 ;  /* 0x0000000000037941 */ /* 0x000fea0003800000 */
.L_x_2687:
[----:B0-----:R4:W-:Y:S02]  /*31a0*/  ST.E.128 desc[UR40][R12.64], R4 ;  /* 0x000000040c007985 */ /* 0x0019e4000c101d28 */
.L_x_2686:
[----:B------:R-:W-:Y:S05]  /*31b0*/  BSYNC B2 ;  /* 0x0000000000027941 */ /* 0x000fea0003800000 */
.L_x_2685:
[----:B------:R-:W-:Y:S05]  /*31c0*/  @P2 BRA `(.L_x_2684) ;  /* 0x0000000000dc2947 */ /* 0x000fea0003800000 */
[----:B------:R-:W5:Y:S01]  /*31d0*/  LDL R11, [R1+0x8] ;  /* 0x00000800010b7983 */ /* 0x000f620000100800 */
[C---:B---34-:R-:W-:Y:S01]  /*31e0*/  LEA R12, P3, R18.reuse, R14, 0x1 ;  /* 0x0000000e120c7211 */ /* 0x058fe200078608ff */
[----:B------:R-:W-:Y:S02]  /*31f0*/  BSSY B2, `(.L_x_2689) ;  /* 0x0000033000027945 */ /* 0x000fe40003800000 */
[----:B------:R3:W4:Y:S01]  /*3200*/  LDS.128 R4, [R69+0xe000] ;  /* 0x00e0000045047984 */ /* 0x0007220000000c00 */
[----:B--2---:R-:W-:Y:S02]  /*3210*/  LEA.HI.X R13, R18, R79, R157, 0x1, P3 ;  /* 0x0000004f120d7211 */ /* 0x004fe400018f0c9d */
[----:B-----5:R-:W-:-:S13]  /*3220*/  ISETP.GE.AND P3, PT, R11, R78, PT ;  /* 0x0000004e0b00720c */ /* 0x020fda0003f66270 */
[----:B---34-:R-:W-:Y:S05]  /*3230*/  @P3 BRA `(.L_x_2690) ;  /* 0x0000000000b83947 */ /* 0x018fea0003800000 */
[----:B------:R-:W-:Y:S01]  /*3240*/  SHF.R.U64 R44, R40, 0x10, R41 ;  /* 0x00000010282c7819 */ /* 0x000fe20000001229 */
[----:B------:R-:W-:Y:S01]  /*3250*/  IMAD.U32 R15, R7, 0x10000, RZ ;  /* 0x00010000070f7824 */ /* 0x000fe200078e00ff */
[--C-:B------:R-:W-:Y:S01]  /*3260*/  SHF.R.U64 R42, R42, 0x10, R43.reuse ;  /* 0x000000102a2a7819 */ /* 0x100fe2000000122b */
[----:B------:R-:W-:Y:S01]  /*3270*/  IMAD.U32 R11, R6, 0x10000, RZ ;  /* 0x00010000060b7824 */ /* 0x000fe200078e00ff */
[----:B------:R-:W-:Y:S02]  /*3280*/  SHF.R.U32.HI R43, RZ, 0x10, R43 ;  /* 0x00000010ff2b7819 */ /* 0x000fe4000001162b */
[----:B------:R-:W-:Y:S02]  /*3290*/  SHF.R.U32.HI R41, RZ, 0x10, R41 ;  /* 0x00000010ff297819 */ /* 0x000fe40000011629 */
[----:B------:R-:W-:Y:S02]  /*32a0*/  PRMT R95, R95, 0x5410, R44 ;  /* 0x000054105f5f7816 */ /* 0x000fe4000000002c */
[----:B------:R-:W-:-:S02]  /*32b0*/  PRMT R93, R93, 0x5410, R42 ;  /* 0x000054105d5d7816 */ /* 0x000fc4000000002a */
[----:B------:R-:W-:Y:S02]  /*32c0*/  PRMT R92, R92, 0x5410, R43 ;  /* 0x000054105c5c7816 */ /* 0x000fe4000000002b */
[----:B------:R-:W-:Y:S02]  /*32d0*/  PRMT R94, R94, 0x5410, R41 ;  /* 0x000054105e5e7816 */ /* 0x000fe40000000029 */
[----:B------:R-:W-:Y:S02]  /*32e0*/  LOP3.LUT R40, R7, 0xffff0000, RZ, 0xc0, !PT ;  /* 0xffff000007287812 */ /* 0x000fe400078ec0ff */
[----:B------:R-:W-:Y:S01]  /*32f0*/  LOP3.LUT R7, R5, 0xffff0000, RZ, 0xc0, !PT ;  /* 0xffff000005077812 */ /* 0x000fe200078ec0ff */
[----:B------:R-:W-:Y:S01]  /*3300*/  IMAD.U32 R42, R94, 0x10000, RZ ;  /* 0x000100005e2a7824 */ /* 0x000fe200078e00ff */
[C---:B------:R-:W-:Y:S01]  /*3310*/  LOP3.LUT R43, R93.reuse, 0xffff0000, RZ, 0xc0, !PT ;  /* 0xffff00005d2b7812 */ /* 0x040fe200078ec0ff */
[----:B------:R-:W-:Y:S01]  /*3320*/  IMAD.U32 R93, R93, 0x10000, RZ ;  /* 0x000100005d5d7824 */ /* 0x000fe200078e00ff */
[C---:B------:R-:W-:Y:S01]  /*3330*/  LOP3.LUT R41, R95.reuse, 0xffff0000, RZ, 0xc0, !PT ;  /* 0xffff00005f297812 */ /* 0x040fe200078ec0ff */
[----:B------:R-:W-:Y:S01]  /*3340*/  IMAD.U32 R95, R95, 0x10000, RZ ;  /* 0x000100005f5f7824 */ /* 0x000fe200078e00ff */
[----:B------:R-:W-:Y:S01]  /*3350*/  LOP3.LUT R14, R6, 0xffff0000, RZ, 0xc0, !PT ;  /* 0xffff0000060e7812 */ /* 0x000fe200078ec0ff */
[----:B------:R-:W-:Y:S01]  /*3360*/  IMAD.U32 R6, R5, 0x10000, RZ ;  /* 0x0001000005067824 */ /* 0x000fe200078e00ff */
[----:B------:R-:W-:Y:S01]  /*3370*/  SHF.L.U32 R44, R92, 0x10, RZ ;  /* 0x000000105c2c7819 */ /* 0x000fe200000006ff */
[----:B------:R-:W-:-:S02]  /*3380*/  IMAD.U32 R5, R4, 0x10000, RZ ;  /* 0x0001000004057824 */ /* 0x000fc400078e00ff */
[C---:B------:R-:W-:Y:S01]  /*3390*/  FMUL.FTZ R45, R7.reuse, R43 ;  /* 0x0000002b072d7220 */ /* 0x040fe20000410000 */
[-C--:B------:R-:W-:Y:S01]  /*33a0*/  FMUL.FTZ R46, R7, R41.reuse ;  /* 0x00000029072e7220 */ /* 0x080fe20000410000 */
[----:B------:R-:W-:Y:S01]  /*33b0*/  LOP3.LUT R4, R4, 0xffff0000, RZ, 0xc0, !PT ;  /* 0xffff000004047812 */ /* 0x000fe200078ec0ff */
[C---:B------:R-:W-:Y:S01]  /*33c0*/  FMUL.FTZ R96, R14.reuse, R44 ;  /* 0x0000002c0e607220 */ /* 0x040fe20000410000 */
[-C--:B------:R-:W-:Y:S01]  /*33d0*/  FMUL.FTZ R14, R14, R42.reuse ;  /* 0x0000002a0e0e7220 */ /* 0x080fe20000410000 */
[----:B------:R-:W-:Y:S01]  /*33e0*/  LOP3.LUT R92, R92, 0xffff0000, RZ, 0xc0, !PT ;  /* 0xffff00005c5c7812 */ /* 0x000fe200078ec0ff */
[----:B------:R-:W-:Y:S01]  /*33f0*/  FFMA.FTZ R45, R6, R41, -R45 ;  /* 0x00000029062d7223 */ /* 0x000fe2000001082d */
[----:B------:R-:W-:Y:S01]  /*3400*/  LOP3.LUT R94, R94, 0xffff0000, RZ, 0xc0, !PT ;  /* 0xffff00005e5e7812 */ /* 0x000fe200078ec0ff */
[----:B------:R-:W-:Y:S01]  /*3410*/  FFMA.FTZ R46, R6, R43, R46 ;  /* 0x0000002b062e7223 */ /* 0x000fe2000001002e */
[C---:B------:R-:W-:Y:S01]  /*3420*/  FFMA.FTZ R96, R11.reuse, R42, -R96 ;  /* 0x0000002a0b607223 */ /* 0x040fe20000010860 */
[C---:B------:R-:W-:Y:S01]  /*3430*/  FMUL.FTZ R6, R4.reuse, R93 ;  /* 0x0000005d04067220 */ /* 0x040fe20000410000 */
[----:B------:R-:W-:Y:S01]  /*3440*/  FFMA.FTZ R11, R11, R44, R14 ;  /* 0x0000002c0b0b7223 */ /* 0x000fe2000001000e */
        /* <DEDUP_REMOVED lines=13> */
.L_x_2690:
[----:B------:R-:W-:Y:S05]  /*3520*/  BSYNC B2 ;  /* 0x0000000000027941 */ /* 0x000fea0003800000 */
.L_x_2689:
[----:B------:R2:W-:Y:S02]  /*3530*/  ST.E.128 desc[UR40][R12.64], R4 ;  /* 0x000000040c007985 */ /* 0x0005e4000c101d28 */
.L_x_2684:
[----:B------:R-:W-:Y:S05]  /*3540*/  BSYNC B1 ;  /* 0x0000000000017941 */ /* 0x000fea0003800000 */
.L_x_2683:
[----:B------:R-:W-:-:S03]  /*3550*/  UMOV UR4, 0xffffffff ;  /* 0xffffffff00047882 */ /* 0x000fc60000000000 */
[----:B------:R-:W-:Y:S05]  /*3560*/  BRA.DIV UR4, `(.L_x_2691) ;  /* 0x00000176043c7947 */ /* 0x000fea000b800000 */
[----:B-1----:R-:W1:Y:S04]  /*3570*/  SHFL.IDX PT, R85, R85, 0x1, 0x1c1f ;  /* 0x003c1f0055557f89 */ /* 0x002e6800000e0000 */
[----:B---3--:R3:W0:Y:S02]  /*3580*/  SHFL.IDX PT, R14, R84, 0x1, 0x1c1f ;  /* 0x003c1f00540e7f89 */ /* 0x00862400000e0000 */
.L_x_2943:
        /* <DEDUP_REMOVED lines=9> */
[----:B------:R-:W-:Y:S01]  /*3620*/  SHF.R.U64 R43, R36, 0x10, R37 ;  /* 0x00000010242b7819 */ /* 0x000fe20000001225 */
[----:B----4-:R-:W-:Y:S01]  /*3630*/  IMAD.U32 R36, R7, 0x10000, RZ ;  /* 0x0001000007247824 */ /* 0x010fe200078e00ff */
[--C-:B------:R-:W-:Y:S01]  /*3640*/  SHF.R.U64 R41, R38, 0x10, R39.reuse ;  /* 0x0000001026297819 */ /* 0x100fe20000001227 */
[----:B------:R-:W-:Y:S01]  /*3650*/  IMAD.U32 R11, R6, 0x10000, RZ ;  /* 0x00010000060b7824 */ /* 0x000fe200078e00ff */
[----:B------:R-:W-:Y:S02]  /*3660*/  SHF.R.U32.HI R38, RZ, 0x10, R39 ;  /* 0x00000010ff267819 */ /* 0x000fe40000011627 */
[----:B------:R-:W-:Y:S02]  /*3670*/  SHF.R.U32.HI R40, RZ, 0x10, R37 ;  /* 0x00000010ff287819 */ /* 0x000fe40000011625 */
[----:B------:R-:W-:Y:S02]  /*3680*/  PRMT R88, R88, 0x5410, R43 ;  /* 0x0000541058587816 */ /* 0x000fe4000000002b */
[----:B------:R-:W-:-:S02]  /*3690*/  PRMT R90, R90, 0x5410, R41 ;  /* 0x000054105a5a7816 */ /* 0x000fc40000000029 */
[----:B------:R-:W-:Y:S02]  /*36a0*/  LOP3.LUT R37, R7, 0xffff0000, RZ, 0xc0, !PT ;  /* 0xffff000007257812 */ /* 0x000fe400078ec0ff */
[----:B------:R-:W-:Y:S02]  /*36b0*/  PRMT R91, R91, 0x5410, R38 ;  /* 0x000054105b5b7816 */ /* 0x000fe40000000026 */
[----:B------:R-:W-:Y:S02]  /*36c0*/  PRMT R89, R89, 0x5410, R40 ;  /* 0x0000541059597816 */ /* 0x000fe40000000028 */
[----:B------:R-:W-:Y:S01]  /*36d0*/  LOP3.LUT R7, R5, 0xffff0000, RZ, 0xc0, !PT ;  /* 0xffff000005077812 */ /* 0x000fe200078ec0ff */
[----:B------:R-:W-:Y:S01]  /*36e0*/  IMAD.U32 R42, R91, 0x10000, RZ ;  /* 0x000100005b2a7824 */ /* 0x000fe200078e00ff */
[----:B------:R-:W-:Y:S01]  /*36f0*/  LOP3.LUT R39, R90, 0xffff0000, RZ, 0xc0, !PT ;  /* 0xffff00005a277812 */ /* 0x000fe200078ec0ff */
[----:B------:R-:W-:Y:S01]  /*3700*/  IMAD.U32 R40, R89, 0x10000, RZ ;  /* 0x0001000059287824 */ /* 0x000fe200078e00ff */
[----:B------:R-:W-:Y:S01]  /*3710*/  LOP3.LUT R38, R88, 0xffff0000, RZ, 0xc0, !PT ;  /* 0xffff000058267812 */ /* 0x000fe200078ec0ff */
[----:B------:R-:W-:Y:S01]  /*3720*/  IMAD.U32 R90, R90, 0x10000, RZ ;  /* 0x000100005a5a7824 */ /* 0x000fe200078e00ff */
[----:B------:R-:W-:Y:S01]  /*3730*/  LOP3.LUT R15, R6, 0xffff0000, RZ, 0xc0, !PT ;  /* 0xffff0000060f7812 */ /* 0x000fe200078ec0ff */
[----:B------:R-:W-:-:S02]  /*3740*/  IMAD.U32 R6, R5, 0x10000, RZ ;  /* 0x0001000005067824 */ /* 0x000fc400078e00ff */
[CC--:B------:R-:W-:Y:S01]  /*3750*/  FMUL.FTZ R41, R7.reuse, R39.reuse ;  /* 0x0000002707297220 */ /* 0x0c0fe20000410000 */
[----:B------:R-:W-:Y:S01]  /*3760*/  FMUL.FTZ R44, R7, R38 ;  /* 0x00000026072c7220 */ /* 0x000fe20000410000 */
[----:B------:R-:W-:Y:S01]  /*3770*/  LOP3.LUT R91, R91, 0xffff0000, RZ, 0xc0, !PT ;  /* 0xffff00005b5b7812 */ /* 0x000fe200078ec0ff */
[----:B------:R-:W-:Y:S01]  /*3780*/  IMAD.U32 R5, R4, 0x10000, RZ ;  /* 0x0001000004057824 */ /* 0x000fe200078e00ff */
[----:B------:R-:W-:Y:S01]  /*3790*/  LOP3.LUT R89, R89, 0xffff0000, RZ, 0xc0, !PT ;  /* 0xffff000059597812 */ /* 0x000fe200078ec0ff */
[C---:B------:R-:W-:Y:S01]  /*37a0*/  FMUL.FTZ R46, R15.reuse, R42 ;  /* 0x0000002a0f2e7220 */ /* 0x040fe20000410000 */
[C---:B------:R-:W-:Y:S01]  /*37b0*/  FFMA.FTZ R41, R6.reuse, R38, -R41 ;  /* 0x0000002606297223 */ /* 0x040fe20000010829 */
[----:B------:R-:W-:Y:S01]  /*37c0*/  FFMA.FTZ R44, R6, R39, R44 ;  /* 0x00000027062c7223 */ /* 0x000fe2000001002c */
[----:B------:R-:W-:Y:S01]  /*37d0*/  LOP3.LUT R4, R4, 0xffff0000, RZ, 0xc0, !PT ;  /* 0xffff000004047812 */ /* 0x000fe200078ec0ff */
[----:B------:R-:W-:Y:S01]  /*37e0*/  FMUL.FTZ R6, R15, R40 ;  /* 0x000000280f067220 */ /* 0x000fe20000410000 */
[----:B------:R-:W-:-:S02]  /*37f0*/  IMAD.U32 R88, R88, 0x10000, RZ ;  /* 0x0001000058587824 */ /* 0x000fc400078e00ff */
[C---:B------:R-:W-:Y:S01]  /*3800*/  FMUL.FTZ R15, R37.reuse, R91 ;  /* 0x0000005b250f7220 */ /* 0x040fe20000410000 */
[-C--:B------:R-:W-:Y:S01]  /*3810*/  FMUL.FTZ R38, R37, R89.reuse ;  /* 0x0000005925267220 */ /* 0x080fe20000410000 */
[C---:B------:R-:W-:Y:S01]  /*3820*/  FFMA.FTZ R46, R11.reuse, R40, -R46 ;  /* 0x000000280b2e7223 */ /* 0x040fe2000001082e */
        /* <DEDUP_REMOVED lines=13> */
.L_x_2696:
[----:B------:R-:W-:Y:S05]  /*3900*/  BSYNC B2 ;  /* 0x0000000000027941 */ /* 0x000fea0003800000 */
.L_x_2695:
[----:B----4-:R0:W-:Y:S02]  /*3910*/  ST.E.128 desc[UR40][R12.64], R4 ;  /* 0x000000040c007985 */ /* 0x0101e4000c101d28 */
.L_x_2694:
[----:B------:R-:W-:Y:S05]  /*3920*/  BSYNC B1 ;  /* 0x0000000000017941 */ /* 0x000fea0003800000 */
.L_x_2693:
[----:B------:R-:W-:Y:S05]  /*3930*/  @P2 BRA `(.L_x_2692) ;  /* 0x0000001c00782947 */ /* 0x000fea0003800000 */
[----:B------:R-:W5:Y:S01]  /*3940*/  LDL R11, [R1+0x8] ;  /* 0x00000800010b7983 */ /* 0x000f620000100800 */
[C---:B0-2-4-:R-:W-:Y:S01]  /*3950*/  LEA R12, P3, R18.reuse, R14, 0x1 ;  /* 0x0000000e120c7211 */ /* 0x055fe200078608ff */
[----:B------:R-:W-:Y:S02]  /*3960*/  BSSY B1, `(.L_x_2697) ;  /* 0x0000033000017945 */ /* 0x000fe40003800000 */
[----:B------:R0:W2:Y:S01]  /*3970*/  LDS.128 R4, [R69+0x11000] ;  /* 0x0110000045047984 */ /* 0x0000a20000000c00 */
[----:B-1----:R-:W-:Y:S02]  /*3980*/  LEA.HI.X R13, R18, R85, R157, 0x1, P3 ;  /* 0x00000055120d7211 */ /* 0x002fe400018f0c9d */
[----:B-----5:R-:W-:-:S13]  /*3990*/  ISETP.GE.AND P3, PT, R11, R78, PT ;  /* 0x0000004e0b00720c */ /* 0x020fda0003f66270 */
[----:B0-2---:R-:W-:Y:S05]  /*39a0*/  @P3 BRA `(.L_x_2698) ;  /* 0x0000000000b83947 */ /* 0x005fea0003800000 */
[--C-:B------:R-:W-:Y:S01]  /*39b0*/  SHF.R.U64 R37, R32, 0x10, R33.reuse ;  /* 0x0000001020257819 */ /* 0x100fe20000001221 */
[----:B------:R-:W-:Y:S01]  /*39c0*/  IMAD.U32 R11, R6, 0x10000, RZ ;  /* 0x00010000060b7824 */ /* 0x000fe200078e00ff */
[----:B------:R-:W-:Y:S01]  /*39d0*/  SHF.R.U32.HI R36, RZ, 0x10, R33 ;  /* 0x00000010ff247819 */ /* 0x000fe20000011621 */
[----:B------:R-:W-:Y:S01]  /*39e0*/  IMAD.U32 R15, R7, 0x10000, RZ ;  /* 0x00010000070f7824 */ /* 0x000fe200078e00ff */
        /* <DEDUP_REMOVED lines=8> */
[----:B------:R-:W-:Y:S01]  /*3a70*/  PRMT R86, R86, 0x5410, R33 ;  /* 0x0000541056567816 */ /* 0x000fe20000000021 */
[----:B------:R-:W-:Y:S01]  /*3a80*/  IMAD.U32 R6, R5, 0x10000, RZ ;  /* 0x0001000005067824 */ /* 0x000fe200078e00ff */
[----:B------:R-:W-:Y:S01]  /*3a90*/  LOP3.LUT R32, R7, 0xffff0000, RZ, 0xc0, !PT ;  /* 0xffff000007207812 */ /* 0x000fe200078ec0ff */
[C---:B------:R-:W-:Y:S01]  /*3aa0*/  FMUL.FTZ R40, R14.reuse, R36 ;  /* 0x000000240e287220 */ /* 0x040fe20000410000 */
[----:B------:R-:W-:Y:S01]  /*3ab0*/  LOP3.LUT R7, R5, 0xffff0000, RZ, 0xc0, !PT ;  /* 0xffff000005077812 */ /* 0x000fe200078ec0ff */
[-C--:B------:R-:W-:Y:S01]  /*3ac0*/  FMUL.FTZ R14, R14, R34.reuse ;  /* 0x000000220e0e7220 */ /* 0x080fe20000410000 */
        /* <DEDUP_REMOVED lines=11> */
[----:B------:R-:W-:Y:S01]  /*3b80*/  SHF.L.U32 R86, R86, 0x10, RZ ;  /* 0x0000001056567819 */ /* 0x000fe200000006ff */
[----:B------:R-:W-:-:S02]  /*3b90*/  IMAD.U32 R80, R80, 0x10000, RZ ;  /* 0x0001000050507824 */ /* 0x000fc400078e00ff */
[----:B------:R-:W-:Y:S01]  /*3ba0*/  FMUL.FTZ R32, R32, R81 ;  /* 0x0000005120207220 */ /* 0x000fe20000410000 */
        /* <DEDUP_REMOVED lines=14> */
.L_x_2698:
[----:B------:R-:W-:Y:S05]  /*3c90*/  BSYNC B1 ;  /* 0x0000000000017941 */ /* 0x000fea0003800000 */
.L_x_2697:
[----:B------:R0:W-:Y:S01]  /*3ca0*/  ST.E.128 desc[UR40][R12.64], R4 ;  /* 0x000000040c007985 */ /* 0x0001e2000c101d28 */
[----:B------:R-:W-:Y:S05]  /*3cb0*/  BRA `(.L_x_2692) ;  /* 0x0000001800987947 */ /* 0x000fea0003800000 */
.L_x_2674:
[C---:B------:R-:W-:Y:S01]  /*3cc0*/  ISETP.GE.AND P3, PT, R155.reuse, R75, PT ;  /* 0x0000004b9b00720c */ /* 0x040fe20003f66270 */
[----:B------:R-:W-:Y:S01]  /*3cd0*/  VIADD R40, R155, 0x60 ;  /* 0x000000609b287836 */ /* 0x000fe20000000000 */
[----:B------:R-:W-:Y:S02]  /*3ce0*/  CS2R R34, SRZ ;  /* 0x0000000000227805 */ /* 0x000fe4000001ff00 */
[----:B------:R-:W-:Y:S02]  /*3cf0*/  CS2R R32, SRZ ;  /* 0x0000000000207805 */ /* 0x000fe4000001ff00 */
[----:B------:R-:W-:-:S13]  /*3d00*/  ISETP.GE.OR P3, PT, R16, R78, P3 ;  /* 0x0000004e1000720c */ /* 0x000fda0001f66670 */
[----:B------:R-:W0:Y:S01]  /*3d10*/  @!P3 LDC.64 R36, c[0x0][0x3e8] ;  /* 0x0000fa00ff24bb82 */ /* 0x000e220000000a00 */
[----:B------:R-:W-:-:S05]  /*3d20*/  @!P3 IADD3 R6, P4, R30, R14, RZ ;  /* 0x0000000e1e06b210 */ /* 0x000fca0007f9e0ff */
[----:B------:R-:W-:Y:S01]  /*3d30*/  @!P3 IMAD.X R7, R77, 0x1, R55, P4 ;  /* 0x000000014d07b824 */ /* 0x000fe200020e0637 */
        /* <DEDUP_REMOVED lines=8> */
[----:B------:R-:W-:Y:S02]  /*3dc0*/  CS2R R4, SRZ ;  /* 0x0000000000047805 */ /* 0x000fe4000001ff00 */
[----:B------:R-:W-:Y:S01]  /*3dd0*/  ISETP.GE.AND P4, PT, R40, R75, PT ;  /* 0x0000004b2800720c */ /* 0x000fe20003f86270 */
[----:B------:R-:W-:Y:S01]  /*3de0*/  BSSY B1, `(.L_x_2699) ;  /* 0x000001e000017945 */ /* 0x000fe20003800000 */
[----:B------:R-:W-:Y:S01]  /*3df0*/  CS2R R42, SRZ ;  /* 0x00000000002a7805 */ /* 0x000fe2000001ff00 */
[----:B------:R0:W5:Y:S01]  /*3e00*/  @!P3 LDG.E.128 R32, desc[UR40][R38.64] ;  /* 0x000000282620b981 */ /* 0x000162000c1e1d00 */
[CC--:B------:R-:W-:Y:S02]  /*3e10*/  ISETP.GE.OR P4, PT, R16.reuse, R78.reuse, P4 ;  /* 0x0000004e1000720c */ /* 0x0c0fe40002786670 */
[----:B------:R-:W-:Y:S01]  /*3e20*/  CS2R R40, SRZ ;  /* 0x0000000000287805 */ /* 0x000fe2000001ff00 */
[----:B------:R1:W5:Y:S01]  /*3e30*/  @!P3 LDG.E.128 R4, desc[UR40][R36.64] ;  /* 0x000000282404b981 */ /* 0x000362000c1e1d00 */
[----:B------:R-:W-:-:S02]  /*3e40*/  ISETP.GE.AND P3, PT, R16, R78, PT ;  /* 0x0000004e1000720c */ /* 0x000fc40003f66270 */
[----:B0-----:R-:W-:Y:S02]  /*3e50*/  CS2R R38, SRZ ;  /* 0x0000000000267805 */ /* 0x001fe4000001ff00 */
        /* <DEDUP_REMOVED lines=22> */
.L_x_2700:
[----:B------:R-:W-:Y:S05]  /*3fc0*/  BSYNC B1 ;  /* 0x0000000000017941 */ /* 0x000fea0003800000 */
.L_x_2699:
[----:B------:R-:W2:Y:S01]  /*3fd0*/  LDL R15, [R1] ;  /* 0x00000000010f7983 */ /* 0x000ea20000100800 */
[----:B-----5:R-:W-:Y:S02]  /*3fe0*/  IMAD.MOV.U32 R11, RZ, RZ, R38 ;  /* 0x000000ffff0b7224 */ /* 0x020fe400078e0026 */
        /* <DEDUP_REMOVED lines=27> */
[----:B------:R-:W-:Y:S02]  /*41a0*/  PRMT R91, R91, 0x5410, R11 ;  /* 0x000054105b5b7816 */ /* 0x000fe4000000000b */
[----:B------:R-:W-:Y:S02]  /*41b0*/  PRMT R107, R107, 0x5410, R12 ;  /* 0x000054106b6b7816 */ /* 0x000fe4000000000c */
[----:B------:R-:W-:Y:S02]  /*41c0*/  PRMT R109, R13, 0x7610, R109 ;  /* 0x000076100d6d7816 */ /* 0x000fe4000000006d */
[----:B------:R-:W-:Y:S02]  /*41d0*/  PRMT R92, R92, 0x5410, R14 ;  /* 0x000054105c5c7816 */ /* 0x000fe4000000000e */
[----:B--2---:R-:W-:-:S13]  /*41e0*/  ISETP.NE.AND P5, PT, R15, 0x3, PT ;  /* 0x000000030f00780c */ /* 0x004fda0003fa5270 */
[----:B------:R-:W-:Y:S05]  /*41f0*/  @!P5 BRA `(.L_x_2701) ;  /* 0x000000000004d947 */ /* 0x000fea0003800000 */
[----:B------:R-:W-:Y:S01]  /*4200*/  BPT.TRAP 0x1 ;  /* 0x000000040000795c */ /* 0x000fe20000300000 */
.L_x_2701:
[----:B------:R-:W2:Y:S01]  /*4210*/  LDL R11, [R1+0x4] ;  /* 0x00000400010b7983 */ /* 0x000ea20000100800 */
[----:B------:R-:W-:Y:S01]  /*4220*/  IMAD R68, R22, 0x8, R2 ;  /* 0x0000000816447824 */ /* 0x000fe200078e0202 */
[----:B------:R-:W0:Y:S01]  /*4230*/  LDC R87, c[0x0][0x2f4] ;  /* 0x0000bd00ff577b82 */ /* 0x000e220000000800 */
[----:B------:R-:W-:Y:S01]  /*4240*/  BSSY B1, `(.L_x_2702) ;  /* 0x0000004000017945 */ /* 0x000fe20003800000 */
[----:B--2---:R-:W-:-:S04]  /*4250*/  SHF.L.U32 R77, R11, 0x1f, RZ ;  /* 0x0000001f0b4d7819 */ /* 0x004fc800000006ff */
[----:B------:R-:W1:Y:S02]  /*4260*/  SYNCS.PHASECHK.TRANS64.TRYWAIT P4, [R68+URZ+0x16890], R77 ;  /* 0x0168904d440075a7 */ /* 0x000e64000808017f */
[----:B01----:R-:W-:Y:S05]  /*4270*/  @!P4 BRA `(.L_x_2703) ;  /* 0x000001680040c947 */ /* 0x003fea0003800000 */
.L_x_2944:
[----:B------:R-:W-:Y:S05]  /*4280*/  BSYNC B1 ;  /* 0x0000000000017941 */ /* 0x000fea0003800000 */
.L_x_2702:
[----:B------:R-:W-:Y:S01]  /*4290*/  UMOV UR4, 0xffffffff ;  /* 0xffffffff00047882 */ /* 0x000fe20000000000 */
[----:B------:R-:W-:Y:S02]  /*42a0*/  IMAD.IADD R89, R87, 0x1, -R58 ;  /* 0x0000000157597824 */ /* 0x000fe400078e0a3a */
[----:B------:R-:W-:Y:S05]  /*42b0*/  BRA.DIV UR4, `(.L_x_2704) ;  /* 0x0000016a04447947 */ /* 0x000fea000b800000 */
[----:B------:R1:W2:Y:S04]  /*42c0*/  SHFL.IDX PT, R81, R85, RZ, 0x1c1f ;  /* 0x001c1fff55517589 */ /* 0x0002a800000e0000 */
[----:B------:R1:W3:Y:S02]  /*42d0*/  SHFL.IDX PT, R80, R84, RZ, 0x1c1f ;  /* 0x001c1fff54507589 */ /* 0x0002e400000e0000 */
.L_x_2948:
        /* <DEDUP_REMOVED lines=10> */
[----:B------:R-:W-:Y:S02]  /*4380*/  LEA.HI R11, R12, R11, RZ, 0x4 ;  /* 0x0000000b0c0b7211 */ /* 0x000fe400078f20ff */
[----:B------:R-:W-:Y:S02]  /*4390*/  SHF.R.S32.HI R13, RZ, 0x1f, R14 ;  /* 0x0000001fff0d7819 */ /* 0x000fe4000001140e */
[----:B------:R-:W-:Y:S02]  /*43a0*/  LEA.HI.SX32 R11, R11, R52, 0x1c ;  /* 0x000000340b0b7211 */ /* 0x000fe400078fe2ff */
[----:B------:R-:W-:-:S03]  /*43b0*/  LEA.HI R13, R13, R14, RZ, 0x5 ;  /* 0x0000000e0d0d7211 */ /* 0x000fc600078f28ff */
[----:B------:R-:W-:Y:S01]  /*43c0*/  IMAD.SHL.U32 R86, R11, 0x8, RZ ;  /* 0x000000080b567824 */ /* 0x000fe200078e00ff */
[----:B------:R-:W-:Y:S01]  /*43d0*/  SHF.R.S32.HI R13, RZ, 0x5, R13 ;  /* 0x00000005ff0d7819 */ /* 0x000fe2000001140d */
[----:B------:R-:W-:-:S03]  /*43e0*/  IMAD R11, R22, 0x2000, R3 ;  /* 0x00002000160b7824 */ /* 0x000fc600078e0203 */
[----:B------:R-:W-:Y:S01]  /*43f0*/  LOP3.LUT R12, R65, 0x38, R86, 0xf8, !PT ;  /* 0x00000038410c7812 */ /* 0x000fe200078ef856 */
[----:B------:R-:W-:-:S03]  /*4400*/  IMAD R11, R11, 0x2, R2 ;  /* 0x000000020b0b7824 */ /* 0x000fc600078e0202 */
        /* <DEDUP_REMOVED lines=12> */
[----:B------:R-:W-:Y:S01]  /*44d0*/  SHF.R.U64 R104, R6, 0x10, R7 ;  /* 0x0000001006687819 */ /* 0x000fe20000001207 */
[----:B---3--:R-:W-:Y:S01]  /*44e0*/  IMAD.U32 R6, R14, 0x10000, RZ ;  /* 0x000100000e067824 */ /* 0x008fe200078e00ff */
[----:B------:R-:W-:Y:S02]  /*44f0*/  SHF.R.U64 R98, R34, 0x10, R35 ;  /* 0x0000001022627819 */ /* 0x000fe40000001223 */
[----:B------:R-:W-:Y:S01]  /*4500*/  PRMT R105, R108, 0x5410, R105 ;  /* 0x000054106c697816 */ /* 0x000fe20000000069 */
[----:B------:R-:W-:Y:S01]  /*4510*/  IMAD.U32 R108, R106, 0x10000, RZ ;  /* 0x000100006a6c7824 */ /* 0x000fe200078e00ff */
[----:B------:R-:W-:Y:S01]  /*4520*/  SHF.R.U32.HI R103, RZ, 0x10, R7 ;  /* 0x00000010ff677819 */ /* 0x000fe20000011607 */
[----:B------:R-:W-:Y:S01]  /*4530*/  IMAD.U32 R7, R46, 0x10000, RZ ;  /* 0x000100002e077824 */ /* 0x000fe200078e00ff */
[----:B------:R-:W-:Y:S01]  /*4540*/  SHF.R.U64 R97, R32, 0x10, R33 ;  /* 0x0000001020617819 */ /* 0x000fe20000001221 */
[----:B------:R-:W-:Y:S01]  /*4550*/  IMAD.U32 R33, R15, 0x10000, RZ ;  /* 0x000100000f217824 */ /* 0x000fe200078e00ff */
[----:B------:R-:W-:Y:S01]  /*4560*/  SHF.R.U32.HI R102, RZ, 0x10, R35 ;  /* 0x00000010ff667819 */ /* 0x000fe20000011623 */
[----:B------:R-:W-:Y:S01]  /*4570*/  IMAD.U32 R35, R13, 0x10000, RZ ;  /* 0x000100000d237824 */ /* 0x000fe200078e00ff */
[----:B--2---:R-:W-:-:S02]  /*4580*/  LOP3.LUT R11, R15, 0xffff0000, RZ, 0xc0, !PT ;  /* 0xffff00000f0b7812 */ /* 0x004fc400078ec0ff */
[----:B------:R-:W-:Y:S01]  /*4590*/  SHF.R.U64 R100, R4, 0x10, R5 ;  /* 0x0000001004647819 */ /* 0x000fe20000001205 */
[----:B------:R-:W-:Y:S01]  /*45a0*/  IMAD.U32 R5, R44, 0x10000, RZ ;  /* 0x000100002c057824 */ /* 0x000fe200078e00ff */
[----:B------:R-:W-:Y:S01]  /*45b0*/  LOP3.LUT R15, R47, 0xffff0000, RZ, 0xc0, !PT ;  /* 0xffff00002f0f7812 */ /* 0x000fe200078ec0ff */
[----:B------:R-:W-:Y:S01]  /*45c0*/  IMAD.U32 R4, R12, 0x10000, RZ ;  /* 0x000100000c047824 */ /* 0x000fe200078e00ff */
[----:B------:R-:W-:Y:S01]  /*45d0*/  PRMT R32, R88, 0x5432, R104 ;  /* 0x0000543258207816 */ /* 0x000fe20000000068 */
[----:B------:R-:W-:Y:S01]  /*45e0*/  IMAD.U32 R104, R105, 0x10000, RZ ;  /* 0x0001000069687824 */ /* 0x000fe200078e00ff */
[----:B------:R-:W-:Y:S01]  /*45f0*/  PRMT R47, R91, 0x5432, R98 ;  /* 0x000054325b2f7816 */ /* 0x000fe20000000062 */
[----:B------:R-:W-:Y:S01]  /*4600*/  FMUL.FTZ R98, R101, R108 ;  /* 0x0000006c65627220 */ /* 0x000fe20000410000 */
[----:B------:R-:W-:Y:S01]  /*4610*/  PRMT R103, R107, 0x5410, R103 ;  /* 0x000054106b677816 */ /* 0x000fe20000000067 */
[----:B------:R-:W-:Y:S01]  /*4620*/  FMUL.FTZ R110, R101, R104 ;  /* 0x00000068656e7220 */ /* 0x000fe20000410000 */
[----:B------:R-:W-:-:S02]  /*4630*/  PRMT R107, R107, 0x5432, R102 ;  /* 0x000054326b6b7816 */ /* 0x000fc40000000066 */
[----:B------:R-:W-:Y:S02]  /*4640*/  LOP3.LUT R45, R45, 0xffff0000, RZ, 0xc0, !PT ;  /* 0xffff00002d2d7812 */ /* 0x000fe400078ec0ff */
[----:B------:R-:W-:Y:S02]  /*4650*/  PRMT R34, R90, 0x5432, R100 ;  /* 0x000054325a227816 */ /* 0x000fe40000000064 */
[----:B------:R-:W-:Y:S02]  /*4660*/  LOP3.LUT R102, R106, 0xffff0000, RZ, 0xc0, !PT ;  /* 0xffff00006a667812 */ /* 0x000fe400078ec0ff */
[----:B------:R-:W-:Y:S01]  /*4670*/  PRMT R100, R109, 0x5410, R97 ;  /* 0x000054106d647816 */ /* 0x000fe20000000061 */
[----:B------:R-:W-:Y:S01]  /*4680*/  FFMA.FTZ R97, R35, R104, -R98 ;  /* 0x0000006823617223 */ /* 0x000fe20000010862 */
[----:B------:R-:W-:Y:S01]  /*4690*/  LOP3.LUT R98, R105, 0xffff0000, RZ, 0xc0, !PT ;  /* 0xffff000069627812 */ /* 0x000fe200078ec0ff */
[----:B------:R-:W-:Y:S01]  /*46a0*/  FMUL.FTZ R112, R45, R102 ;  /* 0x000000662d707220 */ /* 0x000fe20000410000 */
[----:B------:R-:W-:Y:S01]  /*46b0*/  LOP3.LUT R13, R13, 0xffff0000, RZ, 0xc0, !PT ;  /* 0xffff00000d0d7812 */ /* 0x000fe200078ec0ff */
[----:B------:R-:W-:Y:S01]  /*46c0*/  FFMA.FTZ R35, R35, R108, R110 ;  /* 0x0000006c23237223 */ /* 0x000fe2000001006e */
[----:B------:R-:W-:Y:S01]  /*46d0*/  SHF.L.U32 R106, R107, 0x10, RZ ;  /* 0x000000106b6a7819 */ /* 0x000fe200000006ff */
[----:B------:R-:W-:Y:S01]  /*46e0*/  FMUL.FTZ R110, R45, R98 ;  /* 0x000000622d6e7220 */ /* 0x000fe20000410000 */
[----:B------:R-:W-:-:S02]  /*46f0*/  IMAD.U32 R104, R103, 0x10000, RZ ;  /* 0x0001000067687824 */ /* 0x000fc400078e00ff */
[----:B------:R-:W-:Y:S01]  /*4700*/  FFMA.FTZ R98, R13, R98, -R112 ;  /* 0x000000620d627223 */ /* 0x000fe20000010870 */
[----:B------:R-:W-:Y:S01]  /*4710*/  LOP3.LUT R108, R107, 0xffff0000, RZ, 0xc0, !PT ;  /* 0xffff00006b6c7812 */ /* 0x000fe200078ec0ff */
[----:B------:R-:W-:Y:S01]  /*4720*/  FMUL.FTZ R112, R99, R106 ;  /* 0x0000006a63707220 */ /* 0x000fe20000410000 */
[----:B------:R-:W-:Y:S01]  /*4730*/  FFMA.FTZ R102, R13, R102, R110 ;  /* 0x000000660d667223 */ /* 0x000fe2000001006e */
[-C--:B------:R-:W-:Y:S01]  /*4740*/  FMUL.FTZ R99, R99, R104.reuse ;  /* 0x0000006863637220 */ /* 0x080fe20000410000 */
[----:B------:R-:W-:Y:S01]  /*4750*/  LOP3.LUT R44, R44, 0xffff0000, RZ, 0xc0, !PT ;  /* 0xffff00002c2c7812 */ /* 0x000fe200078ec0ff */
[----:B------:R-:W-:Y:S01]  /*4760*/  FFMA.FTZ R13, R33, R104, -R112 ;  /* 0x00000068210d7223 */ /* 0x000fe20000010870 */
[----:B------:R-:W-:Y:S01]  /*4770*/  LOP3.LUT R104, R103, 0xffff0000, RZ, 0xc0, !PT ;  /* 0xffff000067687812 */ /* 0x000fe200078ec0ff */
[----:B------:R-:W-:Y:S01]  /*4780*/  FFMA.FTZ R33, R33, R106, R99 ;  /* 0x0000006a21217223 */ /* 0x000fe20000010063 */
[C---:B------:R-:W-:Y:S02]  /*4790*/  IMAD.U32 R99, R100.reuse, 0x10000, RZ ;  /* 0x0001000064637824 */ /* 0x040fe400078e00ff */
[C---:B------:R-:W-:Y:S01]  /*47a0*/  FMUL.FTZ R106, R15.reuse, R108 ;  /* 0x0000006c0f6a7220 */ /* 0x040fe20000410000 */
[----:B------:R-:W-:Y:S01]  /*47b0*/  LOP3.LUT R101, R100, 0xffff0000, RZ, 0xc0, !PT ;  /* 0xffff000064657812 */ /* 0x000fe200078ec0ff */
[-C--:B------:R-:W-:Y:S01]  /*47c0*/  FMUL.FTZ R110, R15, R104.reuse ;  /* 0x000000680f6e7220 */ /* 0x080fe20000410000 */
[C---:B------:R-:W-:Y:S01]  /*47d0*/  IMAD.U32 R45, R34.reuse, 0x10000, RZ ;  /* 0x00010000222d7824 */ /* 0x040fe200078e00ff */
[----:B------:R-:W-:Y:S01]  /*47e0*/  LOP3.LUT R15, R34, 0xffff0000, RZ, 0xc0, !PT ;  /* 0xffff0000220f7812 */ /* 0x000fe200078ec0ff */
        /* <DEDUP_REMOVED lines=10> */
[C---:B------:R-:W-:Y:S01]  /*4890*/  IMAD.U32 R15, R47.reuse, 0x10000, RZ ;  /* 0x000100002f0f7824 */ /* 0x040fe200078e00ff */
        /* <DEDUP_REMOVED lines=12> */
[----:B------:R-:W-:Y:S01]  /*4960*/  F2FP.BF16.F32.PACK_AB R33, R34, R33 ;  /* 0x000000212221723e */ /* 0x000fe200000010ff */
[----:B------:R-:W-:Y:S01]  /*4970*/  FFMA.FTZ R47, R14, R47, R46 ;  /* 0x0000002f0e2f7223 */ /* 0x000fe2000001002e */
[----:B------:R-:W-:Y:S01]  /*4980*/  F2FP.BF16.F32.PACK_AB R44, R44, R5 ;  /* 0x000000052c2c723e */ /* 0x000fe200000010ff */
[----:B------:R-:W-:Y:S01]  /*4990*/  FFMA.FTZ R4, R14, R11, -R7 ;  /* 0x0000000b0e047223 */ /* 0x000fe20000010807 */
[----:B------:R-:W-:-:S02]  /*49a0*/  F2FP.BF16.F32.PACK_AB R97, R98, R97 ;  /* 0x000000616261723e */ /* 0x000fc400000010ff */
[----:B------:R-:W-:Y:S02]  /*49b0*/  F2FP.BF16.F32.PACK_AB R35, R102, R35 ;  /* 0x000000236623723e */ /* 0x000fe400000010ff */
[----:B------:R-:W-:Y:S02]  /*49c0*/  F2FP.BF16.F32.PACK_AB R34, R45, R100 ;  /* 0x000000642d22723e */ /* 0x000fe400000010ff */
[----:B------:R-:W-:Y:S01]  /*49d0*/  F2FP.BF16.F32.PACK_AB R46, R47, R12 ;  /* 0x0000000c2f2e723e */ /* 0x000fe200000010ff */
[----:B------:R-:W-:Y:S01]  /*49e0*/  IMAD.MOV.U32 R12, RZ, RZ, R44 ;  /* 0x000000ffff0c7224 */ /* 0x000fe200078e002c */
[----:B------:R-:W-:Y:S01]  /*49f0*/  F2FP.BF16.F32.PACK_AB R15, R104, R13 ;  /* 0x0000000d680f723e */ /* 0x000fe200000010ff */
[----:B------:R-:W-:Y:S01]  /*4a00*/  IMAD.MOV.U32 R13, RZ, RZ, R97 ;  /* 0x000000ffff0d7224 */ /* 0x000fe200078e0061 */
[----:B------:R-:W-:Y:S01]  /*4a10*/  F2FP.BF16.F32.PACK_AB R14, R4, R99 ;  /* 0x00000063040e723e */ /* 0x000fe200000010ff */
[----:B------:R-:W-:Y:S02]  /*4a20*/  IMAD.MOV.U32 R44, RZ, RZ, R34 ;  /* 0x000000ffff2c7224 */ /* 0x000fe400078e0022 */
[----:B------:R-:W-:-:S02]  /*4a30*/  IMAD.MOV.U32 R45, RZ, RZ, R35 ;  /* 0x000000ffff2d7224 */ /* 0x000fc400078e0023 */
[----:B------:R-:W-:-:S07]  /*4a40*/  IMAD.MOV.U32 R47, RZ, RZ, R33 ;  /* 0x000000ffff2f7224 */ /* 0x000fce00078e0021 */
.L_x_2708:
[----:B------:R-:W-:Y:S05]  /*4a50*/  BSYNC B2 ;  /* 0x0000000000027941 */ /* 0x000fea0003800000 */
.L_x_2707:
[----:B------:R-:W-:Y:S01]  /*4a60*/  ISETP.GE.AND P4, PT, R86, R87, PT ;  /* 0x000000575600720c */ /* 0x000fe20003f86270 */
[----:B---3--:R3:W-:-:S12]  /*4a70*/  ST.E.128 desc[UR40][R78.64], R12 ;  /* 0x0000000c4e007985 */ /* 0x0087d8000c101d28 */
[----:B------:R-:W-:-:S05]  /*4a80*/  @!P4 IMAD.WIDE R80, R86, 0x2, R80 ;  /* 0x000000025650c825 */ /* 0x000fca00078e0250 */
[----:B----4-:R3:W-:Y:S02]  /*4a90*/  @!P4 ST.E.128 desc[UR40][R80.64], R44 ;  /* 0x0000002c5000c985 */ /* 0x0107e4000c101d28 */
.L_x_2706:
[----:B------:R-:W-:Y:S05]  /*4aa0*/  BSYNC B1 ;  /* 0x0000000000017941 */ /* 0x000fea0003800000 */
.L_x_2705:
[----:B------:R-:W-:-:S03]  /*4ab0*/  UMOV UR4, 0xffffffff ;  /* 0xffffffff00047882 */ /* 0x000fc60000000000 */
[----:B------:R-:W-:Y:S05]  /*4ac0*/  BRA.DIV UR4, `(.L_x_2709) ;  /* 0x00000162048c7947 */ /* 0x000fea000b800000 */
[----:B-1----:R-:W1:Y:S04]  /*4ad0*/  SHFL.IDX PT, R85, R85, 0x1, 0x1c1f ;  /* 0x003c1f0055557f89 */ /* 0x002e6800000e0000 */
[----:B------:R-:W4:Y:S02]  /*4ae0*/  SHFL.IDX PT, R84, R84, 0x1, 0x1c1f ;  /* 0x003c1f0054547f89 */ /* 0x000f2400000e0000 */
.L_x_2952:
        /* <DEDUP_REMOVED lines=14> */
[----:B--2---:R-:W-:Y:S02]  /*4bd0*/  LEA.HI.SX32 R11, R89, R52, 0x1c ;  /* 0x00000034590b7211 */ /* 0x004fe400078fe2ff */
[----:B------:R-:W-:Y:S02]  /*4be0*/  LOP3.LUT R7, R7, 0x1c0, RZ, 0xc0, !PT ;  /* 0x000001c007077812 */ /* 0x000fe400078ec0ff */
[----:B------:R-:W-:Y:S01]  /*4bf0*/  SHF.R.U32.HI R6, RZ, 0x3, R6 ;  /* 0x00000003ff067819 */ /* 0x000fe20000011606 */
[----:B------:R-:W-:Y:S01]  /*4c00*/  IMAD.SHL.U32 R11, R11, 0x8, RZ ;  /* 0x000000080b0b7824 */ /* 0x000fe200078e00ff */
[----:B-1----:R-:W-:-:S04]  /*4c10*/  LEA.HI.X R33, R10, R85, R8, 0x1, P4 ;  /* 0x000000550a217211 */ /* 0x002fc800020f0c08 */
[----:B------:R-:W-:-:S04]  /*4c20*/  LOP3.LUT R4, R7, 0x38, R11, 0xf8, !PT ;  /* 0x0000003807047812 */ /* 0x000fc800078ef80b */
[----:B------:R-:W-:-:S05]  /*4c30*/  LOP3.LUT R4, R4, R6, RZ, 0x3c, !PT ;  /* 0x0000000604047212 */ /* 0x000fca00078e3cff */
[----:B-----5:R-:W-:Y:S02]  /*4c40*/  IMAD.IADD R7, R5, 0x1, R4 ;  /* 0x0000000105077824 */ /* 0x020fe400078e0204 */
[C---:B------:R-:W-:Y:S02]  /*4c50*/  IMAD R5, R22.reuse, 0x2000, R0 ;  /* 0x0000200016057824 */ /* 0x040fe400078e0200 */
[----:B------:R-:W-:Y:S02]  /*4c60*/  IMAD R7, R22, 0x2000, R7 ;  /* 0x0000200016077824 */ /* 0x000fe400078e0207 */
[--C-:B------:R-:W-:Y:S02]  /*4c70*/  IMAD R5, R5, 0x2, R2.reuse ;  /* 0x0000000205057824 */ /* 0x100fe400078e0202 */
[----:B---3--:R-:W-:-:S04]  /*4c80*/  IMAD R12, R7, 0x2, R2 ;  /* 0x00000002070c7824 */ /* 0x008fc800078e0202 */
[----:B------:R-:W1:Y:S04]  /*4c90*/  LDS.128 R4, [R5+0xe400] ;  /* 0x00e4000005047984 */ /* 0x000e680000000c00 */
[----:B------:R-:W2:Y:S01]  /*4ca0*/  LDS.128 R12, [R12+0xe400] ;  /* 0x00e400000c0c7984 */ /* 0x000ea20000000c00 */
[----:B------:R-:W-:Y:S05]  /*4cb0*/  @P3 BRA `(.L_x_2711) ;  /* 0x0000000400643947 */ /* 0x000fea0003800000 */
[----:B------:R-:W-:Y:S01]  /*4cc0*/  SHF.R.U32.HI R46, RZ, 0x10, R41 ;  /* 0x00000010ff2e7819 */ /* 0x000fe20000011629 */
[----:B--2---:R-:W-:Y:S01]  /*4cd0*/  IMAD.U32 R35, R12, 0x10000, RZ ;  /* 0x000100000c237824 */ /* 0x004fe200078e00ff */
[----:B------:R-:W-:Y:S01]  /*4ce0*/  SHF.R.U32.HI R81, RZ, 0x10, R37 ;  /* 0x00000010ff517819 */ /* 0x000fe20000011625 */
[----:B-1----:R-:W-:Y:S01]  /*4cf0*/  IMAD.U32 R34, R4, 0x10000, RZ ;  /* 0x0001000004227824 */ /* 0x002fe200078e00ff */
[----:B------:R-:W-:Y:S02]  /*4d00*/  PRMT R93, R93, 0x5410, R46 ;  /* 0x000054105d5d7816 */ /* 0x000fe4000000002e */
[----:B------:R-:W-:Y:S02]  /*4d10*/  PRMT R96, R96, 0x5410, R81 ;  /* 0x0000541060607816 */ /* 0x000fe40000000051 */
[----:B------:R-:W-:Y:S02]  /*4d20*/  SHF.R.U64 R89, R36, 0x10, R37 ;  /* 0x0000001024597819 */ /* 0x000fe40000001225 */
[----:B------:R-:W-:-:S02]  /*4d30*/  SHF.R.U64 R45, R42, 0x10, R43 ;  /* 0x000000102a2d7819 */ /* 0x000fc4000000122b */
[----:B------:R-:W-:Y:S01]  /*4d40*/  SHF.R.U32.HI R44, RZ, 0x10, R43 ;  /* 0x00000010ff2c7819 */ /* 0x000fe2000001162b */
[----:B------:R-:W-:Y:S01]  /*4d50*/  IMAD.U32 R43, R15, 0x10000, RZ ;  /* 0x000100000f2b7824 */ /* 0x000fe200078e00ff */
[----:B------:R-:W-:Y:S01]  /*4d60*/  SHF.R.U64 R47, R40, 0x10, R41 ;  /* 0x00000010282f7819 */ /* 0x000fe20000001229 */
[----:B------:R-:W-:Y:S01]  /*4d70*/  IMAD.U32 R41, R13, 0x10000, RZ ;  /* 0x000100000d297824 */ /* 0x000fe200078e00ff */
[----:B------:R-:W-:Y:S01]  /*4d80*/  LOP3.LUT R37, R15, 0xffff0000, RZ, 0xc0, !PT ;  /* 0xffff00000f257812 */ /* 0x000fe200078ec0ff */
[----:B------:R-:W-:Y:S01]  /*4d90*/  IMAD.U32 R15, R93, 0x10000, RZ ;  /* 0x000100005d0f7824 */ /* 0x000fe200078e00ff */
[----:B------:R-:W-:Y:S01]  /*4da0*/  LOP3.LUT R42, R13, 0xffff0000, RZ, 0xc0, !PT ;  /* 0xffff00000d2a7812 */ /* 0x000fe200078ec0ff */
[----:B------:R-:W-:Y:S01]  /*4db0*/  IMAD.U32 R13, R96, 0x10000, RZ ;  /* 0x00010000600d7824 */ /* 0x000fe200078e00ff */
[--C-:B------:R-:W-:Y:S01]  /*4dc0*/  SHF.R.U32.HI R79, RZ, 0x10, R39.reuse ;  /* 0x00000010ff4f7819 */ /* 0x100fe20000011627 */
[----:B------:R-:W-:Y:S01]  /*4dd0*/  IMAD.U32 R40, R7, 0x10000, RZ ;  /* 0x0001000007287824 */ /* 0x000fe200078e00ff */
[----:B------:R-:W-:-:S02]  /*4de0*/  SHF.R.U64 R78, R38, 0x10, R39 ;  /* 0x00000010264e7819 */ /* 0x000fc40000001227 */
[----:B------:R-:W-:Y:S01]  /*4df0*/  PRMT R90, R90, 0x5410, R45 ;  /* 0x000054105a5a7816 */ /* 0x000fe2000000002d */
[----:B------:R-:W-:Y:S01]  /*4e00*/  FMUL.FTZ R45, R41, R15 ;  /* 0x0000000f292d7220 */ /* 0x000fe20000410000 */
[----:B------:R-:W-:Y:S01]  /*4e10*/  SHF.L.U32 R38, R5, 0x10, RZ ;  /* 0x0000001005267819 */ /* 0x000fe200000006ff */
[----:B------:R-:W-:Y:S01]  /*4e20*/  FMUL.FTZ R41, R41, R13 ;  /* 0x0000000d29297220 */ /* 0x000fe20000410000 */
[----:B------:R-:W-:Y:S02]  /*4e30*/  PRMT R91, R91, 0x5410, R44 ;  /* 0x000054105b5b7816 */ /* 0x000fe4000000002c */
[----:B------:R-:W-:Y:S01]  /*4e40*/  PRMT R88, R88, 0x5410, R79 ;  /* 0x0000541058587816 */ /* 0x000fe2000000004f */
[----:B------:R-:W-:Y:S01]  /*4e50*/  FFMA.FTZ R15, R38, R15, R41 ;  /* 0x0000000f260f7223 */ /* 0x000fe20000010029 */
[----:B------:R-:W-:Y:S01]  /*4e60*/  LOP3.LUT R93, R93, 0xffff0000, RZ, 0xc0, !PT ;  /* 0xffff00005d5d7812 */ /* 0x000fe200078ec0ff */
[----:B------:R-:W-:Y:S01]  /*4e70*/  IMAD.U32 R44, R91, 0x10000, RZ ;  /* 0x000100005b2c7824 */ /* 0x000fe200078e00ff */
[----:B------:R-:W-:Y:S01]  /*4e80*/  LOP3.LUT R96, R96, 0xffff0000, RZ, 0xc0, !PT ;  /* 0xffff000060607812 */ /* 0x000fe200078ec0ff */
[----:B------:R-:W-:Y:S01]  /*4e90*/  IMAD.U32 R41, R88, 0x10000, RZ ;  /* 0x0001000058297824 */ /* 0x000fe200078e00ff */
[----:B------:R-:W-:Y:S01]  /*4ea0*/  LOP3.LUT R39, R5, 0xffff0000, RZ, 0xc0, !PT ;  /* 0xffff000005277812 */ /* 0x000fe200078ec0ff */
[----:B------:R-:W-:Y:S01]  /*4eb0*/  FFMA.FTZ R13, R38, R13, -R45 ;  /* 0x0000000d260d7223 */ /* 0x000fe2000001082d */
[----:B------:R-:W-:Y:S01]  /*4ec0*/  FMUL.FTZ R46, R42, R93 ;  /* 0x0000005d2a2e7220 */ /* 0x000fe20000410000 */
[----:B------:R-:W-:Y:S01]  /*4ed0*/  FMUL.FTZ R45, R43, R44 ;  /* 0x0000002c2b2d7220 */ /* 0x000fe20000410000 */
[----:B------:R-:W-:Y:S01]  /*4ee0*/  LOP3.LUT R91, R91, 0xffff0000, RZ, 0xc0, !PT ;  /* 0xffff00005b5b7812 */ /* 0x000fe200078ec0ff */
[-C--:B------:R-:W-:Y:S01]  /*4ef0*/  FMUL.FTZ R43, R43, R41.reuse ;  /* 0x000000292b2b7220 */ /* 0x080fe20000410000 */
[----:B------:R-:W-:Y:S01]  /*4f00*/  PRMT R92, R92, 0x5410, R47 ;  /* 0x000054105c5c7816 */ /* 0x000fe2000000002f */
[-C--:B------:R-:W-:Y:S01]  /*4f10*/  FMUL.FTZ R42, R42, R96.reuse ;  /* 0x000000602a2a7220 */ /* 0x080fe20000410000 */
[----:B------:R-:W-:Y:S01]  /*4f20*/  PRMT R94, R94, 0x5410, R89 ;  /* 0x000054105e5e7816 */ /* 0x000fe20000000059 */
[----:B------:R-:W-:Y:S01]  /*4f30*/  FFMA.FTZ R38, R39, R96, -R46 ;  /* 0x0000006027267223 */ /* 0x000fe2000001082e */
[----:B------:R-:W-:Y:S01]  /*4f40*/  LOP3.LUT R36, R7, 0xffff0000, RZ, 0xc0, !PT ;  /* 0xffff000007247812 */ /* 0x000fe200078ec0ff */
[----:B------:R-:W-:Y:S01]  /*4f50*/  FFMA.FTZ R46, R40, R41, -R45 ;  /* 0x00000029282e7223 */ /* 0x000fe2000001082d */
[----:B------:R-:W-:Y:S01]  /*4f60*/  LOP3.LUT R88, R88, 0xffff0000, RZ, 0xc0, !PT ;  /* 0xffff000058587812 */ /* 0x000fe200078ec0ff */
[----:B------:R-:W-:Y:S01]  /*4f70*/  FFMA.FTZ R44, R40, R44, R43 ;  /* 0x0000002c282c7223 */ /* 0x000fe2000001002b */
[----:B------:R-:W-:Y:S01]  /*4f80*/  FMUL.FTZ R41, R37, R91 ;  /* 0x0000005b25297220 */ /* 0x000fe20000410000 */
[----:B------:R-:W-:Y:S01]  /*4f90*/  FFMA.FTZ R42, R39, R93, R42 ;  /* 0x0000005d272a7223 */ /* 0x000fe2000001002a */
[----:B------:R-:W-:-:S02]  /*4fa0*/  IMAD.U32 R40, R92, 0x10000, RZ ;  /* 0x000100005c287824 */ /* 0x000fc400078e00ff */
[-C--:B------:R-:W-:Y:S01]  /*4fb0*/  FMUL.FTZ R45, R37, R88.reuse ;  /* 0x00000058252d7220 */ /* 0x080fe20000410000 */
[----:B------:R-:W-:Y:S02]  /*4fc0*/  IMAD.U32 R39, R94, 0x10000, RZ ;  /* 0x000100005e277824 */ /* 0x000fe400078e00ff */
[----:B------:R-:W-:Y:S01]  /*4fd0*/  FFMA.FTZ R47, R36, R88, -R41 ;  /* 0x00000058242f7223 */ /* 0x000fe20000010829 */
[----:B------:R-:W-:Y:S01]  /*4fe0*/  LOP3.LUT R12, R12, 0xffff0000, RZ, 0xc0, !PT ;  /* 0xffff00000c0c7812 */ /* 0x000fe200078ec0ff */
[CC--:B------:R-:W-:Y:S01]  /*4ff0*/  FMUL.FTZ R43, R35.reuse, R40.reuse ;  /* 0x00000028232b7220 */ /* 0x0c0fe20000410000 */
[----:B------:R-:W-:Y:S01]  /*5000*/  LOP3.LUT R41, R92, 0xffff0000, RZ, 0xc0, !PT ;  /* 0xffff00005c297812 */ /* 0x000fe200078ec0ff */
[----:B------:R-:W-:Y:S01]  /*5010*/  FMUL.FTZ R35, R35, R39 ;  /* 0x0000002723237220 */ /* 0x000fe20000410000 */
[----:B------:R-:W-:Y:S01]  /*5020*/  LOP3.LUT R37, R94, 0xffff0000, RZ, 0xc0, !PT ;  /* 0xffff00005e257812 */ /* 0x000fe200078ec0ff */
[----:B------:R-:W-:Y:S01]  /*5030*/  FFMA.FTZ R91, R36, R91, R45 ;  /* 0x0000005b245b7223 */ /* 0x000fe2000001002d */
[----:B------:R-:W-:Y:S01]  /*5040*/  PRMT R95, R95, 0x5410, R78 ;  /* 0x000054105f5f7816 */ /* 0x000fe2000000004e */
[----:B------:R-:W-:Y:S01]  /*5050*/  FFMA.FTZ R43, R34, R39, -R43 ;  /* 0x00000027222b7223 */ /* 0x000fe2000001082b */
[----:B------:R-:W-:Y:S01]  /*5060*/  LOP3.LUT R4, R4, 0xffff0000, RZ, 0xc0, !PT ;  /* 0xffff000004047812 */ /* 0x000fe200078ec0ff */
[C---:B------:R-:W-:Y:S01]  /*5070*/  IMAD.U32 R5, R6.reuse, 0x10000, RZ ;  /* 0x0001000006057824 */ /* 0x040fe200078e00ff */
[----:B------:R-:W-:Y:S01]  /*5080*/  LOP3.LUT R7, R6, 0xffff0000, RZ, 0xc0, !PT ;  /* 0xffff000006077812 */ /* 0x000fe200078ec0ff */
[----:B------:R-:W-:Y:S01]  /*5090*/  FMUL.FTZ R45, R12, R41 ;  /* 0x000000290c2d7220 */ /* 0x000fe20000410000 */
        /* <DEDUP_REMOVED lines=27> */
.L_x_2711:
[----:B------:R-:W-:Y:S05]  /*5250*/  BSYNC B1 ;  /* 0x0000000000017941 */ /* 0x000fea0003800000 */
.L_x_2710:
[----:B------:R-:W-:Y:S01]  /*5260*/  ISETP.GE.AND P3, PT, R11, R87, PT ;  /* 0x000000570b00720c */ /* 0x000fe20003f66270 */
[----:B-1----:R1:W-:Y:S02]  /*5270*/  ST.E.128 desc[UR40][R32.64], R4 ;  /* 0x0000000420007985 */ /* 0x0023e4000c101d28 */
[----:B-1----:R-:W-:Y:S02]  /*5280*/  IMAD.MOV.U32 R4, RZ, RZ, R84 ;  /* 0x000000ffff047224 */ /* 0x002fe400078e0054 */
[----:B------:R-:W-:-:S08]  /*5290*/  IMAD.MOV.U32 R5, RZ, RZ, R85 ;  /* 0x000000ffff057224 */ /* 0x000fd000078e0055 */
[----:B------:R-:W-:Y:S05]  /*52a0*/  @P3 BRA `(.L_x_2692) ;  /* 0x00000004001c3947 */ /* 0x000fea0003800000 */
[----:B------:R-:W-:-:S05]  /*52b0*/  IMAD.WIDE R4, R11, 0x2, R4 ;  /* 0x000000020b047825 */ /* 0x000fca00078e0204 */
[----:B--2---:R1:W-:Y:S01]  /*52c0*/  ST.E.128 desc[UR40][R4.64], R12 ;  /* 0x0000000c04007985 */ /* 0x0043e2000c101d28 */
[----:B------:R-:W-:Y:S05]  /*52d0*/  BRA `(.L_x_2692) ;  /* 0x0000000400107947 */ /* 0x000fea0003800000 */
.L_x_2673:
[----:B------:R-:W2:Y:S02]  /*52e0*/  LDL R4, [R1] ;  /* 0x0000000001047983 */ /* 0x000ea40000100800 */
[----:B--2---:R-:W-:-:S13]  /*52f0*/  ISETP.NE.AND P5, PT, R4, 0x3, PT ;  /* 0x000000030400780c */ /* 0x004fda0003fa5270 */
[----:B------:R-:W-:Y:S05]  /*5300*/  @!P5 BRA `(.L_x_2712) ;  /* 0x000000000004d947 */ /* 0x000fea0003800000 */
[----:B------:R-:W-:Y:S01]  /*5310*/  BPT.TRAP 0x1 ;  /* 0x000000040000795c */ /* 0x000fe20000300000 */
.L_x_2712:
[----:B------:R-:W2:Y:S01]  /*5320*/  LDL R4, [R1+0x4] ;  /* 0x0000040001047983 */ /* 0x000ea20000100800 */
[----:B------:R-:W-:Y:S01]  /*5330*/  IMAD R68, R22, 0x8, R2 ;  /* 0x0000000816447824 */ /* 0x000fe200078e0202 */
[----:B------:R-:W-:Y:S01]  /*5340*/  BSSY B1, `(.L_x_2713) ;  /* 0x0000005000017945 */ /* 0x000fe20003800000 */
[----:B------:R-:W-:Y:S02]  /*5350*/  SHF.R.S32.HI R73, RZ, 0x1f, R72 ;  /* 0x0000001fff497819 */ /* 0x000fe40000011448 */
[----:B--2---:R-:W-:-:S04]  /*5360*/  SHF.L.U32 R77, R4, 0x1f, RZ ;  /* 0x0000001f044d7819 */ /* 0x004fc800000006ff */
[----:B------:R-:W0:Y:S02]  /*5370*/  SYNCS.PHASECHK.TRANS64.TRYWAIT P3, [R68+URZ+0x16890], R77 ;  /* 0x0168904d440075a7 */ /* 0x000e24000806017f */
[----:B0-----:R-:W-:Y:S05]  /*5380*/  @!P3 BRA `(.L_x_2714) ;  /* 0x0000015800a8b947 */ /* 0x001fea0003800000 */
.L_x_2953:
[----:B------:R-:W-:Y:S05]  /*5390*/  BSYNC B1 ;  /* 0x0000000000017941 */ /* 0x000fea0003800000 */
.L_x_2713:
        /* <DEDUP_REMOVED lines=13> */
[----:B------:R-:W-:Y:S01]  /*5470*/  ULDC.64 UR4, c[0x0][0x308] ;  /* 0x0000c20000047ab9 */ /* 0x000fe20000000a00 */
[----:B------:R-:W-:-:S02]  /*5480*/  IADD3 R34, -R155, R75, RZ ;  /* 0x0000004b9b227210 */ /* 0x000fc40007ffe1ff */
[----:B------:R-:W-:Y:S02]  /*5490*/  IMAD.IADD R5, R5, 0x1, R7 ;  /* 0x0000000105057824 */ /* 0x000fe400078e0207 */
        /* <DEDUP_REMOVED lines=9> */
.L_x_2957:
        /* <DEDUP_REMOVED lines=13> */
.L_x_2717:
[----:B------:R-:W-:Y:S05]  /*5600*/  BSYNC B1 ;  /* 0x0000000000017941 */ /* 0x000fea0003800000 */
.L_x_2716:
[----:B------:R-:W-:-:S03]  /*5610*/  UMOV UR4, 0xffffffff ;  /* 0xffffffff00047882 */ /* 0x000fc60000000000 */
[----:B------:R-:W-:Y:S05]  /*5620*/  BRA.DIV UR4, `(.L_x_2718) ;  /* 0x0000015a04607947 */ /* 0x000fea000b800000 */
[----:B--2-4-:R2:W4:Y:S04]  /*5630*/  SHFL.IDX PT, R5, R33, 0x1, 0x1c1f ;  /* 0x003c1f0021057f89 */ /* 0x01452800000e0000 */
[----:B---3--:R2:W3:Y:S02]  /*5640*/  SHFL.IDX PT, R7, R32, 0x1, 0x1c1f ;  /* 0x003c1f0020077f89 */ /* 0x0084e400000e0000 */
.L_x_2961:
        /* <DEDUP_REMOVED lines=13> */
.L_x_2692:
[----:B------:R-:W-:Y:S05]  /*5720*/  BSYNC B0 ;  /* 0x0000000000007941 */ /* 0x000fea0003800000 */
.L_x_2672:
[----:B01234-:R-:W0:Y:S01]  /*5730*/  S2R R4, SR_TID.X ;  /* 0x0000000000047919 */ /* 0x01fe220000002100 */
[----:B------:R-:W-:Y:S01]  /*5740*/  @!PT LDS RZ, [RZ] ;  /* 0x00000000fffff984 */ /* 0x000fe20000000800 */
[----:B------:R-:W-:Y:S01]  /*5750*/  @!PT LDS RZ, [RZ] ;  /* 0x00000000fffff984 */ /* 0x000fe20000000800 */
[----:B------:R-:W-:Y:S01]  /*5760*/  @!PT LDS RZ, [RZ] ;  /* 0x00000000fffff984 */ /* 0x000fe20000000800 */
[----:B------:R-:W-:Y:S01]  /*5770*/  @!PT LDS RZ, [RZ] ;  /* 0x00000000fffff984 */ /* 0x000fe20000000800 */
[----:B------:R1:W-:Y:S06]  /*5780*/  MEMBAR.ALL.CTA ;  /* 0x0000000000007992 */ /* 0x0003ec0000008000 */
[----:B-1----:R-:W1:Y:S01]  /*5790*/  FENCE.VIEW.ASYNC.S ;  /* 0x00000000000073c6 */ /* 0x002e620000000000 */
[----:B------:R-:W-:Y:S05]  /*57a0*/  WARPSYNC.ALL ;  /* 0x0000000000007948 */ /* 0x000fea0003800000 */
[----:B------:R-:W-:Y:S01]  /*57b0*/  BSSY B0, `(.L_x_2719) ;  /* 0x0000008000007945 */ /* 0x000fe20003800000 */
[----:B-1----:R1:W-:Y:S01]  /*57c0*/  BAR.SYNC.DEFER_BLOCKING R76, 0x80 ;  /* 0x0002004c0000751d */ /* 0x0023e20000010000 */
[----:B0-----:R-:W-:-:S13]  /*57d0*/  LOP3.LUT P3, RZ, R4, 0x7f, RZ, 0xc0, !PT ;  /* 0x0000007f04ff7812 */ /* 0x001fda000786c0ff */
[----:B------:R-:W-:-:S05]  /*57e0*/  @!P3 VIADD R4, R68, 0x168a0 ;  /* 0x000168a04404b836 */ /* 0x000fca0000000000 */
[----:B------:R-:W-:-:S04]  /*57f0*/  @!P3 PRMT R4, RZ, 0x654, R4 ;  /* 0x00000654ff04b816 */ /* 0x000fc80000000004 */
[----:B------:R1:W-:Y:S01]  /*5800*/  @!P3 SYNCS.ARRIVE.TRANS64.RED.A1T0 RZ, [R4+URZ], RZ ;  /* 0x000000ff04ffb9a7 */ /* 0x0003e2000810043f */
[----:B------:R-:W-:Y:S05]  /*5810*/  @!P5 BRA `(.L_x_2720) ;  /* 0x000000000004d947 */ /* 0x000fea0003800000 */
[----:B------:R-:W-:Y:S01]  /*5820*/  BPT.TRAP 0x1 ;  /* 0x000000040000795c */ /* 0x000fe20000300000 */
.L_x_2720:
[----:B------:R-:W-:Y:S05]  /*5830*/  BSYNC B0 ;  /* 0x0000000000007941 */ /* 0x000fea0003800000 */
.L_x_2719:
[----:B------:R-:W0:Y:S01]  /*5840*/  SYNCS.PHASECHK.TRANS64.TRYWAIT P4, [R68+URZ+0x168b0], R77 ;  /* 0x0168b04d440075a7 */ /* 0x000e22000808017f */
[----:B------:R-:W-:Y:S01]  /*5850*/  ULDC UR36, c[0x0][0x2f4] ;  /* 0x0000bd0000247ab9 */ /* 0x000fe20000000800 */
[----:B------:R-:W-:Y:S04]  /*5860*/  BSSY B0, `(.L_x_2721) ;  /* 0x0000002000007945 */ /* 0x000fe80003800000 */
[----:B0-----:R-:W-:Y:S05]  /*5870*/  @!P4 BRA `(.L_x_2722) ;  /* 0x000001580018c947 */ /* 0x001fea0003800000 */
.L_x_2962:
[----:B------:R-:W-:Y:S05]  /*5880*/  BSYNC B0 ;  /* 0x0000000000007941 */ /* 0x000fea0003800000 */
.L_x_2721:
[----:B------:R-:W-:Y:S01]  /*5890*/  ULDC.64 UR4, c[0x0][0x328] ;  /* 0x0000ca0000047ab9 */ /* 0x000fe20000000a00 */
[----:B------:R-:W-:Y:S01]  /*58a0*/  ULDC.64 UR6, c[0x0][0x318] ;  /* 0x0000c60000067ab9 */ /* 0x000fe20000000a00 */
[----:B------:R-:W-:Y:S01]  /*58b0*/  IMAD R73, R73, UR4, RZ ;  /* 0x0000000449497c24 */ /* 0x000fe2000f8e02ff */
[----:B------:R-:W-:Y:S01]  /*58c0*/  BSSY B0, `(.L_x_2723) ;  /* 0x000001d000007945 */ /* 0x000fe20003800000 */
[----:B-1----:R-:W-:-:S04]  /*58d0*/  IMAD.WIDE.U32 R4, R72, UR4, RZ ;  /* 0x0000000448047c25 */ /* 0x002fc8000f8e00ff */
        /* <DEDUP_REMOVED lines=11> */
[----:B------:R-:W-:-:S04]  /*5990*/  LEA R11, P4, R4, UR6, 0x1 ;  /* 0x00000006040b7c11 */ /* 0x000fc8000f8808ff */
[----:B------:R-:W-:Y:S01]  /*59a0*/  LEA.HI.X R32, R4, UR7, R5, 0x1, P4 ;  /* 0x0000000704207c11 */ /* 0x000fe2000a0f0c05 */
        /* <DEDUP_REMOVED lines=14> */
.L_x_2724:
[----:B------:R-:W-:Y:S05]  /*5a90*/  BSYNC B0 ;  /* 0x0000000000007941 */ /* 0x000fea0003800000 */
.L_x_2723:
        /* <DEDUP_REMOVED lines=15> */
.L_x_2726:
[----:B------:R-:W-:Y:S05]  /*5b90*/  BSYNC B0 ;  /* 0x0000000000007941 */ /* 0x000fea0003800000 */
.L_x_2725:
[----:B-1-3--:R-:W3:Y:S01]  /*5ba0*/  LDL.LU R5, [R1+0x4] ;  /* 0x0000040001057983 */ /* 0x00aee20000300800 */
        /* <DEDUP_REMOVED lines=15> */
[----:B---3--:R-:W-:-:S05]  /*5ca0*/  LOP3.LUT R5, R5, R4, RZ, 0x3c, !PT ;  /* 0x0000000405057212 */ /* 0x008fca00078e3cff */
[----:B------:R0:W-:Y:S01]  /*5cb0*/  STL [R1+0x4], R5 ;  /* 0x0000040501007387 */ /* 0x0001e20000100800 */
[----:B------:R-:W-:Y:S05]  /*5cc0*/  @P4 BRA `(.L_x_2727) ;  /* 0xffffffc400704947 */ /* 0x000fea000383ffff */
[----:B0-----:R-:W0:Y:S01]  /*5cd0*/  S2R R5, SR_TID.X ;  /* 0x0000000000057919 */ /* 0x001e220000002100 */
[----:B------:R-:W-:Y:S02]  /*5ce0*/  PLOP3.LUT P0, PT, PT, PT, PT, 0x8, 0x0 ;  /* 0x000000000000781c */ /* 0x000fe40003f0e170 */
[----:B0-----:R-:W-:-:S04]  /*5cf0*/  SHF.R.U32.HI R5, RZ, 0x7, R5 ;  /* 0x00000007ff057819 */ /* 0x001fc80000011605 */
[----:B------:R-:W-:-:S13]  /*5d00*/  ISETP.NE.AND P4, PT, R5, 0x1, PT ;  /* 0x000000010500780c */ /* 0x000fda0003f85270 */
[----:B------:R-:W-:Y:S06]  /*5d10*/  @!P4 BAR.ARV 0x9, 0x100 ;  /* 0x024400000000cb1d */ /* 0x000fec0000002000 */
.L_x_2667:
[----:B------:R-:W3:Y:S01]  /*5d20*/  LDL R3, [R1+0x2c] ;  /* 0x00002c0001037983 */ /* 0x000ee20000100800 */
[----:B------:R-:W0:Y:S01]  /*5d30*/  LDC R0, c[0x0][0x448] ;  /* 0x00011200ff007b82 */ /* 0x000e220000000800 */
[----:B------:R-:W-:Y:S01]  /*5d40*/  IMAD.MOV.U32 R88, RZ, RZ, RZ ;  /* 0x000000ffff587224 */ /* 0x000fe200078e00ff */
[----:B0-----:R-:W-:-:S13]  /*5d50*/  ISETP.NE.AND P1, PT, R0, 0x1, PT ;  /* 0x000000010000780c */ /* 0x001fda0003f25270 */
[----:B------:R-:W0:Y:S08]  /*5d60*/  @P1 LDC R0, c[0x0][0x44c] ;  /* 0x00011300ff001b82 */ /* 0x000e300000000800 */
[----:B------:R-:W1:Y:S01]  /*5d70*/  @P1 LDC R5, c[0x0][0x450] ;  /* 0x00011400ff051b82 */ /* 0x000e620000000800 */
[----:B---3--:R-:W-:-:S04]  /*5d80*/  VIADD R3, R3, 0xbf ;  /* 0x000000bf03037836 */ /* 0x008fc80000000000 */
[----:B0-----:R-:W-:-:S05]  /*5d90*/  @P1 IMAD.HI.U32 R0, R3, R0, RZ ;  /* 0x0000000003001227 */ /* 0x001fca00078e00ff */
[----:B-1----:R-:W-:-:S05]  /*5da0*/  @P1 SHF.R.U32.HI R3, RZ, R5, R0 ;  /* 0x00000005ff031219 */ /* 0x002fca0000011600 */
[----:B------:R-:W-:-:S05]  /*5db0*/  IMAD.IADD R3, R82, 0x1, R3 ;  /* 0x0000000152037824 */ /* 0x000fca00078e0203 */
[----:B------:R-:W-:-:S04]  /*5dc0*/  SHF.R.S32.HI R0, RZ, 0x1f, R3 ;  /* 0x0000001fff007819 */ /* 0x000fc80000011403 */
[----:B------:R-:W-:-:S04]  /*5dd0*/  LEA.HI R0, R0, R3, RZ, 0x7 ;  /* 0x0000000300007211 */ /* 0x000fc800078f38ff */
[----:B------:R-:W-:-:S04]  /*5de0*/  SHF.R.S32.HI R0, RZ, 0x7, R0 ;  /* 0x00000007ff007819 */ /* 0x000fc80000011400 */
[----:B------:R-:W-:-:S04]  /*5df0*/  VIMNMX R83, R83, R0, PT ;  /* 0x0000000053537248 */ /* 0x000fc80003fe0100 */
[----:B------:R-:W-:Y:S01]  /*5e00*/  ISETP.GE.AND P1, PT, R83, 0x1, PT ;  /* 0x000000015300780c */ /* 0x000fe20003f26270 */
[----:B------:R-:W-:-:S12]  /*5e10*/  @P0 BRA `(.L_x_2728) ;  /* 0x00000000000c0947 */ /* 0x000fd80003800000 */
[----:B------:R-:W0:Y:S01]  /*5e20*/  FENCE.VIEW.ASYNC.G ;  /* 0x00000000000073c6 */ /* 0x000e220000000100 */
[----:B------:R-:W-:Y:S05]  /*5e30*/  WARPSYNC.ALL ;  /* 0x0000000000007948 */ /* 0x000fea0003800000 */
[----:B0-----:R-:W-:Y:S06]  /*5e40*/  BAR.ARV 0xc, 0x200 ;  /* 0x0308000000007b1d */ /* 0x001fec0000002000 */
.L_x_2728:
[----:B------:R-:W-:Y:S04]  /*5e50*/  BSSY B0, `(.L_x_2729) ;  /* 0x0000020000007945 */ /* 0x000fe80003800000 */
[----:B------:R-:W-:Y:S05]  /*5e60*/  @!P1 BRA `(.L_x_2730) ;  /* 0x0000000000789947 */ /* 0x000fea0003800000 */
[----:B------:R-:W3:Y:S01]  /*5e70*/  LDL R0, [R1+0x54] ;  /* 0x0000540001007983 */ /* 0x000ee20000100800 */
[----:B------:R-:W-:Y:S01]  /*5e80*/  ULDC UR4, c[0x0][0x9f0] ;  /* 0x00027c0000047ab9 */ /* 0x000fe20000000800 */
[----:B---3--:R-:W-:-:S04]  /*5e90*/  ISETP.NE.AND P0, PT, R0, RZ, PT ;  /* 0x000000ff0000720c */ /* 0x008fc80003f05270 */
[----:B------:R-:W-:-:S04]  /*5ea0*/  SEL R9, R0, UR4, P0 ;  /* 0x0000000400097c07 */ /* 0x000fc80008000000 */
[-C--:B------:R-:W-:Y:S02]  /*5eb0*/  IABS R6, R9.reuse ;  /* 0x0000000900067213 */ /* 0x080fe40000000000 */
        /* <DEDUP_REMOVED lines=25> */
.L_x_2730:
[----:B------:R-:W-:Y:S05]  /*6050*/  BSYNC B0 ;  /* 0x0000000000007941 */ /* 0x000fea0003800000 */
.L_x_2729:
[----:B------:R-:W3:Y:S01]  /*6060*/  LDL R0, [R1+0x60] ;  /* 0x0000600001007983 */ /* 0x000ee20000100800 */
        /* <DEDUP_REMOVED lines=18> */
[----:B---3--:R-:W-:-:S05]  /*6190*/  IMAD R0, R0, R88, RZ ;  /* 0x0000005800007224 */ /* 0x008fca00078e02ff */
        /* <DEDUP_REMOVED lines=13> */
.L_x_2965:
        /* <DEDUP_REMOVED lines=15> */
[----:B------:R-:W-:Y:S01]  /*6360*/  MOV R4, UR4 ;  /* 0x0000000400047c02 */ /* 0x000fe20008000f00 */
[----:B-1----:R0:W1:Y:S01]  /*6370*/  LDC.64 R14, c[0x4][R0] ;  /* 0x01000000000e7b82 */ /* 0x0020620000000a00 */
[----:B------:R-:W-:Y:S01]  /*6380*/  IMAD.U32 R5, RZ, RZ, UR5 ;  /* 0x00000005ff057e24 */ /* 0x000fe2000f8e00ff */
[----:B------:R-:W-:Y:S01]  /*6390*/  ULDC.64 UR4, c[0x4][0x28] ;  /* 0x01000a0000047ab9 */ /* 0x000fe20000000a00 */
[----:B------:R-:W-:Y:S02]  /*63a0*/  IMAD.U32 R6, RZ, RZ, UR6 ;  /* 0x00000006ff067e24 */ /* 0x000fe4000f8e00ff */
[----:B------:R-:W-:Y:S02]  /*63b0*/  IMAD.U32 R7, RZ, RZ, UR7 ;  /* 0x00000007ff077e24 */ /* 0x000fe4000f8e00ff */
[----:B------:R-:W-:-:S02]  /*63c0*/  IMAD.U32 R10, RZ, RZ, UR4 ;  /* 0x00000004ff0a7e24 */ /* 0x000fc4000f8e00ff */
[----:B----4-:R-:W-:Y:S02]  /*63d0*/  IMAD.U32 R11, RZ, RZ, UR5 ;  /* 0x00000005ff0b7e24 */ /* 0x010fe4000f8e00ff */
[----:B------:R-:W-:Y:S02]  /*63e0*/  IMAD.MOV.U32 R8, RZ, RZ, 0x70 ;  /* 0x00000070ff087424 */ /* 0x000fe400078e00ff */
[----:B------:R-:W-:Y:S02]  /*63f0*/  IMAD.MOV.U32 R12, RZ, RZ, 0x1 ;  /* 0x00000001ff0c7424 */ /* 0x000fe400078e00ff */
[----:B0-2---:R-:W-:-:S07]  /*6400*/  IMAD.MOV.U32 R13, RZ, RZ, RZ ;  /* 0x000000ffff0d7224 */ /* 0x005fce00078e00ff */
[----:B------:R-:W-:-:S07]  /*6410*/  LEPC R20, `(.L_x_2734) ;  /* 0x000000001014794e */ /* 0x000fce0000000000 */
[----:B-1---5:R-:W-:Y:S05]  /*6420*/  CALL.ABS.NOINC R14 ;  /* 0x000000000e007343 */ /* 0x022fea0003c00000 */
.L_x_2734:
[----:B------:R-:W-:Y:S05]  /*6430*/  BSYNC B6 ;  /* 0x0000000000067941 */ /* 0x000fea0003800000 */
.L_x_2733:
[----:B------:R-:W-:Y:S02]  /*6440*/  ULDC UR4, c[0x0][0x3f4] ;  /* 0x0000fd0000047ab9 */ /* 0x000fe40000000800 */
[----:B------:R-:W-:-:S13]  /*6450*/  ISETP.LT.AND P0, PT, RZ, UR4, PT ;  /* 0x00000004ff007c0c */ /* 0x000fda000bf01270 */
[----:B------:R-:W-:Y:S05]  /*6460*/  @P0 BRA `(.L_x_2735) ;  /* 0x0000000000400947 */ /* 0x000fea0003800000 */
[----:B------:R-:W3:Y:S02]  /*6470*/  LDL R20, [R1+0x5c] ;  /* 0x00005c0001147983 */ /* 0x000ee40000100800 */
[----:B---3--:R-:W-:-:S04]  /*6480*/  LEA.HI R0, R20, R20, RZ, 0x1 ;  /* 0x0000001414007211 */ /* 0x008fc800078f08ff */
[----:B------:R-:W-:-:S05]  /*6490*/  LOP3.LUT R0, R0, 0xfffffffe, RZ, 0xc0, !PT ;  /* 0xfffffffe00007812 */ /* 0x000fca00078ec0ff */
[----:B------:R-:W-:-:S05]  /*64a0*/  IMAD.IADD R0, R20, 0x1, -R0 ;  /* 0x0000000114007824 */ /* 0x000fca00078e0a00 */
[----:B------:R-:W-:-:S04]  /*64b0*/  SHF.L.U32 R3, R0, 0x1f, RZ ;  /* 0x0000001f00037819 */ /* 0x000fc800000006ff */
[----:B------:R0:W3:Y:S03]  /*64c0*/  SYNCS.PHASECHK.TRANS64.TRYWAIT P0, [R2+URZ+0x16800], R3 ;  /* 0x01680003020075a7 */ /* 0x0000e6000800017f */
[----:B---3--:R-:W-:Y:S05]  /*64d0*/  @!P0 NANOSLEEP.SYNCS 0x989680 ;  /* 0x009896800000895d */ /* 0x008fea0003900000 */
[----:B------:R-:W3:Y:S01]  /*64e0*/  @!P0 SYNCS.PHASECHK.TRANS64 P0, [R2+URZ+0x16800], R3 ;  /* 0x01680003020085a7 */ /* 0x000ee2000800007f */
[----:B------:R-:W-:Y:S04]  /*64f0*/  BSSY B0, `(.L_x_2736) ;  /* 0x0000006000007945 */ /* 0x000fe80003800000 */
[----:B---3--:R-:W-:Y:S05]  /*6500*/  @P0 BRA `(.L_x_2737) ;  /* 0x0000000000100947 */ /* 0x008fea0003800000 */
.L_x_2738:
[----:B---3--:R3:W0:Y:S02]  /*6510*/  SYNCS.PHASECHK.TRANS64.TRYWAIT P0, [R2+URZ+0x16800], R3 ;  /* 0x01680003020075a7 */ /* 0x008624000800017f */
[----:B0-----:R-:W-:Y:S05]  /*6520*/  @!P0 NANOSLEEP.SYNCS 0x989680 ;  /* 0x009896800000895d */ /* 0x001fea0003900000 */
[----:B------:R-:W0:Y:S02]  /*6530*/  @!P0 SYNCS.PHASECHK.TRANS64 P0, [R2+URZ+0x16800], R3 ;  /* 0x01680003020085a7 */ /* 0x000e24000800007f */
[----:B0-----:R-:W-:Y:S05]  /*6540*/  @!P0 BRA `(.L_x_2738) ;  /* 0xfffffffc00f08947 */ /* 0x001fea000383ffff */
.L_x_2737:
[----:B------:R-:W-:Y:S05]  /*6550*/  BSYNC B0 ;  /* 0x0000000000007941 */ /* 0x000fea0003800000 */
.L_x_2736:
[----:B------:R-:W-:Y:S05]  /*6560*/  BRA `(.L_x_2739) ;  /* 0x0000003000387947 */ /* 0x000fea0003800000 */
.L_x_2735:
        /* <DEDUP_REMOVED lines=29> */
[----:B-1----:R-:W-:Y:S05]  /*6740*/  CALL.ABS.NOINC R14 ;  /* 0x000000000e007343 */ /* 0x002fea0003c00000 */
.L_x_2741:
[----:B------:R-:W-:Y:S05]  /*6750*/  BSYNC B6 ;  /* 0x0000000000067941 */ /* 0x000fea0003800000 */
.L_x_2740:
[----:B------:R-:W3:Y:S01]  /*6760*/  LDL R20, [R1+0x2c] ;  /* 0x00002c0001147983 */ /* 0x000ee20000100800 */
[----:B------:R-:W-:Y:S01]  /*6770*/  ULDC.U8 UR4, c[0x0][0x410] ;  /* 0x0001040000047ab9 */ /* 0x000fe20000000000 */
[----:B------:R-:W-:Y:S01]  /*6780*/  BSSY B0, `(.L_x_2742) ;  /* 0x00002e4000007945 */ /* 0x000fe20003800000 */
[----:B------:R-:W-:Y:S01]  /*6790*/  ISETP.NE.AND P0, PT, RZ, UR4, PT ;  /* 0x00000004ff007c0c */ /* 0x000fe2000bf05270 */
[----:B---3--:R-:W-:-:S12]  /*67a0*/  IMAD.IADD R35, R155, 0x1, R20 ;  /* 0x000000019b237824 */ /* 0x008fd800078e0214 */
[----:B------:R-:W-:Y:S05]  /*67b0*/  @!P0 BRA `(.L_x_2743) ;  /* 0x0000001400ec8947 */ /* 0x000fea0003800000 */
[----:B------:R-:W3:Y:S01]  /*67c0*/  LDL R44, [R1+0x8] ;  /* 0x00000800012c7983 */ /* 0x000ee20000100800 */
[----:B------:R-:W0:Y:S01]  /*67d0*/  LDC R40, c[0x0][0x448] ;  /* 0x00011200ff287b82 */ /* 0x000e220000000800 */
[----:B------:R-:W-:Y:S01]  /*67e0*/  ULDC.64 UR4, c[0x0][0x3f8] ;  /* 0x0000fe0000047ab9 */ /* 0x000fe20000000a00 */
[----:B------:R-:W-:Y:S01]  /*67f0*/  ULDC.64 UR6, c[0x0][0x408] ;  /* 0x0001020000067ab9 */ /* 0x000fe20000000a00 */
[----:B------:R-:W5:Y:S01]  /*6800*/  S2R R20, SR_TID.X ;  /* 0x0000000000147919 */ /* 0x000f620000002100 */
[----:B0-----:R-:W-:Y:S02]  /*6810*/  ISETP.NE.AND P0, PT, R40, 0x1, PT ;  /* 0x000000012800780c */ /* 0x001fe40003f05270 */
[----:B-----5:R-:W-:-:S11]  /*6820*/  IADD3 R21, R20, -0x80, RZ ;  /* 0xffffff8014157810 */ /* 0x020fd60007ffe0ff */
[----:B------:R-:W0:Y:S01]  /*6830*/  @P0 LDC R0, c[0x0][0x44c] ;  /* 0x00011300ff000b82 */ /* 0x000e220000000800 */
[----:B------:R-:W-:-:S04]  /*6840*/  SHF.R.S32.HI R20, RZ, 0x1f, R21 ;  /* 0x0000001fff147819 */ /* 0x000fc80000011415 */
[----:B------:R-:W-:-:S03]  /*6850*/  LEA.HI R20, R20, R21, RZ, 0x2 ;  /* 0x0000001514147211 */ /* 0x000fc600078f10ff */
[----:B------:R-:W5:Y:S01]  /*6860*/  @P0 LDC R5, c[0x0][0x450] ;  /* 0x00011400ff050b82 */ /* 0x000f620000000800 */
[----:B------:R-:W-:-:S05]  /*6870*/  LOP3.LUT R20, R20, 0xfffffffc, RZ, 0xc0, !PT ;  /* 0xfffffffc14147812 */ /* 0x000fca00078ec0ff */
[----:B------:R-:W-:-:S04]  /*6880*/  IMAD.IADD R20, R21, 0x1, -R20 ;  /* 0x0000000115147824 */ /* 0x000fc800078e0a14 */
[----:B------:R-:W-:-:S04]  /*6890*/  IMAD R3, R20, 0x60, R35 ;  /* 0x0000006014037824 */ /* 0x000fc800078e0223 */
[----:B0-----:R-:W-:-:S05]  /*68a0*/  @P0 IMAD.HI.U32 R0, R3, R0, RZ ;  /* 0x0000000003000227 */ /* 0x001fca00078e00ff */
[----:B-----5:R-:W-:-:S04]  /*68b0*/  @P0 SHF.R.U32.HI R3, RZ, R5, R0 ;  /* 0x00000005ff030219 */ /* 0x020fc80000011600 */
[----:B------:R-:W-:Y:S01]  /*68c0*/  SHF.R.S32.HI R0, RZ, 0x1f, R3 ;  /* 0x0000001fff007819 */ /* 0x000fe20000011403 */
[----:B------:R-:W-:Y:S02]  /*68d0*/  IMAD.MOV.U32 R8, RZ, RZ, R26 ;  /* 0x000000ffff087224 */ /* 0x000fe400078e001a */
[----:B------:R-:W-:Y:S02]  /*68e0*/  IMAD.MOV.U32 R9, RZ, RZ, R31 ;  /* 0x000000ffff097224 */ /* 0x000fe400078e001f */
[C---:B------:R-:W-:Y:S02]  /*68f0*/  IMAD R4, R0.reuse, UR4, RZ ;  /* 0x0000000400047c24 */ /* 0x040fe4000f8e02ff */
[----:B------:R-:W-:Y:S02]  /*6900*/  IMAD.MOV.U32 R10, RZ, RZ, R24 ;  /* 0x000000ffff0a7224 */ /* 0x000fe400078e0018 */
[----:B----4-:R-:W-:Y:S02]  /*6910*/  IMAD.MOV.U32 R11, RZ, RZ, R33 ;  /* 0x000000ffff0b7224 */ /* 0x010fe400078e0021 */
        /* <DEDUP_REMOVED lines=14> */
[----:B---3--:R-:W-:Y:S01]  /*6a00*/  SHF.R.S32.HI R34, RZ, 0x1f, R44 ;  /* 0x0000001fff227819 */ /* 0x008fe2000001142c */
[----:B------:R-:W-:Y:S06]  /*6a10*/  BRA.DIV UR4, `(.L_x_2744) ;  /* 0x0000014a04047947 */ /* 0x000fec000b800000 */
[----:B------:R0:W3:Y:S04]  /*6a20*/  SHFL.IDX PT, R3, R6, RZ, 0x1c1f ;  /* 0x001c1fff06037589 */ /* 0x0000e800000e0000 */
[----:B------:R0:W4:Y:S04]  /*6a30*/  SHFL.IDX PT, R0, R4, RZ, 0x1c1f ;  /* 0x001c1fff04007589 */ /* 0x00012800000e0000 */
[----:B------:R0:W0:Y:S04]  /*6a40*/  SHFL.IDX PT, R5, R8, RZ, 0x1c1f ;  /* 0x001c1fff08057589 */ /* 0x00002800000e0000 */
[----:B-1----:R1:W0:Y:S02]  /*6a50*/  SHFL.IDX PT, R14, R7, RZ, 0x1c1f ;  /* 0x001c1fff070e7589 */ /* 0x00222400000e0000 */
.L_x_2971:
[----:B------:R-:W5:Y:S01]  /*6a60*/  LDL R9, [R1+0xc] ;  /* 0x00000c0001097983 */ /* 0x000f620000100800 */
[----:B------:R-:W-:Y:S01]  /*6a70*/  BSSY B1, `(.L_x_2745) ;  /* 0x000001e000017945 */ /* 0x000fe20003800000 */
[----:B------:R-:W-:Y:S02]  /*6a80*/  CS2R R32, SRZ ;  /* 0x0000000000207805 */ /* 0x000fe4000001ff00 */
[----:B------:R-:W-:Y:S02]  /*6a90*/  CS2R R20, SRZ ;  /* 0x0000000000147805 */ /* 0x000fe4000001ff00 */
[----:B------:R-:W-:Y:S02]  /*6aa0*/  CS2R R30, SRZ ;  /* 0x00000000001e7805 */ /* 0x000fe4000001ff00 */
[----:B------:R-:W-:Y:S01]  /*6ab0*/  CS2R R24, SRZ ;  /* 0x0000000000187805 */ /* 0x000fe2000001ff00 */
[----:B-----5:R-:W-:-:S05]  /*6ac0*/  IMAD R40, R9, R40, RZ ;  /* 0x0000002809287224 */ /* 0x020fca00078e02ff */
[----:B------:R-:W-:-:S13]  /*6ad0*/  ISETP.GE.AND P0, PT, R35, R40, PT ;  /* 0x000000282300720c */ /* 0x000fda0003f06270 */
[----:B------:R-:W-:Y:S05]  /*6ae0*/  @P0 BRA `(.L_x_2746) ;  /* 0x0000000000580947 */ /* 0x000fea0003800000 */
[----:B------:R-:W-:Y:S01]  /*6af0*/  ULDC UR4, c[0x0][0x3f4] ;  /* 0x0000fd0000047ab9 */ /* 0x000fe20000000800 */
[----:B----4-:R-:W-:Y:S01]  /*6b00*/  IMAD.MOV.U32 R10, RZ, RZ, R0 ;  /* 0x000000ffff0a7224 */ /* 0x010fe200078e0000 */
[----:B------:R-:W-:Y:S01]  /*6b10*/  ISETP.GE.AND P3, PT, R44, UR4, PT ;  /* 0x000000042c007c0c */ /* 0x000fe2000bf66270 */
[----:B---3--:R-:W-:Y:S01]  /*6b20*/  IMAD.MOV.U32 R11, RZ, RZ, R3 ;  /* 0x000000ffff0b7224 */ /* 0x008fe200078e0003 */
[----:B------:R-:W-:Y:S01]  /*6b30*/  ISETP.GE.AND P2, PT, R152, UR4, PT ;  /* 0x0000000498007c0c */ /* 0x000fe2000bf46270 */
[----:B0-----:R-:W-:Y:S01]  /*6b40*/  IMAD.MOV.U32 R15, RZ, RZ, R5 ;  /* 0x000000ffff0f7224 */ /* 0x001fe200078e0005 */
[----:B------:R-:W-:-:S09]  /*6b50*/  CS2R R30, SRZ ;  /* 0x00000000001e7805 */ /* 0x000fd2000001ff00 */
[C---:B------:R-:W-:Y:S01]  /*6b60*/  @!P3 IMAD.SHL.U32 R37, R44.reuse, 0x2, RZ ;  /* 0x000000022c25b824 */ /* 0x040fe200078e00ff */
[----:B------:R-:W-:Y:S02]  /*6b70*/  @!P3 SHF.L.U64.HI R20, R44, 0x1, R34 ;  /* 0x000000012c14b819 */ /* 0x000fe40000010222 */
[----:B------:R-:W-:Y:S02]  /*6b80*/  CS2R R32, SRZ ;  /* 0x0000000000207805 */ /* 0x000fe4000001ff00 */
[----:B------:R-:W-:Y:S01]  /*6b90*/  CS2R R24, SRZ ;  /* 0x0000000000187805 */ /* 0x000fe2000001ff00 */
[----:B------:R-:W-:Y:S01]  /*6ba0*/  @!P2 IMAD.WIDE R10, R152, 0x2, R10 ;  /* 0x00000002980aa825 */ /* 0x000fe200078e020a */
[-C--:B------:R-:W-:Y:S02]  /*6bb0*/  @!P3 IADD3 R26, P0, R0, R37.reuse, RZ ;  /* 0x00000025001ab210 */ /* 0x080fe40007f1e0ff */
[----:B------:R-:W-:Y:S01]  /*6bc0*/  @!P3 IADD3 R36, P1, R14, R37, RZ ;  /* 0x000000250e24b210 */ /* 0x000fe20007f3e0ff */
[----:B--2---:R-:W-:Y:S01]  /*6bd0*/  @!P2 IMAD.WIDE R12, R152, 0x2, R14 ;  /* 0x00000002980ca825 */ /* 0x004fe200078e020e */
[----:B------:R0:W5:Y:S03]  /*6be0*/  @!P2 LD.E.64 R30, desc[UR40][R10.64] ;  /* 0x000000280a1ea980 */ /* 0x000166000c101b00 */
[--C-:B------:R-:W-:Y:S01]  /*6bf0*/  @!P3 IMAD.X R27, R3, 0x1, R20.reuse, P0 ;  /* 0x00000001031bb824 */ /* 0x100fe200000e0614 */
[----:B------:R0:W5:Y:S01]  /*6c00*/  @!P2 LD.E.64 R32, desc[UR40][R12.64] ;  /* 0x000000280c20a980 */ /* 0x000162000c101b00 */
[----:B------:R-:W-:Y:S01]  /*6c10*/  @!P3 IMAD.X R37, R5, 0x1, R20, P1 ;  /* 0x000000010525b824 */ /* 0x000fe200008e0614 */
[----:B------:R-:W-:-:S02]  /*6c20*/  CS2R R20, SRZ ;  /* 0x0000000000147805 */ /* 0x000fc4000001ff00 */
[----:B------:R0:W5:Y:S04]  /*6c30*/  @!P3 LD.E.64 R24, desc[UR40][R26.64] ;  /* 0x000000281a18b980 */ /* 0x000168000c101b00 */
[----:B------:R0:W5:Y:S02]  /*6c40*/  @!P3 LD.E.64 R20, desc[UR40][R36.64] ;  /* 0x000000282414b980 */ /* 0x000164000c101b00 */
.L_x_2746:
[----:B------:R-:W-:Y:S05]  /*6c50*/  BSYNC B1 ;  /* 0x0000000000017941 */ /* 0x000fea0003800000 */
.L_x_2745:
[----:B----45:R-:W-:Y:S01]  /*6c60*/  IMAD.MOV.U32 R0, RZ, RZ, R32 ;  /* 0x000000ffff007224 */ /* 0x030fe200078e0020 */
[----:B------:R-:W-:Y:S01]  /*6c70*/  UMOV UR4, 0xffffffff ;  /* 0xffffffff00047882 */ /* 0x000fe20000000000 */
[----:B---3--:R-:W-:Y:S01]  /*6c80*/  IMAD.MOV.U32 R3, RZ, RZ, R33 ;  /* 0x000000ffff037224 */ /* 0x008fe200078e0021 */
[----:B0-----:R-:W-:Y:S01]  /*6c90*/  CS2R R26, SRZ ;  /* 0x00000000001a7805 */ /* 0x001fe2000001ff00 */
        /* <DEDUP_REMOVED lines=15> */
[----:B------:R0:W3:Y:S04]  /*6d90*/  SHFL.IDX PT, R3, R6, 0x1, 0x1c1f ;  /* 0x003c1f0006037f89 */ /* 0x0000e800000e0000 */
[----:B------:R0:W4:Y:S04]  /*6da0*/  SHFL.IDX PT, R0, R4, 0x1, 0x1c1f ;  /* 0x003c1f0004007f89 */ /* 0x00012800000e0000 */
[----:B------:R0:W0:Y:S04]  /*6db0*/  SHFL.IDX PT, R5, R8, 0x1, 0x1c1f ;  /* 0x003c1f0008057f89 */ /* 0x00002800000e0000 */
[----:B------:R0:W0:Y:S02]  /*6dc0*/  SHFL.IDX PT, R14, R7, 0x1, 0x1c1f ;  /* 0x003c1f00070e7f89 */ /* 0x00002400000e0000 */
.L_x_2977:
[----:B0-----:R-:W5:Y:S04]  /*6dd0*/  LDL R6, [R1+0x5c] ;  /* 0x00005c0001067983 */ /* 0x001f680000100800 */
[----:B------:R-:W3:Y:S01]  /*6de0*/  LDL R42, [R1+0x44] ;  /* 0x00004400012a7983 */ /* 0x000ee20000100800 */
[----:B------:R-:W-:Y:S01]  /*6df0*/  IADD3 R35, R35, 0x60, RZ ;  /* 0x0000006023237810 */ /* 0x000fe20007ffe0ff */
[----:B------:R-:W-:Y:S01]  /*6e00*/  BSSY B1, `(.L_x_2748) ;  /* 0x0000021000017945 */ /* 0x000fe20003800000 */
[----:B------:R-:W-:Y:S02]  /*6e10*/  CS2R R10, SRZ ;  /* 0x00000000000a7805 */ /* 0x000fe4000001ff00 */
[----:B--2---:R-:W-:Y:S02]  /*6e20*/  CS2R R12, SRZ ;  /* 0x00000000000c7805 */ /* 0x004fe4000001ff00 */
[----:B------:R-:W-:-:S02]  /*6e30*/  ISETP.GE.AND P0, PT, R35, R40, PT ;  /* 0x000000282300720c */ /* 0x000fc40003f06270 */
[----:B------:R-:W-:Y:S02]  /*6e40*/  CS2R R8, SRZ ;  /* 0x0000000000087805 */ /* 0x000fe4000001ff00 */
[----:B-----5:R-:W-:-:S04]  /*6e50*/  LEA.HI R4, R6, R6, RZ, 0x1 ;  /* 0x0000000606047211 */ /* 0x020fc800078f08ff */
[----:B------:R-:W-:Y:S01]  /*6e60*/  LOP3.LUT R4, R4, 0xfffffffe, RZ, 0xc0, !PT ;  /* 0xfffffffe04047812 */ /* 0x000fe200078ec0ff */
[----:B---3--:R-:W-:-:S04]  /*6e70*/  IMAD.SHL.U32 R36, R42, 0x40, RZ ;  /* 0x000000402a247824 */ /* 0x008fc800078e00ff */
[----:B------:R-:W-:-:S05]  /*6e80*/  IMAD.IADD R4, R6, 0x1, -R4 ;  /* 0x0000000106047824 */ /* 0x000fca00078e0a04 */
[----:B------:R-:W-:Y:S01]  /*6e90*/  SHF.L.U32 R41, R4, 0x1f, RZ ;  /* 0x0000001f04297819 */ /* 0x000fe200000006ff */
[----:B------:R-:W-:Y:S06]  /*6ea0*/  @P0 BRA `(.L_x_2749) ;  /* 0x0000000000580947 */ /* 0x000fec0003800000 */
[----:B------:R-:W-:Y:S01]  /*6eb0*/  ULDC UR4, c[0x0][0x3f4] ;  /* 0x0000fd0000047ab9 */ /* 0x000fe20000000800 */
[----:B----4-:R-:W-:Y:S01]  /*6ec0*/  IMAD.MOV.U32 R6, RZ, RZ, R0 ;  /* 0x000000ffff067224 */ /* 0x010fe200078e0000 */
[----:B------:R-:W-:Y:S01]  /*6ed0*/  ISETP.GE.AND P3, PT, R44, UR4, PT ;  /* 0x000000042c007c0c */ /* 0x000fe2000bf66270 */
[----:B-1----:R-:W-:Y:S01]  /*6ee0*/  IMAD.MOV.U32 R7, RZ, RZ, R3 ;  /* 0x000000ffff077224 */ /* 0x002fe200078e0003 */
[----:B------:R-:W-:Y:S01]  /*6ef0*/  ISETP.GE.AND P2, PT, R152, UR4, PT ;  /* 0x0000000498007c0c */ /* 0x000fe2000bf46270 */
[----:B------:R-:W-:Y:S01]  /*6f00*/  IMAD.MOV.U32 R15, RZ, RZ, R5 ;  /* 0x000000ffff0f7224 */ /* 0x000fe200078e0005 */
        /* <DEDUP_REMOVED lines=16> */
.L_x_2749:
[----:B------:R-:W-:Y:S05]  /*7010*/  BSYNC B1 ;  /* 0x0000000000017941 */ /* 0x000fea0003800000 */
.L_x_2748:
[----:B01----:R-:W0:Y:S01]  /*7020*/  S2R R7, SR_TID.X ;  /* 0x0000000000077919 */ /* 0x003e220000002100 */
[----:B------:R-:W1:Y:S01]  /*7030*/  SYNCS.PHASECHK.TRANS64.TRYWAIT P0, [R2+URZ+0x16800], R41 ;  /* 0x01680029020075a7 */ /* 0x000e62000800017f */
[----:B------:R-:W-:Y:S01]  /*7040*/  LOP3.LUT R3, R36, 0x1c0, RZ, 0xc0, !PT ;  /* 0x000001c024037812 */ /* 0x000fe200078ec0ff */
[----:B-----5:R-:W-:Y:S01]  /*7050*/  IMAD.MOV.U32 R4, RZ, RZ, R26 ;  /* 0x000000ffff047224 */ /* 0x020fe200078e001a */
[----:B------:R-:W-:Y:S01]  /*7060*/  BSSY B1, `(.L_x_2750) ;  /* 0x000001f000017945 */ /* 0x000fe20003800000 */
[----:B------:R-:W-:Y:S01]  /*7070*/  IMAD R14, R29, -0xc0, R40 ;  /* 0xffffff401d0e7824 */ /* 0x000fe200078e0228 */
[----:B----4-:R-:W-:Y:S01]  /*7080*/  LOP3.LUT R0, R3, 0x18, R16, 0xf8, !PT ;  /* 0x0000001803007812 */ /* 0x010fe200078ef810 */
[----:B------:R-:W-:Y:S01]  /*7090*/  IMAD.MOV.U32 R5, RZ, RZ, R11 ;  /* 0x000000ffff057224 */ /* 0x000fe200078e000b */
[----:B------:R-:W-:Y:S01]  /*70a0*/  SHF.R.U32.HI R3, RZ, 0x3, R3 ;  /* 0x00000003ff037819 */ /* 0x000fe20000011603 */
[----:B------:R-:W-:Y:S01]  /*70b0*/  IMAD.MOV.U32 R6, RZ, RZ, R12 ;  /* 0x000000ffff067224 */ /* 0x000fe200078e000c */
[----:B------:R-:W-:Y:S01]  /*70c0*/  PRMT R37, R4, 0x7610, R37 ;  /* 0x0000761004257816 */ /* 0x000fe20000000025 */
[----:B------:R-:W-:Y:S01]  /*70d0*/  IMAD.MOV.U32 R4, RZ, RZ, R10 ;  /* 0x000000ffff047224 */ /* 0x000fe200078e000a */
[----:B------:R-:W-:Y:S01]  /*70e0*/  LOP3.LUT R0, R0, R3, RZ, 0x3c, !PT ;  /* 0x0000000300007212 */ /* 0x000fe200078e3cff */
[----:B------:R-:W-:Y:S01]  /*70f0*/  IMAD.MOV.U32 R3, RZ, RZ, R27 ;  /* 0x000000ffff037224 */ /* 0x000fe200078e001b */
[----:B------:R-:W-:-:S02]  /*7100*/  VIMNMX R14, R14, 0xc0, PT ;  /* 0x000000c00e0e7848 */ /* 0x000fc40003fe0100 */
[----:B------:R-:W-:Y:S01]  /*7110*/  PRMT R15, R4, 0x7610, R15 ;  /* 0x00007610040f7816 */ /* 0x000fe2000000000f */
[----:B------:R-:W-:Y:S01]  /*7120*/  IMAD.MOV.U32 R4, RZ, RZ, R8 ;  /* 0x000000ffff047224 */ /* 0x000fe200078e0008 */
[----:B------:R-:W-:Y:S02]  /*7130*/  PRMT R36, R3, 0x7610, R36 ;  /* 0x0000761003247816 */ /* 0x000fe40000000024 */
[----:B------:R-:W-:Y:S01]  /*7140*/  PRMT R29, R5, 0x7610, R29 ;  /* 0x00007610051d7816 */ /* 0x000fe2000000001d */
[----:B------:R-:W-:Y:S01]  /*7150*/  IMAD.MOV.U32 R5, RZ, RZ, R9 ;  /* 0x000000ffff057224 */ /* 0x000fe200078e0009 */
[----:B------:R-:W-:Y:S02]  /*7160*/  PRMT R34, R4, 0x7610, R34 ;  /* 0x0000761004227816 */ /* 0x000fe40000000022 */
[----:B------:R-:W-:Y:S02]  /*7170*/  PRMT R40, R6, 0x7610, R40 ;  /* 0x0000761006287816 */ /* 0x000fe40000000028 */
[----:B------:R-:W-:-:S02]  /*7180*/  LOP3.LUT P2, RZ, R42, 0x4, RZ, 0xc0, !PT ;  /* 0x000000042aff7812 */ /* 0x000fc4000784c0ff */
[----:B------:R-:W-:Y:S01]  /*7190*/  ISETP.GE.AND P1, PT, R155, R14, PT ;  /* 0x0000000e9b00720c */ /* 0x000fe20003f26270 */
[----:B0-----:R-:W-:-:S05]  /*71a0*/  VIADD R35, R7, 0xffffff80 ;  /* 0xffffff8007237836 */ /* 0x001fca0000000000 */
[----:B------:R-:W-:-:S04]  /*71b0*/  SHF.R.S32.HI R7, RZ, 0x1f, R35 ;  /* 0x0000001fff077819 */ /* 0x000fc80000011423 */
[----:B------:R-:W-:-:S04]  /*71c0*/  LEA.HI R7, R7, R35, RZ, 0x5 ;  /* 0x0000002307077211 */ /* 0x000fc800078f28ff */
[----:B------:R-:W-:-:S05]  /*71d0*/  SHF.R.S32.HI R7, RZ, 0x5, R7 ;  /* 0x00000005ff077819 */ /* 0x000fca0000011407 */
[----:B------:R-:W-:Y:S02]  /*71e0*/  IMAD R3, R7, 0x200, R0 ;  /* 0x0000020007037824 */ /* 0x000fe400078e0200 */
[----:B------:R-:W-:Y:S02]  /*71f0*/  IMAD.MOV.U32 R0, RZ, RZ, R13 ;  /* 0x000000ffff007224 */ /* 0x000fe400078e000d */
[----:B------:R-:W-:-:S03]  /*7200*/  IMAD R3, R3, 0x2, R2 ;  /* 0x0000000203037824 */ /* 0x000fc600078e0202 */
[----:B------:R-:W-:Y:S01]  /*7210*/  PRMT R51, R0, 0x7610, R51 ;  /* 0x0000761000337816 */ /* 0x000fe20000000033 */
[C---:B------:R-:W-:Y:S02]  /*7220*/  VIADD R4, R3.reuse, 0x8400 ;  /* 0x0000840003047836 */ /* 0x040fe40000000000 */
[----:B------:R-:W-:Y:S01]  /*7230*/  VIADD R0, R3, 0x8440 ;  /* 0x0000844003007836 */ /* 0x000fe20000000000 */
[----:B-1----:R-:W-:Y:S06]  /*7240*/  @!P0 BRA `(.L_x_2751) ;  /* 0x0000014000d88947 */ /* 0x002fec0003800000 */
.L_x_2978:
[----:B------:R-:W-:Y:S05]  /*7250*/  BSYNC B1 ;  /* 0x0000000000017941 */ /* 0x000fea0003800000 */
.L_x_2750:
[----:B------:R-:W-:Y:S01]  /*7260*/  BSSY B1, `(.L_x_2752) ;  /* 0x0000068000017945 */ /* 0x000fe20003800000 */
[----:B------:R-:W-:Y:S02]  /*7270*/  PRMT R35, R5, 0x7610, R35 ;  /* 0x0000761005237816 */ /* 0x000fe40000000023 */
[----:B------:R-:W-:Y:S01]  /*7280*/  @P2 IADD3 R0, R4, -0x40, RZ ;  /* 0xffffffc004002810 */ /* 0x000fe20007ffe0ff */
[----:B------:R-:W-:Y:S06]  /*7290*/  @P1 BRA `(.L_x_2753) ;  /* 0x0000000400901947 */ /* 0x000fec0003800000 */
[----:B------:R-:W2:Y:S01]  /*72a0*/  LDL R6, [R1+0x8] ;  /* 0x0000080001067983 */ /* 0x000ea20000100800 */
[----:B------:R-:W1:Y:S01]  /*72b0*/  LDC R5, c[0x0][0x3f4] ;  /* 0x0000fd00ff057b82 */ /* 0x000e620000000800 */
[----:B------:R-:W-:Y:S01]  /*72c0*/  BSSY B2, `(.L_x_2754) ;  /* 0x0000032000027945 */ /* 0x000fe20003800000 */
[-C--:B-1----:R-:W-:Y:S02]  /*72d0*/  ISETP.GE.AND P0, PT, R152, R5.reuse, PT ;  /* 0x000000059800720c */ /* 0x082fe40003f06270 */
[----:B--2---:R-:W-:-:S11]  /*72e0*/  ISETP.GE.AND P1, PT, R6, R5, PT ;  /* 0x000000050600720c */ /* 0x004fd60003f26270 */
[----:B------:R-:W-:Y:S05]  /*72f0*/  @P0 BRA `(.L_x_2755) ;  /* 0x0000000000b80947 */ /* 0x000fea0003800000 */
[----:B------:R-:W1:Y:S01]  /*7300*/  LDS.128 R4, [R3+0x8400] ;  /* 0x0084000003047984 */ /* 0x000e620000000c00 */
[----:B------:R-:W-:Y:S02]  /*7310*/  SHF.R.U32.HI R45, RZ, 0x10, R33 ;  /* 0x00000010ff2d7819 */ /* 0x000fe40000011621 */
[--C-:B------:R-:W-:Y:S02]  /*7320*/  SHF.R.U32.HI R42, RZ, 0x10, R31.reuse ;  /* 0x00000010ff2a7819 */ /* 0x100fe4000001161f */
[----:B0-----:R-:W-:Y:S02]  /*7330*/  SHF.R.U64 R41, R30, 0x10, R31 ;  /* 0x000000101e297819 */ /* 0x001fe4000000121f */
[----:B------:R-:W-:Y:S02]  /*7340*/  PRMT R45, R43, 0x5410, R45 ;  /* 0x000054102b2d7816 */ /* 0x000fe4000000002d */
[----:B------:R-:W-:Y:S02]  /*7350*/  PRMT R42, R38, 0x5432, R42 ;  /* 0x00005432262a7816 */ /* 0x000fe4000000002a */
[----:B------:R-:W-:Y:S01]  /*7360*/  PRMT R41, R46, 0x5410, R41 ;  /* 0x000054102e297816 */ /* 0x000fe20000000029 */
[C---:B------:R-:W-:Y:S01]  /*7370*/  IMAD.U32 R46, R45.reuse, 0x10000, RZ ;  /* 0x000100002d2e7824 */ /* 0x040fe200078e00ff */
[----:B------:R-:W-:Y:S01]  /*7380*/  SHF.R.U64 R44, R32, 0x10, R33 ;  /* 0x00000010202c7819 */ /* 0x000fe20000001221 */
[----:B------:R-:W-:Y:S01]  /*7390*/  IMAD.U32 R43, R42, 0x10000, RZ ;  /* 0x000100002a2b7824 */ /* 0x000fe200078e00ff */
[----:B------:R-:W-:-:S02]  /*73a0*/  LOP3.LUT R45, R45, 0xffff0000, RZ, 0xc0, !PT ;  /* 0xffff00002d2d7812 */ /* 0x000fc400078ec0ff */
[----:B------:R-:W-:Y:S02]  /*73b0*/  LOP3.LUT R42, R42, 0xffff0000, RZ, 0xc0, !PT ;  /* 0xffff00002a2a7812 */ /* 0x000fe400078ec0ff */
[----:B------:R-:W-:Y:S02]  /*73c0*/  PRMT R44, R37, 0x5432, R44 ;  /* 0x00005432252c7816 */ /* 0x000fe4000000002c */
[C---:B-1----:R-:W-:Y:S01]  /*73d0*/  LOP3.LUT R31, R6.reuse, 0xffff0000, RZ, 0xc0, !PT ;  /* 0xffff0000061f7812 */ /* 0x042fe200078ec0ff */
[----:B------:R-:W-:Y:S01]  /*73e0*/  IMAD.U32 R30, R6, 0x10000, RZ ;  /* 0x00010000061e7824 */ /* 0x000fe200078e00ff */
[C---:B------:R-:W-:Y:S01]  /*73f0*/  LOP3.LUT R33, R7.reuse, 0xffff0000, RZ, 0xc0, !PT ;  /* 0xffff000007217812 */ /* 0x040fe200078ec0ff */
[----:B------:R-:W-:Y:S02]  /*7400*/  IMAD.U32 R32, R7, 0x10000, RZ ;  /* 0x0001000007207824 */ /* 0x000fe400078e00ff */
[C---:B------:R-:W-:Y:S01]  /*7410*/  FMUL.FTZ R47, R31.reuse, R46 ;  /* 0x0000002e1f2f7220 */ /* 0x040fe20000410000 */
[----:B------:R-:W-:Y:S01]  /*7420*/  FMUL.FTZ R31, R31, R43 ;  /* 0x0000002b1f1f7220 */ /* 0x000fe20000410000 */
[----:B------:R-:W-:Y:S01]  /*7430*/  FMUL.FTZ R49, R33, R45 ;  /* 0x0000002d21317220 */ /* 0x000fe20000410000 */
[----:B------:R-:W-:-:S02]  /*7440*/  IMAD.U32 R6, R4, 0x10000, RZ ;  /* 0x0001000004067824 */ /* 0x000fc400078e00ff */
[C---:B------:R-:W-:Y:S01]  /*7450*/  FFMA.FTZ R47, R30.reuse, R43, -R47 ;  /* 0x0000002b1e2f7223 */ /* 0x040fe2000001082f */
[----:B------:R-:W-:Y:S01]  /*7460*/  FMUL.FTZ R43, R33, R42 ;  /* 0x0000002a212b7220 */ /* 0x000fe20000410000 */
[----:B------:R-:W-:Y:S02]  /*7470*/  IMAD.U32 R7, R5, 0x10000, RZ ;  /* 0x0001000005077824 */ /* 0x000fe400078e00ff */
[----:B------:R-:W-:Y:S01]  /*7480*/  FFMA.FTZ R46, R30, R46, R31 ;  /* 0x0000002e1e2e7223 */ /* 0x000fe2000001001f */
[----:B------:R-:W-:Y:S01]  /*7490*/  IMAD.U32 R33, R44, 0x10000, RZ ;  /* 0x000100002c217824 */ /* 0x000fe200078e00ff */
[----:B------:R-:W-:Y:S01]  /*74a0*/  LOP3.LUT R4, R4, 0xffff0000, RZ, 0xc0, !PT ;  /* 0xffff000004047812 */ /* 0x000fe200078ec0ff */
[----:B------:R-:W-:Y:S01]  /*74b0*/  IMAD.U32 R31, R41, 0x10000, RZ ;  /* 0x00010000291f7824 */ /* 0x000fe200078e00ff */
[----:B------:R-:W-:Y:S01]  /*74c0*/  LOP3.LUT R5, R5, 0xffff0000, RZ, 0xc0, !PT ;  /* 0xffff000005057812 */ /* 0x000fe200078ec0ff */
[----:B------:R-:W-:Y:S01]  /*74d0*/  FFMA.FTZ R49, R32, R42, -R49 ;  /* 0x0000002a20317223 */ /* 0x000fe20000010831 */
        /* <DEDUP_REMOVED lines=15> */
[----:B------:R1:W-:Y:S02]  /*75d0*/  STS.128 [R3+0x8400], R4 ;  /* 0x0084000403007388 */ /* 0x0003e40000000c00 */
.L_x_2755:
[----:B------:R-:W-:Y:S05]  /*75e0*/  BSYNC B2 ;  /* 0x0000000000027941 */ /* 0x000fea0003800000 */
.L_x_2754:
[----:B------:R-:W-:Y:S05]  /*75f0*/  @P1 BRA `(.L_x_2753) ;  /* 0x0000000000b81947 */ /* 0x000fea0003800000 */
[----:B-1----:R-:W1:Y:S01]  /*7600*/  LDS.128 R4, [R0] ;  /* 0x0000000000047984 */ /* 0x002e620000000c00 */
[--C-:B------:R-:W-:Y:S02]  /*7610*/  SHF.R.U64 R30, R24, 0x10, R25.reuse ;  /* 0x00000010181e7819 */ /* 0x100fe40000001219 */
[----:B------:R-:W-:Y:S02]  /*7620*/  SHF.R.U32.HI R31, RZ, 0x10, R25 ;  /* 0x00000010ff1f7819 */ /* 0x000fe40000011619 */
[--C-:B------:R-:W-:Y:S02]  /*7630*/  SHF.R.U64 R25, R20, 0x10, R21.reuse ;  /* 0x0000001014197819 */ /* 0x100fe40000001215 */
        /* <DEDUP_REMOVED lines=9> */
[C---:B-1----:R-:W-:Y:S01]  /*76d0*/  LOP3.LUT R21, R6.reuse, 0xffff0000, RZ, 0xc0, !PT ;  /* 0xffff000006157812 */ /* 0x042fe200078ec0ff */
[----:B------:R-:W-:Y:S01]  /*76e0*/  IMAD.U32 R20, R6, 0x10000, RZ ;  /* 0x0001000006147824 */ /* 0x000fe200078e00ff */
[C---:B------:R-:W-:Y:S01]  /*76f0*/  LOP3.LUT R25, R7.reuse, 0xffff0000, RZ, 0xc0, !PT ;  /* 0xffff000007197812 */ /* 0x040fe200078ec0ff */
[----:B------:R-:W-:-:S02]  /*7700*/  IMAD.U32 R24, R7, 0x10000, RZ ;  /* 0x0001000007187824 */ /* 0x000fc400078e00ff */
[C---:B0-----:R-:W-:Y:S01]  /*7710*/  FMUL.FTZ R41, R21.reuse, R33 ;  /* 0x0000002115297220 */ /* 0x041fe20000410000 */
[-C--:B------:R-:W-:Y:S01]  /*7720*/  FMUL.FTZ R42, R21, R32.reuse ;  /* 0x00000020152a7220 */ /* 0x080fe20000410000 */
[C---:B------:R-:W-:Y:S01]  /*7730*/  FMUL.FTZ R21, R25.reuse, R39 ;  /* 0x0000002719157220 */ /* 0x040fe20000410000 */
[----:B------:R-:W-:Y:S02]  /*7740*/  IMAD.U32 R6, R4, 0x10000, RZ ;  /* 0x0001000004067824 */ /* 0x000fe400078e00ff */
[C---:B------:R-:W-:Y:S01]  /*7750*/  FFMA.FTZ R41, R20.reuse, R32, -R41 ;  /* 0x0000002014297223 */ /* 0x040fe20000010829 */
[----:B------:R-:W-:Y:S01]  /*7760*/  FFMA.FTZ R42, R20, R33, R42 ;  /* 0x00000021142a7223 */ /* 0x000fe2000001002a */
[-C--:B------:R-:W-:Y:S01]  /*7770*/  FMUL.FTZ R33, R25, R31.reuse ;  /* 0x0000001f19217220 */ /* 0x080fe20000410000 */
[----:B------:R-:W-:Y:S01]  /*7780*/  FFMA.FTZ R32, R24, R31, -R21 ;  /* 0x0000001f18207223 */ /* 0x000fe20000010815 */
[C---:B------:R-:W-:Y:S01]  /*7790*/  IMAD.U32 R7, R5.reuse, 0x10000, RZ ;  /* 0x0001000005077824 */ /* 0x040fe200078e00ff */
[----:B------:R-:W-:Y:S01]  /*77a0*/  LOP3.LUT R4, R4, 0xffff0000, RZ, 0xc0, !PT ;  /* 0xffff000004047812 */ /* 0x000fe200078ec0ff */
[----:B------:R-:W-:Y:S01]  /*77b0*/  IMAD.U32 R25, R38, 0x10000, RZ ;  /* 0x0001000026197824 */ /* 0x000fe200078e00ff */
[----:B------:R-:W-:Y:S01]  /*77c0*/  LOP3.LUT R5, R5, 0xffff0000, RZ, 0xc0, !PT ;  /* 0xffff000005057812 */ /* 0x000fe200078ec0ff */
[----:B------:R-:W-:Y:S01]  /*77d0*/  IMAD.U32 R21, R30, 0x10000, RZ ;  /* 0x000100001e157824 */ /* 0x000fe200078e00ff */
        /* <DEDUP_REMOVED lines=16> */
.L_x_2753:
[----:B------:R-:W-:Y:S05]  /*78e0*/  BSYNC B1 ;  /* 0x0000000000017941 */ /* 0x000fea0003800000 */
.L_x_2752:
[----:B-12---:R-:W-:-:S05]  /*78f0*/  VIADD R4, R155, 0x60 ;  /* 0x000000609b047836 */ /* 0x006fca0000000000 */
[----:B------:R-:W-:-:S13]  /*7900*/  ISETP.GE.AND P0, PT, R4, R14, PT ;  /* 0x0000000e0400720c */ /* 0x000fda0003f06270 */
[----:B------:R-:W-:Y:S05]  /*7910*/  @P0 BRA `(.L_x_2756) ;  /* 0x0000001c00280947 */ /* 0x000fea0003800000 */
[----:B------:R-:W2:Y:S01]  /*7920*/  LDL R4, [R1+0x8] ;  /* 0x0000080001047983 */ /* 0x000ea20000100800 */
[----:B------:R-:W1:Y:S01]  /*7930*/  LDC R5, c[0x0][0x3f4] ;  /* 0x0000fd00ff057b82 */ /* 0x000e620000000800 */
[----:B------:R-:W-:Y:S01]  /*7940*/  BSSY B1, `(.L_x_2757) ;  /* 0x0000032000017945 */ /* 0x000fe20003800000 */
[-C--:B-1----:R-:W-:Y:S02]  /*7950*/  ISETP.GE.AND P0, PT, R152, R5.reuse, PT ;  /* 0x000000059800720c */ /* 0x082fe40003f06270 */
[----:B--2---:R-:W-:-:S11]  /*7960*/  ISETP.GE.AND P1, PT, R4, R5, PT ;  /* 0x000000050400720c */ /* 0x004fd60003f26270 */
[----:B------:R-:W-:Y:S05]  /*7970*/  @P0 BRA `(.L_x_2758) ;  /* 0x0000000000b80947 */ /* 0x000fea0003800000 */
[----:B------:R-:W1:Y:S01]  /*7980*/  LDS.128 R4, [R3+0xb400] ;  /* 0x00b4000003047984 */ /* 0x000e620000000c00 */
[----:B------:R-:W-:Y:S02]  /*7990*/  SHF.R.U64 R25, R12, 0x10, R13 ;  /* 0x000000100c197819 */ /* 0x000fe4000000120d */
[----:B------:R-:W-:Y:S02]  /*79a0*/  SHF.R.U64 R12, R26, 0x10, R27 ;  /* 0x000000101a0c7819 */ /* 0x000fe4000000121b */
[----:B------:R-:W-:Y:S02]  /*79b0*/  SHF.R.U32.HI R21, RZ, 0x10, R13 ;  /* 0x00000010ff157819 */ /* 0x000fe4000001160d */
[----:B------:R-:W-:Y:S02]  /*79c0*/  SHF.R.U32.HI R27, RZ, 0x10, R27 ;  /* 0x00000010ff1b7819 */ /* 0x000fe4000001161b */
[----:B------:R-:W-:Y:S02]  /*79d0*/  PRMT R21, R51, 0x5410, R21 ;  /* 0x0000541033157816 */ /* 0x000fe40000000015 */
[----:B------:R-:W-:-:S02]  /*79e0*/  PRMT R36, R36, 0x5410, R27 ;  /* 0x0000541024247816 */ /* 0x000fc4000000001b */
[----:B------:R-:W-:Y:S02]  /*79f0*/  PRMT R40, R40, 0x5410, R25 ;  /* 0x0000541028287816 */ /* 0x000fe40000000019 */
[----:B------:R-:W-:Y:S01]  /*7a00*/  SHF.L.U32 R24, R21, 0x10, RZ ;  /* 0x0000001015187819 */ /* 0x000fe200000006ff */
[C---:B------:R-:W-:Y:S01]  /*7a10*/  IMAD.U32 R25, R36.reuse, 0x10000, RZ ;  /* 0x0001000024197824 */ /* 0x040fe200078e00ff */
[----:B------:R-:W-:Y:S02]  /*7a20*/  LOP3.LUT R27, R36, 0xffff0000, RZ, 0xc0, !PT ;  /* 0xffff0000241b7812 */ /* 0x000fe400078ec0ff */
[----:B------:R-:W-:Y:S02]  /*7a30*/  PRMT R37, R37, 0x5410, R12 ;  /* 0x0000541025257816 */ /* 0x000fe4000000000c */
[----:B------:R-:W-:Y:S02]  /*7a40*/  LOP3.LUT R21, R21, 0xffff0000, RZ, 0xc0, !PT ;  /* 0xffff000015157812 */ /* 0x000fe400078ec0ff */
[C---:B-1----:R-:W-:Y:S01]  /*7a50*/  LOP3.LUT R13, R6.reuse, 0xffff0000, RZ, 0xc0, !PT ;  /* 0xffff0000060d7812 */ /* 0x042fe200078ec0ff */
[----:B------:R-:W-:Y:S01]  /*7a60*/  IMAD.U32 R12, R6, 0x10000, RZ ;  /* 0x00010000060c7824 */ /* 0x000fe200078e00ff */
[C---:B------:R-:W-:Y:S01]  /*7a70*/  LOP3.LUT R20, R7.reuse, 0xffff0000, RZ, 0xc0, !PT ;  /* 0xffff000007147812 */ /* 0x040fe200078ec0ff */
[----:B------:R-:W-:-:S02]  /*7a80*/  IMAD.U32 R14, R7, 0x10000, RZ ;  /* 0x00010000070e7824 */ /* 0x000fc400078e00ff */
[C---:B------:R-:W-:Y:S01]  /*7a90*/  FMUL.FTZ R31, R13.reuse, R25 ;  /* 0x000000190d1f7220 */ /* 0x040fe20000410000 */
[-C--:B------:R-:W-:Y:S01]  /*7aa0*/  FMUL.FTZ R26, R13, R24.reuse ;  /* 0x000000180d1a7220 */ /* 0x080fe20000410000 */
[----:B------:R-:W-:Y:S01]  /*7ab0*/  FMUL.FTZ R13, R20, R27 ;  /* 0x0000001b140d7220 */ /* 0x000fe20000410000 */
[----:B------:R-:W-:Y:S02]  /*7ac0*/  IMAD.U32 R6, R4, 0x10000, RZ ;  /* 0x0001000004067824 */ /* 0x000fe400078e00ff */
[----:B------:R-:W-:Y:S01]  /*7ad0*/  FFMA.FTZ R31, R12, R24, -R31 ;  /* 0x000000180c1f7223 */ /* 0x000fe2000001081f */
[C---:B------:R-:W-:Y:S02]  /*7ae0*/  IMAD.U32 R7, R5.reuse, 0x10000, RZ ;  /* 0x0001000005077824 */ /* 0x040fe400078e00ff */
        /* <DEDUP_REMOVED lines=23> */
.L_x_2758:
[----:B------:R-:W-:Y:S05]  /*7c60*/  BSYNC B1 ;  /* 0x0000000000017941 */ /* 0x000fea0003800000 */
.L_x_2757:
[----:B------:R-:W-:Y:S05]  /*7c70*/  @P1 BRA `(.L_x_2756) ;  /* 0x0000001800501947 */ /* 0x000fea0003800000 */
[----:B-1----:R-:W1:Y:S01]  /*7c80*/  LDS.128 R4, [R0+0x3000] ;  /* 0x0030000000047984 */ /* 0x002e620000000c00 */
        /* <DEDUP_REMOVED lines=12> */
[C---:B-1----:R-:W-:Y:S01]  /*7d50*/  LOP3.LUT R9, R6.reuse, 0xffff0000, RZ, 0xc0, !PT ;  /* 0xffff000006097812 */ /* 0x042fe200078ec0ff */
        /* <DEDUP_REMOVED lines=33> */
.L_x_2743:
[----:B------:R-:W0:Y:S01]  /*7f70*/  S2R R0, SR_TID.X ;  /* 0x0000000000007919 */ /* 0x000e220000002100 */
[----:B------:R-:W3:Y:S01]  /*7f80*/  LDC R32, c[0x0][0x448] ;  /* 0x00011200ff207b82 */ /* 0x000ee20000000800 */
[----:B------:R-:W-:Y:S01]  /*7f90*/  ULDC.64 UR4, c[0x0][0x3f8] ;  /* 0x0000fe0000047ab9 */ /* 0x000fe20000000a00 */
[----:B------:R-:W-:Y:S01]  /*7fa0*/  ULDC.64 UR6, c[0x0][0x408] ;  /* 0x0001020000067ab9 */ /* 0x000fe20000000a00 */
[----:B------:R-:W-:Y:S02]  /*7fb0*/  IMAD.MOV.U32 R4, RZ, RZ, R26 ;  /* 0x000000ffff047224 */ /* 0x000fe400078e001a */
[----:B------:R-:W-:Y:S02]  /*7fc0*/  IMAD.MOV.U32 R6, RZ, RZ, R24 ;  /* 0x000000ffff067224 */ /* 0x000fe400078e0018 */
[----:B------:R-:W-:Y:S01]  /*7fd0*/  IMAD.MOV.U32 R7, RZ, RZ, R33 ;  /* 0x000000ffff077224 */ /* 0x000fe200078e0021 */
[----:B---3--:R-:W-:Y:S01]  /*7fe0*/  ISETP.NE.AND P0, PT, R32, 0x1, PT ;  /* 0x000000012000780c */ /* 0x008fe20003f05270 */
[----:B0-----:R-:W-:-:S05]  /*7ff0*/  VIADD R0, R0, 0xffffff80 ;  /* 0xffffff8000007836 */ /* 0x001fca0000000000 */
[----:B------:R-:W-:-:S07]  /*8000*/  SHF.R.S32.HI R3, RZ, 0x1f, R0 ;  /* 0x0000001fff037819 */ /* 0x000fce0000011400 */
[----:B------:R-:W0:Y:S01]  /*8010*/  @P0 LDC R5, c[0x0][0x450] ;  /* 0x00011400ff050b82 */ /* 0x000e220000000800 */
[----:B------:R-:W-:-:S04]  /*8020*/  LEA.HI R3, R3, R0, RZ, 0x2 ;  /* 0x0000000003037211 */ /* 0x000fc800078f10ff */
[----:B------:R-:W-:-:S05]  /*8030*/  LOP3.LUT R3, R3, 0xfffffffc, RZ, 0xc0, !PT ;  /* 0xfffffffc03037812 */ /* 0x000fca00078ec0ff */
[----:B------:R-:W-:Y:S02]  /*8040*/  IMAD.IADD R3, R0, 0x1, -R3 ;  /* 0x0000000100037824 */ /* 0x000fe400078e0a03 */
[----:B------:R-:W3:Y:S02]  /*8050*/  @P0 LDC R0, c[0x0][0x44c] ;  /* 0x00011300ff000b82 */ /* 0x000ee40000000800 */
[----:B------:R-:W-:-:S04]  /*8060*/  IMAD R3, R3, 0x60, R35 ;  /* 0x0000006003037824 */ /* 0x000fc800078e0223 */
[----:B---3--:R-:W-:-:S05]  /*8070*/  @P0 IMAD.HI.U32 R0, R3, R0, RZ ;  /* 0x0000000003000227 */ /* 0x008fca00078e00ff */
[----:B0-----:R-:W-:Y:S01]  /*8080*/  @P0 SHF.R.U32.HI R3, RZ, R5, R0 ;  /* 0x00000005ff030219 */ /* 0x001fe20000011600 */
        /* <DEDUP_REMOVED lines=18> */
[----:B------:R-:W3:Y:S01]  /*81b0*/  LDL R6, [R1+0xc] ;  /* 0x00000c0001067983 */ /* 0x000ee20000100800 */
[----:B------:R-:W0:Y:S03]  /*81c0*/  LDC R41, c[0x0][0x3f4] ;  /* 0x0000fd00ff297b82 */ /* 0x000e260000000800 */
[----:B------:R-:W5:Y:S04]  /*81d0*/  SHFL.IDX PT, R3, R25, RZ, 0x1c1f ;  /* 0x001c1fff19037589 */ /* 0x000f6800000e0000 */
[----:B------:R-:W2:Y:S04]  /*81e0*/  SHFL.IDX PT, R0, R26, RZ, 0x1c1f ;  /* 0x001c1fff1a007589 */ /* 0x000ea800000e0000 */
[----:B-1----:R-:W1:Y:S04]  /*81f0*/  SHFL.IDX PT, R14, R27, RZ, 0x1c1f ;  /* 0x001c1fff1b0e7589 */ /* 0x002e6800000e0000 */
[----:B------:R-:W1:Y:S01]  /*8200*/  SHFL.IDX PT, R4, R24, RZ, 0x1c1f ;  /* 0x001c1fff18047589 */ /* 0x000e6200000e0000 */
[----:B0-----:R-:W-:Y:S01]  /*8210*/  ISETP.GE.AND P0, PT, R16, R41, PT ;  /* 0x000000291000720c */ /* 0x001fe20003f06270 */
[----:B---3--:R-:W-:-:S05]  /*8220*/  IMAD R32, R6, R32, RZ ;  /* 0x0000002006207224 */ /* 0x008fca00078e02ff */
[----:B------:R-:W-:-:S13]  /*8230*/  ISETP.GE.OR P1, PT, R35, R32, P0 ;  /* 0x000000202300720c */ /* 0x000fda0000726670 */
[C---:B------:R-:W-:Y:S01]  /*8240*/  @!P1 IMAD.SHL.U32 R5, R16.reuse, 0x2, RZ ;  /* 0x0000000210059824 */ /* 0x040fe200078e00ff */
[----:B------:R-:W-:-:S04]  /*8250*/  @!P1 SHF.L.U64.HI R21, R16, 0x1, R17 ;  /* 0x0000000110159819 */ /* 0x000fc80000010211 */
[----:B-----5:R-:W-:-:S05]  /*8260*/  @!P1 IADD3 R6, P2, R3, R5, RZ ;  /* 0x0000000503069210 */ /* 0x020fca0007f5e0ff */
[----:B--2---:R-:W-:-:S05]  /*8270*/  @!P1 IMAD.X R7, R0, 0x1, R21, P2 ;  /* 0x0000000100079824 */ /* 0x004fca00010e0615 */
[----:B----4-:R-:W2:Y:S01]  /*8280*/  @!P1 LD.E.128 R8, desc[UR40][R6.64] ;  /* 0x0000002806089980 */ /* 0x010ea2000c101d00 */
[----:B-1----:R-:W-:-:S04]  /*8290*/  @!P1 IADD3 R14, P2, R14, R5, RZ ;  /* 0x000000050e0e9210 */ /* 0x002fc80007f5e0ff */
[----:B------:R-:W-:-:S05]  /*82a0*/  @!P1 IADD3.X R3, R4, R21, RZ, P2, !PT ;  /* 0x0000001504039210 */ /* 0x000fca00017fe4ff */
        /* <DEDUP_REMOVED lines=35> */
.L_x_2988:
[----:B------:R-:W2:Y:S01]  /*84e0*/  LDL R7, [R1+0x5c] ;  /* 0x00005c0001077983 */ /* 0x000ea20000100800 */
[----:B------:R-:W-:Y:S01]  /*84f0*/  VIADD R35, R35, 0x60 ;  /* 0x0000006023237836 */ /* 0x000fe20000000000 */
[----:B------:R-:W-:Y:S01]  /*8500*/  BSSY B1, `(.L_x_2760) ;  /* 0x0000016000017945 */ /* 0x000fe20003800000 */
[----:B------:R-:W-:Y:S02]  /*8510*/  CS2R R8, SRZ ;  /* 0x0000000000087805 */ /* 0x000fe4000001ff00 */
[----:B------:R-:W-:Y:S02]  /*8520*/  CS2R R10, SRZ ;  /* 0x00000000000a7805 */ /* 0x000fe4000001ff00 */
[----:B------:R-:W-:Y:S02]  /*8530*/  ISETP.GE.AND P1, PT, R35, R32, PT ;  /* 0x000000202300720c */ /* 0x000fe40003f26270 */
[----:B--2---:R-:W-:-:S04]  /*8540*/  LEA.HI R6, R7, R7, RZ, 0x1 ;  /* 0x0000000707067211 */ /* 0x004fc800078f08ff */
[----:B------:R-:W-:-:S05]  /*8550*/  LOP3.LUT R6, R6, 0xfffffffe, RZ, 0xc0, !PT ;  /* 0xfffffffe06067812 */ /* 0x000fca00078ec0ff */
[----:B------:R-:W-:Y:S01]  /*8560*/  IMAD.IADD R13, R7, 0x1, -R6 ;  /* 0x00000001070d7824 */ /* 0x000fe200078e0a06 */
[----:B------:R-:W-:-:S04]  /*8570*/  CS2R R6, SRZ ;  /* 0x0000000000067805 */ /* 0x000fc8000001ff00 */
[----:B------:R-:W-:Y:S01]  /*8580*/  SHF.L.U32 R13, R13, 0x1f, RZ ;  /* 0x0000001f0d0d7819 */ /* 0x000fe200000006ff */
[----:B------:R-:W-:Y:S06]  /*8590*/  @P1 BRA `(.L_x_2761) ;  /* 0x0000000000301947 */ /* 0x000fec0003800000 */
        /* <DEDUP_REMOVED lines=8> */
[----:B------:R-:W-:Y:S01]  /*8620*/  IMAD.X R9, R0, 0x1, R5, P1 ;  /* 0x0000000100097824 */ /* 0x000fe200008e0605 */
[----:B------:R-:W-:-:S05]  /*8630*/  IADD3.X R5, R24, R5, RZ, P2, !PT ;  /* 0x0000000518057210 */ /* 0x000fca00017fe4ff */
[----:B------:R-:W5:Y:S04]  /*8640*/  LD.E.128 R8, desc[UR40][R8.64] ;  /* 0x0000002808087980 */ /* 0x000f68000c101d00 */
[----:B------:R-:W5:Y:S02]  /*8650*/  LD.E.128 R4, desc[UR40][R4.64] ;  /* 0x0000002804047980 */ /* 0x000f64000c101d00 */
.L_x_2761:
[----:B------:R-:W-:Y:S05]  /*8660*/  BSYNC B1 ;  /* 0x0000000000017941 */ /* 0x000fea0003800000 */
.L_x_2760:
[----:B------:R-:W0:Y:S01]  /*8670*/  SYNCS.PHASECHK.TRANS64.TRYWAIT P1, [R2+URZ+0x16800], R13 ;  /* 0x0168000d020075a7 */ /* 0x000e22000802017f */
[----:B------:R-:W-:Y:S01]  /*8680*/  IMAD R29, R29, -0xc0, R32 ;  /* 0xffffff401d1d7824 */ /* 0x000fe200078e0220 */
[----:B------:R-:W-:Y:S01]  /*8690*/  BSSY B1, `(.L_x_2762) ;  /* 0x0000014000017945 */ /* 0x000fe20003800000 */
[----:B------:R-:W-:Y:S02]  /*86a0*/  VIADD R14, R155, 0x60 ;  /* 0x000000609b0e7836 */ /* 0x000fe40000000000 */
[----:B---3-5:R-:W-:Y:S01]  /*86b0*/  IMAD.MOV.U32 R3, RZ, RZ, R4 ;  /* 0x000000ffff037224 */ /* 0x028fe200078e0004 */
[----:B------:R-:W-:Y:S01]  /*86c0*/  VIMNMX R0, R29, 0xc0, PT ;  /* 0x000000c01d007848 */ /* 0x000fe20003fe0100 */
[----:B------:R-:W-:-:S03]  /*86d0*/  IMAD.MOV.U32 R12, RZ, RZ, R5 ;  /* 0x000000ffff0c7224 */ /* 0x000fc600078e0005 */
[-C--:B------:R-:W-:Y:S02]  /*86e0*/  ISETP.GE.OR P2, PT, R155, R0.reuse, P0 ;  /* 0x000000009b00720c */ /* 0x080fe40000746670 */
[----:B------:R-:W-:Y:S01]  /*86f0*/  ISETP.GE.OR P0, PT, R14, R0, P0 ;  /* 0x000000000e00720c */ /* 0x000fe20000706670 */
        /* <DEDUP_REMOVED lines=12> */
[----:B0-----:R-:W-:Y:S06]  /*87c0*/  @!P1 BRA `(.L_x_2763) ;  /* 0x0000013400009947 */ /* 0x001fec0003800000 */
.L_x_2989:
[----:B------:R-:W-:Y:S05]  /*87d0*/  BSYNC B1 ;  /* 0x0000000000017941 */ /* 0x000fea0003800000 */
.L_x_2762:
        /* <DEDUP_REMOVED lines=30> */
[----:B------:R-:W-:Y:S02]  /*89c0*/  SHF.R.U32.HI R15, RZ, 0x3, R14 ;  /* 0x00000003ff0f7819 */ /* 0x000fe4000001160e */
[C---:B------:R-:W-:Y:S02]  /*89d0*/  LOP3.LUT R13, R14.reuse, 0x38, R13, 0xf8, !PT ;  /* 0x000000380e0d7812 */ /* 0x040fe400078ef80d */
        /* <DEDUP_REMOVED lines=11> */
[----:B------:R-:W-:Y:S01]  /*8a90*/  IMAD.U32 R36, R26, 0x10000, RZ ;  /* 0x000100001a247824 */ /* 0x000fe200078e00ff */
[----:B------:R-:W-:Y:S01]  /*8aa0*/  SHF.L.U32 R34, R25, 0x10, RZ ;  /* 0x0000001019227819 */ /* 0x000fe200000006ff */
[C---:B-1----:R-:W-:Y:S02]  /*8ab0*/  IMAD.U32 R20, R12.reuse, 0x10000, RZ ;  /* 0x000100000c147824 */ /* 0x042fe400078e00ff */
[C---:B------:R-:W-:Y:S01]  /*8ac0*/  FMUL.FTZ R55, R33.reuse, R50 ;  /* 0x0000003221377220 */ /* 0x040fe20000410000 */
[----:B------:R-:W-:Y:S01]  /*8ad0*/  FMUL.FTZ R57, R33, R39 ;  /* 0x0000002721397220 */ /* 0x000fe20000410000 */
[----:B------:R-:W-:Y:S01]  /*8ae0*/  LOP3.LUT R12, R12, 0xffff0000, RZ, 0xc0, !PT ;  /* 0xffff00000c0c7812 */ /* 0x000fe200078ec0ff */
[----:B------:R-:W-:-:S02]  /*8af0*/  IMAD.U32 R21, R13, 0x10000, RZ ;  /* 0x000100000d157824 */ /* 0x000fc400078e00ff */
[----:B------:R-:W-:Y:S01]  /*8b00*/  FFMA.FTZ R55, R20, R39, -R55 ;  /* 0x0000002714377223 */ /* 0x000fe20000010837 */
[----:B------:R-:W-:Y:S01]  /*8b10*/  LOP3.LUT R33, R38, 0xffff0000, RZ, 0xc0, !PT ;  /* 0xffff000026217812 */ /* 0x000fe200078ec0ff */
[----:B------:R-:W-:Y:S01]  /*8b20*/  FMUL.FTZ R39, R24, R49 ;  /* 0x0000003118277220 */ /* 0x000fe20000410000 */
[----:B------:R-:W-:Y:S01]  /*8b30*/  FFMA.FTZ R57, R20, R50, R57 ;  /* 0x0000003214397223 */ /* 0x000fe20000010039 */
[----:B------:R-:W-:Y:S01]  /*8b40*/  IMAD.U32 R20, R46, 0x10000, RZ ;  /* 0x000100002e147824 */ /* 0x000fe200078e00ff */
[----:B------:R-:W-:Y:S01]  /*8b50*/  LOP3.LUT R25, R25, 0xffff0000, RZ, 0xc0, !PT ;  /* 0xffff000019197812 */ /* 0x000fe200078ec0ff */
[C---:B------:R-:W-:Y:S02]  /*8b60*/  IMAD.U32 R38, R51.reuse, 0x10000, RZ ;  /* 0x0001000033267824 */ /* 0x040fe400078e00ff */
[-C--:B------:R-:W-:Y:S01]  /*8b70*/  FMUL.FTZ R59, R24, R33.reuse ;  /* 0x00000021183b7220 */ /* 0x080fe20000410000 */
[----:B------:R-:W-:Y:S01]  /*8b80*/  FFMA.FTZ R50, R12, R33, -R39 ;  /* 0x000000210c327223 */ /* 0x000fe20000010827 */
[C---:B------:R-:W-:Y:S01]  /*8b90*/  FMUL.FTZ R33, R34.reuse, R20 ;  /* 0x0000001422217220 */ /* 0x040fe20000410000 */
[-C--:B------:R-:W-:Y:S01]  /*8ba0*/  FMUL.FTZ R54, R34, R38.reuse ;  /* 0x0000002622367220 */ /* 0x080fe20000410000 */
[----:B------:R-:W-:Y:S01]  /*8bb0*/  LOP3.LUT R24, R51, 0xffff0000, RZ, 0xc0, !PT ;  /* 0xffff000033187812 */ /* 0x000fe200078ec0ff */
[----:B------:R-:W-:Y:S01]  /*8bc0*/  FFMA.FTZ R34, R12, R49, R59 ;  /* 0x000000310c227223 */ /* 0x000fe2000001003b */
[----:B------:R-:W-:Y:S01]  /*8bd0*/  LOP3.LUT R46, R46, 0xffff0000, RZ, 0xc0, !PT ;  /* 0xffff00002e2e7812 */ /* 0x000fe200078ec0ff */
[----:B------:R-:W-:Y:S01]  /*8be0*/  FFMA.FTZ R38, R21, R38, R33 ;  /* 0x0000002615267223 */ /* 0x000fe20000010021 */
[----:B------:R-:W-:Y:S01]  /*8bf0*/  LOP3.LUT R13, R13, 0xffff0000, RZ, 0xc0, !PT ;  /* 0xffff00000d0d7812 */ /* 0x000fe200078ec0ff */
        /* <DEDUP_REMOVED lines=46> */
.L_x_2765:
[----:B------:R-:W-:Y:S05]  /*8ee0*/  BSYNC B1 ;  /* 0x0000000000017941 */ /* 0x000fea0003800000 */
.L_x_2764:
[----:B------:R-:W-:Y:S02]  /*8ef0*/  PRMT R20, R0, 0x7610, R20 ;  /* 0x0000761000147816 */ /* 0x000fe40000000014 */
[----:B------:R-:W-:Y:S01]  /*8f00*/  PRMT R30, R3, 0x7610, R30 ;  /* 0x00007610031e7816 */ /* 0x000fe2000000001e */
[----:B------:R-:W-:Y:S06]  /*8f10*/  @P0 BRA `(.L_x_2756) ;  /* 0x0000000400a80947 */ /* 0x000fec0003800000 */
[----:B-1----:R-:W2:Y:S01]  /*8f20*/  LDL R12, [R1+0x48] ;  /* 0x00004800010c7983 */ /* 0x002ea20000100800 */
[C---:B0-----:R-:W-:Y:S02]  /*8f30*/  VIADD R13, R155.reuse, 0x60 ;  /* 0x000000609b0d7836 */ /* 0x041fe40000000000 */
[----:B------:R-:W-:Y:S01]  /*8f40*/  VIADD R14, R155, 0x60 ;  /* 0x000000609b0e7836 */ /* 0x000fe20000000000 */
[----:B------:R-:W3:Y:S01]  /*8f50*/  LDL R31, [R1+0x64] ;  /* 0x00006400011f7983 */ /* 0x000ee20000100800 */
[----:B------:R-:W-:Y:S02]  /*8f60*/  IMAD.SHL.U32 R13, R13, 0x40, RZ ;  /* 0x000000400d0d7824 */ /* 0x000fe400078e00ff */
[----:B------:R-:W-:Y:S02]  /*8f70*/  IMAD.SHL.U32 R14, R14, 0x40, RZ ;  /* 0x000000400e0e7824 */ /* 0x000fe400078e00ff */
[----:B------:R-:W-:Y:S01]  /*8f80*/  IMAD.IADD R0, R16, 0x1, R41 ;  /* 0x0000000110007824 */ /* 0x000fe200078e0229 */
[----:B------:R-:W-:-:S02]  /*8f90*/  LOP3.LUT R13, R13, 0x1c0, RZ, 0xc0, !PT ;  /* 0x000001c00d0d7812 */ /* 0x000fc400078ec0ff */
[----:B------:R-:W-:Y:S02]  /*8fa0*/  LOP3.LUT R14, R14, 0x1c0, RZ, 0xc0, !PT ;  /* 0x000001c00e0e7812 */ /* 0x000fe400078ec0ff */
[----:B------:R-:W-:Y:S02]  /*8fb0*/  SHF.R.U32.HI R13, RZ, 0x3, R13 ;  /* 0x00000003ff0d7819 */ /* 0x000fe4000001160d */
[----:B------:R-:W-:-:S04]  /*8fc0*/  LOP3.LUT R0, R14, 0x38, R0, 0xf8, !PT ;  /* 0x000000380e007812 */ /* 0x000fc800078ef800 */
[----:B------:R-:W-:Y:S02]  /*8fd0*/  LOP3.LUT R0, R0, R13, RZ, 0x3c, !PT ;  /* 0x0000000d00007212 */ /* 0x000fe400078e3cff */
[----:B------:R-:W-:Y:S02]  /*8fe0*/  SHF.R.U64 R4, R4, 0x10, R5 ;  /* 0x0000001004047819 */ /* 0x000fe40000001205 */
[--C-:B------:R-:W-:Y:S02]  /*8ff0*/  SHF.R.U64 R8, R8, 0x10, R9.reuse ;  /* 0x0000001008087819 */ /* 0x100fe40000001209 */
[----:B------:R-:W-:Y:S02]  /*9000*/  SHF.R.U32.HI R9, RZ, 0x10, R9 ;  /* 0x00000010ff097819 */ /* 0x000fe40000011609 */
[----:B------:R-:W-:Y:S02]  /*9010*/  PRMT R43, R43, 0x5410, R4 ;  /* 0x000054102b2b7816 */ /* 0x000fe40000000004 */
[----:B------:R-:W-:-:S02]  /*9020*/  PRMT R44, R44, 0x5410, R9 ;  /* 0x000054102c2c7816 */ /* 0x000fc40000000009 */
[----:B------:R-:W-:Y:S01]  /*9030*/  SHF.R.U32.HI R29, RZ, 0x10, R11 ;  /* 0x00000010ff1d7819 */ /* 0x000fe2000001160b */
[----:B------:R-:W-:Y:S01]  /*9040*/  IMAD.U32 R32, R43, 0x10000, RZ ;  /* 0x000100002b207824 */ /* 0x000fe200078e00ff */
[----:B------:R-:W-:Y:S02]  /*9050*/  SHF.R.U32.HI R5, RZ, 0x10, R5 ;  /* 0x00000010ff057819 */ /* 0x000fe40000011605 */
[----:B------:R-:W-:Y:S02]  /*9060*/  PRMT R45, R45, 0x5410, R8 ;  /* 0x000054102d2d7816 */ /* 0x000fe40000000008 */
[----:B------:R-:W-:Y:S02]  /*9070*/  PRMT R29, R30, 0x5410, R29 ;  /* 0x000054101e1d7816 */ /* 0x000fe4000000001d */
[----:B------:R-:W-:Y:S01]  /*9080*/  PRMT R42, R42, 0x5410, R5 ;  /* 0x000054102a2a7816 */ /* 0x000fe20000000005 */
[----:B------:R-:W-:Y:S01]  /*9090*/  IMAD.U32 R30, R45, 0x10000, RZ ;  /* 0x000100002d1e7824 */ /* 0x000fe200078e00ff */
[----:B------:R-:W-:-:S03]  /*90a0*/  SHF.R.U64 R21, R10, 0x10, R11 ;  /* 0x000000100a157819 */ /* 0x000fc6000000120b */
[----:B------:R-:W-:Y:S01]  /*90b0*/  IMAD.U32 R34, R42, 0x10000, RZ ;  /* 0x000100002a227824 */ /* 0x000fe200078e00ff */
[----:B------:R-:W-:Y:S02]  /*90c0*/  PRMT R21, R20, 0x5410, R21 ;  /* 0x0000541014157816 */ /* 0x000fe40000000015 */
[----:B------:R-:W-:Y:S02]  /*90d0*/  LOP3.LUT R43, R43, 0xffff0000, RZ, 0xc0, !PT ;  /* 0xffff00002b2b7812 */ /* 0x000fe400078ec0ff */
[----:B------:R-:W-:Y:S01]  /*90e0*/  LOP3.LUT R45, R45, 0xffff0000, RZ, 0xc0, !PT ;  /* 0xffff00002d2d7812 */ /* 0x000fe200078ec0ff */
[----:B--2---:R-:W-:-:S04]  /*90f0*/  IMAD.IADD R3, R12, 0x1, R0 ;  /* 0x000000010c037824 */ /* 0x004fc800078e0200 */
[----:B------:R-:W-:Y:S01]  /*9100*/  IMAD R0, R3, 0x2, R2 ;  /* 0x0000000203007824 */ /* 0x000fe200078e0202 */
[----:B---3--:R-:W-:Y:S04]  /*9110*/  LDS.128 R12, [R31+0x8400] ;  /* 0x008400001f0c7984 */ /* 0x008fe80000000c00 */
[----:B------:R-:W0:Y:S01]  /*9120*/  LDS.128 R24, [R0+0x8400] ;  /* 0x0084000000187984 */ /* 0x000e220000000c00 */
[--C-:B------:R-:W-:Y:S02]  /*9130*/  SHF.R.U64 R3, R6, 0x10, R7.reuse ;  /* 0x0000001006037819 */ /* 0x100fe40000001207 */
[----:B------:R-:W-:Y:S02]  /*9140*/  SHF.R.U32.HI R6, RZ, 0x10, R7 ;  /* 0x00000010ff067819 */ /* 0x000fe40000011607 */
[----:B------:R-:W-:-:S02]  /*9150*/  PRMT R40, R40, 0x5410, R3 ;  /* 0x0000541028287816 */ /* 0x000fc40000000003 */
[----:B------:R-:W-:Y:S02]  /*9160*/  PRMT R35, R35, 0x5410, R6 ;  /* 0x0000541023237816 */ /* 0x000fe40000000006 */
[----:B0-----:R-:W-:Y:S01]  /*9170*/  SHF.L.U32 R9, R24, 0x10, RZ ;  /* 0x0000001018097819 */ /* 0x001fe200000006ff */
[----:B------:R-:W-:-:S04]  /*9180*/  IMAD.U32 R3, R12, 0x10000, RZ ;  /* 0x000100000c037824 */ /* 0x000fc800078e00ff */
[----:B------:R-:W-:Y:S01]  /*9190*/  FMUL.FTZ R36, R9, R32 ;  /* 0x0000002009247220 */ /* 0x000fe20000410000 */
[----:B------:R-:W-:Y:S02]  /*91a0*/  IMAD.U32 R11, R25, 0x10000, RZ ;  /* 0x00010000190b7824 */ /* 0x000fe400078e00ff */
[-C--:B------:R-:W-:Y:S01]  /*91b0*/  FMUL.FTZ R38, R9, R30.reuse ;  /* 0x0000001e09267220 */ /* 0x080fe20000410000 */
[----:B------:R-:W-:Y:S01]  /*91c0*/  FFMA.FTZ R36, R3, R30, -R36 ;  /* 0x0000001e03247223 */ /* 0x000fe20000010824 */
[----:B------:R-:W-:Y:S02]  /*91d0*/  IMAD.U32 R30, R44, 0x10000, RZ ;  /* 0x000100002c1e7824 */ /* 0x000fe400078e00ff */
[----:B------:R-:W-:Y:S01]  /*91e0*/  FMUL.FTZ R46, R11, R34 ;  /* 0x000000220b2e7220 */ /* 0x000fe20000410000 */
[----:B------:R-:W-:Y:S02]  /*91f0*/  IMAD.U32 R5, R13, 0x10000, RZ ;  /* 0x000100000d057824 */ /* 0x000fe400078e00ff */
[----:B------:R-:W-:Y:S01]  /*9200*/  FFMA.FTZ R38, R3, R32, R38 ;  /* 0x0000002003267223 */ /* 0x000fe20000010026 */
[----:B------:R-:W-:Y:S01]  /*9210*/  IMAD.U32 R20, R27, 0x10000, RZ ;  /* 0x000100001b147824 */ /* 0x000fe200078e00ff */
[----:B------:R-:W-:Y:S01]  /*9220*/  LOP3.LUT R10, R24, 0xffff0000, RZ, 0xc0, !PT ;  /* 0xffff0000180a7812 */ /* 0x000fe200078ec0ff */
[----:B------:R-:W-:-:S02]  /*9230*/  IMAD.U32 R9, R35, 0x10000, RZ ;  /* 0x0001000023097824 */ /* 0x000fc400078e00ff */
[-C--:B------:R-:W-:Y:S01]  /*9240*/  FMUL.FTZ R32, R11, R30.reuse ;  /* 0x0000001e0b207220 */ /* 0x080fe20000410000 */
[----:B------:R-:W-:Y:S02]  /*9250*/  IMAD.U32 R3, R29, 0x10000, RZ ;  /* 0x000100001d037824 */ /* 0x000fe400078e00ff */
[----:B------:R-:W-:Y:S01]  /*9260*/  FFMA.FTZ R46, R5, R30, -R46 ;  /* 0x0000001e052e7223 */ /* 0x000fe2000001082e */
[----:B------:R-:W-:Y:S02]  /*9270*/  IMAD.U32 R8, R15, 0x10000, RZ ;  /* 0x000100000f087824 */ /* 0x000fe400078e00ff */
[----:B------:R-:W-:Y:S01]  /*9280*/  FMUL.FTZ R11, R20, R9 ;  /* 0x00000009140b7220 */ /* 0x000fe20000410000 */
[----:B------:R-:W-:Y:S01]  /*9290*/  LOP3.LUT R4, R12, 0xffff0000, RZ, 0xc0, !PT ;  /* 0xffff00000c047812 */ /* 0x000fe200078ec0ff */
[----:B------:R-:W-:Y:S01]  /*92a0*/  FMUL.FTZ R30, R20, R3 ;  /* 0x00000003141e7220 */ /* 0x000fe20000410000 */
[----:B------:R-:W-:Y:S01]  /*92b0*/  FFMA.FTZ R32, R5, R34, R32 ;  /* 0x0000002205207223 */ /* 0x000fe20000010020 */
[----:B------:R-:W-:Y:S01]  /*92c0*/  FMUL.FTZ R5, R10, R43 ;  /* 0x0000002b0a057220 */ /* 0x000fe20000410000 */
[C---:B------:R-:W-:Y:S01]  /*92d0*/  FFMA.FTZ R20, R8.reuse, R3, -R11 ;  /* 0x0000000308147223 */ /* 0x040fe2000001080b */
[----:B------:R-:W-:Y:S01]  /*92e0*/  LOP3.LUT R12, R13, 0xffff0000, RZ, 0xc0, !PT ;  /* 0xffff00000d0c7812 */ /* 0x000fe200078ec0ff */
[----:B------:R-:W-:Y:S01]  /*92f0*/  FFMA.FTZ R30, R8, R9, R30 ;  /* 0x00000009081e7223 */ /* 0x000fe2000001001e */
[-C--:B------:R-:W-:Y:S01]  /*9300*/  FMUL.FTZ R11, R10, R45.reuse ;  /* 0x0000002d0a0b7220 */ /* 0x080fe20000410000 */
[C---:B------:R-:W-:Y:S01]  /*9310*/  IMAD.U32 R6, R14.reuse, 0x10000, RZ ;  /* 0x000100000e067824 */ /* 0x040fe200078e00ff */
[----:B------:R-:W-:Y:S01]  /*9320*/  LOP3.LUT R7, R14, 0xffff0000, RZ, 0xc0, !PT ;  /* 0xffff00000e077812 */ /* 0x000fe200078ec0ff */
[----:B------:R-:W-:Y:S01]  /*9330*/  IMAD.U32 R13, R26, 0x10000, RZ ;  /* 0x000100001a0d7824 */ /* 0x000fe200078e00ff */
[----:B------:R-:W-:Y:S01]  /*9340*/  LOP3.LUT R24, R25, 0xffff0000, RZ, 0xc0, !PT ;  /* 0xffff000019187812 */ /* 0x000fe200078ec0ff */
[----:B------:R-:W-:Y:S01]  /*9350*/  FFMA.FTZ R45, R4, R45, -R5 ;  /* 0x0000002d042d7223 */ /* 0x000fe20000010805 */
[----:B------:R-:W-:Y:S01]  /*9360*/  LOP3.LUT R9, R42, 0xffff0000, RZ, 0xc0, !PT ;  /* 0xffff00002a097812 */ /* 0x000fe200078ec0ff */
[----:B------:R-:W-:Y:S01]  /*9370*/  IMAD.U32 R8, R40, 0x10000, RZ ;  /* 0x0001000028087824 */ /* 0x000fe200078e00ff */
[----:B------:R-:W-:Y:S01]  /*9380*/  LOP3.LUT R14, R15, 0xffff0000, RZ, 0xc0, !PT ;  /* 0xffff00000f0e7812 */ /* 0x000fe200078ec0ff */
[----:B------:R-:W-:Y:S01]  /*9390*/  IMAD.U32 R5, R21, 0x10000, RZ ;  /* 0x0001000015057824 */ /* 0x000fe200078e00ff */
[----:B------:R-:W-:-:S02]  /*93a0*/  LOP3.LUT R15, R26, 0xffff0000, RZ, 0xc0, !PT ;  /* 0xffff00001a0f7812 */ /* 0x000fc400078ec0ff */
[----:B------:R-:W-:Y:S01]  /*93b0*/  LOP3.LUT R26, R27, 0xffff0000, RZ, 0xc0, !PT ;  /* 0xffff00001b1a7812 */ /* 0x000fe200078ec0ff */
[C---:B------:R-:W-:Y:S01]  /*93c0*/  FMUL.FTZ R27, R13.reuse, R8 ;  /* 0x000000080d1b7220 */ /* 0x040fe20000410000 */
[----:B------:R-:W-:Y:S01]  /*93d0*/  LOP3.LUT R3, R44, 0xffff0000, RZ, 0xc0, !PT ;  /* 0xffff00002c037812 */ /* 0x000fe200078ec0ff */
[----:B------:R-:W-:Y:S01]  /*93e0*/  FMUL.FTZ R25, R24, R9 ;  /* 0x0000000918197220 */ /* 0x000fe20000410000 */
[----:B------:R-:W-:Y:S01]  /*93f0*/  FFMA.FTZ R11, R4, R43, R11 ;  /* 0x0000002b040b7223 */ /* 0x000fe2000001000b */
[----:B------:R-:W-:Y:S01]  /*9400*/  FMUL.FTZ R13, R13, R5 ;  /* 0x000000050d0d7220 */ /* 0x000fe20000410000 */
[----:B------:R-:W-:Y:S02]  /*9410*/  LOP3.LUT R40, R40, 0xffff0000, RZ, 0xc0, !PT ;  /* 0xffff000028287812 */ /* 0x000fe400078ec0ff */
[----:B------:R-:W-:Y:S02]  /*9420*/  LOP3.LUT R35, R35, 0xffff0000, RZ, 0xc0, !PT ;  /* 0xffff000023237812 */ /* 0x000fe400078ec0ff */
[----:B------:R-:W-:-:S02]  /*9430*/  LOP3.LUT R4, R21, 0xffff0000, RZ, 0xc0, !PT ;  /* 0xffff000015047812 */ /* 0x000fc400078ec0ff */
[----:B------:R-:W-:Y:S01]  /*9440*/  LOP3.LUT R29, R29, 0xffff0000, RZ, 0xc0, !PT ;  /* 0xffff00001d1d7812 */ /* 0x000fe200078ec0ff */
[-C--:B------:R-:W-:Y:S01]  /*9450*/  FMUL.FTZ R24, R24, R3.reuse ;  /* 0x0000000318187220 */ /* 0x080fe20000410000 */
[----:B------:R-:W-:Y:S01]  /*9460*/  FFMA.FTZ R25, R12, R3, -R25 ;  /* 0x000000030c197223 */ /* 0x000fe20000010819 */
[C---:B------:R-:W-:Y:S01]  /*9470*/  FFMA.FTZ R27, R6.reuse, R5, -R27 ;  /* 0x00000005061b7223 */ /* 0x040fe2000001081b */
[----:B------:R-:W-:Y:S01]  /*9480*/  FFMA.FTZ R10, R6, R8, R13 ;  /* 0x00000008060a7223 */ /* 0x000fe2000001000d */
[C---:B------:R-:W-:Y:S01]  /*9490*/  FMUL.FTZ R6, R15.reuse, R40 ;  /* 0x000000280f067220 */ /* 0x040fe20000410000 */
[C---:B------:R-:W-:Y:S01]  /*94a0*/  FMUL.FTZ R3, R26.reuse, R35 ;  /* 0x000000231a037220 */ /* 0x040fe20000410000 */
[-C--:B------:R-:W-:Y:S01]  /*94b0*/  FMUL.FTZ R15, R15, R4.reuse ;  /* 0x000000040f0f7220 */ /* 0x080fe20000410000 */
[-C--:B------:R-:W-:Y:S01]  /*94c0*/  FMUL.FTZ R26, R26, R29.reuse ;  /* 0x0000001d1a1a7220 */ /* 0x080fe20000410000 */
[C---:B------:R-:W-:Y:S01]  /*94d0*/  FFMA.FTZ R6, R7.reuse, R4, -R6 ;  /* 0x0000000407067223 */ /* 0x040fe20000010806 */
        /* <DEDUP_REMOVED lines=14> */
.L_x_2756:
[----:B------:R-:W-:Y:S05]  /*95c0*/  BSYNC B0 ;  /* 0x0000000000007941 */ /* 0x000fea0003800000 */
.L_x_2742:
        /* <DEDUP_REMOVED lines=8> */
.L_x_2739:
[----:B--23--:R-:W2:Y:S02]  /*9650*/  LDL R0, [R1] ;  /* 0x0000000001007983 */ /* 0x00cea40000100800 */
[----:B--2---:R-:W-:-:S13]  /*9660*/  ISETP.NE.AND P0, PT, R0, 0x3, PT ;  /* 0x000000030000780c */ /* 0x004fda0003f05270 */
[----:B------:R-:W-:Y:S05]  /*9670*/  @!P0 BRA `(.L_x_2766) ;  /* 0x0000000000048947 */ /* 0x000fea0003800000 */
[----:B------:R-:W-:Y:S01]  /*9680*/  BPT.TRAP 0x1 ;  /* 0x000000040000795c */ /* 0x000fe20000300000 */
.L_x_2766:
[----:B------:R-:W-:Y:S01]  /*9690*/  IMAD R8, R23, 0x8, R2 ;  /* 0x0000000817087824 */ /* 0x000fe200078e0202 */
[----:B01----:R-:W-:-:S04]  /*96a0*/  SHF.L.U32 R3, R156, 0x1f, RZ ;  /* 0x0000001f9c037819 */ /* 0x003fc800000006ff */
[----:B------:R0:W1:Y:S01]  /*96b0*/  SYNCS.PHASECHK.TRANS64.TRYWAIT P1, [R8+URZ+0x16830], R3 ;  /* 0x01683003080075a7 */ /* 0x000062000802017f */
[----:B------:R-:W-:Y:S05]  /*96c0*/  @!P0 BRA `(.L_x_2767) ;  /* 0x0000000000048947 */ /* 0x000fea0003800000 */
[----:B------:R-:W-:Y:S01]  /*96d0*/  BPT.TRAP 0x1 ;  /* 0x000000040000795c */ /* 0x000fe20000300000 */
.L_x_2767:
        /* <DEDUP_REMOVED lines=10> */
.L_x_2768:
        /* <DEDUP_REMOVED lines=12> */
[----:B----4-:R-:W-:Y:S02]  /*9840*/  IMAD.MOV.U32 R11, RZ, RZ, 0x40000040 ;  /* 0x40000040ff0b7424 */ /* 0x010fe400078e00ff */
        /* <DEDUP_REMOVED lines=10> */
[----:B------:R-:W-:Y:S02]  /*98f0*/  R2UR UR6, R6 ;  /* 0x00000000060672ca */ /* 0x000fe400000e0000 */
[----:B------:R-:W-:Y:S01]  /*9900*/  R2UR UR7, R7 ;  /* 0x00000000070772ca */ /* 0x000fe200000e0000 */
[----:B------:R-:W-:Y:S01]  /*9910*/  IMAD.MOV.U32 R7, RZ, RZ, 0x40000040 ;  /* 0x40000040ff077424 */ /* 0x000fe200078e00ff */
[C---:B------:R-:W-:Y:S01]  /*9920*/  IADD3 R6, R4.reuse, 0x4, RZ ;  /* 0x0000000404067810 */ /* 0x040fe20007ffe0ff */
        /* <DEDUP_REMOVED lines=21> */
.L_x_2770:
[----:B------:R-:W2:Y:S01]  /*9a80*/  LDL R0, [R1+0x4c] ;  /* 0x00004c0001007983 */ /* 0x000ea20000100800 */
[----:B01----:R-:W0:Y:S01]  /*9a90*/  LDC R3, c[0x0][0x448] ;  /* 0x00011200ff037b82 */ /* 0x003e220000000800 */
[----:B------:R-:W-:Y:S02]  /*9aa0*/  ULDC UR4, c[0x0][0x988] ;  /* 0x0002620000047ab9 */ /* 0x000fe40000000800 */
[----:B------:R-:W2:Y:S04]  /*9ab0*/  LDL R94, [R1+0x2c] ;  /* 0x00002c00015e7983 */ /* 0x000ea80000100800 */
[----:B------:R-:W3:Y:S04]  /*9ac0*/  LDL R7, [R1+0x34] ;  /* 0x0000340001077983 */ /* 0x000ee80000100800 */
[----:B------:R-:W4:Y:S04]  /*9ad0*/  LDL R92, [R1+0xc] ;  /* 0x00000c00015c7983 */ /* 0x000f280000100800 */
[----:B------:R-:W5:Y:S01]  /*9ae0*/  LDL R90, [R1+0x28] ;  /* 0x00002800015a7983 */ /* 0x000f620000100800 */
[----:B0-----:R-:W-:-:S13]  /*9af0*/  ISETP.NE.AND P4, PT, R3, 0x1, PT ;  /* 0x000000010300780c */ /* 0x001fda0003f85270 */
[----:B------:R-:W0:Y:S08]  /*9b00*/  @P4 LDC R3, c[0x0][0x44c] ;  /* 0x00011300ff034b82 */ /* 0x000e300000000800 */
[----:B------:R-:W1:Y:S01]  /*9b10*/  @P4 LDC R5, c[0x0][0x450] ;  /* 0x00011400ff054b82 */ /* 0x000e620000000800 */
[----:B--2---:R-:W-:-:S04]  /*9b20*/  IMAD.IADD R6, R0, 0x1, R94 ;  /* 0x0000000100067824 */ /* 0x004fc800078e025e */
[----:B0-----:R-:W-:-:S05]  /*9b30*/  @P4 IMAD.HI.U32 R0, R6, R3, RZ ;  /* 0x0000000306004227 */ /* 0x001fca00078e00ff */
[----:B-1----:R-:W-:-:S05]  /*9b40*/  @P4 SHF.R.U32.HI R6, RZ, R5, R0 ;  /* 0x00000005ff064219 */ /* 0x002fca0000011600 */
[----:B------:R-:W0:Y:S01]  /*9b50*/  SHFL.IDX PT, R0, R6, 0x1, 0x1c1f ;  /* 0x003c1f0006007f89 */ /* 0x000e2200000e0000 */
[----:B------:R-:W-:-:S04]  /*9b60*/  IMAD.MOV.U32 R5, RZ, RZ, -0x80 ;  /* 0xffffff80ff057424 */ /* 0x000fc800078e00ff */
[----:B------:R-:W-:-:S05]  /*9b70*/  IMAD R5, R88, R5, 0x80 ;  /* 0x0000008058057424 */ /* 0x000fca00078e0205 */
[C-C-:B---3--:R-:W-:Y:S02]  /*9b80*/  IADD3 R4, -R7.reuse, 0x1, R5.reuse ;  /* 0x0000000107047810 */ /* 0x148fe40007ffe105 */
[----:B-----5:R-:W-:Y:S02]  /*9b90*/  IADD3 R5, -R7, R90, R5 ;  /* 0x0000005a07057210 */ /* 0x020fe40007ffe105 */
[----:B----4-:R-:W-:-:S04]  /*9ba0*/  IADD3 R4, -R92, R4, R90 ;  /* 0x000000045c047210 */ /* 0x010fc80007ffe15a */
        /* <DEDUP_REMOVED lines=94> */
[----:B------:R-:W-:-:S04]  /*a190*/  FMNMX.FTZ R10, R111, R10, !PT ;  /* 0x0000000a6f0a7209 */ /* 0x000fc80007810000 */
[----:B------:R-:W-:-:S05]  /*a1a0*/  FMNMX.FTZ R12, R87, R10, !PT ;  /* 0x0000000a570c7209 */ /* 0x000fca0007810000 */
[----:B------:R-:W0:Y:S04]  /*a1b0*/  SHFL.BFLY PT, R3, R12, 0x2, 0x1f ;  /* 0x0c401f000c037f89 */ /* 0x000e2800000e0000 */
[----:B------:R-:W1:Y:S01]  /*a1c0*/  SHFL.IDX PT, R6, R6, RZ, 0x1c1f ;  /* 0x001c1fff06067589 */ /* 0x000e6200000e0000 */
[----:B0-----:R-:W-:-:S05]  /*a1d0*/  FMNMX.FTZ R26, R12, R3, !PT ;  /* 0x000000030c1a7209 */ /* 0x001fca0007810000 */
[----:B------:R-:W0:Y:S01]  /*a1e0*/  SHFL.BFLY PT, R3, R26, 0x1, 0x1f ;  /* 0x0c201f001a037f89 */ /* 0x000e2200000e0000 */
[----:B------:R-:W-:Y:S01]  /*a1f0*/  IMAD.U32 R0, RZ, RZ, UR4 ;  /* 0x00000004ff007e24 */ /* 0x000fe2000f8e00ff */
[----:B-1----:R-:W-:-:S04]  /*a200*/  VIADDMNMX R4, R6, R4, R5, PT ;  /* 0x0000000406047246 */ /* 0x002fc80003800105 */
[C---:B------:R-:W-:Y:S02]  /*a210*/  ISETP.GT.AND P2, PT, R4.reuse, 0x1, PT ;  /* 0x000000010400780c */ /* 0x040fe40003f44270 */
[----:B------:R-:W-:Y:S02]  /*a220*/  ISETP.GT.AND P3, PT, R4, 0x8, PT ;  /* 0x000000080400780c */ /* 0x000fe40003f64270 */
[----:B0-----:R-:W-:-:S04]  /*a230*/  FMNMX.FTZ R3, R26, R3, !PT ;  /* 0x000000031a037209 */ /* 0x001fc80007810000 */
[C---:B------:R-:W-:Y:S01]  /*a240*/  FSETP.NEU.FTZ.AND P1, PT, R3.reuse, -INF , PT ;  /* 0xff8000000300780b */ /* 0x040fe20003f3d000 */
[----:B------:R-:W-:-:S05]  /*a250*/  FMUL.FTZ R10, R3, R0 ;  /* 0x00000000030a7220 */ /* 0x000fca0000410000 */
[----:B------:R-:W-:Y:S02]  /*a260*/  FSEL R10, R10, RZ, P1 ;  /* 0x000000ff0a0a7208 */ /* 0x000fe40000800000 */
[----:B------:R-:W-:Y:S02]  /*a270*/  ISETP.GT.AND P1, PT, R4, RZ, PT ;  /* 0x000000ff0400720c */ /* 0x000fe40003f24270 */
[----:B------:R-:W-:Y:S02]  /*a280*/  FSEL R25, R25, -INF , P2 ;  /* 0xff80000019197808 */ /* 0x000fe40001000000 */
[----:B------:R-:W-:Y:S01]  /*a290*/  FSEL R5, R24, -INF , P1 ;  /* 0xff80000018057808 */ /* 0x000fe20000800000 */
[----:B------:R-:W-:Y:S01]  /*a2a0*/  FFMA.FTZ R149, R7, R0, -R10 ;  /* 0x0000000007957223 */ /* 0x000fe2000001080a */
[----:B------:R-:W-:Y:S02]  /*a2b0*/  ISETP.GT.AND P1, PT, R4, 0x9, PT ;  /* 0x000000090400780c */ /* 0x000fe40003f24270 */
[----:B------:R-:W-:-:S02]  /*a2c0*/  FSEL R7, R28, -INF , P3 ;  /* 0xff8000001c077808 */ /* 0x000fc40001800000 */
[----:B------:R-:W-:Y:S02]  /*a2d0*/  FMNMX.FTZ R6, R5, R25, !PT ;  /* 0x0000001905067209 */ /* 0x000fe40007810000 */
[C---:B------:R-:W-:Y:S02]  /*a2e0*/  ISETP.GT.AND P2, PT, R4.reuse, 0x10, PT ;  /* 0x000000100400780c */ /* 0x040fe40003f44270 */
[----:B------:R-:W-:Y:S02]  /*a2f0*/  FSEL R29, R29, -INF , P1 ;  /* 0xff8000001d1d7808 */ /* 0x000fe40000800000 */
[----:B------:R-:W-:Y:S01]  /*a300*/  FMNMX.FTZ R6, R7, R6, !PT ;  /* 0x0000000607067209 */ /* 0x000fe20007810000 */
        /* <DEDUP_REMOVED lines=53> */
[----:B------:R-:W-:Y:S01]  /*a660*/  FFMA.FTZ R48, R55, R0, -R10 ;  /* 0x0000000037307223 */ /* 0x000fe2000001080a */
[----:B------:R-:W-:Y:S01]  /*a670*/  FSEL R57, R57, -INF , P1 ;  /* 0xff80000039397808 */ /* 0x000fe20000800000 */
[----:B------:R-:W0:Y:S01]  /*a680*/  S2R R96, SR_CgaCtaId ;  /* 0x0000000000607919 */ /* 0x000e220000008800 */
[----:B------:R-:W-:Y:S01]  /*a690*/  FMNMX.FTZ R6, R39, R6, !PT ;  /* 0x0000000627067209 */ /* 0x000fe20007810000 */
[----:B------:R-:W1:Y:S01]  /*a6a0*/  @P4 LDC R52, c[0x0][0x450] ;  /* 0x00011400ff344b82 */ /* 0x000e620000000800 */
        /* <DEDUP_REMOVED lines=41> */
[----:B------:R-:W-:Y:S01]  /*a940*/  FMNMX.FTZ R6, R85, R6, !PT ;  /* 0x0000000655067209 */ /* 0x000fe20007810000 */
[----:B------:R-:W-:-:S04]  /*a950*/  FFMA.FTZ R4, R59, R0, -R10 ;  /* 0x000000003b047223 */ /* 0x000fc8000001080a */
[----:B------:R-:W2:Y:S02]  /*a960*/  SHFL.BFLY PT, R59, R6, 0x2, 0x1f ;  /* 0x0c401f00063b7f89 */ /* 0x000ea400000e0000 */
[----:B--2---:R-:W-:-:S05]  /*a970*/  FMNMX.FTZ R59, R6, R59, !PT ;  /* 0x0000003b063b7209 */ /* 0x004fca0007810000 */
[----:B------:R-:W2:Y:S02]  /*a980*/  SHFL.BFLY PT, R6, R59, 0x1, 0x1f ;  /* 0x0c201f003b067f89 */ /* 0x000ea400000e0000 */
[----:B--2---:R-:W-:-:S04]  /*a990*/  FMNMX.FTZ R6, R59, R6, !PT ;  /* 0x000000063b067209 */ /* 0x004fc80007810000 */
[C---:B------:R-:W-:Y:S01]  /*a9a0*/  FSETP.NEU.FTZ.AND P1, PT, R6.reuse, -INF , PT ;  /* 0xff8000000600780b */ /* 0x040fe20003f3d000 */
[----:B------:R-:W-:-:S05]  /*a9b0*/  FMUL.FTZ R50, R6, R0 ;  /* 0x0000000006327220 */ /* 0x000fca0000410000 */
[----:B------:R-:W-:-:S05]  /*a9c0*/  FSEL R50, R50, RZ, P1 ;  /* 0x000000ff32327208 */ /* 0x000fca0000800000 */
[-CC-:B------:R-:W-:Y:S01]  /*a9d0*/  FFMA.FTZ R136, R13, R0.reuse, -R50.reuse ;  /* 0x000000000d887223 */ /* 0x180fe20000010832 */
[-CC-:B------:R-:W-:Y:S02]  /*a9e0*/  FFMA.FTZ R13, R49, R0.reuse, -R50.reuse ;  /* 0x00000000310d7223 */ /* 0x180fe40000010832 */
[----:B------:R-:W2:Y:S01]  /*a9f0*/  LDL R49, [R1+0x3c] ;  /* 0x00003c0001317983 */ /* 0x000ea20000100800 */
[-CC-:B------:R-:W-:Y:S01]  /*aa00*/  FFMA.FTZ R146, R27, R0.reuse, -R50.reuse ;  /* 0x000000001b927223 */ /* 0x180fe20000010832 */
[-CC-:B------:R-:W-:Y:S02]  /*aa10*/  FFMA.FTZ R27, R37, R0.reuse, -R50.reuse ;  /* 0x00000000251b7223 */ /* 0x180fe40000010832 */
[----:B------:R-:W3:Y:S01]  /*aa20*/  @P4 LDC R37, c[0x0][0x44c] ;  /* 0x00011300ff254b82 */ /* 0x000ee20000000800 */
[-CC-:B------:R-:W-:Y:S01]  /*aa30*/  FFMA.FTZ R148, R5, R0.reuse, -R50.reuse ;  /* 0x0000000005947223 */ /* 0x180fe20000010832 */
[-CC-:B------:R-:W-:Y:S01]  /*aa40*/  FFMA.FTZ R5, R25, R0.reuse, -R50.reuse ;  /* 0x0000000019057223 */ /* 0x180fe20000010832 */
[-CC-:B------:R-:W-:Y:S01]  /*aa50*/  FFMA.FTZ R150, R7, R0.reuse, -R50.reuse ;  /* 0x0000000007967223 */ /* 0x180fe20000010832 */
[----:B------:R-:W-:Y:S01]  /*aa60*/  MUFU.EX2 R149, R149 ;  /* 0x0000009500957308 */ /* 0x000fe20000000800 */
[-CC-:B------:R-:W-:Y:S01]  /*aa70*/  FFMA.FTZ R25, R29, R0.reuse, -R50.reuse ;  /* 0x000000001d197223 */ /* 0x180fe20000010832 */
[----:B------:R-:W-:-:S06]  /*aa80*/  FFMA.FTZ R144, R9, R0, -R50 ;  /* 0x0000000009907223 */ /* 0x000fcc0000010832 */
[----:B------:R-:W-:Y:S08]  /*aa90*/  MUFU.EX2 R148, R148 ;  /* 0x0000009400947308 */ /* 0x000ff00000000800 */
[----:B------:R-:W4:Y:S01]  /*aaa0*/  MUFU.EX2 R5, R5 ;  /* 0x0000000500057308 */ /* 0x000f220000000800 */
[----:B------:R-:W-:-:S07]  /*aab0*/  VIADD R8, R8, 0x16840 ;  /* 0x0001684008087836 */ /* 0x000fce0000000000 */
[----:B------:R-:W5:Y:S01]  /*aac0*/  MUFU.EX2 R12, R12 ;  /* 0x0000000c000c7308 */ /* 0x000f620000000800 */
[----:B------:R-:W-:-:S07]  /*aad0*/  FFMA.FTZ R9, R33, R0, -R50 ;  /* 0x0000000021097223 */ /* 0x000fce0000010832 */
[----:B------:R-:W1:Y:S08]  /*aae0*/  MUFU.EX2 R150, R150 ;  /* 0x0000009600967308 */ /* 0x000e700000000800 */
[----:B------:R-:W1:Y:S01]  /*aaf0*/  MUFU.EX2 R151, R151 ;  /* 0x0000009700977308 */ /* 0x000e620000000800 */
[----:B0-----:R-:W-:-:S07]  /*ab00*/  PRMT R8, R96, 0x654, R8 ;  /* 0x0000065460087816 */ /* 0x001fce0000000008 */
[----:B------:R-:W0:Y:S01]  /*ab10*/  MUFU.EX2 R25, R25 ;  /* 0x0000001900197308 */ /* 0x000e220000000800 */
[----:B---3--:R-:W-:Y:S01]  /*ab20*/  @P4 IMAD.HI.U32 R37, R94, R37, RZ ;  /* 0x000000255e254227 */ /* 0x008fe200078e00ff */
[----:B------:R5:W-:Y:S06]  /*ab30*/  SYNCS.ARRIVE.TRANS64.RED.A1T0 RZ, [R8+URZ], RZ ;  /* 0x000000ff08ff79a7 */ /* 0x000bec000810043f */
[----:B------:R-:W3:Y:S01]  /*ab40*/  MUFU.EX2 R24, R24 ;  /* 0x0000001800187308 */ /* 0x000ee20000000800 */
[----:B----4-:R-:W-:Y:S01]  /*ab50*/  FADD.FTZ R7, R148, R5 ;  /* 0x0000000594077221 */ /* 0x010fe20000010000 */
[----:B------:R-:W-:-:S06]  /*ab60*/  FFMA.FTZ R132, R39, R0, -R50 ;  /* 0x0000000027847223 */ /* 0x000fcc0000010832 */
[----:B------:R-:W4:Y:S01]  /*ab70*/  MUFU.EX2 R144, R144 ;  /* 0x0000009000907308 */ /* 0x000f220000000800 */
[----:B-----5:R-:W-:Y:S01]  /*ab80*/  FADD.FTZ R8, R149, R12 ;  /* 0x0000000c95087221 */ /* 0x020fe20000010000 */
[----:B------:R-:W-:-:S06]  /*ab90*/  IMAD.MOV.U32 R39, RZ, RZ, R94 ;  /* 0x000000ffff277224 */ /* 0x000fcc00078e005e */
[----:B------:R-:W5:Y:S01]  /*aba0*/  MUFU.EX2 R145, R145 ;  /* 0x0000009100917308 */ /* 0x000f620000000800 */
[----:B-1----:R-:W-:Y:S01]  /*abb0*/  @P4 SHF.R.U32.HI R39, RZ, R52, R37 ;  /* 0x00000034ff274219 */ /* 0x002fe20000011625 */
[----:B------:R-:W-:-:S06]  /*abc0*/  FADD.FTZ R52, R150, R7 ;  /* 0x0000000796347221 */ /* 0x000fcc0000010000 */
[----:B------:R-:W1:Y:S01]  /*abd0*/  MUFU.EX2 R9, R9 ;  /* 0x0000000900097308 */ /* 0x000e620000000800 */
[----:B------:R-:W-:Y:S01]  /*abe0*/  FADD.FTZ R37, R151, R8 ;  /* 0x0000000897257221 */ /* 0x000fe20000010000 */
[----:B------:R-:W-:-:S06]  /*abf0*/  FFMA.FTZ R140, R11, R0, -R50 ;  /* 0x000000000b8c7223 */ /* 0x000fcc0000010832 */
[----:B------:R-:W1:Y:S01]  /*ac00*/  MUFU.EX2 R26, R26 ;  /* 0x0000001a001a7308 */ /* 0x000e620000000800 */
[----:B------:R-:W-:Y:S01]  /*ac10*/  IADD3 R7, R39, R90, -R92 ;  /* 0x0000005a27077210 */ /* 0x000fe20007ffe85c */
[----:B0-----:R-:W-:-:S06]  /*ac20*/  FADD.FTZ R39, R25, R52 ;  /* 0x0000003419277221 */ /* 0x001fcc0000010000 */
[----:B------:R-:W0:Y:S01]  /*ac30*/  MUFU.EX2 R146, R146 ;  /* 0x0000009200927308 */ /* 0x000e220000000800 */
[----:B---3--:R-:W-:Y:S01]  /*ac40*/  FADD.FTZ R8, R24, R37 ;  /* 0x0000002518087221 */ /* 0x008fe20000010000 */
[----:B------:R-:W-:-:S06]  /*ac50*/  FFMA.FTZ R11, R41, R0, -R50 ;  /* 0x00000000290b7223 */ /* 0x000fcc0000010832 */
[----:B------:R-:W3:Y:S01]  /*ac60*/  MUFU.EX2 R147, R147 ;  /* 0x0000009300937308 */ /* 0x000ee20000000800 */
[----:B----4-:R-:W-:Y:S01]  /*ac70*/  FADD.FTZ R52, R144, R39 ;  /* 0x0000002790347221 */ /* 0x010fe20000010000 */
[----:B-----5:R-:W-:-:S06]  /*ac80*/  FADD.FTZ R41, R145, R8 ;  /* 0x0000000891297221 */ /* 0x020fcc0000010000 */
[----:B------:R-:W-:Y:S01]  /*ac90*/  MUFU.EX2 R28, R28 ;  /* 0x0000001c001c7308 */ /* 0x000fe20000000800 */
[----:B------:R-:W-:-:S07]  /*aca0*/  FFMA.FTZ R142, R31, R0, -R50 ;  /* 0x000000001f8e7223 */ /* 0x000fce0000010832 */
[----:B------:R-:W4:Y:S01]  /*acb0*/  MUFU.EX2 R27, R27 ;  /* 0x0000001b001b7308 */ /* 0x000f220000000800 */
[----:B------:R-:W-:Y:S01]  /*acc0*/  FFMA.FTZ R134, R43, R0, -R50 ;  /* 0x000000002b867223 */ /* 0x000fe20000010832 */
[----:B-1----:R-:W-:Y:S01]  /*acd0*/  FADD.FTZ R43, R9, R52 ;  /* 0x00000034092b7221 */ /* 0x002fe20000010000 */
[----:B------:R-:W-:-:S05]  /*ace0*/  FADD.FTZ R8, R26, R41 ;  /* 0x000000291a087221 */ /* 0x000fca0000010000 */
[----:B------:R-:W-:Y:S01]  /*acf0*/  MUFU.EX2 R141, R141 ;  /* 0x0000008d008d7308 */ /* 0x000fe20000000800 */
[----:B------:R-:W-:-:S07]  /*ad00*/  FFMA.FTZ R29, R45, R0, -R50 ;  /* 0x000000002d1d7223 */ /* 0x000fce0000010832 */
[----:B------:R-:W1:Y:S01]  /*ad10*/  MUFU.EX2 R140, R140 ;  /* 0x0000008c008c7308 */ /* 0x000e620000000800 */
[----:B0-----:R-:W-:Y:S01]  /*ad20*/  FADD.FTZ R52, R146, R43 ;  /* 0x0000002b92347221 */ /* 0x001fe20000010000 */
[----:B---3--:R-:W-:-:S06]  /*ad30*/  FADD.FTZ R43, R147, R8 ;  /* 0x00000008932b7221 */ /* 0x008fcc0000010000 */
[----:B------:R-:W-:Y:S08]  /*ad40*/  MUFU.EX2 R30, R30 ;  /* 0x0000001e001e7308 */ /* 0x000ff00000000800 */
[----:B------:R-:W0:Y:S01]  /*ad50*/  MUFU.EX2 R11, R11 ;  /* 0x0000000b000b7308 */ /* 0x000e220000000800 */
[----:B----4-:R-:W-:Y:S01]  /*ad60*/  FADD.FTZ R45, R27, R52 ;  /* 0x000000341b2d7221 */ /* 0x010fe20000010000 */
[----:B------:R-:W-:-:S06]  /*ad70*/  FADD.FTZ R8, R28, R43 ;  /* 0x0000002b1c087221 */ /* 0x000fcc0000010000 */
[----:B------:R-:W-:Y:S08]  /*ad80*/  MUFU.EX2 R143, R143 ;  /* 0x0000008f008f7308 */ /* 0x000ff00000000800 */
[----:B------:R-:W3:Y:S01]  /*ad90*/  MUFU.EX2 R142, R142 ;  /* 0x0000008e008e7308 */ /* 0x000ee20000000800 */
[----:B-1----:R-:W-:Y:S01]  /*ada0*/  FADD.FTZ R52, R140, R45 ;  /* 0x0000002d8c347221 */ /* 0x002fe20000010000 */
[----:B------:R-:W-:-:S06]  /*adb0*/  FADD.FTZ R43, R141, R8 ;  /* 0x000000088d2b7221 */ /* 0x000fcc0000010000 */
[----:B------:R-:W-:Y:S01]  /*adc0*/  MUFU.EX2 R32, R32 ;  /* 0x0000002000207308 */ /* 0x000fe20000000800 */
[-C--:B------:R-:W-:Y:S01]  /*add0*/  FFMA.FTZ R139, R95, R0.reuse, -R10 ;  /* 0x000000005f8b7223 */ /* 0x080fe2000001080a */
[----:B------:R-:W-:-:S06]  /*ade0*/  FFMA.FTZ R138, R35, R0, -R50 ;  /* 0x00000000238a7223 */ /* 0x000fcc0000010832 */
[----:B------:R-:W1:Y:S01]  /*adf0*/  MUFU.EX2 R29, R29 ;  /* 0x0000001d001d7308 */ /* 0x000e620000000800 */
[----:B0-----:R-:W-:Y:S01]  /*ae00*/  FADD.FTZ R45, R11, R52 ;  /* 0x000000340b2d7221 */ /* 0x001fe20000010000 */
[----:B------:R-:W-:-:S06]  /*ae10*/  FADD.FTZ R8, R30, R43 ;  /* 0x0000002b1e087221 */ /* 0x000fcc0000010000 */
[----:B------:R-:W-:Y:S01]  /*ae20*/  MUFU.EX2 R137, R137 ;  /* 0x0000008900897308 */ /* 0x000fe20000000800 */
[----:B------:R-:W-:-:S07]  /*ae30*/  FFMA.FTZ R31, R53, R0, -R50 ;  /* 0x00000000351f7223 */ /* 0x000fce0000010832 */
[----:B------:R-:W0:Y:S01]  /*ae40*/  MUFU.EX2 R136, R136 ;  /* 0x0000008800887308 */ /* 0x000e220000000800 */
[----:B---3--:R-:W-:Y:S01]  /*ae50*/  FADD.FTZ R52, R142, R45 ;  /* 0x0000002d8e347221 */ /* 0x008fe20000010000 */
[----:B------:R-:W-:-:S06]  /*ae60*/  FADD.FTZ R43, R143, R8 ;  /* 0x000000088f2b7221 */ /* 0x000fcc0000010000 */
[----:B------:R-:W-:Y:S01]  /*ae70*/  MUFU.EX2 R46, R46 ;  /* 0x0000002e002e7308 */ /* 0x000fe20000000800 */
[----:B------:R-:W-:-:S07]  /*ae80*/  FFMA.FTZ R133, R97, R0, -R10 ;  /* 0x0000000061857223 */ /* 0x000fce000001080a */
[----:B------:R-:W3:Y:S01]  /*ae90*/  MUFU.EX2 R13, R13 ;  /* 0x0000000d000d7308 */ /* 0x000ee20000000800 */
[----:B-1----:R-:W-:Y:S01]  /*aea0*/  FADD.FTZ R45, R29, R52 ;  /* 0x000000341d2d7221 */ /* 0x002fe20000010000 */
[----:B------:R-:W-:-:S06]  /*aeb0*/  FADD.FTZ R8, R32, R43 ;  /* 0x0000002b20087221 */ /* 0x000fcc0000010000 */
[----:B------:R-:W-:Y:S01]  /*aec0*/  MUFU.EX2 R139, R139 ;  /* 0x0000008b008b7308 */ /* 0x000fe20000000800 */
[----:B------:R-:W-:-:S07]  /*aed0*/  FFMA.FTZ R33, R57, R0, -R50 ;  /* 0x0000000039217223 */ /* 0x000fce0000010832 */
        /* <DEDUP_REMOVED lines=9> */
[-C--:B------:R-:W-:Y:S01]  /*af70*/  FFMA.FTZ R42, R63, R0.reuse, -R10 ;  /* 0x000000003f2a7223 */ /* 0x080fe2000001080a */
[----:B------:R-:W-:-:S06]  /*af80*/  FFMA.FTZ R35, R61, R0, -R50 ;  /* 0x000000003d237223 */ /* 0x000fcc0000010832 */
[----:B------:R-:W3:Y:S01]  /*af90*/  MUFU.EX2 R132, R132 ;  /* 0x0000008400847308 */ /* 0x000ee20000000800 */
[----:B------:R-:W-:Y:S01]  /*afa0*/  F2FP.BF16.F32.PACK_AB R149, R12, R149 ;  /* 0x000000950c95723e */ /* 0x000fe200000010ff */
[----:B-1----:R-:W-:Y:S01]  /*afb0*/  FADD.FTZ R12, R138, R45 ;  /* 0x0000002d8a0c7221 */ /* 0x002fe20000010000 */
[----:B------:R-:W-:-:S05]  /*afc0*/  FADD.FTZ R43, R139, R8 ;  /* 0x000000088b2b7221 */ /* 0x000fca0000010000 */
[----:B------:R-:W-:Y:S01]  /*afd0*/  MUFU.EX2 R4, R4 ;  /* 0x0000000400047308 */ /* 0x000fe20000000800 */
[-C--:B------:R-:W-:Y:S01]  /*afe0*/  FFMA.FTZ R129, R101, R0.reuse, -R10 ;  /* 0x0000000065817223 */ /* 0x080fe2000001080a */
[----:B------:R-:W-:-:S06]  /*aff0*/  FFMA.FTZ R128, R89, R0, -R50 ;  /* 0x0000000059807223 */ /* 0x000fcc0000010832 */
[----:B------:R-:W1:Y:S01]  /*b000*/  MUFU.EX2 R33, R33 ;  /* 0x0000002100217308 */ /* 0x000e620000000800 */
[----:B0-----:R-:W-:Y:S01]  /*b010*/  FADD.FTZ R45, R31, R12 ;  /* 0x0000000c1f2d7221 */ /* 0x001fe20000010000 */
[----:B------:R-:W-:-:S06]  /*b020*/  FADD.FTZ R8, R48, R43 ;  /* 0x0000002b30087221 */ /* 0x000fcc0000010000 */
[----:B------:R-:W-:Y:S01]  /*b030*/  MUFU.EX2 R135, R135 ;  /* 0x0000008700877308 */ /* 0x000fe20000000800 */
[-C--:B------:R-:W-:Y:S01]  /*b040*/  FFMA.FTZ R34, R67, R0.reuse, -R10 ;  /* 0x0000000043227223 */ /* 0x080fe2000001080a */
[----:B------:R-:W-:-:S06]  /*b050*/  FFMA.FTZ R37, R65, R0, -R50 ;  /* 0x0000000041257223 */ /* 0x000fcc0000010832 */
[----:B------:R-:W0:Y:S01]  /*b060*/  MUFU.EX2 R134, R134 ;  /* 0x0000008600867308 */ /* 0x000e220000000800 */
[----:B---3--:R-:W-:Y:S01]  /*b070*/  FADD.FTZ R12, R132, R45 ;  /* 0x0000002d840c7221 */ /* 0x008fe20000010000 */
[----:B------:R-:W-:-:S06]  /*b080*/  FADD.FTZ R43, R133, R8 ;  /* 0x00000008852b7221 */ /* 0x000fcc0000010000 */
[----:B------:R-:W-:Y:S01]  /*b090*/  MUFU.EX2 R42, R42 ;  /* 0x0000002a002a7308 */ /* 0x000fe20000000800 */
[-C--:B------:R-:W-:Y:S01]  /*b0a0*/  FFMA.FTZ R131, R103, R0.reuse, -R10 ;  /* 0x0000000067837223 */ /* 0x080fe2000001080a */
[----:B------:R-:W-:-:S06]  /*b0b0*/  FFMA.FTZ R130, R47, R0, -R50 ;  /* 0x000000002f827223 */ /* 0x000fcc0000010832 */
[----:B------:R-:W3:Y:S01]  /*b0c0*/  MUFU.EX2 R35, R35 ;  /* 0x0000002300237308 */ /* 0x000ee20000000800 */
[----:B-1----:R-:W-:Y:S01]  /*b0d0*/  FADD.FTZ R45, R33, R12 ;  /* 0x0000000c212d7221 */ /* 0x002fe20000010000 */
[----:B------:R-:W-:-:S06]  /*b0e0*/  FADD.FTZ R8, R4, R43 ;  /* 0x0000002b04087221 */ /* 0x000fcc0000010000 */
[----:B------:R-:W-:Y:S01]  /*b0f0*/  MUFU.EX2 R129, R129 ;  /* 0x0000008100817308 */ /* 0x000fe20000000800 */
[-C--:B------:R-:W-:Y:S01]  /*b100*/  FFMA.FTZ R36, R71, R0.reuse, -R10 ;  /* 0x0000000047247223 */ /* 0x080fe2000001080a */
[----:B------:R-:W-:-:S06]  /*b110*/  FFMA.FTZ R39, R69, R0, -R50 ;  /* 0x0000000045277223 */ /* 0x000fcc0000010832 */
[----:B------:R-:W1:Y:S01]  /*b120*/  MUFU.EX2 R128, R128 ;  /* 0x0000008000807308 */ /* 0x000e620000000800 */
[----:B------:R-:W-:Y:S01]  /*b130*/  F2FP.BF16.F32.PACK_AB R148, R5, R148 ;  /* 0x000000940594723e */ /* 0x000fe200000010ff */
[----:B0-----:R-:W-:Y:S01]  /*b140*/  FADD.FTZ R12, R134, R45 ;  /* 0x0000002d860c7221 */ /* 0x001fe20000010000 */
[----:B------:R-:W-:-:S05]  /*b150*/  FADD.FTZ R5, R135, R8 ;  /* 0x0000000887057221 */ /* 0x000fca0000010000 */
[----:B------:R-:W-:Y:S01]  /*b160*/  MUFU.EX2 R34, R34 ;  /* 0x0000002200227308 */ /* 0x000fe20000000800 */
[-C--:B------:R-:W-:Y:S01]  /*b170*/  FFMA.FTZ R125, R105, R0.reuse, -R10 ;  /* 0x00000000697d7223 */ /* 0x080fe2000001080a */
[----:B------:R-:W-:-:S06]  /*b180*/  FFMA.FTZ R124, R91, R0, -R50 ;  /* 0x000000005b7c7223 */ /* 0x000fcc0000010832 */
[----:B------:R-:W0:Y:S01]  /*b190*/  MUFU.EX2 R37, R37 ;  /* 0x0000002500257308 */ /* 0x000e220000000800 */
[----:B------:R-:W-:Y:S01]  /*b1a0*/  F2FP.BF16.F32.PACK_AB R144, R9, R144 ;  /* 0x000000900990723e */ /* 0x000fe200000010ff */
[----:B---3--:R-:W-:Y:S01]  /*b1b0*/  FADD.FTZ R9, R35, R12 ;  /* 0x0000000c23097221 */ /* 0x008fe20000010000 */
[----:B------:R-:W-:-:S05]  /*b1c0*/  FADD.FTZ R8, R42, R5 ;  /* 0x000000052a087221 */ /* 0x000fca0000010000 */
        /* <DEDUP_REMOVED lines=15> */
[----:B------:R-:W-:Y:S01]  /*b2c0*/  FFMA.FTZ R77, R77, R0, -R50 ;  /* 0x000000004d4d7223 */ /* 0x000fe20000010832 */
[----:B------:R-:W-:Y:S01]  /*b2d0*/  SHF.R.S32.HI R54, RZ, 0x1f, R7 ;  /* 0x0000001fff367819 */ /* 0x000fe20000011407 */
[----:B---3--:R-:W-:-:S05]  /*b2e0*/  FADD.FTZ R12, R130, R9 ;  /* 0x00000009820c7221 */ /* 0x008fca0000010000 */
[----:B------:R-:W-:Y:S01]  /*b2f0*/  MUFU.EX2 R38, R38 ;  /* 0x0000002600267308 */ /* 0x000fe20000000800 */
[----:B------:R-:W-:Y:S01]  /*b300*/  FADD.FTZ R5, R131, R8 ;  /* 0x0000000883057221 */ /* 0x000fe20000010000 */
[----:B------:R-:W-:-:S06]  /*b310*/  FFMA.FTZ R121, R79, R0, -R10 ;  /* 0x000000004f797223 */ /* 0x000fcc000001080a */
[----:B------:R-:W3:Y:S01]  /*b320*/  MUFU.EX2 R41, R41 ;  /* 0x0000002900297308 */ /* 0x000ee20000000800 */
[----:B------:R-:W-:Y:S01]  /*b330*/  FFMA.FTZ R93, R93, R0, -R50 ;  /* 0x000000005d5d7223 */ /* 0x000fe20000010832 */
[----:B------:R-:W-:Y:S01]  /*b340*/  LEA.HI R7, R54, R7, RZ, 0x7 ;  /* 0x0000000736077211 */ /* 0x000fe200078f38ff */
[----:B-1----:R-:W-:-:S05]  /*b350*/  FADD.FTZ R9, R39, R12 ;  /* 0x0000000c27097221 */ /* 0x002fca0000010000 */
[----:B------:R-:W-:Y:S01]  /*b360*/  MUFU.EX2 R127, R127 ;  /* 0x0000007f007f7308 */ /* 0x000fe20000000800 */
[----:B------:R-:W-:Y:S01]  /*b370*/  FADD.FTZ R8, R36, R5 ;  /* 0x0000000524087221 */ /* 0x000fe20000010000 */
[----:B------:R-:W-:-:S06]  /*b380*/  FFMA.FTZ R44, R83, R0, -R10 ;  /* 0x00000000532c7223 */ /* 0x000fcc000001080a */
[----:B------:R-:W1:Y:S01]  /*b390*/  MUFU.EX2 R51, R51 ;  /* 0x0000003300337308 */ /* 0x000e620000000800 */
[----:B------:R-:W-:Y:S01]  /*b3a0*/  FFMA.FTZ R81, R81, R0, -R50 ;  /* 0x0000000051517223 */ /* 0x000fe20000010832 */
[----:B------:R-:W-:Y:S01]  /*b3b0*/  F2FP.BF16.F32.PACK_AB R133, R4, R133 ;  /* 0x000000850485723e */ /* 0x000fe200000010ff */
[----:B0-----:R-:W-:Y:S01]  /*b3c0*/  FADD.FTZ R4, R124, R9 ;  /* 0x000000097c047221 */ /* 0x001fe20000010000 */
[----:B------:R-:W-:-:S04]  /*b3d0*/  SHF.R.S32.HI R7, RZ, 0x7, R7 ;  /* 0x00000007ff077819 */ /* 0x000fc80000011407 */
[----:B------:R-:W-:Y:S01]  /*b3e0*/  MUFU.EX2 R40, R40 ;  /* 0x0000002800287308 */ /* 0x000fe20000000800 */
[----:B------:R-:W-:Y:S01]  /*b3f0*/  FADD.FTZ R5, R125, R8 ;  /* 0x000000087d057221 */ /* 0x000fe20000010000 */
[----:B------:R-:W-:-:S06]  /*b400*/  FFMA.FTZ R123, R111, R0, -R10 ;  /* 0x000000006f7b7223 */ /* 0x000fcc000001080a */
[----:B------:R-:W0:Y:S01]  /*b410*/  MUFU.EX2 R126, R77 ;  /* 0x0000004d007e7308 */ /* 0x000e220000000800 */
[----:B------:R-:W-:Y:S01]  /*b420*/  FFMA.FTZ R55, R55, R0, -R50 ;  /* 0x0000000037377223 */ /* 0x000fe20000010832 */
[----:B--2---:R-:W-:Y:S01]  /*b430*/  VIMNMX R49, R49, R7, !PT ;  /* 0x0000000731317248 */ /* 0x004fe20007fe0100 */
[----:B---3--:R-:W-:-:S05]  /*b440*/  FADD.FTZ R4, R41, R4 ;  /* 0x0000000429047221 */ /* 0x008fca0000010000 */
[----:B------:R-:W-:Y:S01]  /*b450*/  MUFU.EX2 R121, R121 ;  /* 0x0000007900797308 */ /* 0x000fe20000000800 */
[----:B------:R-:W-:Y:S01]  /*b460*/  FADD.FTZ R8, R38, R5 ;  /* 0x0000000526087221 */ /* 0x000fe20000010000 */
[----:B------:R-:W-:-:S06]  /*b470*/  FFMA.FTZ R10, R87, R0, -R10 ;  /* 0x00000000570a7223 */ /* 0x000fcc000001080a */
[----:B------:R-:W2:Y:S01]  /*b480*/  MUFU.EX2 R93, R93 ;  /* 0x0000005d005d7308 */ /* 0x000ea20000000800 */
[----:B------:R-:W-:Y:S01]  /*b490*/  FFMA.FTZ R50, R85, R0, -R50 ;  /* 0x0000000055327223 */ /* 0x000fe20000010832 */
[----:B-1----:R-:W-:Y:S01]  /*b4a0*/  FADD.FTZ R5, R51, R4 ;  /* 0x0000000433057221 */ /* 0x002fe20000010000 */
[----:B------:R-:W-:-:S05]  /*b4b0*/  FADD.FTZ R9, R127, R8 ;  /* 0x000000087f097221 */ /* 0x000fca0000010000 */
[----:B------:R-:W-:Y:S01]  /*b4c0*/  MUFU.EX2 R44, R44 ;  /* 0x0000002c002c7308 */ /* 0x000fe20000000800 */
[----:B------:R-:W-:Y:S01]  /*b4d0*/  VIADD R12, R88, 0xfffffffe ;  /* 0xfffffffe580c7836 */ /* 0x000fe20000000000 */
[----:B------:R1:W-:Y:S06]  /*b4e0*/  STL [R1+0x30], R49 ;  /* 0x0000303101007387 */ /* 0x0003ec0000100800 */
[----:B------:R-:W3:Y:S01]  /*b4f0*/  MUFU.EX2 R120, R81 ;  /* 0x0000005100787308 */ /* 0x000ee20000000800 */
[----:B0-----:R-:W-:Y:S01]  /*b500*/  FADD.FTZ R4, R126, R5 ;  /* 0x000000057e047221 */ /* 0x001fe20000010000 */
[----:B------:R-:W-:-:S06]  /*b510*/  FADD.FTZ R8, R40, R9 ;  /* 0x0000000928087221 */ /* 0x000fcc0000010000 */
[----:B------:R-:W-:Y:S01]  /*b520*/  MUFU.EX2 R123, R123 ;  /* 0x0000007b007b7308 */ /* 0x000fe20000000800 */
[----:B------:R-:W-:-:S07]  /*b530*/  ISETP.GE.AND P1, PT, R12, R49, PT ;  /* 0x000000310c00720c */ /* 0x000fce0003f26270 */
[----:B------:R-:W0:Y:S01]  /*b540*/  MUFU.EX2 R55, R55 ;  /* 0x0000003700377308 */ /* 0x000e220000000800 */
[----:B--2---:R-:W-:Y:S01]  /*b550*/  FADD.FTZ R5, R93, R4 ;  /* 0x000000045d057221 */ /* 0x004fe20000010000 */
[----:B------:R-:W-:-:S06]  /*b560*/  FADD.FTZ R9, R121, R8 ;  /* 0x0000000879097221 */ /* 0x000fcc0000010000 */
[----:B------:R-:W2:Y:S08]  /*b570*/  MUFU.EX2 R50, R50 ;  /* 0x0000003200327308 */ /* 0x000eb00000000800 */
[----:B------:R-:W4:Y:S01]  /*b580*/  MUFU.EX2 R10, R10 ;  /* 0x0000000a000a7308 */ /* 0x000f220000000800 */
[----:B---3--:R-:W-:Y:S01]  /*b590*/  FADD.FTZ R4, R120, R5 ;  /* 0x0000000578047221 */ /* 0x008fe20000010000 */
[----:B------:R-:W-:Y:S01]  /*b5a0*/  FADD.FTZ R8, R44, R9 ;  /* 0x000000092c087221 */ /* 0x000fe20000010000 */
[----:B------:R-:W-:-:S02]  /*b5b0*/  LOP3.LUT R19, R19, 0xfffffff7, RZ, 0xc0, !PT ;  /* 0xfffffff713137812 */ /* 0x000fc400078ec0ff */
[----:B0-----:R-:W-:Y:S01]  /*b5c0*/  FADD.FTZ R5, R55, R4 ;  /* 0x0000000437057221 */ /* 0x001fe20000010000 */
[----:B------:R-:W-:Y:S01]  /*b5d0*/  FADD.FTZ R9, R123, R8 ;  /* 0x000000087b097221 */ /* 0x000fe20000010000 */
[----:B------:R-:W-:Y:S02]  /*b5e0*/  F2FP.BF16.F32.PACK_AB R120, R120, R93 ;  /* 0x0000005d7878723e */ /* 0x000fe400000010ff */
[----:B------:R-:W-:Y:S02]  /*b5f0*/  CS2R R118, SRZ ;  /* 0x0000000000767805 */ /* 0x000fe4000001ff00 */
[----:B------:R-:W-:Y:S01]  /*b600*/  @P4 LOP3.LUT R19, R19, 0x8, RZ, 0xfc, !PT ;  /* 0x0000000813134812 */ /* 0x000fe200078efcff */
[----:B--2---:R-:W-:Y:S01]  /*b610*/  FADD.FTZ R5, R50, R5 ;  /* 0x0000000532057221 */ /* 0x004fe20000010000 */
[----:B------:R-:W-:Y:S02]  /*b620*/  F2FP.BF16.F32.PACK_AB R151, R24, R151 ;  /* 0x000000971897723e */ /* 0x000fe400000010ff */
[----:B------:R-:W-:-:S02]  /*b630*/  CS2R R116, SRZ ;  /* 0x0000000000747805 */ /* 0x000fc4000001ff00 */
[----:B------:R-:W-:Y:S02]  /*b640*/  F2FP.BF16.F32.PACK_AB R145, R26, R145 ;  /* 0x000000911a91723e */ /* 0x000fe400000010ff */
[----:B------:R-:W-:Y:S02]  /*b650*/  CS2R R114, SRZ ;  /* 0x0000000000727805 */ /* 0x000fe4000001ff00 */
[----:B------:R-:W-:Y:S02]  /*b660*/  F2FP.BF16.F32.PACK_AB R147, R28, R147 ;  /* 0x000000931c93723e */ /* 0x000fe400000010ff */
[----:B------:R-:W-:Y:S02]  /*b670*/  CS2R R112, SRZ ;  /* 0x0000000000707805 */ /* 0x000fe4000001ff00 */
[----:B------:R-:W-:Y:S01]  /*b680*/  F2FP.BF16.F32.PACK_AB R141, R30, R141 ;  /* 0x0000008d1e8d723e */ /* 0x000fe200000010ff */
[----:B----4-:R-:W-:Y:S01]  /*b690*/  FADD.FTZ R4, R10, R9 ;  /* 0x000000090a047221 */ /* 0x010fe20000010000 */
[----:B------:R-:W-:-:S02]  /*b6a0*/  F2FP.BF16.F32.PACK_AB R143, R32, R143 ;  /* 0x0000008f208f723e */ /* 0x000fc400000010ff */
[----:B------:R-:W-:Y:S02]  /*b6b0*/  CS2R R110, SRZ ;  /* 0x00000000006e7805 */ /* 0x000fe4000001ff00 */
[----:B------:R-:W-:Y:S02]  /*b6c0*/  F2FP.BF16.F32.PACK_AB R137, R46, R137 ;  /* 0x000000892e89723e */ /* 0x000fe400000010ff */
[----:B------:R-:W-:Y:S02]  /*b6d0*/  CS2R R108, SRZ ;  /* 0x00000000006c7805 */ /* 0x000fe4000001ff00 */
[----:B------:R-:W-:Y:S02]  /*b6e0*/  F2FP.BF16.F32.PACK_AB R139, R48, R139 ;  /* 0x0000008b308b723e */ /* 0x000fe400000010ff */
[----:B------:R-:W-:Y:S02]  /*b6f0*/  CS2R R106, SRZ ;  /* 0x00000000006a7805 */ /* 0x000fe4000001ff00 */
        /* <DEDUP_REMOVED lines=29> */
[----:B-1----:R-:W-:Y:S06]  /*b8d0*/  @!P1 BRA `(.L_x_2771) ;  /* 0x0000002800789947 */ /* 0x002fec0003800000 */
[----:B------:R-:W-:Y:S02]  /*b8e0*/  IMAD.MOV.U32 R10, RZ, RZ, R3 ;  /* 0x000000ffff0a7224 */ /* 0x000fe400078e0003 */
[----:B------:R-:W-:Y:S02]  /*b8f0*/  IMAD.MOV.U32 R11, RZ, RZ, R6 ;  /* 0x000000ffff0b7224 */ /* 0x000fe400078e0006 */
[----:B------:R-:W-:Y:S02]  /*b900*/  IMAD.MOV.U32 R7, RZ, RZ, R156 ;  /* 0x000000ffff077224 */ /* 0x000fe400078e009c */
[----:B------:R-:W-:Y:S02]  /*b910*/  IMAD.MOV.U32 R13, RZ, RZ, R23 ;  /* 0x000000ffff0d7224 */ /* 0x000fe400078e0017 */
[----:B------:R-:W-:-:S07]  /*b920*/  IMAD.MOV.U32 R119, RZ, RZ, RZ ;  /* 0x000000ffff777224 */ /* 0x000fce00078e00ff */
.L_x_2783:
        /* <DEDUP_REMOVED lines=9> */
.L_x_2773:
        /* <DEDUP_REMOVED lines=8> */
.L_x_2774:
[----:B------:R-:W-:Y:S04]  /*ba40*/  BSSY B0, `(.L_x_2772) ;  /* 0x0000004000007945 */ /* 0x000fe80003800000 */
[----:B-1----:R-:W-:Y:S05]  /*ba50*/  @P2 BRA `(.L_x_2775) ;  /* 0x0000000000082947 */ /* 0x002fea0003800000 */
[----:B------:R-:W1:Y:S02]  /*ba60*/  SYNCS.PHASECHK.TRANS64.TRYWAIT P2, [R3+URZ+0x16830], R0 ;  /* 0x01683000030075a7 */ /* 0x000e64000804017f */
[----:B-1----:R-:W-:Y:S05]  /*ba70*/  @!P2 BRA `(.L_x_2776) ;  /* 0x00000100007ca947 */ /* 0x002fea0003800000 */
.L_x_2775:
[----:B------:R-:W-:Y:S05]  /*ba80*/  BSYNC B0 ;  /* 0x0000000000007941 */ /* 0x000fea0003800000 */
.L_x_2772:
[----:B------:R-:W2:Y:S04]  /*ba90*/  LDL R6, [R1+0x24] ;  /* 0x0000240001067983 */ /* 0x000ea80000100800 */
[----:B------:R3:W-:Y:S01]  /*baa0*/  STL [R1+0x70], R2 ;  /* 0x0000700201007387 */ /* 0x0007e20000100800 */
[----:B01----:R-:W0:Y:S03]  /*bab0*/  S2R R0, SR_TID.X ;  /* 0x0000000000007919 */ /* 0x003e260000002100 */
[----:B---3--:R-:W3:Y:S01]  /*bac0*/  LDL.64 R2, [R1+0x18] ;  /* 0x0000180001027983 */ /* 0x008ee20000100a00 */
[----:B------:R-:W-:Y:S01]  /*bad0*/  VIADD R23, R13, 0x1 ;  /* 0x000000010d177836 */ /* 0x000fe20000000000 */
[----:B------:R-:W-:Y:S05]  /*bae0*/  WARPSYNC.ALL ;  /* 0x0000000000007948 */ /* 0x000fea0003800000 */
[C---:B------:R-:W-:Y:S01]  /*baf0*/  ISETP.NE.AND P2, PT, R23.reuse, 0x2, PT ;  /* 0x000000021700780c */ /* 0x040fe20003f45270 */
        /* <DEDUP_REMOVED lines=9> */
[----:B0-----:R-:W-:-:S04]  /*bb90*/  SHF.R.U32.HI R0, RZ, 0x7, R0 ;  /* 0x00000007ff007819 */ /* 0x001fc80000011600 */
[----:B------:R-:W-:Y:S02]  /*bba0*/  IADD3 R0, R0, 0x8, RZ ;  /* 0x0000000800007810 */ /* 0x000fe40007ffe0ff */
[----:B------:R-:W-:-:S03]  /*bbb0*/  R2UR UR19, R27 ;  /* 0x000000001b1372ca */ /* 0x000fc600000e0000 */
        /* <DEDUP_REMOVED lines=32> */
.L_x_2778:
[----:B------:R-:W-:Y:S01]  /*bdc0*/  SHF.L.U32 R0, R7, 0x1f, RZ ;  /* 0x0000001f07007819 */ /* 0x000fe200000006ff */
[----:B-----5:R-:W-:-:S04]  /*bdd0*/  IMAD R3, R13, 0x8, R2 ;  /* 0x000000080d037824 */ /* 0x020fc800078e0202 */
[----:B------:R0:W1:Y:S01]  /*bde0*/  SYNCS.PHASECHK.TRANS64.TRYWAIT P1, [R3+URZ+0x16850], R0 ;  /* 0x01685000030075a7 */ /* 0x000062000802017f */
[----:B------:R-:W-:Y:S05]  /*bdf0*/  @!P0 BRA `(.L_x_2779) ;  /* 0x0000000000048947 */ /* 0x000fea0003800000 */
[----:B------:R-:W-:Y:S01]  /*be00*/  BPT.TRAP 0x1 ;  /* 0x000000040000795c */ /* 0x000fe20000300000 */
.L_x_2779:
[----:B-1----:R-:W-:Y:S05]  /*be10*/  @P1 BRA `(.L_x_2777) ;  /* 0x0000000000081947 */ /* 0x002fea0003800000 */
[----:B------:R-:W1:Y:S02]  /*be20*/  SYNCS.PHASECHK.TRANS64.TRYWAIT P1, [R3+URZ+0x16850], R0 ;  /* 0x01685000030075a7 */ /* 0x000e64000802017f */
[----:B-1----:R-:W-:Y:S05]  /*be30*/  @!P1 BRA `(.L_x_2780) ;  /* 0x000000fc00a09947 */ /* 0x002fea0003800000 */
.L_x_2777:
        /* <DEDUP_REMOVED lines=68> */
.L_x_2781:
[----:B------:R-:W2:Y:S01]  /*c280*/  LDL R120, [R1+0x2c] ;  /* 0x00002c0001787983 */ /* 0x000ea20000100800 */
[----:B0-----:R-:W0:Y:S03]  /*c290*/  LDC R0, c[0x0][0x448] ;  /* 0x00011200ff007b82 */ /* 0x001e260000000800 */
[----:B------:R-:W2:Y:S04]  /*c2a0*/  LDL R3, [R1+0x4c] ;  /* 0x00004c0001037983 */ /* 0x000ea80000100800 */
[----:B------:R-:W3:Y:S04]  /*c2b0*/  LDL R9, [R1+0x34] ;  /* 0x0000340001097983 */ /* 0x000ee80000100800 */
[----:B------:R-:W3:Y:S04]  /*c2c0*/  LDL R8, [R1+0x28] ;  /* 0x0000280001087983 */ /* 0x000ee80000100800 */
[----:B------:R-:W4:Y:S01]  /*c2d0*/  LDL R7, [R1+0xc] ;  /* 0x00000c0001077983 */ /* 0x000f220000100800 */
[----:B------:R-:W-:-:S04]  /*c2e0*/  LOP3.LUT R19, R19, 0xffffffdf, RZ, 0xc0, !PT ;  /* 0xffffffdf13137812 */ /* 0x000fc800078ec0ff */
[----:B------:R-:W-:Y:S02]  /*c2f0*/  @P0 LOP3.LUT R19, R19, 0x20, RZ, 0xfc, !PT ;  /* 0x0000002013130812 */ /* 0x000fe400078efcff */
[----:B0-----:R-:W-:Y:S02]  /*c300*/  ISETP.NE.AND P1, PT, R0, 0x1, PT ;  /* 0x000000010000780c */ /* 0x001fe40003f25270 */
[----:B------:R-:W-:-:S11]  /*c310*/  LOP3.LUT R19, R19, 0xffffffbf, RZ, 0xc0, !PT ;  /* 0xffffffbf13137812 */ /* 0x000fd600078ec0ff */
[----:B------:R-:W0:Y:S08]  /*c320*/  @P1 LDC R6, c[0x0][0x44c] ;  /* 0x00011300ff061b82 */ /* 0x000e300000000800 */
[----:B------:R-:W1:Y:S01]  /*c330*/  @P1 LDC R0, c[0x0][0x450] ;  /* 0x00011400ff001b82 */ /* 0x000e620000000800 */
[----:B--2---:R-:W-:Y:S02]  /*c340*/  IMAD.IADD R3, R3, 0x1, R120 ;  /* 0x0000000103037824 */ /* 0x004fe400078e0278 */
[----:B------:R-:W2:Y:S02]  /*c350*/  S2R R120, SR_CgaCtaId ;  /* 0x0000000000787919 */ /* 0x000ea40000008800 */
[----:B0-----:R-:W-:-:S05]  /*c360*/  @P1 IMAD.HI.U32 R6, R3, R6, RZ ;  /* 0x0000000603061227 */ /* 0x001fca00078e00ff */
[----:B-1----:R-:W-:Y:S01]  /*c370*/  @P1 SHF.R.U32.HI R3, RZ, R0, R6 ;  /* 0x00000000ff031219 */ /* 0x002fe20000011606 */
[----:B------:R-:W-:-:S04]  /*c380*/  IMAD.MOV.U32 R6, RZ, RZ, -0x80 ;  /* 0xffffff80ff067424 */ /* 0x000fc800078e00ff */
[----:B------:R-:W0:Y:S01]  /*c390*/  SHFL.IDX PT, R0, R3, RZ, 0x1c1f ;  /* 0x001c1fff03007589 */ /* 0x000e2200000e0000 */
[----:B------:R-:W-:-:S03]  /*c3a0*/  IMAD R6, R12, R6, 0x1 ;  /* 0x000000010c067424 */ /* 0x000fc600078e0206 */
[----:B------:R-:W1:Y:S02]  /*c3b0*/  SHFL.IDX PT, R3, R3, 0x1, 0x1c1f ;  /* 0x003c1f0003037f89 */ /* 0x000e6400000e0000 */
[----:B---3--:R-:W-:-:S05]  /*c3c0*/  IADD3 R6, R8, R6, -R9 ;  /* 0x0000000608067210 */ /* 0x008fca0007ffe809 */
[----:B----4-:R-:W-:-:S04]  /*c3d0*/  IMAD.IADD R6, R6, 0x1, -R7 ;  /* 0x0000000106067824 */ /* 0x010fc800078e0a07 */
[C---:B0-----:R-:W-:Y:S02]  /*c3e0*/  IMAD.IADD R0, R6.reuse, 0x1, R0 ;  /* 0x0000000106007824 */ /* 0x041fe400078e0200 */
[----:B-1----:R-:W-:-:S03]  /*c3f0*/  IMAD.IADD R3, R6, 0x1, R3 ;  /* 0x0000000106037824 */ /* 0x002fc600078e0203 */
[C---:B------:R-:W-:Y:S02]  /*c400*/  ISETP.GT.AND P4, PT, R0.reuse, RZ, PT ;  /* 0x000000ff0000720c */ /* 0x040fe40003f84270 */
[C---:B------:R-:W-:Y:S02]  /*c410*/  ISETP.GT.AND P3, PT, R0.reuse, 0x1, PT ;  /* 0x000000010000780c */ /* 0x040fe40003f64270 */
[C---:B------:R-:W-:Y:S02]  /*c420*/  ISETP.GT.AND P2, PT, R0.reuse, 0x8, PT ;  /* 0x000000080000780c */ /* 0x040fe40003f44270 */
[----:B------:R-:W-:Y:S02]  /*c430*/  ISETP.GT.AND P1, PT, R0, 0x9, PT ;  /* 0x000000090000780c */ /* 0x000fe40003f24270 */
[----:B------:R-:W-:Y:S02]  /*c440*/  FSEL R24, R24, -INF , P4 ;  /* 0xff80000018187808 */ /* 0x000fe40002000000 */
[----:B------:R-:W-:-:S02]  /*c450*/  FSEL R25, R25, -INF , P3 ;  /* 0xff80000019197808 */ /* 0x000fc40001800000 */
[----:B------:R-:W-:Y:S02]  /*c460*/  FSEL R28, R28, -INF , P2 ;  /* 0xff8000001c1c7808 */ /* 0x000fe40001000000 */
[----:B------:R-:W-:Y:S02]  /*c470*/  FSEL R29, R29, -INF , P1 ;  /* 0xff8000001d1d7808 */ /* 0x000fe40000800000 */
[C---:B------:R-:W-:Y:S02]  /*c480*/  ISETP.GT.AND P4, PT, R0.reuse, 0x10, PT ;  /* 0x000000100000780c */ /* 0x040fe40003f84270 */
[C---:B------:R-:W-:Y:S02]  /*c490*/  ISETP.GT.AND P3, PT, R0.reuse, 0x11, PT ;  /* 0x000000110000780c */ /* 0x040fe40003f64270 */
[C---:B------:R-:W-:Y:S02]  /*c4a0*/  ISETP.GT.AND P2, PT, R0.reuse, 0x18, PT ;  /* 0x000000180000780c */ /* 0x040fe40003f44270 */
[----:B------:R-:W-:-:S02]  /*c4b0*/  ISETP.GT.AND P1, PT, R0, 0x19, PT ;  /* 0x000000190000780c */ /* 0x000fc40003f24270 */
[----:B------:R-:W-:Y:S02]  /*c4c0*/  FSEL R32, R32, -INF , P4 ;  /* 0xff80000020207808 */ /* 0x000fe40002000000 */
[----:B------:R-:W-:Y:S02]  /*c4d0*/  FSEL R33, R33, -INF , P3 ;  /* 0xff80000021217808 */ /* 0x000fe40001800000 */
[----:B------:R-:W-:Y:S02]  /*c4e0*/  FSEL R36, R36, -INF , P2 ;  /* 0xff80000024247808 */ /* 0x000fe40001000000 */
[----:B------:R-:W-:Y:S02]  /*c4f0*/  FSEL R37, R37, -INF , P1 ;  /* 0xff80000025257808 */ /* 0x000fe40000800000 */
[C---:B------:R-:W-:Y:S02]  /*c500*/  ISETP.GT.AND P4, PT, R0.reuse, 0x20, PT ;  /* 0x000000200000780c */ /* 0x040fe40003f84270 */
[----:B------:R-:W-:-:S02]  /*c510*/  ISETP.GT.AND P3, PT, R0, 0x21, PT ;  /* 0x000000210000780c */ /* 0x000fc40003f64270 */
[C---:B------:R-:W-:Y:S02]  /*c520*/  ISETP.GT.AND P2, PT, R0.reuse, 0x28, PT ;  /* 0x000000280000780c */ /* 0x040fe40003f44270 */
[----:B------:R-:W-:Y:S02]  /*c530*/  ISETP.GT.AND P1, PT, R0, 0x29, PT ;  /* 0x000000290000780c */ /* 0x000fe40003f24270 */
[----:B------:R-:W-:Y:S02]  /*c540*/  FSEL R40, R40, -INF , P4 ;  /* 0xff80000028287808 */ /* 0x000fe40002000000 */
[----:B------:R-:W-:Y:S02]  /*c550*/  FSEL R41, R41, -INF , P3 ;  /* 0xff80000029297808 */ /* 0x000fe40001800000 */
[----:B------:R-:W-:Y:S02]  /*c560*/  FSEL R44, R44, -INF , P2 ;  /* 0xff8000002c2c7808 */ /* 0x000fe40001000000 */
[----:B------:R-:W-:-:S02]  /*c570*/  FSEL R45, R45, -INF , P1 ;  /* 0xff8000002d2d7808 */ /* 0x000fc40000800000 */
[C---:B------:R-:W-:Y:S02]  /*c580*/  ISETP.GT.AND P4, PT, R0.reuse, 0x30, PT ;  /* 0x000000300000780c */ /* 0x040fe40003f84270 */
        /* <DEDUP_REMOVED lines=35> */
[----:B------:R-:W-:Y:S02]  /*c7c0*/  FMNMX.FTZ R0, R24, R11, !PT ;  /* 0x0000000b18007209 */ /* 0x000fe40007810000 */
[----:B------:R-:W-:Y:S02]  /*c7d0*/  FSEL R80, R80, -INF , P4 ;  /* 0xff80000050507808 */ /* 0x000fe40002000000 */
[----:B------:R-:W-:Y:S02]  /*c7e0*/  FMNMX.FTZ R0, R25, R0, !PT ;  /* 0x0000000019007209 */ /* 0x000fe40007810000 */
[----:B------:R-:W-:Y:S02]  /*c7f0*/  FSEL R81, R81, -INF , P3 ;  /* 0xff80000051517808 */ /* 0x000fe40001800000 */
[----:B------:R-:W-:Y:S02]  /*c800*/  FMNMX.FTZ R0, R28, R0, !PT ;  /* 0x000000001c007209 */ /* 0x000fe40007810000 */
[----:B------:R-:W-:-:S02]  /*c810*/  FSEL R84, R84, -INF , P2 ;  /* 0xff80000054547808 */ /* 0x000fc40001000000 */
[----:B------:R-:W-:Y:S02]  /*c820*/  FMNMX.FTZ R0, R29, R0, !PT ;  /* 0x000000001d007209 */ /* 0x000fe40007810000 */
[----:B------:R-:W-:Y:S02]  /*c830*/  FSEL R85, R85, -INF , P1 ;  /* 0xff80000055557808 */ /* 0x000fe40000800000 */
[----:B------:R-:W-:Y:S02]  /*c840*/  FMNMX.FTZ R0, R32, R0, !PT ;  /* 0x0000000020007209 */ /* 0x000fe40007810000 */
[----:B------:R-:W-:Y:S02]  /*c850*/  ISETP.GT.AND P4, PT, R3, RZ, PT ;  /* 0x000000ff0300720c */ /* 0x000fe40003f84270 */
[----:B------:R-:W-:Y:S02]  /*c860*/  FMNMX.FTZ R0, R33, R0, !PT ;  /* 0x0000000021007209 */ /* 0x000fe40007810000 */
[----:B------:R-:W-:-:S02]  /*c870*/  ISETP.GT.AND P3, PT, R3, 0x1, PT ;  /* 0x000000010300780c */ /* 0x000fc40003f64270 */
[----:B------:R-:W-:Y:S02]  /*c880*/  FMNMX.FTZ R0, R36, R0, !PT ;  /* 0x0000000024007209 */ /* 0x000fe40007810000 */
[----:B------:R-:W-:Y:S02]  /*c890*/  ISETP.GT.AND P2, PT, R3, 0x8, PT ;  /* 0x000000080300780c */ /* 0x000fe40003f44270 */
[----:B------:R-:W-:Y:S02]  /*c8a0*/  FMNMX.FTZ R0, R37, R0, !PT ;  /* 0x0000000025007209 */ /* 0x000fe40007810000 */
[----:B------:R-:W-:Y:S02]  /*c8b0*/  ISETP.GT.AND P1, PT, R3, 0x9, PT ;  /* 0x000000090300780c */ /* 0x000fe40003f24270 */
[----:B------:R-:W-:Y:S02]  /*c8c0*/  FMNMX.FTZ R0, R40, R0, !PT ;  /* 0x0000000028007209 */ /* 0x000fe40007810000 */
[----:B------:R-:W-:-:S02]  /*c8d0*/  FSEL R26, R26, -INF , P4 ;  /* 0xff8000001a1a7808 */ /* 0x000fc40002000000 */
[----:B------:R-:W-:Y:S02]  /*c8e0*/  FMNMX.FTZ R0, R41, R0, !PT ;  /* 0x0000000029007209 */ /* 0x000fe40007810000 */
[----:B------:R-:W-:Y:S02]  /*c8f0*/  FSEL R27, R27, -INF , P3 ;  /* 0xff8000001b1b7808 */ /* 0x000fe40001800000 */
[----:B------:R-:W-:Y:S02]  /*c900*/  FMNMX.FTZ R0, R44, R0, !PT ;  /* 0x000000002c007209 */ /* 0x000fe40007810000 */
[----:B------:R-:W-:Y:S02]  /*c910*/  FSEL R30, R30, -INF , P2 ;  /* 0xff8000001e1e7808 */ /* 0x000fe40001000000 */
[----:B------:R-:W-:Y:S02]  /*c920*/  FMNMX.FTZ R0, R45, R0, !PT ;  /* 0x000000002d007209 */ /* 0x000fe40007810000 */
[----:B------:R-:W-:-:S02]  /*c930*/  FSEL R31, R31, -INF , P1 ;  /* 0xff8000001f1f7808 */ /* 0x000fc40000800000 */
[----:B------:R-:W-:Y:S02]  /*c940*/  FMNMX.FTZ R0, R48, R0, !PT ;  /* 0x0000000030007209 */ /* 0x000fe40007810000 */
[----:B------:R-:W-:Y:S02]  /*c950*/  ISETP.GT.AND P4, PT, R3, 0x10, PT ;  /* 0x000000100300780c */ /* 0x000fe40003f84270 */
[----:B------:R-:W-:Y:S02]  /*c960*/  FMNMX.FTZ R0, R49, R0, !PT ;  /* 0x0000000031007209 */ /* 0x000fe40007810000 */
[C---:B------:R-:W-:Y:S02]  /*c970*/  ISETP.GT.AND P3, PT, R3.reuse, 0x11, PT ;  /* 0x000000110300780c */ /* 0x040fe40003f64270 */
[----:B------:R-:W-:Y:S02]  /*c980*/  FMNMX.FTZ R0, R52, R0, !PT ;  /* 0x0000000034007209 */ /* 0x000fe40007810000 */
[----:B------:R-:W-:-:S02]  /*c990*/  ISETP.GT.AND P2, PT, R3, 0x18, PT ;  /* 0x000000180300780c */ /* 0x000fc40003f44270 */
[----:B------:R-:W-:Y:S02]  /*c9a0*/  FMNMX.FTZ R0, R53, R0, !PT ;  /* 0x0000000035007209 */ /* 0x000fe40007810000 */
[----:B------:R-:W-:Y:S02]  /*c9b0*/  ISETP.GT.AND P1, PT, R3, 0x19, PT ;  /* 0x000000190300780c */ /* 0x000fe40003f24270 */
[----:B------:R-:W-:Y:S02]  /*c9c0*/  FMNMX.FTZ R0, R56, R0, !PT ;  /* 0x0000000038007209 */ /* 0x000fe40007810000 */
[----:B------:R-:W-:Y:S02]  /*c9d0*/  FSEL R34, R34, -INF , P4 ;  /* 0xff80000022227808 */ /* 0x000fe40002000000 */
[----:B------:R-:W-:Y:S02]  /*c9e0*/  FMNMX.FTZ R0, R57, R0, !PT ;  /* 0x0000000039007209 */ /* 0x000fe40007810000 */
[----:B------:R-:W-:-:S02]  /*c9f0*/  FSEL R35, R35, -INF , P3 ;  /* 0xff80000023237808 */ /* 0x000fc40001800000 */
[----:B------:R-:W-:Y:S02]  /*ca00*/  FMNMX.FTZ R0, R60, R0, !PT ;  /* 0x000000003c007209 */ /* 0x000fe40007810000 */
[----:B------:R-:W-:Y:S02]  /*ca10*/  FSEL R38, R38, -INF , P2 ;  /* 0xff80000026267808 */ /* 0x000fe40001000000 */
[----:B------:R-:W-:Y:S02]  /*ca20*/  FMNMX.FTZ R0, R61, R0, !PT ;  /* 0x000000003d007209 */ /* 0x000fe40007810000 */
[----:B------:R-:W-:Y:S02]  /*ca30*/  FSEL R39, R39, -INF , P1 ;  /* 0xff80000027277808 */ /* 0x000fe40000800000 */
[----:B------:R-:W-:Y:S02]  /*ca40*/  FMNMX.FTZ R0, R64, R0, !PT ;  /* 0x0000000040007209 */ /* 0x000fe40007810000 */
[----:B------:R-:W-:-:S02]  /*ca50*/  ISETP.GT.AND P4, PT, R3, 0x20, PT ;  /* 0x000000200300780c */ /* 0x000fc40003f84270 */
[----:B------:R-:W-:Y:S02]  /*ca60*/  FMNMX.FTZ R0, R65, R0, !PT ;  /* 0x0000000041007209 */ /* 0x000fe40007810000 */
[C---:B------:R-:W-:Y:S02]  /*ca70*/  ISETP.GT.AND P3, PT, R3.reuse, 0x21, PT ;  /* 0x000000210300780c */ /* 0x040fe40003f64270 */
[----:B------:R-:W-:Y:S02]  /*ca80*/  FMNMX.FTZ R0, R68, R0, !PT ;  /* 0x0000000044007209 */ /* 0x000fe40007810000 */
[----:B------:R-:W-:Y:S02]  /*ca90*/  ISETP.GT.AND P2, PT, R3, 0x28, PT ;  /* 0x000000280300780c */ /* 0x000fe40003f44270 */
[----:B------:R-:W-:Y:S02]  /*caa0*/  FMNMX.FTZ R0, R69, R0, !PT ;  /* 0x0000000045007209 */ /* 0x000fe40007810000 */
        /* <DEDUP_REMOVED lines=10> */
[----:B------:R-:W-:Y:S02]  /*cb50*/  ISETP.GT.AND P4, PT, R3, 0x30, PT ;  /* 0x000000300300780c */ /* 0x000fe40003f84270 */
[----:B------:R-:W-:Y:S02]  /*cb60*/  FMNMX.FTZ R0, R81, R0, !PT ;  /* 0x0000000051007209 */ /* 0x000fe40007810000 */
[----:B------:R-:W-:-:S02]  /*cb70*/  ISETP.GT.AND P3, PT, R3, 0x31, PT ;  /* 0x000000310300780c */ /* 0x000fc40003f64270 */
[----:B------:R-:W-:Y:S02]  /*cb80*/  FMNMX.FTZ R0, R84, R0, !PT ;  /* 0x0000000054007209 */ /* 0x000fe40007810000 */
[----:B------:R-:W-:Y:S02]  /*cb90*/  ISETP.GT.AND P2, PT, R3, 0x38, PT ;  /* 0x000000380300780c */ /* 0x000fe40003f44270 */
[----:B------:R-:W-:Y:S02]  /*cba0*/  FMNMX.FTZ R0, R85, R0, !PT ;  /* 0x0000000055007209 */ /* 0x000fe40007810000 */
[C---:B------:R-:W-:Y:S02]  /*cbb0*/  ISETP.GT.AND P1, PT, R3.reuse, 0x39, PT ;  /* 0x000000390300780c */ /* 0x040fe40003f24270 */
[----:B------:R-:W-:Y:S01]  /*cbc0*/  ISETP.GT.AND P0, PT, R3, 0x61, PT ;  /* 0x000000610300780c */ /* 0x000fe20003f04270 */
[----:B------:R-:W0:Y:S01]  /*cbd0*/  SHFL.BFLY PT, R6, R0, 0x2, 0x1f ;  /* 0x0c401f0000067f89 */ /* 0x000e2200000e0000 */
[----:B------:R-:W-:-:S02]  /*cbe0*/  FSEL R50, R50, -INF , P4 ;  /* 0xff80000032327808 */ /* 0x000fc40002000000 */
[----:B------:R-:W-:Y:S02]  /*cbf0*/  FSEL R51, R51, -INF , P3 ;  /* 0xff80000033337808 */ /* 0x000fe40001800000 */
[----:B------:R-:W-:Y:S02]  /*cc00*/  FSEL R54, R54, -INF , P2 ;  /* 0xff80000036367808 */ /* 0x000fe40001000000 */
[----:B------:R-:W-:Y:S02]  /*cc10*/  FSEL R55, R55, -INF , P1 ;  /* 0xff80000037377808 */ /* 0x000fe40000800000 */
[C---:B------:R-:W-:Y:S02]  /*cc20*/  ISETP.GT.AND P4, PT, R3.reuse, 0x40, PT ;  /* 0x000000400300780c */ /* 0x040fe40003f84270 */
[C---:B------:R-:W-:Y:S02]  /*cc30*/  ISETP.GT.AND P3, PT, R3.reuse, 0x41, PT ;  /* 0x000000410300780c */ /* 0x040fe40003f64270 */
[----:B------:R-:W-:-:S02]  /*cc40*/  ISETP.GT.AND P2, PT, R3, 0x48, PT ;  /* 0x000000480300780c */ /* 0x000fc40003f44270 */
[----:B------:R-:W-:Y:S02]  /*cc50*/  ISETP.GT.AND P1, PT, R3, 0x49, PT ;  /* 0x000000490300780c */ /* 0x000fe40003f24270 */
[----:B------:R-:W-:Y:S02]  /*cc60*/  FSEL R58, R58, -INF , P4 ;  /* 0xff8000003a3a7808 */ /* 0x000fe40002000000 */
[----:B------:R-:W-:Y:S02]  /*cc70*/  FSEL R59, R59, -INF , P3 ;  /* 0xff8000003b3b7808 */ /* 0x000fe40001800000 */
[----:B------:R-:W-:Y:S02]  /*cc80*/  FSEL R62, R62, -INF , P2 ;  /* 0xff8000003e3e7808 */ /* 0x000fe40001000000 */
[----:B------:R-:W-:Y:S02]  /*cc90*/  FSEL R63, R63, -INF , P1 ;  /* 0xff8000003f3f7808 */ /* 0x000fe40000800000 */
[----:B0-----:R-:W-:-:S02]  /*cca0*/  FMNMX.FTZ R6, R0, R6, !PT ;  /* 0x0000000600067209 */ /* 0x001fc40007810000 */
[C---:B------:R-:W-:Y:S02]  /*ccb0*/  ISETP.GT.AND P4, PT, R3.reuse, 0x50, PT ;  /* 0x000000500300780c */ /* 0x040fe40003f84270 */
[C---:B------:R-:W-:Y:S01]  /*ccc0*/  ISETP.GT.AND P3, PT, R3.reuse, 0x51, PT ;  /* 0x000000510300780c */ /* 0x040fe20003f64270 */
[----:B------:R-:W0:Y:S01]  /*ccd0*/  SHFL.BFLY PT, R0, R6, 0x1, 0x1f ;  /* 0x0c201f0006007f89 */ /* 0x000e2200000e0000 */
[C---:B------:R-:W-:Y:S02]  /*cce0*/  ISETP.GT.AND P2, PT, R3.reuse, 0x58, PT ;  /* 0x000000580300780c */ /* 0x040fe40003f44270 */
[----:B------:R-:W-:Y:S02]  /*ccf0*/  ISETP.GT.AND P1, PT, R3, 0x59, PT ;  /* 0x000000590300780c */ /* 0x000fe40003f24270 */
[----:B------:R-:W-:Y:S02]  /*cd00*/  FSEL R66, R66, -INF , P4 ;  /* 0xff80000042427808 */ /* 0x000fe40002000000 */
[----:B------:R-:W-:-:S02]  /*cd10*/  FSEL R67, R67, -INF , P3 ;  /* 0xff80000043437808 */ /* 0x000fc40001800000 */
[----:B------:R-:W-:Y:S02]  /*cd20*/  @P0 LOP3.LUT R19, R19, 0x40, RZ, 0xfc, !PT ;  /* 0x0000004013130812 */ /* 0x000fe400078efcff */
[----:B------:R-:W-:Y:S02]  /*cd30*/  FSEL R70, R70, -INF , P2 ;  /* 0xff80000046467808 */ /* 0x000fe40001000000 */
[----:B------:R-:W-:Y:S02]  /*cd40*/  FSEL R71, R71, -INF , P1 ;  /* 0xff80000047477808 */ /* 0x000fe40000800000 */
[C---:B------:R-:W-:Y:S02]  /*cd50*/  ISETP.GT.AND P1, PT, R3.reuse, 0x69, PT ;  /* 0x000000690300780c */ /* 0x040fe40003f24270 */
[C---:B------:R-:W-:Y:S02]  /*cd60*/  ISETP.GT.AND P2, PT, R3.reuse, 0x70, PT ;  /* 0x000000700300780c */ /* 0x040fe40003f44270 */
[----:B------:R-:W-:-:S02]  /*cd70*/  ISETP.GT.AND P3, PT, R3, 0x71, PT ;  /* 0x000000710300780c */ /* 0x000fc40003f64270 */
[C---:B------:R-:W-:Y:S02]  /*cd80*/  ISETP.GT.AND P4, PT, R3.reuse, 0x78, PT ;  /* 0x000000780300780c */ /* 0x040fe40003f84270 */
[C---:B------:R-:W-:Y:S02]  /*cd90*/  ISETP.GT.AND P5, PT, R3.reuse, 0x79, PT ;  /* 0x000000790300780c */ /* 0x040fe40003fa4270 */
[----:B0-----:R-:W-:Y:S02]  /*cda0*/  FMNMX.FTZ R6, R6, R0, !PT ;  /* 0x0000000006067209 */ /* 0x001fe40007810000 */
[----:B------:R-:W0:Y:S01]  /*cdb0*/  LDC R0, c[0x0][0x988] ;  /* 0x00026200ff007b82 */ /* 0x000e220000000800 */
[----:B------:R-:W-:Y:S02]  /*cdc0*/  ISETP.GT.AND P0, PT, R3, 0x60, PT ;  /* 0x000000600300780c */ /* 0x000fe40003f04270 */
[----:B------:R-:W-:Y:S02]  /*cdd0*/  FSETP.NEU.FTZ.AND P6, PT, R6, -INF , PT ;  /* 0xff8000000600780b */ /* 0x000fe40003fdd000 */
[----:B------:R-:W-:-:S02]  /*cde0*/  FSEL R74, R74, -INF , P0 ;  /* 0xff8000004a4a7808 */ /* 0x000fc40000000000 */
[----:B------:R-:W-:Y:S02]  /*cdf0*/  FSEL R7, R6, RZ, P6 ;  /* 0x000000ff06077208 */ /* 0x000fe40003000000 */
[----:B------:R-:W-:Y:S02]  /*ce00*/  LOP3.LUT P0, RZ, R19, 0x40, RZ, 0xc0, !PT ;  /* 0x0000004013ff7812 */ /* 0x000fe4000780c0ff */
[----:B------:R-:W-:Y:S01]  /*ce10*/  FSEL R79, R79, -INF , P1 ;  /* 0xff8000004f4f7808 */ /* 0x000fe20000800000 */
[----:B------:R-:W-:Y:S01]  /*ce20*/  FADD.FTZ R7, -R7, R11 ;  /* 0x0000000b07077221 */ /* 0x000fe20000010100 */
[----:B------:R-:W-:Y:S02]  /*ce30*/  FSEL R75, R75, -INF , P0 ;  /* 0xff8000004b4b7808 */ /* 0x000fe40000000000 */
[----:B------:R-:W-:Y:S02]  /*ce40*/  FSEL R82, R82, -INF , P2 ;  /* 0xff80000052527808 */ /* 0x000fe40001000000 */
[----:B------:R-:W-:-:S02]  /*ce50*/  FSEL R83, R83, -INF , P3 ;  /* 0xff80000053537808 */ /* 0x000fc40001800000 */
[----:B------:R-:W-:Y:S02]  /*ce60*/  FSEL R86, R86, -INF , P4 ;  /* 0xff80000056567808 */ /* 0x000fe40002000000 */
[----:B------:R-:W-:Y:S02]  /*ce70*/  FSEL R87, R87, -INF , P5 ;  /* 0xff80000057577808 */ /* 0x000fe40002800000 */
[----:B------:R-:W-:Y:S01]  /*ce80*/  LOP3.LUT P0, RZ, R19, 0x20, RZ, 0xc0, !PT ;  /* 0x0000002013ff7812 */ /* 0x000fe2000780c0ff */
[-C--:B0-----:R-:W-:Y:S01]  /*ce90*/  FMUL.FTZ R9, R6, R0.reuse ;  /* 0x0000000006097220 */ /* 0x081fe20000410000 */
[----:B------:R-:W-:-:S04]  /*cea0*/  FMUL.FTZ R7, R7, R0 ;  /* 0x0000000007077220 */ /* 0x000fc80000410000 */
[----:B------:R-:W-:Y:S02]  /*ceb0*/  FSEL R9, R9, RZ, P6 ;  /* 0x000000ff09097208 */ /* 0x000fe40003000000 */
[----:B------:R-:W-:Y:S01]  /*cec0*/  ISETP.GT.AND P6, PT, R3, 0x68, PT ;  /* 0x000000680300780c */ /* 0x000fe20003fc4270 */
[----:B------:R-:W-:Y:S01]  /*ced0*/  MUFU.EX2 R7, R7 ;  /* 0x0000000700077308 */ /* 0x000fe20000000800 */
[----:B------:R-:W-:Y:S01]  /*cee0*/  FMNMX.FTZ R3, R26, R10, !PT ;  /* 0x0000000a1a037209 */ /* 0x000fe20007810000 */
[-CC-:B------:R-:W-:Y:S01]  /*cef0*/  FFMA.FTZ R24, R24, R0.reuse, -R9.reuse ;  /* 0x0000000018187223 */ /* 0x180fe20000010809 */
[----:B------:R-:W-:Y:S01]  /*cf00*/  FSEL R78, R78, -INF , P6 ;  /* 0xff8000004e4e7808 */ /* 0x000fe20003000000 */
[-CC-:B------:R-:W-:Y:S01]  /*cf10*/  FFMA.FTZ R25, R25, R0.reuse, -R9.reuse ;  /* 0x0000000019197223 */ /* 0x180fe20000010809 */
[----:B------:R-:W-:Y:S01]  /*cf20*/  FMNMX.FTZ R3, R27, R3, !PT ;  /* 0x000000031b037209 */ /* 0x000fe20007810000 */
[-CC-:B------:R-:W-:Y:S01]  /*cf30*/  FFMA.FTZ R28, R28, R0.reuse, -R9.reuse ;  /* 0x000000001c1c7223 */ /* 0x180fe20000010809 */
[-CC-:B------:R-:W-:Y:S01]  /*cf40*/  FFMA.FTZ R29, R29, R0.reuse, -R9.reuse ;  /* 0x000000001d1d7223 */ /* 0x180fe20000010809 */
[----:B------:R-:W0:Y:S01]  /*cf50*/  MUFU.EX2 R24, R24 ;  /* 0x0000001800187308 */ /* 0x000e220000000800 */
[----:B------:R-:W-:Y:S01]  /*cf60*/  FMNMX.FTZ R3, R30, R3, !PT ;  /* 0x000000031e037209 */ /* 0x000fe20007810000 */
[-CC-:B------:R-:W-:Y:S01]  /*cf70*/  FFMA.FTZ R32, R32, R0.reuse, -R9.reuse ;  /* 0x0000000020207223 */ /* 0x180fe20000010809 */
[-CC-:B------:R-:W-:Y:S01]  /*cf80*/  FFMA.FTZ R33, R33, R0.reuse, -R9.reuse ;  /* 0x0000000021217223 */ /* 0x180fe20000010809 */
[-CC-:B------:R-:W-:Y:S01]  /*cf90*/  FFMA.FTZ R36, R36, R0.reuse, -R9.reuse ;  /* 0x0000000024247223 */ /* 0x180fe20000010809 */
[----:B------:R-:W-:Y:S01]  /*cfa0*/  FMNMX.FTZ R3, R31, R3, !PT ;  /* 0x000000031f037209 */ /* 0x000fe20007810000 */
[-CC-:B------:R-:W-:Y:S01]  /*cfb0*/  FFMA.FTZ R37, R37, R0.reuse, -R9.reuse ;  /* 0x0000000025257223 */ /* 0x180fe20000010809 */
[-CC-:B------:R-:W-:Y:S01]  /*cfc0*/  FFMA.FTZ R40, R40, R0.reuse, -R9.reuse ;  /* 0x0000000028287223 */ /* 0x180fe20000010809 */
[----:B------:R-:W1:Y:S01]  /*cfd0*/  MUFU.EX2 R25, R25 ;  /* 0x0000001900197308 */ /* 0x000e620000000800 */
[----:B------:R-:W-:Y:S01]  /*cfe0*/  FMNMX.FTZ R3, R34, R3, !PT ;  /* 0x0000000322037209 */ /* 0x000fe20007810000 */
[-CC-:B------:R-:W-:Y:S01]  /*cff0*/  FFMA.FTZ R41, R41, R0.reuse, -R9.reuse ;  /* 0x0000000029297223 */ /* 0x180fe20000010809 */
[-CC-:B------:R-:W-:Y:S01]  /*d000*/  FFMA.FTZ R44, R44, R0.reuse, -R9.reuse ;  /* 0x000000002c2c7223 */ /* 0x180fe20000010809 */
[-CC-:B------:R-:W-:Y:S01]  /*d010*/  FFMA.FTZ R45, R45, R0.reuse, -R9.reuse ;  /* 0x000000002d2d7223 */ /* 0x180fe20000010809 */
[----:B------:R-:W-:Y:S01]  /*d020*/  FMNMX.FTZ R3, R35, R3, !PT ;  /* 0x0000000323037209 */ /* 0x000fe20007810000 */
[-CC-:B------:R-:W-:Y:S01]  /*d030*/  FFMA.FTZ R48, R48, R0.reuse, -R9.reuse ;  /* 0x0000000030307223 */ /* 0x180fe20000010809 */
[-CC-:B------:R-:W-:Y:S01]  /*d040*/  FFMA.FTZ R49, R49, R0.reuse, -R9.reuse ;  /* 0x0000000031317223 */ /* 0x180fe20000010809 */
[----:B------:R-:W-:Y:S01]  /*d050*/  MUFU.EX2 R28, R28 ;  /* 0x0000001c001c7308 */ /* 0x000fe20000000800 */
[----:B------:R-:W-:Y:S01]  /*d060*/  FMNMX.FTZ R3, R38, R3, !PT ;  /* 0x0000000326037209 */ /* 0x000fe20007810000 */
[----:B0-----:R-:W-:Y:S01]  /*d070*/  FFMA.FTZ R5, R7, R5, R24 ;  /* 0x0000000507057223 */ /* 0x001fe20000010018 */
[-CC-:B------:R-:W-:Y:S01]  /*d080*/  FFMA.FTZ R52, R52, R0.reuse, -R9.reuse ;  /* 0x0000000034347223 */ /* 0x180fe20000010809 */
[-CC-:B------:R-:W-:Y:S01]  /*d090*/  FFMA.FTZ R53, R53, R0.reuse, -R9.reuse ;  /* 0x0000000035357223 */ /* 0x180fe20000010809 */
[----:B------:R-:W-:Y:S01]  /*d0a0*/  FMNMX.FTZ R3, R39, R3, !PT ;  /* 0x0000000327037209 */ /* 0x000fe20007810000 */
[-CC-:B------:R-:W-:Y:S01]  /*d0b0*/  FFMA.FTZ R56, R56, R0.reuse, -R9.reuse ;  /* 0x0000000038387223 */ /* 0x180fe20000010809 */
[-C--:B------:R-:W-:Y:S01]  /*d0c0*/  FFMA.FTZ R57, R57, R0.reuse, -R9 ;  /* 0x0000000039397223 */ /* 0x080fe20000010809 */
[----:B------:R-:W-:Y:S01]  /*d0d0*/  MUFU.EX2 R29, R29 ;  /* 0x0000001d001d7308 */ /* 0x000fe20000000800 */
[----:B------:R-:W-:Y:S01]  /*d0e0*/  FMNMX.FTZ R3, R42, R3, !PT ;  /* 0x000000032a037209 */ /* 0x000fe20007810000 */
[----:B-1----:R-:W-:Y:S01]  /*d0f0*/  FADD.FTZ R5, R25, R5 ;  /* 0x0000000519057221 */ /* 0x002fe20000010000 */
[-CC-:B------:R-:W-:Y:S01]  /*d100*/  FFMA.FTZ R60, R60, R0.reuse, -R9.reuse ;  /* 0x000000003c3c7223 */ /* 0x180fe20000010809 */
[-CC-:B------:R-:W-:Y:S01]  /*d110*/  FFMA.FTZ R61, R61, R0.reuse, -R9.reuse ;  /* 0x000000003d3d7223 */ /* 0x180fe20000010809 */
[----:B------:R-:W-:Y:S01]  /*d120*/  FMNMX.FTZ R3, R43, R3, !PT ;  /* 0x000000032b037209 */ /* 0x000fe20007810000 */
[-CC-:B------:R-:W-:Y:S01]  /*d130*/  FFMA.FTZ R64, R64, R0.reuse, -R9.reuse ;  /* 0x0000000040407223 */ /* 0x180fe20000010809 */
[-CC-:B------:R-:W-:Y:S01]  /*d140*/  FFMA.FTZ R65, R65, R0.reuse, -R9.reuse ;  /* 0x0000000041417223 */ /* 0x180fe20000010809 */
[----:B------:R-:W-:Y:S01]  /*d150*/  MUFU.EX2 R32, R32 ;  /* 0x0000002000207308 */ /* 0x000fe20000000800 */
        /* <DEDUP_REMOVED lines=14> */
[----:B------:R-:W-:Y:S01]  /*d240*/  FFMA.FTZ R9, R85, R0, -R9 ;  /* 0x0000000055097223 */ /* 0x000fe20000010809 */
        /* <DEDUP_REMOVED lines=40> */
[----:B------:R-:W-:-:S03]  /*d4d0*/  FMUL.FTZ R11, R3, R0 ;  /* 0x00000000030b7220 */ /* 0x000fc60000410000 */
[----:B------:R-:W-:-:S03]  /*d4e0*/  FSEL R8, R3, RZ, P1 ;  /* 0x000000ff03087208 */ /* 0x000fc60000800000 */
[----:B------:R-:W-:Y:S01]  /*d4f0*/  MUFU.EX2 R69, R69 ;  /* 0x0000004500457308 */ /* 0x000fe20000000800 */
[----:B------:R-:W-:Y:S01]  /*d500*/  FSEL R11, R11, RZ, P1 ;  /* 0x000000ff0b0b7208 */ /* 0x000fe20000800000 */
[----:B------:R-:W-:Y:S01]  /*d510*/  FADD.FTZ R8, -R8, R10 ;  /* 0x0000000a08087221 */ /* 0x000fe20000010100 */
[----:B------:R-:W-:-:S03]  /*d520*/  IMAD R10, R23, 0x8, R2 ;  /* 0x00000008170a7824 */ /* 0x000fc600078e0202 */
[-CC-:B------:R-:W-:Y:S01]  /*d530*/  FFMA.FTZ R26, R26, R0.reuse, -R11.reuse ;  /* 0x000000001a1a7223 */ /* 0x180fe2000001080b */
[-CC-:B------:R-:W-:Y:S01]  /*d540*/  FFMA.FTZ R27, R27, R0.reuse, -R11.reuse ;  /* 0x000000001b1b7223 */ /* 0x180fe2000001080b */
[-C--:B------:R-:W-:Y:S01]  /*d550*/  FMUL.FTZ R8, R8, R0.reuse ;  /* 0x0000000008087220 */ /* 0x080fe20000410000 */
[-CC-:B------:R-:W-:Y:S01]  /*d560*/  FFMA.FTZ R30, R30, R0.reuse, -R11.reuse ;  /* 0x000000001e1e7223 */ /* 0x180fe2000001080b */
[-CC-:B------:R-:W-:Y:S01]  /*d570*/  FFMA.FTZ R31, R31, R0.reuse, -R11.reuse ;  /* 0x000000001f1f7223 */ /* 0x180fe2000001080b */
[-CC-:B------:R-:W-:Y:S01]  /*d580*/  FFMA.FTZ R34, R34, R0.reuse, -R11.reuse ;  /* 0x0000000022227223 */ /* 0x180fe2000001080b */
[----:B------:R-:W-:Y:S01]  /*d590*/  MUFU.EX2 R26, R26 ;  /* 0x0000001a001a7308 */ /* 0x000fe20000000800 */
[----:B------:R-:W-:Y:S02]  /*d5a0*/  VIADD R10, R10, 0x16840 ;  /* 0x000168400a0a7836 */ /* 0x000fe40000000000 */
[-CC-:B------:R-:W-:Y:S01]  /*d5b0*/  FFMA.FTZ R35, R35, R0.reuse, -R11.reuse ;  /* 0x0000000023237223 */ /* 0x180fe2000001080b */
[-CC-:B------:R-:W-:Y:S01]  /*d5c0*/  FFMA.FTZ R38, R38, R0.reuse, -R11.reuse ;  /* 0x0000000026267223 */ /* 0x180fe2000001080b */
[-CC-:B------:R-:W-:Y:S01]  /*d5d0*/  FFMA.FTZ R39, R39, R0.reuse, -R11.reuse ;  /* 0x0000000027277223 */ /* 0x180fe2000001080b */
[-CC-:B------:R-:W-:Y:S01]  /*d5e0*/  FFMA.FTZ R42, R42, R0.reuse, -R11.reuse ;  /* 0x000000002a2a7223 */ /* 0x180fe2000001080b */
[----:B--2---:R-:W-:Y:S01]  /*d5f0*/  PRMT R10, R120, 0x654, R10 ;  /* 0x00000654780a7816 */ /* 0x004fe2000000000a */
[-CC-:B------:R-:W-:Y:S01]  /*d600*/  FFMA.FTZ R43, R43, R0.reuse, -R11.reuse ;  /* 0x000000002b2b7223 */ /* 0x180fe2000001080b */
[----:B------:R-:W0:Y:S01]  /*d610*/  MUFU.EX2 R8, R8 ;  /* 0x0000000800087308 */ /* 0x000e220000000800 */
[-CC-:B------:R-:W-:Y:S01]  /*d620*/  FFMA.FTZ R46, R46, R0.reuse, -R11.reuse ;  /* 0x000000002e2e7223 */ /* 0x180fe2000001080b */
[----:B------:R1:W-:Y:S01]  /*d630*/  SYNCS.ARRIVE.TRANS64.RED.A1T0 RZ, [R10+URZ], RZ ;  /* 0x000000ff0aff79a7 */ /* 0x0003e2000810043f */
        /* <DEDUP_REMOVED lines=12> */
[--C-:B------:R-:W-:Y:S01]  /*d700*/  FFMA.FTZ R70, R70, R0, -R11.reuse ;  /* 0x0000000046467223 */ /* 0x100fe2000001080b */
[----:B------:R-:W2:Y:S01]  /*d710*/  MUFU.EX2 R30, R30 ;  /* 0x0000001e001e7308 */ /* 0x000ea20000000800 */
[----:B0-----:R-:W-:Y:S01]  /*d720*/  FFMA.FTZ R4, R8, R4, R26 ;  /* 0x0000000408047223 */ /* 0x001fe2000001001a */
[-CC-:B------:R-:W-:Y:S01]  /*d730*/  FFMA.FTZ R71, R71, R0.reuse, -R11.reuse ;  /* 0x0000000047477223 */ /* 0x180fe2000001080b */
[-CC-:B------:R-:W-:Y:S01]  /*d740*/  FFMA.FTZ R74, R74, R0.reuse, -R11.reuse ;  /* 0x000000004a4a7223 */ /* 0x180fe2000001080b */
[-CC-:B------:R-:W-:Y:S01]  /*d750*/  FFMA.FTZ R75, R75, R0.reuse, -R11.reuse ;  /* 0x000000004b4b7223 */ /* 0x180fe2000001080b */
[-CC-:B------:R-:W-:Y:S01]  /*d760*/  FFMA.FTZ R78, R78, R0.reuse, -R11.reuse ;  /* 0x000000004e4e7223 */ /* 0x180fe2000001080b */
[-CC-:B------:R-:W-:Y:S01]  /*d770*/  FFMA.FTZ R79, R79, R0.reuse, -R11.reuse ;  /* 0x000000004f4f7223 */ /* 0x180fe2000001080b */
[-C--:B------:R-:W-:Y:S01]  /*d780*/  FFMA.FTZ R82, R82, R0.reuse, -R11 ;  /* 0x0000000052527223 */ /* 0x080fe2000001080b */
[----:B------:R-:W0:Y:S01]  /*d790*/  MUFU.EX2 R31, R31 ;  /* 0x0000001f001f7308 */ /* 0x000e220000000800 */
[----:B-1----:R-:W-:Y:S01]  /*d7a0*/  FADD.FTZ R10, R27, R4 ;  /* 0x000000041b0a7221 */ /* 0x002fe20000010000 */
[----:B------:R-:W-:Y:S01]  /*d7b0*/  FADD.FTZ R4, R28, R5 ;  /* 0x000000051c047221 */ /* 0x000fe20000010000 */
[-CC-:B------:R-:W-:Y:S01]  /*d7c0*/  FFMA.FTZ R83, R83, R0.reuse, -R11.reuse ;  /* 0x0000000053537223 */ /* 0x180fe2000001080b */
[-CC-:B------:R-:W-:Y:S01]  /*d7d0*/  FFMA.FTZ R86, R86, R0.reuse, -R11.reuse ;  /* 0x0000000056567223 */ /* 0x180fe2000001080b */
[----:B------:R-:W-:Y:S01]  /*d7e0*/  FFMA.FTZ R11, R87, R0, -R11 ;  /* 0x00000000570b7223 */ /* 0x000fe2000001080b */
[----:B------:R-:W-:-:S02]  /*d7f0*/  FADD.FTZ R4, R29, R4 ;  /* 0x000000041d047221 */ /* 0x000fc40000010000 */
        /* <DEDUP_REMOVED lines=96> */
.L_x_2782:
[----:B------:R-:W-:Y:S02]  /*de00*/  IMAD R10, R13, 0x8, R2 ;  /* 0x000000080d0a7824 */ /* 0x000fe400078e0202 */
[----:B------:R-:W2:Y:S02]  /*de10*/  LDL R13, [R1+0x30] ;  /* 0x00003000010d7983 */ /* 0x000ea40000100800 */
[----:B------:R-:W-:-:S05]  /*de20*/  VIADD R10, R10, 0x16860 ;  /* 0x000168600a0a7836 */ /* 0x000fca0000000000 */
[----:B------:R-:W-:Y:S01]  /*de30*/  PRMT R10, R120, 0x654, R10 ;  /* 0x00000654780a7816 */ /* 0x000fe2000000000a */
[-C--:B------:R-:W-:Y:S01]  /*de40*/  FMUL.FTZ R88, R88, R7.reuse ;  /* 0x0000000758587220 */ /* 0x080fe20000410000 */
[----:B------:R-:W-:Y:S02]  /*de50*/  F2FP.BF16.F32.PACK_AB R123, R11, R86 ;  /* 0x000000560b7b723e */ /* 0x000fe400000010ff */
        /* <DEDUP_REMOVED lines=49> */
[----:B0-----:R-:W-:Y:S01]  /*e170*/  IMAD.MOV.U32 R10, RZ, RZ, R3 ;  /* 0x000000ffff0a7224 */ /* 0x001fe200078e0003 */
        /* <DEDUP_REMOVED lines=16> */
[C---:B--2---:R-:W-:Y:S01]  /*e280*/  ISETP.GT.AND P1, PT, R12.reuse, R13, PT ;  /* 0x0000000d0c00720c */ /* 0x044fe20003f24270 */
[----:B------:R-:W-:-:S02]  /*e290*/  VIADD R12, R12, 0xffffffff ;  /* 0xffffffff0c0c7836 */ /* 0x000fc40000000000 */
[----:B------:R-:W-:-:S10]  /*e2a0*/  IMAD.MOV.U32 R13, RZ, RZ, R23 ;  /* 0x000000ffff0d7224 */ /* 0x000fd400078e0017 */
[----:B------:R-:W-:Y:S05]  /*e2b0*/  @P1 BRA `(.L_x_2783) ;  /* 0xffffffd4009c1947 */ /* 0x000fea000383ffff */
.L_x_2771:
[----:B------:R-:W2:Y:S02]  /*e2c0*/  LDL R7, [R1+0x3c] ;  /* 0x00003c0001077983 */ /* 0x000ea40000100800 */
[----:B--2---:R-:W-:-:S13]  /*e2d0*/  ISETP.GE.AND P1, PT, R12, R7, PT ;  /* 0x000000070c00720c */ /* 0x004fda0003f26270 */
[----:B------:R-:W-:Y:S05]  /*e2e0*/  @!P1 BRA `(.L_x_2784) ;  /* 0x0000001c00e49947 */ /* 0x000fea0003800000 */
[----:B------:R-:W-:Y:S02]  /*e2f0*/  IMAD.MOV.U32 R10, RZ, RZ, R3 ;  /* 0x000000ffff0a7224 */ /* 0x000fe400078e0003 */
[----:B------:R-:W-:Y:S02]  /*e300*/  IMAD.MOV.U32 R11, RZ, RZ, R6 ;  /* 0x000000ffff0b7224 */ /* 0x000fe400078e0006 */
[----:B------:R-:W-:Y:S02]  /*e310*/  IMAD.MOV.U32 R7, RZ, RZ, R156 ;  /* 0x000000ffff077224 */ /* 0x000fe400078e009c */
[----:B------:R-:W-:-:S07]  /*e320*/  IMAD.MOV.U32 R13, RZ, RZ, R23 ;  /* 0x000000ffff0d7224 */ /* 0x000fce00078e0017 */
.L_x_2796:
[----:B------:R-:W2:Y:S01]  /*e330*/  LDL R0, [R1+0x20] ;  /* 0x0000200001007983 */ /* 0x000ea20000100800 */
[----:B------:R-:W-:Y:S01]  /*e340*/  IADD3 R23, R13, 0x1, RZ ;  /* 0x000000010d177810 */ /* 0x000fe20007ffe0ff */
        /* <DEDUP_REMOVED lines=9> */
.L_x_2786:
[----:B------:R-:W-:Y:S01]  /*e3e0*/  IMAD R0, R23, 0x8, R2 ;  /* 0x0000000817007824 */ /* 0x000fe200078e0202 */
[----:B------:R-:W-:-:S04]  /*e3f0*/  SHF.L.U32 R3, R156, 0x1f, RZ ;  /* 0x0000001f9c037819 */ /* 0x000fc800000006ff */
[----:B------:R0:W1:Y:S01]  /*e400*/  SYNCS.PHASECHK.TRANS64.TRYWAIT P1, [R0+URZ+0x16830], R3 ;  /* 0x01683003000075a7 */ /* 0x000062000802017f */
[----:B------:R-:W-:Y:S05]  /*e410*/  @!P0 BRA `(.L_x_2787) ;  /* 0x0000000000048947 */ /* 0x000fea0003800000 */
[----:B------:R-:W-:Y:S01]  /*e420*/  BPT.TRAP 0x1 ;  /* 0x000000040000795c */ /* 0x000fe20000300000 */
.L_x_2787:
[----:B------:R-:W-:Y:S04]  /*e430*/  BSSY B0, `(.L_x_2785) ;  /* 0x0000004000007945 */ /* 0x000fe80003800000 */
[----:B-1----:R-:W-:Y:S05]  /*e440*/  @P1 BRA `(.L_x_2788) ;  /* 0x0000000000081947 */ /* 0x002fea0003800000 */
[----:B------:R-:W1:Y:S02]  /*e450*/  SYNCS.PHASECHK.TRANS64.TRYWAIT P1, [R0+URZ+0x16830], R3 ;  /* 0x01683003000075a7 */ /* 0x000e64000802017f */
[----:B-1----:R-:W-:Y:S05]  /*e460*/  @!P1 BRA `(.L_x_2789) ;  /* 0x000000d800289947 */ /* 0x002fea0003800000 */
.L_x_2788:
[----:B------:R-:W-:Y:S05]  /*e470*/  BSYNC B0 ;  /* 0x0000000000007941 */ /* 0x000fea0003800000 */
.L_x_2785:
[----:B------:R-:W2:Y:S04]  /*e480*/  LDL R6, [R1+0x24] ;  /* 0x0000240001067983 */ /* 0x000ea80000100800 */
[----:B------:R3:W-:Y:S01]  /*e490*/  STL [R1+0x70], R2 ;  /* 0x0000700201007387 */ /* 0x0007e20000100800 */
[----:B01----:R-:W0:Y:S03]  /*e4a0*/  S2R R0, SR_TID.X ;  /* 0x0000000000007919 */ /* 0x003e260000002100 */
[----:B---3--:R-:W3:Y:S01]  /*e4b0*/  LDL.64 R2, [R1+0x18] ;  /* 0x0000180001027983 */ /* 0x008ee20000100a00 */
[----:B------:R-:W-:Y:S01]  /*e4c0*/  IMAD.MOV.U32 R9, RZ, RZ, 0x40000040 ;  /* 0x40000040ff097424 */ /* 0x000fe200078e00ff */
[----:B------:R-:W-:Y:S05]  /*e4d0*/  WARPSYNC.ALL ;  /* 0x0000000000007948 */ /* 0x000fea0003800000 */
[----:B------:R-:W-:-:S02]  /*e4e0*/  R2UR UR15, R9 ;  /* 0x00000000090f72ca */ /* 0x000fc400000e0000 */
[----:B0-----:R-:W-:-:S05]  /*e4f0*/  SHF.R.U32.HI R0, RZ, 0x7, R0 ;  /* 0x00000007ff007819 */ /* 0x001fca0000011600 */
[----:B------:R-:W-:Y:S02]  /*e500*/  VIADD R0, R0, 0x8 ;  /* 0x0000000800007836 */ /* 0x000fe40000000000 */
[----:B------:R-:W-:Y:S01]  /*e510*/  IMAD.MOV.U32 R27, RZ, RZ, 0x40000040 ;  /* 0x40000040ff1b7424 */ /* 0x000fe200078e00ff */
[----:B------:R-:W-:Y:S01]  /*e520*/  R2UR UR4, R14 ;  /* 0x000000000e0472ca */ /* 0x000fe200000e0000 */
[----:B------:R-:W-:Y:S01]  /*e530*/  IMAD.MOV.U32 R25, RZ, RZ, 0x40000040 ;  /* 0x40000040ff197424 */ /* 0x000fe200078e00ff */
[----:B------:R-:W-:Y:S02]  /*e540*/  R2UR UR5, R15 ;  /* 0x000000000f0572ca */ /* 0x000fe400000e0000 */
[----:B------:R-:W-:Y:S02]  /*e550*/  R2UR UR7, R27 ;  /* 0x000000001b0772ca */ /* 0x000fe400000e0000 */
[----:B------:R-:W-:Y:S02]  /*e560*/  R2UR UR11, R25 ;  /* 0x00000000190b72ca */ /* 0x000fe400000e0000 */
[----:B------:R-:W-:Y:S01]  /*e570*/  R2UR UR19, R27 ;  /* 0x000000001b1372ca */ /* 0x000fe200000e0000 */
[----:B------:R0:W-:Y:S01]  /*e580*/  BAR.SYNC.DEFER_BLOCKING R0, 0x100 ;  /* 0x000400000000751d */ /* 0x0001e20000010000 */
[----:B--2---:R-:W-:-:S04]  /*e590*/  IMAD R26, R23, 0x400, R6 ;  /* 0x00000400171a7824 */ /* 0x004fc800078e0206 */
[----:B------:R-:W-:-:S05]  /*e5a0*/  VIADD R8, R26, 0x4 ;  /* 0x000000041a087836 */ /* 0x000fca0000000000 */
[----:B------:R-:W-:Y:S02]  /*e5b0*/  R2UR UR14, R8 ;  /* 0x00000000080e72ca */ /* 0x000fe400000e0000 */
[----:B------:R-:W2:Y:S01]  /*e5c0*/  LDL.64 R8, [R1+0x10] ;  /* 0x0000100001087983 */ /* 0x000ea20000100a00 */
[C---:B------:R-:W-:Y:S01]  /*e5d0*/  R2UR UR6, R26.reuse ;  /* 0x000000001a0672ca */ /* 0x040fe200000e0000 */
[C---:B------:R-:W-:Y:S02]  /*e5e0*/  VIADD R24, R26.reuse, 0x2 ;  /* 0x000000021a187836 */ /* 0x040fe40000000000 */
[----:B------:R-:W-:-:S03]  /*e5f0*/  VIADD R26, R26, 0x6 ;  /* 0x000000061a1a7836 */ /* 0x000fc60000000000 */
[----:B------:R-:W-:Y:S02]  /*e600*/  R2UR UR10, R24 ;  /* 0x00000000180a72ca */ /* 0x000fe400000e0000 */
[----:B------:R-:W-:Y:S02]  /*e610*/  R2UR UR18, R26 ;  /* 0x000000001a1272ca */ /* 0x000fe400000e0000 */
        /* <DEDUP_REMOVED lines=11> */
[----:B--2---:R-:W-:Y:S02]  /*e6d0*/  R2UR UR12, R8 ;  /* 0x00000000080c72ca */ /* 0x004fe400000e0000 */
[----:B------:R-:W-:Y:S01]  /*e6e0*/  R2UR UR13, R9 ;  /* 0x00000000090d72ca */ /* 0x000fe200000e0000 */
[----:B------:R-:W-:-:S12]  /*e6f0*/  WARPGROUP.ARRIVE ;  /* 0x00000000000079c5 */ /* 0x000fd80000000000 */
        /* <DEDUP_REMOVED lines=8> */
.L_x_2791:
[----:B------:R-:W-:Y:S01]  /*e780*/  SHF.L.U32 R0, R7, 0x1f, RZ ;  /* 0x0000001f07007819 */ /* 0x000fe200000006ff */
[----:B-----5:R-:W-:-:S04]  /*e790*/  IMAD R3, R13, 0x8, R2 ;  /* 0x000000080d037824 */ /* 0x020fc800078e0202 */
[----:B------:R0:W1:Y:S01]  /*e7a0*/  SYNCS.PHASECHK.TRANS64.TRYWAIT P1, [R3+URZ+0x16850], R0 ;  /* 0x01685000030075a7 */ /* 0x000062000802017f */
[----:B------:R-:W-:Y:S05]  /*e7b0*/  @!P0 BRA `(.L_x_2792) ;  /* 0x0000000000048947 */ /* 0x000fea0003800000 */
[----:B------:R-:W-:Y:S01]  /*e7c0*/  BPT.TRAP 0x1 ;  /* 0x000000040000795c */ /* 0x000fe20000300000 */
.L_x_2792:
[----:B-1----:R-:W-:Y:S05]  /*e7d0*/  @P1 BRA `(.L_x_2790) ;  /* 0x0000000000081947 */ /* 0x002fea0003800000 */
[----:B------:R-:W1:Y:S02]  /*e7e0*/  SYNCS.PHASECHK.TRANS64.TRYWAIT P1, [R3+URZ+0x16850], R0 ;  /* 0x01685000030075a7 */ /* 0x000e64000802017f */
[----:B-1----:R-:W-:Y:S05]  /*e7f0*/  @!P1 BRA `(.L_x_2793) ;  /* 0x000000d400589947 */ /* 0x002fea0003800000 */
.L_x_2790:
        /* <DEDUP_REMOVED lines=42> */
[----:B------:R-:W-:Y:S01]  /*eaa0*/  IADD3 R8, R6, 0x280, RZ ;  /* 0x0000028006087810 */ /* 0x000fe20007ffe0ff */
[----:B------:R-:W-:Y:S02]  /*eab0*/  WARPGROUP.DEPBAR.LE gsb0, 0x0 ;  /* 0x00008000000079c5 */ /* 0x000fe40000010000 */
[----:B------:R-:W-:-:S08]  /*eac0*/  WARPGROUP.ARRIVE ;  /* 0x00000000000079c5 */ /* 0x000fd00000000000 */
        /* <DEDUP_REMOVED lines=23> */
.L_x_2794:
[----:B------:R-:W1:Y:S01]  /*ec40*/  S2R R120, SR_CgaCtaId ;  /* 0x0000000000787919 */ /* 0x000e620000008800 */
[----:B0-----:R-:W-:-:S04]  /*ec50*/  IMAD R0, R23, 0x8, R2 ;  /* 0x0000000817007824 */ /* 0x001fc800078e0202 */
[----:B------:R-:W-:-:S05]  /*ec60*/  VIADD R0, R0, 0x16840 ;  /* 0x0001684000007836 */ /* 0x000fca0000000000 */
[----:B-1----:R-:W-:-:S04]  /*ec70*/  PRMT R0, R120, 0x654, R0 ;  /* 0x0000065478007816 */ /* 0x002fc80000000000 */
        /* <DEDUP_REMOVED lines=37> */
[----:B0-----:R-:W-:Y:S02]  /*eed0*/  FMNMX.FTZ R6, R8, R3, !PT ;  /* 0x0000000308067209 */ /* 0x001fe40007810000 */
[----:B------:R-:W-:-:S03]  /*eee0*/  FMNMX.FTZ R3, R27, R0, !PT ;  /* 0x000000001b037209 */ /* 0x000fc60007810000 */
[----:B------:R-:W-:Y:S01]  /*eef0*/  FADD.FTZ R7, -R6, R11 ;  /* 0x0000000b06077221 */ /* 0x000fe20000010100 */
        /* <DEDUP_REMOVED lines=34> */
[----:B------:R-:W0:Y:S03]  /*f120*/  LDC R0, c[0x0][0x988] ;  /* 0x00026200ff007b82 */ /* 0x000e260000000800 */
[C---:B------:R-:W-:Y:S01]  /*f130*/  FADD.FTZ R8, -R3.reuse, R10 ;  /* 0x0000000a03087221 */ /* 0x040fe20000010100 */
[-C--:B0-----:R-:W-:Y:S01]  /*f140*/  FMUL.FTZ R9, R6, R0.reuse ;  /* 0x0000000006097220 */ /* 0x081fe20000410000 */
[-C--:B------:R-:W-:Y:S01]  /*f150*/  FMUL.FTZ R11, R3, R0.reuse ;  /* 0x00000000030b7220 */ /* 0x080fe20000410000 */
[-C--:B------:R-:W-:Y:S01]  /*f160*/  FMUL.FTZ R7, R7, R0.reuse ;  /* 0x0000000007077220 */ /* 0x080fe20000410000 */
[-C--:B------:R-:W-:Y:S01]  /*f170*/  FMUL.FTZ R8, R8, R0.reuse ;  /* 0x0000000008087220 */ /* 0x080fe20000410000 */
        /* <DEDUP_REMOVED lines=45> */
[----:B-1----:R-:W-:Y:S01]  /*f450*/  FFMA.FTZ R4, R8, R4, R26 ;  /* 0x0000000408047223 */ /* 0x002fe2000001001a */
[-C--:B------:R-:W-:Y:S01]  /*f460*/  FFMA.FTZ R10, R87, R0.reuse, -R11 ;  /* 0x00000000570a7223 */ /* 0x080fe2000001080b */
[-CC-:B------:R-:W-:Y:S01]  /*f470*/  FFMA.FTZ R37, R37, R0.reuse, -R9.reuse ;  /* 0x0000000025257223 */ /* 0x180fe20000010809 */
[-CC-:B------:R-:W-:Y:S01]  /*f480*/  FFMA.FTZ R40, R40, R0.reuse, -R9.reuse ;  /* 0x0000000028287223 */ /* 0x180fe20000010809 */
[-CC-:B------:R-:W-:Y:S01]  /*f490*/  FFMA.FTZ R41, R41, R0.reuse, -R9.reuse ;  /* 0x0000000029297223 */ /* 0x180fe20000010809 */
[-CC-:B------:R-:W-:Y:S01]  /*f4a0*/  FFMA.FTZ R44, R44, R0.reuse, -R9.reuse ;  /* 0x000000002c2c7223 */ /* 0x180fe20000010809 */
[-C--:B------:R-:W-:Y:S01]  /*f4b0*/  FFMA.FTZ R45, R45, R0.reuse, -R9 ;  /* 0x000000002d2d7223 */ /* 0x080fe20000010809 */
[----:B------:R-:W1:Y:S01]  /*f4c0*/  MUFU.EX2 R28, R28 ;  /* 0x0000001c001c7308 */ /* 0x000e620000000800 */
[----:B0-----:R-:W-:Y:S01]  /*f4d0*/  FADD.FTZ R5, R25, R5 ;  /* 0x0000000519057221 */ /* 0x001fe20000010000 */
[-CC-:B------:R-:W-:Y:S01]  /*f4e0*/  FFMA.FTZ R48, R48, R0.reuse, -R9.reuse ;  /* 0x0000000030307223 */ /* 0x180fe20000010809 */
[-CC-:B------:R-:W-:Y:S01]  /*f4f0*/  FFMA.FTZ R49, R49, R0.reuse, -R9.reuse ;  /* 0x0000000031317223 */ /* 0x180fe20000010809 */
[-CC-:B------:R-:W-:Y:S01]  /*f500*/  FFMA.FTZ R52, R52, R0.reuse, -R9.reuse ;  /* 0x0000000034347223 */ /* 0x180fe20000010809 */
[-CC-:B------:R-:W-:Y:S01]  /*f510*/  FFMA.FTZ R53, R53, R0.reuse, -R9.reuse ;  /* 0x0000000035357223 */ /* 0x180fe20000010809 */
[-CC-:B------:R-:W-:Y:S01]  /*f520*/  FFMA.FTZ R56, R56, R0.reuse, -R9.reuse ;  /* 0x0000000038387223 */ /* 0x180fe20000010809 */
[-CC-:B------:R-:W-:Y:S01]  /*f530*/  FFMA.FTZ R57, R57, R0.reuse, -R9.reuse ;  /* 0x0000000039397223 */ /* 0x180fe20000010809 */
[----:B------:R-:W0:Y:S01]  /*f540*/  MUFU.EX2 R30, R30 ;  /* 0x0000001e001e7308 */ /* 0x000e220000000800 */
[----:B--2---:R-:W-:Y:S01]  /*f550*/  FADD.FTZ R11, R27, R4 ;  /* 0x000000041b0b7221 */ /* 0x004fe20000010000 */
[-CC-:B------:R-:W-:Y:S01]  /*f560*/  FFMA.FTZ R60, R60, R0.reuse, -R9.reuse ;  /* 0x000000003c3c7223 */ /* 0x180fe20000010809 */
[-CC-:B------:R-:W-:Y:S01]  /*f570*/  FFMA.FTZ R61, R61, R0.reuse, -R9.reuse ;  /* 0x000000003d3d7223 */ /* 0x180fe20000010809 */
[-CC-:B------:R-:W-:Y:S01]  /*f580*/  FFMA.FTZ R64, R64, R0.reuse, -R9.reuse ;  /* 0x0000000040407223 */ /* 0x180fe20000010809 */
[-CC-:B------:R-:W-:Y:S01]  /*f590*/  FFMA.FTZ R65, R65, R0.reuse, -R9.reuse ;  /* 0x0000000041417223 */ /* 0x180fe20000010809 */
[-CC-:B------:R-:W-:Y:S01]  /*f5a0*/  FFMA.FTZ R68, R68, R0.reuse, -R9.reuse ;  /* 0x0000000044447223 */ /* 0x180fe20000010809 */
[-C--:B------:R-:W-:Y:S01]  /*f5b0*/  FFMA.FTZ R69, R69, R0.reuse, -R9 ;  /* 0x0000000045457223 */ /* 0x080fe20000010809 */
[----:B------:R-:W2:Y:S01]  /*f5c0*/  MUFU.EX2 R29, R29 ;  /* 0x0000001d001d7308 */ /* 0x000ea20000000800 */
[----:B-1----:R-:W-:Y:S01]  /*f5d0*/  FADD.FTZ R4, R28, R5 ;  /* 0x000000051c047221 */ /* 0x002fe20000010000 */
[-CC-:B------:R-:W-:Y:S01]  /*f5e0*/  FFMA.FTZ R72, R72, R0.reuse, -R9.reuse ;  /* 0x0000000048487223 */ /* 0x180fe20000010809 */
        /* <DEDUP_REMOVED lines=125> */
.L_x_2795:
[----:B------:R-:W-:Y:S02]  /*fdc0*/  IMAD R11, R13, 0x8, R2 ;  /* 0x000000080d0b7824 */ /* 0x000fe400078e0202 */
[----:B------:R-:W2:Y:S02]  /*fdd0*/  LDL R13, [R1+0x3c] ;  /* 0x00003c00010d7983 */ /* 0x000ea40000100800 */
[----:B------:R-:W-:-:S05]  /*fde0*/  VIADD R11, R11, 0x16860 ;  /* 0x000168600b0b7836 */ /* 0x000fca0000000000 */
[----:B------:R-:W-:Y:S01]  /*fdf0*/  PRMT R11, R120, 0x654, R11 ;  /* 0x00000654780b7816 */ /* 0x000fe2000000000b */
[----:B------:R-:W-:Y:S01]  /*fe00*/  FMUL.FTZ R88, R88, R7 ;  /* 0x0000000758587220 */ /* 0x000fe20000410000 */
        /* <DEDUP_REMOVED lines=52> */
[----:B0-----:R-:W-:Y:S01]  /*10150*/  IMAD.MOV.U32 R11, RZ, RZ, R6 ;  /* 0x000000ffff0b7224 */ /* 0x001fe200078e0006 */
        /* <DEDUP_REMOVED lines=18> */
.L_x_2784:
[----:B------:R-:W-:Y:S05]  /*10280*/  WARPSYNC.ALL ;  /* 0x0000000000007948 */ /* 0x000fea0003800000 */
[----:B------:R-:W-:Y:S06]  /*10290*/  BAR.ARV 0x8, 0x200 ;  /* 0x0208000000007b1d */ /* 0x000fec0000002000 */
[----:B------:R-:W-:Y:S05]  /*102a0*/  @!P0 BRA `(.L_x_2797) ;  /* 0x0000000000048947 */ /* 0x000fea0003800000 */
[----:B------:R-:W-:Y:S01]  /*102b0*/  BPT.TRAP 0x1 ;  /* 0x000000040000795c */ /* 0x000fe20000300000 */
.L_x_2797:
[----:B------:R-:W-:Y:S01]  /*102c0*/  IMAD R10, R23, 0x8, R2 ;  /* 0x00000008170a7824 */ /* 0x000fe200078e0202 */
[----:B------:R-:W-:-:S04]  /*102d0*/  SHF.L.U32 R7, R156, 0x1f, RZ ;  /* 0x0000001f9c077819 */ /* 0x000fc800000006ff */
[----:B------:R0:W1:Y:S01]  /*102e0*/  SYNCS.PHASECHK.TRANS64.TRYWAIT P1, [R10+URZ+0x16850], R7 ;  /* 0x016850070a0075a7 */ /* 0x000062000802017f */
[----:B------:R-:W-:Y:S05]  /*102f0*/  @!P0 BRA `(.L_x_2798) ;  /* 0x0000000000048947 */ /* 0x000fea0003800000 */
[----:B------:R-:W-:Y:S01]  /*10300*/  BPT.TRAP 0x1 ;  /* 0x000000040000795c */ /* 0x000fe20000300000 */
.L_x_2798:
[----:B------:R-:W-:-:S05]  /*10310*/  VIADD R2, R2, 0x400 ;  /* 0x0000040002027836 */ /* 0x000fca0000000000 */
[----:B------:R-:W-:-:S04]  /*10320*/  SHF.R.U32.HI R2, RZ, 0x4, R2 ;  /* 0x00000004ff027819 */ /* 0x000fc80000011602 */
[----:B------:R-:W-:Y:S01]  /*10330*/  LOP3.LUT R2, R2, 0x3fff, RZ, 0xc0, !PT ;  /* 0x00003fff02027812 */ /* 0x000fe200078ec0ff */
[----:B-1----:R-:W-:Y:S06]  /*10340*/  @P1 BRA `(.L_x_2799) ;  /* 0x0000000000081947 */ /* 0x002fec0003800000 */
[----:B------:R-:W1:Y:S02]  /*10350*/  SYNCS.PHASECHK.TRANS64.TRYWAIT P1, [R10+URZ+0x16850], R7 ;  /* 0x016850070a0075a7 */ /* 0x000e64000802017f */
[----:B-1----:R-:W-:Y:S05]  /*10360*/  @!P1 BRA `(.L_x_2800) ;  /* 0x000000b800909947 */ /* 0x002fea0003800000 */
.L_x_2799:
        /* <DEDUP_REMOVED lines=9> */
[----:B01----:R-:W0:Y:S01]  /*10400*/  SHFL.BFLY PT, R7, R4, 0x2, 0x1f ;  /* 0x0c401f0004077f89 */ /* 0x003e2200000e0000 */
[----:B------:R-:W-:Y:S02]  /*10410*/  IMAD.MOV.U32 R9, RZ, RZ, 0x40000040 ;  /* 0x40000040ff097424 */ /* 0x000fe400078e00ff */
[----:B------:R-:W-:Y:S02]  /*10420*/  IMAD.MOV.U32 R27, RZ, RZ, -0x800000 ;  /* 0xff800000ff1b7424 */ /* 0x000fe400078e00ff */
[----:B------:R-:W-:-:S05]  /*10430*/  IMAD.MOV.U32 R26, RZ, RZ, -0x800000 ;  /* 0xff800000ff1a7424 */ /* 0x000fca00078e00ff */
[----:B------:R-:W-:Y:S01]  /*10440*/  HGMMA.64x64x16.F32.BF16 R88, R148, gdesc[UR4].tnspB, R88, gsb0 ;  /* 0x40e0000494587df0 */ /* 0x000fe20008001858 */
[----:B------:R-:W-:Y:S02]  /*10450*/  R2UR UR6, R12 ;  /* 0x000000000c0672ca */ /* 0x000fe400000e0000 */
[----:B------:R-:W-:Y:S01]  /*10460*/  R2UR UR7, R13 ;  /* 0x000000000d0772ca */ /* 0x000fe200000e0000 */
[----:B------:R-:W-:Y:S01]  /*10470*/  IMAD.MOV.U32 R13, RZ, RZ, 0x40000040 ;  /* 0x40000040ff0d7424 */ /* 0x000fe200078e00ff */
[----:B------:R-:W-:Y:S01]  /*10480*/  IADD3 R12, R8, 0x100, RZ ;  /* 0x00000100080c7810 */ /* 0x000fe20007ffe0ff */
[----:B--2---:R-:W-:Y:S01]  /*10490*/  FADD.FTZ R2, R2, R5 ;  /* 0x0000000502027221 */ /* 0x004fe20000010000 */
        /* <DEDUP_REMOVED lines=38> */
[----:B0-----:R-:W-:Y:S01]  /*10700*/  FADD.FTZ R8, R7, R4 ;  /* 0x0000000407087221 */ /* 0x001fe20000010000 */
[----:B------:R-:W-:Y:S01]  /*10710*/  R2UR UR7, R9 ;  /* 0x00000000090772ca */ /* 0x000fe200000e0000 */
[----:B------:R-:W0:Y:S01]  /*10720*/  SHFL.BFLY PT, R7, R2, 0x1, 0x1f ;  /* 0x0c201f0002077f89 */ /* 0x000e2200000e0000 */
[----:B------:R-:W-:-:S03]  /*10730*/  IMAD.MOV.U32 R4, RZ, RZ, RZ ;  /* 0x000000ffff047224 */ /* 0x000fc600078e00ff */
[----:B------:R-:W1:Y:S01]  /*10740*/  SHFL.BFLY PT, R9, R8, 0x1, 0x1f ;  /* 0x0c201f0008097f89 */ /* 0x000e6200000e0000 */
[----:B0-----:R-:W-:Y:S01]  /*10750*/  FADD.FTZ R11, R2, R7 ;  /* 0x00000007020b7221 */ /* 0x001fe20000010000 */
[----:B------:R-:W-:Y:S02]  /*10760*/  IMAD.MOV.U32 R2, RZ, RZ, RZ ;  /* 0x000000ffff027224 */ /* 0x000fe400078e00ff */
        /* <DEDUP_REMOVED lines=11> */
[----:B-1----:R-:W-:-:S04]  /*10820*/  @P2 FMUL.FTZ R8, R9, 0.69314718246459960938 ;  /* 0x3f31721809082820 */ /* 0x002fc80000410000 */
[----:B------:R-:W-:Y:S01]  /*10830*/  @P2 FFMA.FTZ R26, R13, R3, R8 ;  /* 0x000000030d1a2223 */ /* 0x000fe20000010008 */
[----:B------:R-:W-:Y:S02]  /*10840*/  WARPGROUP.DEPBAR.LE gsb0, 0x0 ;  /* 0x00008000000079c5 */ /* 0x000fe40000010000 */
[----:B------:R-:W-:-:S06]  /*10850*/  WARPGROUP.ARRIVE ;  /* 0x00000000000079c5 */ /* 0x000fcc0000000000 */
[----:B------:R-:W-:Y:S03]  /*10860*/  HGMMA.64x64x16.F32.BF16 R88, R120, gdesc[UR4].tnspB, R88, gsb0 ;  /* 0x40e0000478587df0 */ /* 0x000fe60008001858 */
[----:B------:R-:W-:Y:S02]  /*10870*/  WARPGROUP.DEPBAR.LE gsb0, 0x0 ;  /* 0x00008000000079c5 */ /* 0x000fe40000010000 */
[----:B--23--:R-:W-:Y:S05]  /*10880*/  @!P0 BRA `(.L_x_2801) ;  /* 0x0000000000048947 */ /* 0x00cfea0003800000 */
[----:B------:R-:W-:Y:S01]  /*10890*/  BPT.TRAP 0x1 ;  /* 0x000000040000795c */ /* 0x000fe20000300000 */
.L_x_2801:
[----:B------:R-:W2:Y:S01]  /*108a0*/  LDL.LU R5, [R1+0x5c] ;  /* 0x00005c0001057983 */ /* 0x000ea20000300800 */
[----:B------:R-:W-:Y:S01]  /*108b0*/  VIADD R0, R10, 0x16860 ;  /* 0x000168600a007836 */ /* 0x000fe20000000000 */
[----:B------:R-:W1:Y:S01]  /*108c0*/  S2R R3, SR_CgaCtaId ;  /* 0x0000000000037919 */ /* 0x000e620000008800 */
[----:B------:R-:W-:-:S05]  /*108d0*/  VIADD R23, R23, 0x1 ;  /* 0x0000000117177836 */ /* 0x000fca0000000000 */
[----:B------:R-:W-:Y:S01]  /*108e0*/  ISETP.NE.AND P1, PT, R23, 0x2, PT ;  /* 0x000000021700780c */ /* 0x000fe20003f25270 */
[-C--:B------:R-:W-:Y:S01]  /*108f0*/  FMUL.FTZ R20, R88, R4.reuse ;  /* 0x0000000458147220 */ /* 0x080fe20000410000 */
[----:B------:R-:W-:Y:S01]  /*10900*/  FMUL.FTZ R21, R89, R4 ;  /* 0x0000000459157220 */ /* 0x000fe20000410000 */
[----:B-1----:R-:W-:-:S04]  /*10910*/  PRMT R0, R3, 0x654, R0 ;  /* 0x0000065403007816 */ /* 0x002fc80000000000 */
[----:B------:R1:W-:Y:S01]  /*10920*/  SYNCS.ARRIVE.TRANS64.RED.A1T0 RZ, [R0+URZ], RZ ;  /* 0x000000ff00ff79a7 */ /* 0x0003e2000810043f */
        /* <DEDUP_REMOVED lines=16> */
[-C--:B0-----:R-:W-:Y:S01]  /*10a30*/  FMUL.FTZ R90, R90, R2.reuse ;  /* 0x000000025a5a7220 */ /* 0x081fe20000410000 */
        /* <DEDUP_REMOVED lines=15> */
[----:B------:R-:W-:-:S02]  /*10b30*/  LOP3.LUT R156, R156, R3, RZ, 0x3c, !PT ;  /* 0x000000039c9c7212 */ /* 0x000fc400078e3cff */
[----:B------:R-:W-:Y:S01]  /*10b40*/  SEL R23, R23, RZ, P1 ;  /* 0x000000ff17177207 */ /* 0x000fe20000800000 */
[----:B--2---:R-:W-:-:S05]  /*10b50*/  VIADD R5, R5, 0x1 ;  /* 0x0000000105057836 */ /* 0x004fca0000000000 */
[----:B------:R1:W-:Y:S02]  /*10b60*/  STL [R1+0x5c], R5 ;  /* 0x00005c0501007387 */ /* 0x0003e40000100800 */
.L_x_2731:
[----:B------:R-:W3:Y:S01]  /*10b70*/  LDL R49, [R1+0x50] ;  /* 0x0000500001317983 */ /* 0x000ee20000100800 */
[----:B-1----:R-:W0:Y:S01]  /*10b80*/  S2R R0, SR_TID.X ;  /* 0x0000000000007919 */ /* 0x002e220000002100 */
[----:B------:R-:W-:Y:S05]  /*10b90*/  WARPSYNC.ALL ;  /* 0x0000000000007948 */ /* 0x000fea0003800000 */
[----:B0-----:R-:W-:-:S05]  /*10ba0*/  VIADD R40, R0, 0xffffff80 ;  /* 0xffffff8000287836 */ /* 0x001fca0000000000 */
[----:B------:R-:W-:-:S04]  /*10bb0*/  SHF.R.S32.HI R48, RZ, 0x1f, R40 ;  /* 0x0000001fff307819 */ /* 0x000fc80000011428 */
[----:B------:R-:W-:-:S04]  /*10bc0*/  LEA.HI R48, R48, R40, RZ, 0x3 ;  /* 0x0000002830307211 */ /* 0x000fc800078f18ff */
[----:B------:R-:W-:-:S05]  /*10bd0*/  LOP3.LUT R48, R48, 0xfffffff8, RZ, 0xc0, !PT ;  /* 0xfffffff830307812 */ /* 0x000fca00078ec0ff */
[----:B------:R-:W-:-:S04]  /*10be0*/  IMAD.IADD R48, R40, 0x1, -R48 ;  /* 0x0000000128307824 */ /* 0x000fc800078e0a30 */
[----:B------:R-:W-:-:S05]  /*10bf0*/  IMAD.SHL.U32 R43, R48, 0x8, RZ ;  /* 0x00000008302b7824 */ /* 0x000fca00078e00ff */
[----:B------:R-:W-:Y:S02]  /*10c00*/  SHF.R.S32.HI R44, RZ, 0x1f, R43 ;  /* 0x0000001fff2c7819 */ /* 0x000fe4000001142b */
[----:B---3--:R-:W-:-:S04]  /*10c10*/  SHF.R.S32.HI R34, RZ, 0x1f, R49 ;  /* 0x0000001fff227819 */ /* 0x008fc80000011431 */
[----:B------:R-:W-:Y:S01]  /*10c20*/  SHF.L.U64.HI R37, R49, 0x2, R34 ;  /* 0x0000000231257819 */ /* 0x000fe20000010222 */
[----:B------:R-:W0:Y:S01]  /*10c30*/  S2R R0, SR_CgaCtaId ;  /* 0x0000000000007919 */ /* 0x000e220000008800 */
[----:B------:R-:W-:Y:S01]  /*10c40*/  MOV R2, 0x400 ;  /* 0x0000040000027802 */ /* 0x000fe20000000f00 */
[----:B------:R-:W-:Y:S01]  /*10c50*/  BSSY B0, `(.L_x_2802) ;  /* 0x0000238000007945 */ /* 0x000fe20003800000 */
[----:B------:R-:W-:Y:S02]  /*10c60*/  BAR.SYNC.DEFER_BLOCKING 0x5, 0x200 ;  /* 0x0148000000007b1d */ /* 0x000fe40000010000 */
[----:B0-----:R-:W-:-:S05]  /*10c70*/  LEA R2, R0, R2, 0x18 ;  /* 0x0000000200027211 */ /* 0x001fca00078ec0ff */
[----:B------:R0:W1:Y:S01]  /*10c80*/  LDS.128 R28, [R2+0x168d0] ;  /* 0x0168d000021c7984 */ /* 0x0000620000000c00 */
[----:B------:R-:W-:Y:S06]  /*10c90*/  BAR.ARV 0x4, 0x200 ;  /* 0x0108000000007b1d */ /* 0x000fec0000002000 */
[----:B------:R-:W-:Y:S05]  /*10ca0*/  @P0 BRA `(.L_x_2803) ;  /* 0x0000001800380947 */ /* 0x000fea0003800000 */
[----:B------:R-:W4:Y:S01]  /*10cb0*/  LDL R0, [R1+0x6c] ;  /* 0x00006c0001007983 */ /* 0x000f220000100800 */
[----:B------:R-:W-:-:S03]  /*10cc0*/  ULDC UR4, c[0x0][0xad4] ;  /* 0x0002b50000047ab9 */ /* 0x000fc60000000800 */
[----:B------:R-:W3:Y:S04]  /*10cd0*/  LDL.LU R32, [R1+0x54] ;  /* 0x0000540001207983 */ /* 0x000ee80000300800 */
[----:B------:R-:W2:Y:S01]  /*10ce0*/  LDL.LU R36, [R1+0x58] ;  /* 0x0000580001247983 */ /* 0x000ea20000300800 */
[----:B------:R-:W0:Y:S01]  /*10cf0*/  S2R R3, SR_SWINHI ;  /* 0x0000000000037919 */ /* 0x000e220000002f00 */
[----:B-----5:R-:W-:Y:S02]  /*10d00*/  MOV R24, R2 ;  /* 0x0000000200187202 */ /* 0x020fe40000000f00 */
[----:B0-----:R-:W-:Y:S02]  /*10d10*/  MOV R25, R3 ;  /* 0x0000000300197202 */ /* 0x001fe40000000f00 */
[----:B------:R-:W-:-:S02]  /*10d20*/  F2FP.BF16.F32.PACK_AB R12, R21, R20 ;  /* 0x00000014150c723e */ /* 0x000fc400000010ff */
[----:B------:R-:W-:Y:S01]  /*10d30*/  F2FP.BF16.F32.PACK_AB R14, R93, R92 ;  /* 0x0000005c5d0e723e */ /* 0x000fe200000010ff */
[----:B----4-:R-:W-:-:S03]  /*10d40*/  IMAD.WIDE R10, R0, 0x2, R24 ;  /* 0x00000002000a7825 */ /* 0x010fc600078e0218 */
[----:B------:R-:W-:-:S04]  /*10d50*/  IADD3 R15, P0, R10, 0x60, RZ ;  /* 0x000000600a0f7810 */ /* 0x000fc80007f1e0ff */
[----:B------:R-:W-:Y:S02]  /*10d60*/  IADD3.X R5, RZ, R11, RZ, P0, !PT ;  /* 0x0000000bff057210 */ /* 0x000fe400007fe4ff */
[----:B---3--:R-:W-:-:S04]  /*10d70*/  ISETP.NE.AND P0, PT, R32, RZ, PT ;  /* 0x000000ff2000720c */ /* 0x008fc80003f05270 */
[----:B------:R-:W-:Y:S01]  /*10d80*/  SEL R38, R32, UR4, P0 ;  /* 0x0000000420267c07 */ /* 0x000fe20008000000 */
[----:B------:R-:W-:Y:S05]  /*10d90*/  WARPSYNC.ALL ;  /* 0x0000000000007948 */ /* 0x000fea0003800000 */
[C---:B------:R-:W-:Y:S01]  /*10da0*/  LOP3.LUT R3, R10.reuse, 0x380, RZ, 0xc0, !PT ;  /* 0x000003800a037812 */ /* 0x040fe200078ec0ff */
[----:B------:R-:W-:Y:S01]  /*10db0*/  ULDC.64 UR6, c[0x0][0xc08] ;  /* 0x0003020000067ab9 */ /* 0x000fe20000000a00 */
[----:B------:R-:W-:Y:S01]  /*10dc0*/  BAR.SYNC.DEFER_BLOCKING 0x1, 0x180 ;  /* 0x0046000000007b1d */ /* 0x000fe20000010000 */
[C---:B------:R-:W-:Y:S02]  /*10dd0*/  IADD3 R6, P1, R10.reuse, 0x40, RZ ;  /* 0x000000400a067810 */ /* 0x040fe40007f3e0ff */
[----:B--2---:R-:W-:-:S02]  /*10de0*/  IADD3 R13, P2, R10, 0x20, RZ ;  /* 0x000000200a0d7810 */ /* 0x004fc40007f5e0ff */
[----:B------:R-:W-:Y:S01]  /*10df0*/  SHF.R.U64 R3, R3, 0x3, RZ ;  /* 0x0000000303037819 */ /* 0x000fe200000012ff */
[----:B------:R-:W-:Y:S01]  /*10e00*/  ULDC.64 UR4, c[0x0][0xc00] ;  /* 0x0003000000047ab9 */ /* 0x000fe20000000a00 */
[----:B------:R-:W-:Y:S02]  /*10e10*/  LOP3.LUT R4, R6, 0x380, RZ, 0xc0, !PT ;  /* 0x0000038006047812 */ /* 0x000fe400078ec0ff */
[----:B------:R-:W-:Y:S02]  /*10e20*/  LOP3.LUT R0, R13, 0x380, RZ, 0xc0, !PT ;  /* 0x000003800d007812 */ /* 0x000fe400078ec0ff */
[----:B------:R-:W-:Y:S02]  /*10e30*/  LOP3.LUT R8, R15, 0x380, RZ, 0xc0, !PT ;  /* 0x000003800f087812 */ /* 0x000fe400078ec0ff */
[----:B------:R-:W-:Y:S02]  /*10e40*/  LOP3.LUT R10, R3, R10, RZ, 0x3c, !PT ;  /* 0x0000000a030a7212 */ /* 0x000fe400078e3cff */
[----:B------:R-:W-:-:S02]  /*10e50*/  SHF.R.U64 R3, R4, 0x3, RZ ;  /* 0x0000000304037819 */ /* 0x000fc400000012ff */
[----:B------:R-:W-:Y:S02]  /*10e60*/  SHF.R.U64 R0, R0, 0x3, RZ ;  /* 0x0000000300007819 */ /* 0x000fe400000012ff */
[----:B------:R-:W-:Y:S01]  /*10e70*/  SHF.R.U64 R4, R8, 0x3, RZ ;  /* 0x0000000308047819 */ /* 0x000fe200000012ff */
[--C-:B------:R-:W-:Y:S01]  /*10e80*/  IMAD.X R7, RZ, RZ, R11.reuse, P1 ;  /* 0x000000ffff077224 */ /* 0x100fe200008e060b */
[----:B------:R-:W-:Y:S01]  /*10e90*/  LOP3.LUT R8, R0, R13, RZ, 0x3c, !PT ;  /* 0x0000000d00087212 */ /* 0x000fe200078e3cff */
[----:B------:R-:W-:Y:S01]  /*10ea0*/  IMAD.X R9, RZ, RZ, R11, P2 ;  /* 0x000000ffff097224 */ /* 0x000fe200010e060b */
[----:B------:R-:W-:Y:S02]  /*10eb0*/  LOP3.LUT R4, R4, R15, RZ, 0x3c, !PT ;  /* 0x0000000f04047212 */ /* 0x000fe400078e3cff */
[----:B------:R-:W-:Y:S02]  /*10ec0*/  LOP3.LUT R6, R3, R6, RZ, 0x3c, !PT ;  /* 0x0000000603067212 */ /* 0x000fe400078e3cff */
[----:B------:R-:W-:-:S02]  /*10ed0*/  MOV R10, R10 ;  /* 0x0000000a000a7202 */ /* 0x000fc40000000f00 */
[----:B------:R-:W-:Y:S02]  /*10ee0*/  F2FP.BF16.F32.PACK_AB R13, R91, R90 ;  /* 0x0000005a5b0d723e */ /* 0x000fe400000010ff */
[----:B------:R-:W-:Y:S02]  /*10ef0*/  F2FP.BF16.F32.PACK_AB R15, R95, R94 ;  /* 0x0000005e5f0f723e */ /* 0x000fe400000010ff */
[----:B-1----:R-:W-:Y:S02]  /*10f00*/  MOV R28, R6 ;  /* 0x00000006001c7202 */ /* 0x002fe40000000f00 */
[----:B------:R-:W-:Y:S01]  /*10f10*/  MOV R0, R4 ;  /* 0x0000000400007202 */ /* 0x000fe20000000f00 */
[----:B------:R0:W-:Y:S01]  /*10f20*/  STSM.16.M88.4 [R10], R12 ;  /* 0x0000000c0a007844 */ /* 0x0001e20000000200 */
        /* <DEDUP_REMOVED lines=8> */
[----:B0-----:R-:W-:Y:S02]  /*10fb0*/  F2FP.BF16.F32.PACK_AB R10, R109, R108 ;  /* 0x0000006c6d0a723e */ /* 0x001fe400000010ff */
[----:B------:R-:W-:Y:S02]  /*10fc0*/  F2FP.BF16.F32.PACK_AB R12, R113, R112 ;  /* 0x00000070710c723e */ /* 0x000fe400000010ff */
[----:B------:R-:W-:Y:S02]  /*10fd0*/  F2FP.BF16.F32.PACK_AB R13, R115, R114 ;  /* 0x00000072730d723e */ /* 0x000fe400000010ff */
        /* <DEDUP_REMOVED lines=9> */
[C---:B------:R-:W-:Y:S02]  /*11070*/  IADD3 R32, P1, R36.reuse, UR4, RZ ;  /* 0x0000000424207c10 */ /* 0x040fe4000ff3e0ff */
[----:B------:R-:W-:Y:S02]  /*11080*/  ISETP.NE.AND.EX P0, PT, RZ, UR5, PT, P0 ;  /* 0x00000005ff007c0c */ /* 0x000fe4000bf05300 */
[C---:B------:R-:W-:Y:S02]  /*11090*/  IADD3.X R33, R37.reuse, UR5, RZ, P1, !PT ;  /* 0x0000000525217c10 */ /* 0x040fe40008ffe4ff */
[----:B------:R-:W-:Y:S01]  /*110a0*/  @P3 IADD3 R36, P1, R36, UR6, RZ ;  /* 0x0000000624243c10 */ /* 0x000fe2000ff3e0ff */
[----:B------:R-:W-:Y:S01]  /*110b0*/  ULDC UR6, c[0x0][0xa88] ;  /* 0x0002a20000067ab9 */ /* 0x000fe20000000800 */
[----:B------:R-:W-:Y:S01]  /*110c0*/  IMAD.MOV.U32 R3, RZ, RZ, RZ ;  /* 0x000000ffff037224 */ /* 0x000fe200078e00ff */
[----:B------:R-:W-:Y:S01]  /*110d0*/  ISETP.GT.AND P2, PT, R38, 0x1, PT ;  /* 0x000000012600780c */ /* 0x000fe20003f44270 */
[----:B------:R-:W-:Y:S01]  /*110e0*/  IMAD.U32 R45, RZ, RZ, UR6 ;  /* 0x00000006ff2d7e24 */ /* 0x000fe2000f8e00ff */
[----:B------:R-:W-:Y:S01]  /*110f0*/  @P3 IADD3.X R37, R37, UR7, RZ, P1, !PT ;  /* 0x0000000725253c10 */ /* 0x000fe20008ffe4ff */
[----:B0-----:R-:W-:Y:S01]  /*11100*/  IMAD.MOV.U32 R6, RZ, RZ, 0x9b8 ;  /* 0x000009b8ff067424 */ /* 0x001fe200078e00ff */
[----:B-1----:R-:W0:Y:S02]  /*11110*/  LDC R0, c[0x0][0xbe8] ;  /* 0x0002fa00ff007b82 */ /* 0x002e240000000800 */
[----:B------:R1:W5:Y:S04]  /*11120*/  @P0 LDG.E R3, desc[UR40][R32.64] ;  /* 0x0000002820030981 */ /* 0x000368000c1e1900 */
[----:B------:R1:W5:Y:S01]  /*11130*/  @P3 LDG.E R45, desc[UR40][R36.64] ;  /* 0x00000028242d3981 */ /* 0x000362000c1e1900 */
        /* <DEDUP_REMOVED lines=10> */
.L_x_2804:
[----:B------:R-:W4:Y:S04]  /*111e0*/  LDL R32, [R1+0x4c] ;  /* 0x00004c0001207983 */ /* 0x000f280000100800 */
[----:B------:R-:W4:Y:S04]  /*111f0*/  LDL R51, [R1+0x2c] ;  /* 0x00002c0001337983 */ /* 0x000f280000100800 */
[----:B------:R-:W4:Y:S01]  /*11200*/  LDL R50, [R1+0x60] ;  /* 0x0000600001327983 */ /* 0x000f220000100800 */
[----:B------:R-:W0:Y:S01]  /*11210*/  LDC.64 R6, c[0x0][R6+0x210] ;  /* 0x0000840006067b82 */ /* 0x000e220000000a00 */
[----:B------:R-:W-:-:S02]  /*11220*/  ISETP.NE.U32.AND P0, PT, RZ, UR4, PT ;  /* 0x00000004ff007c0c */ /* 0x000fc4000bf05070 */
[----:B------:R-:W4:Y:S02]  /*11230*/  LDL R36, [R1+0x68] ;  /* 0x0000680001247983 */ /* 0x000f240000100800 */
[----:B------:R-:W-:-:S03]  /*11240*/  ISETP.NE.AND.EX P0, PT, RZ, UR5, PT, P0 ;  /* 0x00000005ff007c0c */ /* 0x000fc6000bf05300 */
[----:B------:R-:W1:Y:S01]  /*11250*/  @P1 LDC R28, c[0x0][0xbec] ;  /* 0x0002fb00ff1c1b82 */ /* 0x000e620000000800 */
[----:B------:R-:W-:Y:S02]  /*11260*/  SEL R8, R49, RZ, !P0 ;  /* 0x000000ff31087207 */ /* 0x000fe40004000000 */
[----:B------:R-:W-:-:S03]  /*11270*/  SEL R9, R34, RZ, !P0 ;  /* 0x000000ff22097207 */ /* 0x000fc60004000000 */
[----:B--2---:R-:W-:Y:S02]  /*11280*/  IMAD R13, R13, R8, RZ ;  /* 0x000000080d0d7224 */ /* 0x004fe400078e02ff */
        /* <DEDUP_REMOVED lines=8> */
[----:B------:R-:W-:Y:S01]  /*11310*/  IMAD.IADD R35, R13, 0x1, R35 ;  /* 0x000000010d237824 */ /* 0x000fe200078e0223 */
        /* <DEDUP_REMOVED lines=13> */
[----:B------:R-:W-:Y:S01]  /*113f0*/  IMAD.IADD R32, R15, 0x1, R9 ;  /* 0x000000010f207824 */ /* 0x000fe200078e0209 */
[----:B------:R-:W-:Y:S01]  /*11400*/  SHF.R.S32.HI R9, RZ, 0x1f, R3 ;  /* 0x0000001fff097819 */ /* 0x000fe20000011403 */
        /* <DEDUP_REMOVED lines=29> */
[----:B0-----:R-:W0:Y:S01]  /*115e0*/  @P1 LDC R13, c[0x0][0xbec] ;  /* 0x0002fb00ff0d1b82 */ /* 0x001e220000000800 */
[----:B------:R-:W-:Y:S02]  /*115f0*/  ULDC.64 UR4, c[0x0][0xaa0] ;  /* 0x0002a80000047ab9 */ /* 0x000fe40000000a00 */
[----:B------:R-:W-:-:S04]  /*11600*/  LEA.HI R49, R49, R40, RZ, 0x3 ;  /* 0x0000002831317211 */ /* 0x000fc800078f18ff */
[----:B------:R-:W-:Y:S01]  /*11610*/  SHF.R.S32.HI R49, RZ, 0x3, R49 ;  /* 0x00000003ff317819 */ /* 0x000fe20000011431 */
[----:B------:R-:W1:Y:S01]  /*11620*/  @P1 LDC R14, c[0x0][0xbf0] ;  /* 0x0002fc00ff0e1b82 */ /* 0x000e620000000800 */
[----:B------:R-:W-:-:S03]  /*11630*/  IMAD R10, R9, UR4, RZ ;  /* 0x00000004090a7c24 */ /* 0x000fc6000f8e02ff */
        /* <DEDUP_REMOVED lines=16> */
[----:B0-----:R-:W-:Y:S01]  /*11740*/  @P1 IMAD.HI.U32 R3, R12, R13, RZ ;  /* 0x0000000d0c031227 */ /* 0x001fe200078e00ff */
        /* <DEDUP_REMOVED lines=16> */
[----:B-1----:R-:W-:-:S02]  /*11850*/  @P1 SHF.R.U32.HI R13, RZ, R14, R3 ;  /* 0x0000000eff0d1219 */ /* 0x002fc40000011603 */
[----:B------:R-:W-:Y:S01]  /*11860*/  MOV R5, R25 ;  /* 0x0000001900057202 */ /* 0x000fe20000000f00 */
        /* <DEDUP_REMOVED lines=64> */
.L_x_2998:
[----:B------:R-:W-:-:S05]  /*11c70*/  VIADD R42, R42, 0x90 ;  /* 0x000000902a2a7836 */ /* 0x000fca0000000000 */
[----:B------:R-:W-:-:S13]  /*11c80*/  ISETP.GE.OR P0, PT, R42, R45, P0 ;  /* 0x0000002d2a00720c */ /* 0x000fda0000706670 */
[----:B------:R-:W-:Y:S05]  /*11c90*/  @P0 BRA `(.L_x_2807) ;  /* 0x0000001000cc0947 */ /* 0x000fea0003800000 */
[----:B------:R-:W-:-:S04]  /*11ca0*/  LEA R14, P0, R43, R14, 0x1 ;  /* 0x0000000e2b0e7211 */ /* 0x000fc800078008ff */
[----:B------:R-:W-:-:S05]  /*11cb0*/  LEA.HI.X R15, R43, R0, R44, 0x1, P0 ;  /* 0x000000002b0f7211 */ /* 0x000fca00000f0c2c */
[----:B------:R0:W-:Y:S01]  /*11cc0*/  ST.E.128 desc[UR40][R14.64], R36 ;  /* 0x000000240e007985 */ /* 0x0001e2000c101d28 */
[----:B------:R-:W-:Y:S05]  /*11cd0*/  BRA `(.L_x_2807) ;  /* 0x0000001000bc7947 */ /* 0x000fea0003800000 */
.L_x_2805:
[----:B------:R-:W2:Y:S01]  /*11ce0*/  LDL R43, [R1+0x34] ;  /* 0x00003400012b7983 */ /* 0x000ea20000100800 */
[----:B------:R-:W1:Y:S01]  /*11cf0*/  @P1 LDC R14, c[0x0][0xbec] ;  /* 0x0002fb00ff0e1b82 */ /* 0x000e620000000800 */
[----:B------:R-:W-:Y:S01]  /*11d00*/  ULDC.64 UR4, c[0x0][0xb08] ;  /* 0x0002c20000047ab9 */ /* 0x000fe20000000a00 */
[----:B------:R-:W-:Y:S01]  /*11d10*/  ULDC.64 UR6, c[0x0][0xb30] ;  /* 0x0002cc0000067ab9 */ /* 0x000fe20000000a00 */
[----:B0-----:R-:W-:Y:S02]  /*11d20*/  IMAD R12, R9, UR4, RZ ;  /* 0x00000004090c7c24 */ /* 0x001fe4000f8e02ff */
[----:B------:R-:W-:-:S03]  /*11d30*/  IMAD.WIDE.U32 R4, R3, UR4, RZ ;  /* 0x0000000403047c25 */ /* 0x000fc6000f8e00ff */
[----:B------:R-:W0:Y:S01]  /*11d40*/  @P1 LDC R11, c[0x0][0xbf0] ;  /* 0x0002fc00ff0b1b82 */ /* 0x000e220000000800 */
[----:B------:R-:W-:Y:S01]  /*11d50*/  IMAD R3, R3, UR5, R12 ;  /* 0x0000000503037c24 */ /* 0x000fe2000f8e020c */
[----:B------:R-:W-:-:S03]  /*11d60*/  ULDC.64 UR4, c[0x0][0xb38] ;  /* 0x0002ce0000047ab9 */ /* 0x000fc60000000a00 */
[----:B------:R-:W-:Y:S01]  /*11d70*/  IMAD.IADD R5, R5, 0x1, R3 ;  /* 0x0000000105057824 */ /* 0x000fe200078e0203 */
[----:B------:R-:W-:Y:S01]  /*11d80*/  SHF.R.S32.HI R3, RZ, 0x1f, R8 ;  /* 0x0000001fff037819 */ /* 0x000fe20000011408 */
[----:B------:R-:W-:-:S04]  /*11d90*/  IMAD.WIDE.U32 R4, R154, UR4, R4 ;  /* 0x000000049a047c25 */ /* 0x000fc8000f8e0004 */
[----:B------:R-:W-:Y:S01]  /*11da0*/  IMAD R5, R154, UR5, R5 ;  /* 0x000000059a057c24 */ /* 0x000fe2000f8e0205 */
[----:B------:R-:W-:Y:S02]  /*11db0*/  ULDC.64 UR4, c[0x0][0xb40] ;  /* 0x0002d00000047ab9 */ /* 0x000fe40000000a00 */
[----:B------:R-:W-:Y:S02]  /*11dc0*/  IMAD R3, R3, UR4, RZ ;  /* 0x0000000403037c24 */ /* 0x000fe4000f8e02ff */
[----:B-1----:R-:W-:-:S04]  /*11dd0*/  @P1 IMAD.HI.U32 R14, R39, R14, RZ ;  /* 0x0000000e270e1227 */ /* 0x002fc800078e00ff */
[C---:B------:R-:W-:Y:S02]  /*11de0*/  IMAD R7, R8.reuse, UR5, R3 ;  /* 0x0000000508077c24 */ /* 0x040fe4000f8e0203 */
[----:B------:R-:W-:Y:S01]  /*11df0*/  IMAD.WIDE.U32 R8, R8, UR4, R4 ;  /* 0x0000000408087c25 */ /* 0x000fe2000f8e0004 */
[----:B------:R-:W-:-:S03]  /*11e00*/  ULDC.64 UR4, c[0x0][0xb48] ;  /* 0x0002d20000047ab9 */ /* 0x000fc60000000a00 */
[----:B------:R-:W-:Y:S01]  /*11e10*/  IMAD.MOV.U32 R3, RZ, RZ, R39 ;  /* 0x000000ffff037224 */ /* 0x000fe200078e0027 */
[----:B0-----:R-:W-:Y:S01]  /*11e20*/  @P1 SHF.R.U32.HI R3, RZ, R11, R14 ;  /* 0x0000000bff031219 */ /* 0x001fe2000001160e */
[----:B------:R-:W-:-:S03]  /*11e30*/  IMAD.IADD R9, R9, 0x1, R7 ;  /* 0x0000000109097824 */ /* 0x000fc600078e0207 */
[--C-:B------:R-:W-:Y:S01]  /*11e40*/  SHF.R.S32.HI R11, RZ, 0x1f, R3.reuse ;  /* 0x0000001fff0b7819 */ /* 0x100fe20000011403 */
[----:B------:R-:W-:Y:S02]  /*11e50*/  IMAD.MOV R7, RZ, RZ, -R3 ;  /* 0x000000ffff077224 */ /* 0x000fe400078e0a03 */
[----:B------:R-:W-:-:S04]  /*11e60*/  IMAD.WIDE.U32 R4, R50, UR4, R8 ;  /* 0x0000000432047c25 */ /* 0x000fc8000f8e0008 */
[----:B------:R-:W-:Y:S02]  /*11e70*/  IMAD R7, R0, R7, R39 ;  /* 0x0000000700077224 */ /* 0x000fe400078e0227 */
[----:B------:R-:W-:Y:S02]  /*11e80*/  IMAD R0, R11, UR6, RZ ;  /* 0x000000060b007c24 */ /* 0x000fe4000f8e02ff */
[----:B------:R-:W-:Y:S01]  /*11e90*/  IMAD R5, R50, UR5, R5 ;  /* 0x0000000532057c24 */ /* 0x000fe2000f8e0205 */
[----:B------:R-:W-:Y:S01]  /*11ea0*/  ULDC.64 UR4, c[0x0][0xb28] ;  /* 0x0002ca0000047ab9 */ /* 0x000fe20000000a00 */
[C---:B------:R-:W-:Y:S01]  /*11eb0*/  IMAD R9, R3.reuse, UR7, R0 ;  /* 0x0000000703097c24 */ /* 0x040fe2000f8e0200 */
[----:B------:R-:W-:Y:S01]  /*11ec0*/  SHF.R.S32.HI R0, RZ, 0x1f, R7 ;  /* 0x0000001fff007819 */ /* 0x000fe20000011407 */
[----:B------:R-:W-:-:S04]  /*11ed0*/  IMAD.WIDE.U32 R4, R3, UR6, R4 ;  /* 0x0000000603047c25 */ /* 0x000fc8000f8e0004 */
[----:B------:R-:W-:Y:S01]  /*11ee0*/  VIADD R3, R2, 0x16820 ;  /* 0x0001682002037836 */ /* 0x000fe20000000000 */
[----:B------:R-:W-:Y:S01]  /*11ef0*/  IADD3 R5, R5, R9, RZ ;  /* 0x0000000905057210 */ /* 0x000fe20007ffe0ff */
[----:B------:R-:W-:-:S03]  /*11f00*/  IMAD R0, R0, UR4, RZ ;  /* 0x0000000400007c24 */ /* 0x000fc6000f8e02ff */
        /* <DEDUP_REMOVED lines=9> */
[C---:B--2---:R-:W-:Y:S02]  /*11fa0*/  VIADD R28, R43.reuse, 0x10 ;  /* 0x000000102b1c7836 */ /* 0x044fe40000000000 */
[C---:B------:R-:W-:Y:S02]  /*11fb0*/  VIADD R33, R43.reuse, 0x18 ;  /* 0x000000182b217836 */ /* 0x040fe40000000000 */
        /* <DEDUP_REMOVED lines=11> */
[----:B------:R-:W-:Y:S01]  /*12070*/  SHF.R.S32.HI R44, RZ, 0x1f, R7 ;  /* 0x0000001fff2c7819 */ /* 0x000fe20000011407 */
[----:B0-----:R-:W-:Y:S06]  /*12080*/  BRA.DIV UR4, `(.L_x_2808) ;  /* 0x000000a204647947 */ /* 0x001fec000b800000 */
[----:B------:R0:W1:Y:S04]  /*12090*/  SHFL.IDX PT, R3, R4, RZ, 0x1c1f ;  /* 0x001c1fff04037589 */ /* 0x00006800000e0000 */
[----:B------:R0:W2:Y:S02]  /*120a0*/  SHFL.IDX PT, R14, R0, RZ, 0x1c1f ;  /* 0x001c1fff000e7589 */ /* 0x0000a400000e0000 */
.L_x_3001:
        /* <DEDUP_REMOVED lines=9> */
[-C--:B--2---:R-:W-:Y:S01]  /*12140*/  @!P1 LEA R10, P5, R7, R14.reuse, 0x2 ;  /* 0x0000000e070a9211 */ /* 0x084fe200078a10ff */
[----:B------:R-:W-:Y:S01]  /*12150*/  @!P3 IMAD.WIDE R8, R43, 0x4, R14 ;  /* 0x000000042b08b825 */ /* 0x000fe200078e020e */
[C---:B------:R-:W-:Y:S02]  /*12160*/  @!P0 LEA R12, P2, R28.reuse, R14, 0x2 ;  /* 0x0000000e1c0c8211 */ /* 0x040fe400078410ff */
        /* <DEDUP_REMOVED lines=24> */
.L_x_2810:
[----:B------:R-:W-:Y:S05]  /*122f0*/  BSYNC B1 ;  /* 0x0000000000017941 */ /* 0x000fea0003800000 */
.L_x_2809:
[----:B------:R-:W-:-:S03]  /*12300*/  UMOV UR4, 0xffffffff ;  /* 0xffffffff00047882 */ /* 0x000fc60000000000 */
[----:B------:R-:W-:Y:S05]  /*12310*/  BRA.DIV UR4, `(.L_x_2811) ;  /* 0x0000009e04f47947 */ /* 0x000fea000b800000 */
[----:B-1----:R1:W4:Y:S04]  /*12320*/  SHFL.IDX PT, R3, R4, 0x1, 0x1c1f ;  /* 0x003c1f0004037f89 */ /* 0x00232800000e0000 */
[----:B--23--:R1:W2:Y:S02]  /*12330*/  SHFL.IDX PT, R14, R0, 0x1, 0x1c1f ;  /* 0x003c1f00000e7f89 */ /* 0x00c2a400000e0000 */
.L_x_3005:
        /* <DEDUP_REMOVED lines=37> */
.L_x_2803:
[----:B------:R-:W3:Y:S01]  /*12590*/  LDL.LU R0, [R1+0x58] ;  /* 0x0000580001007983 */ /* 0x000ee20000300800 */
[----:B------:R-:W-:Y:S01]  /*125a0*/  ULDC.64 UR6, c[0x0][0xc08] ;  /* 0x0003020000067ab9 */ /* 0x000fe20000000a00 */
[----:B------:R-:W-:Y:S02]  /*125b0*/  ULDC.64 UR4, c[0x0][0xc00] ;  /* 0x0003000000047ab9 */ /* 0x000fe40000000a00 */
[----:B------:R-:W2:Y:S01]  /*125c0*/  LDL R8, [R1+0x54] ;  /* 0x0000540001087983 */ /* 0x000ea20000100800 */
[----:B------:R-:W-:Y:S01]  /*125d0*/  ISETP.NE.U32.AND P1, PT, RZ, UR6, PT ;  /* 0x00000006ff007c0c */ /* 0x000fe2000bf25070 */
[----:B------:R-:W-:Y:S01]  /*125e0*/  IMAD.MOV.U32 R3, RZ, RZ, RZ ;  /* 0x000000ffff037224 */ /* 0x000fe200078e00ff */
[----:B------:R-:W-:Y:S02]  /*125f0*/  ISETP.NE.U32.AND P0, PT, RZ, UR4, PT ;  /* 0x00000004ff007c0c */ /* 0x000fe4000bf05070 */
[----:B------:R-:W-:Y:S02]  /*12600*/  ISETP.NE.AND.EX P1, PT, RZ, UR7, PT, P1 ;  /* 0x00000007ff007c0c */ /* 0x000fe4000bf25310 */
[----:B------:R-:W-:Y:S01]  /*12610*/  ISETP.NE.AND.EX P0, PT, RZ, UR5, PT, P0 ;  /* 0x00000005ff007c0c */ /* 0x000fe2000bf05300 */
[----:B------:R-:W4:Y:S01]  /*12620*/  S2R R9, SR_TID.X ;  /* 0x0000000000097919 */ /* 0x000f220000002100 */
[----:B---3--:R-:W-:Y:S01]  /*12630*/  IADD3 R4, P2, R0, UR4, RZ ;  /* 0x0000000400047c10 */ /* 0x008fe2000ff5e0ff */
[----:B------:R-:W-:-:S03]  /*12640*/  ULDC UR4, c[0x0][0xa88] ;  /* 0x0002a20000047ab9 */ /* 0x000fc60000000800 */
[----:B------:R-:W-:-:S05]  /*12650*/  IADD3.X R5, R37, UR5, RZ, P2, !PT ;  /* 0x0000000525057c10 */ /* 0x000fca00097fe4ff */
[----:B------:R-:W-:Y:S01]  /*12660*/  @P1 IADD3 R6, P2, R0, UR6, RZ ;  /* 0x0000000600061c10 */ /* 0x000fe2000ff5e0ff */
[----:B-----5:R-:W-:Y:S01]  /*12670*/  IMAD.U32 R24, RZ, RZ, UR4 ;  /* 0x00000004ff187e24 */ /* 0x020fe2000f8e00ff */
[----:B------:R3:W5:Y:S02]  /*12680*/  @P0 LDG.E R3, desc[UR40][R4.64] ;  /* 0x0000002804030981 */ /* 0x000764000c1e1900 */
[----:B------:R-:W-:Y:S01]  /*12690*/  @P1 IADD3.X R7, R37, UR7, RZ, P2, !PT ;  /* 0x0000000725071c10 */ /* 0x000fe200097fe4ff */
[----:B----4-:R-:W-:-:S04]  /*126a0*/  VIADD R32, R9, 0xffffff80 ;  /* 0xffffff8009207836 */ /* 0x010fc80000000000 */
[----:B------:R3:W5:Y:S01]  /*126b0*/  @P1 LDG.E R24, desc[UR40][R6.64] ;  /* 0x0000002806181981 */ /* 0x000762000c1e1900 */
[----:B--2---:R-:W-:Y:S02]  /*126c0*/  ISETP.NE.AND P2, PT, R8, RZ, PT ;  /* 0x000000ff0800720c */ /* 0x004fe40003f45270 */
[----:B------:R-:W-:-:S11]  /*126d0*/  ISETP.GT.AND P3, PT, R32, 0xbf, PT ;  /* 0x000000bf2000780c */ /* 0x000fd60003f64270 */
[----:B------:R-:W2:Y:S02]  /*126e0*/  @!P2 LDC R8, c[0x0][0xad4] ;  /* 0x0002b500ff08ab82 */ /* 0x000ea40000000800 */
[----:B--2---:R3:W-:Y:S01]  /*126f0*/  @!P2 STL [R1+0x54], R8 ;  /* 0x000054080100a387 */ /* 0x0047e20000100800 */
[----:B------:R-:W-:Y:S01]  /*12700*/  ISETP.GT.AND P2, PT, R8, 0x1, PT ;  /* 0x000000010800780c */ /* 0x000fe20003f44270 */
[----:B------:R-:W-:-:S12]  /*12710*/  @P1 BRA `(.L_x_2812) ;  /* 0x0000000000101947 */ /* 0x000fd80003800000 */
[----:B------:R-:W-:Y:S05]  /*12720*/  @!P0 BRA `(.L_x_2812) ;  /* 0x00000000000c8947 */ /* 0x000fea0003800000 */
[----:B---3--:R-:W2:Y:S04]  /*12730*/  LDG.E R7, desc[UR40][R4.64] ;  /* 0x0000002804077981 */ /* 0x008ea8000c1e1900 */
[----:B-----5:R-:W2:Y:S02]  /*12740*/  LDG.E R24, desc[UR40][R4.64+0x4] ;  /* 0x0000042804187981 */ /* 0x020ea4000c1e1900 */
[----:B--2---:R-:W-:-:S07]  /*12750*/  IMAD.IADD R24, R24, 0x1, -R7 ;  /* 0x0000000118187824 */ /* 0x004fce00078e0a07 */
.L_x_2812:
[----:B------:R-:W-:Y:S01]  /*12760*/  BSSY B1, `(.L_x_2813) ;  /* 0x0000037000017945 */ /* 0x000fe20003800000 */
[----:B------:R-:W-:Y:S02]  /*12770*/  SEL R33, R49, RZ, !P0 ;  /* 0x000000ff31217207 */ /* 0x000fe40004000000 */
[----:B------:R-:W-:Y:S02]  /*12780*/  SEL R34, R34, RZ, !P0 ;  /* 0x000000ff22227207 */ /* 0x000fe40004000000 */
[----:B-----5:R-:W-:Y:S01]  /*12790*/  SHF.R.S32.HI R26, RZ, 0x1f, R3 ;  /* 0x0000001fff1a7819 */ /* 0x020fe20000011403 */
[----:B------:R-:W-:Y:S06]  /*127a0*/  @P3 BRA `(.L_x_2814) ;  /* 0x0000000000c83947 */ /* 0x000fec0003800000 */
[----:B---3--:R-:W2:Y:S01]  /*127b0*/  LDL R4, [R1+0x2c] ;  /* 0x00002c0001047983 */ /* 0x008ea20000100800 */
[----:B------:R-:W3:Y:S02]  /*127c0*/  LDC R37, c[0x0][0xbe8] ;  /* 0x0002fa00ff257b82 */ /* 0x000ee40000000800 */
[----:B---3--:R-:W-:Y:S01]  /*127d0*/  IMAD R0, R24, R37, RZ ;  /* 0x0000002518007224 */ /* 0x008fe200078e02ff */
[----:B--2---:R-:W-:-:S04]  /*127e0*/  IADD3 R35, R4, -0x80, R9 ;  /* 0xffffff8004237810 */ /* 0x004fc80007ffe009 */
[----:B------:R-:W-:-:S13]  /*127f0*/  ISETP.GE.AND P0, PT, R35, R0, PT ;  /* 0x000000002300720c */ /* 0x000fda0003f06270 */
[----:B------:R-:W-:Y:S05]  /*12800*/  @P0 BRA `(.L_x_2814) ;  /* 0x0000000000b00947 */ /* 0x000fea0003800000 */
[----:B-1----:R-:W2:Y:S01]  /*12810*/  LDL.LU R28, [R1+0x60] ;  /* 0x00006000011c7983 */ /* 0x002ea20000300800 */
        /* <DEDUP_REMOVED lines=39> */
[----:B------:R-:W-:Y:S01]  /*12a90*/  IMAD.IADD R0, R7, 0x1, R11 ;  /* 0x0000000107007824 */ /* 0x000fe200078e020b */
[----:B------:R-:W-:-:S04]  /*12aa0*/  MOV R7, 0xff800000 ;  /* 0xff80000000077802 */ /* 0x000fc80000000f00 */
[----:B-1----:R-:W-:-:S05]  /*12ab0*/  LEA.HI.X R5, R6, R5, R0, 0x2, P0 ;  /* 0x0000000506057211 */ /* 0x002fca00000f1400 */
[----:B------:R2:W-:Y:S02]  /*12ac0*/  STG.E desc[UR40][R4.64], R7 ;  /* 0x0000000704007986 */ /* 0x0005e4000c101928 */
.L_x_2814:
[----:B------:R-:W-:Y:S05]  /*12ad0*/  BSYNC B1 ;  /* 0x0000000000017941 */ /* 0x000fea0003800000 */
.L_x_2813:
[----:B------:R-:W-:Y:S05]  /*12ae0*/  @P2 BRA `(.L_x_2807) ;  /* 0x0000000400382947 */ /* 0x000fea0003800000 */
[----:B-1----:R-:W4:Y:S01]  /*12af0*/  LDL R28, [R1+0x2c] ;  /* 0x00002c00011c7983 */ /* 0x002f220000100800 */
[----:B------:R-:W1:Y:S01]  /*12b00*/  LDC R25, c[0x0][0xbe8] ;  /* 0x0002fa00ff197b82 */ /* 0x000e620000000800 */
[----:B------:R-:W-:Y:S01]  /*12b10*/  SHF.R.S32.HI R27, RZ, 0x1f, R32 ;  /* 0x0000001fff1b7819 */ /* 0x000fe20000011420 */
[----:B------:R-:W-:Y:S01]  /*12b20*/  ULDC.64 UR4, c[0x0][0xaa0] ;  /* 0x0002a80000047ab9 */ /* 0x000fe20000000a00 */
[----:B------:R-:W-:Y:S01]  /*12b30*/  ULDC.64 UR6, c[0x0][0xaf0] ;  /* 0x0002bc0000067ab9 */ /* 0x000fe20000000a00 */
[----:B------:R-:W-:Y:S01]  /*12b40*/  IMAD R0, R26, UR4, RZ ;  /* 0x000000041a007c24 */ /* 0x000fe2000f8e02ff */
[----:B------:R-:W-:Y:S01]  /*12b50*/  LEA.HI R27, R27, R32, RZ, 0x3 ;  /* 0x000000201b1b7211 */ /* 0x000fe200078f18ff */
[----:B--23--:R-:W-:-:S03]  /*12b60*/  IMAD.WIDE.U32 R4, R3, UR4, RZ ;  /* 0x0000000403047c25 */ /* 0x00cfc6000f8e00ff */
[----:B------:R-:W-:Y:S01]  /*12b70*/  SHF.R.S32.HI R27, RZ, 0x3, R27 ;  /* 0x00000003ff1b7819 */ /* 0x000fe2000001141b */
[----:B------:R-:W-:Y:S01]  /*12b80*/  IMAD R7, R3, UR5, R0 ;  /* 0x0000000503077c24 */ /* 0x000fe2000f8e0200 */
[----:B------:R-:W-:-:S03]  /*12b90*/  ULDC.64 UR4, c[0x0][0xae8] ;  /* 0x0002ba0000047ab9 */ /* 0x000fc60000000a00 */
[----:B------:R-:W-:Y:S02]  /*12ba0*/  IMAD R0, R48, 0x30, R27 ;  /* 0x0000003030007824 */ /* 0x000fe400078e021b */
[----:B------:R-:W-:Y:S02]  /*12bb0*/  IMAD.IADD R5, R5, 0x1, R7 ;  /* 0x0000000105057824 */ /* 0x000fe400078e0207 */
[----:B------:R-:W-:Y:S01]  /*12bc0*/  IMAD.WIDE.U32 R4, R154, UR4, R4 ;  /* 0x000000049a047c25 */ /* 0x000fe2000f8e0004 */
[----:B-1----:R-:W-:-:S03]  /*12bd0*/  ISETP.NE.AND P0, PT, R25, 0x1, PT ;  /* 0x000000011900780c */ /* 0x002fc60003f05270 */
[----:B------:R-:W-:Y:S01]  /*12be0*/  IMAD R5, R154, UR5, R5 ;  /* 0x000000059a057c24 */ /* 0x000fe2000f8e0205 */
[----:B------:R-:W-:Y:S01]  /*12bf0*/  ULDC.64 UR4, c[0x0][0xae0] ;  /* 0x0002b80000047ab9 */ /* 0x000fe20000000a00 */
[----:B------:R-:W-:-:S08]  /*12c00*/  IMAD.WIDE.U32 R4, R33, UR6, R4 ;  /* 0x0000000621047c25 */ /* 0x000fd0000f8e0004 */
[----:B------:R-:W1:Y:S08]  /*12c10*/  @P0 LDC R6, c[0x0][0xbec] ;  /* 0x0002fb00ff060b82 */ /* 0x000e700000000800 */
[----:B------:R-:W2:Y:S01]  /*12c20*/  @P0 LDC R11, c[0x0][0xbf0] ;  /* 0x0002fc00ff0b0b82 */ /* 0x000ea20000000800 */
[----:B----4-:R-:W-:-:S04]  /*12c30*/  IMAD.IADD R9, R28, 0x1, R0 ;  /* 0x000000011c097824 */ /* 0x010fc800078e0200 */
        /* <DEDUP_REMOVED lines=46> */
[C-C-:B-----5:R-:W-:Y:S01]  /*12f20*/  @!P3 LEA.HI.X R9, R43.reuse, R4, R44.reuse, 0x1, P1 ;  /* 0x000000042b09b211 */ /* 0x160fe200008f0c2c */
[----:B------:R-:W-:Y:S02]  /*12f30*/  @!P4 IMAD.MOV.U32 R4, RZ, RZ, R25 ;  /* 0x000000ffff04c224 */ /* 0x000fe400078e0019 */
[----:B------:R1:W3:Y:S01]  /*12f40*/  SHFL.IDX PT, R14, R7, 0x3, 0x181f ;  /* 0x00781f00070e7f89 */ /* 0x0002e200000e0000 */
[----:B0-----:R-:W-:-:S03]  /*12f50*/  @!P4 LEA.HI.X R5, R43, R6, R44, 0x1, P5 ;  /* 0x000000062b05c211 */ /* 0x001fc600028f0c2c */
[----:B------:R1:W-:Y:S04]  /*12f60*/  @!P3 ST.E.128 desc[UR40][R8.64], RZ ;  /* 0x000000ff0800b985 */ /* 0x0003e8000c101d28 */
[----:B------:R1:W-:Y:S02]  /*12f70*/  @!P4 ST.E.128 desc[UR40][R4.64], RZ ;  /* 0x000000ff0400c985 */ /* 0x0003e4000c101d28 */
.L_x_3014:
[----:B------:R-:W-:-:S05]  /*12f80*/  VIADD R24, R24, 0x90 ;  /* 0x0000009018187836 */ /* 0x000fca0000000000 */
[----:B------:R-:W-:-:S13]  /*12f90*/  ISETP.GE.OR P0, PT, R24, R21, P0 ;  /* 0x000000151800720c */ /* 0x000fda0000706670 */
[----:B---3--:R-:W-:-:S04]  /*12fa0*/  @!P0 LEA R14, P1, R43, R14, 0x1 ;  /* 0x0000000e2b0e8211 */ /* 0x008fc800078208ff */
[----:B--2---:R-:W-:-:S05]  /*12fb0*/  @!P0 LEA.HI.X R15, R43, R0, R44, 0x1, P1 ;  /* 0x000000002b0f8211 */ /* 0x004fca00008f0c2c */
[----:B------:R4:W-:Y:S04]  /*12fc0*/  @!P0 ST.E.128 desc[UR40][R14.64], RZ ;  /* 0x000000ff0e008985 */ /* 0x0009e8000c101d28 */
.L_x_2807:
[----:B------:R-:W-:Y:S05]  /*12fd0*/  BSYNC B0 ;  /* 0x0000000000007941 */ /* 0x000fea0003800000 */
.L_x_2802:
[----:B------:R-:W-:Y:S02]  /*12fe0*/  ULDC UR4, c[0x0][0xc3c] ;  /* 0x00030f0000047ab9 */ /* 0x000fe40000000800 */
[----:B-1----:R-:W-:-:S13]  /*12ff0*/  ISETP.GE.AND P0, PT, R31, UR4, PT ;  /* 0x000000041f007c0c */ /* 0x002fda000bf06270 */
[----:B------:R-:W-:Y:S05]  /*13000*/  @!P0 BRA `(.L_x_2816) ;  /* 0xfffffedc00f88947 */ /* 0x000fea000383ffff */
[----:B------:R-:W-:Y:S05]  /*13010*/  BRA `(.L_x_2661) ;  /* 0x00000078002c7947 */ /* 0x000fea0003800000 */
.L_x_2659:
[----:B------:R-:W-:-:S08]  /*13020*/  NOP ;  /* 0x0000000000007918 */ /* 0x000fd00000000000 */
[----:B--2---:R-:W0:-:S00]  /*13030*/  USETMAXREG.DEALLOC.CTAPOOL 0x20 ;  /* 0x00000020000079c8 */ /* 0x004e0000080e0500 */
        /* <DEDUP_REMOVED lines=14> */
.L_x_2817:
        /* <DEDUP_REMOVED lines=41> */
[----:B------:R-:W-:Y:S01]  /*133b0*/  MOV R7, R4 ;  /* 0x0000000400077202 */ /* 0x000fe20000000f00 */
[----:B------:R-:W-:Y:S01]  /*133c0*/  UMOV UR4, URZ ;  /* 0x0000003f00047c82 */ /* 0x000fe20008000000 */
[----:B------:R-:W-:-:S05]  /*133d0*/  ULDC UR5, c[0x0][0xc38] ;  /* 0x00030e0000057ab9 */ /* 0x000fca0000000800 */
.L_x_2821:
        /* <DEDUP_REMOVED lines=37> */
.L_x_2819:
        /* <DEDUP_REMOVED lines=13> */
.L_x_2822:
        /* <DEDUP_REMOVED lines=17> */
[----:B------:R-:W-:Y:S02]  /*13810*/  IMAD.MOV R11, RZ, RZ, -R10 ;  /* 0x000000ffff0b7224 */ /* 0x000fe400078e0a0a */
[----:B------:R-:W-:-:S04]  /*13820*/  IMAD.HI.U32 R2, R3, R8, RZ ;  /* 0x0000000803027227 */ /* 0x000fc800078e00ff */
[----:B------:R-:W-:-:S05]  /*13830*/  IMAD R8, R2, R11, R8 ;  /* 0x0000000b02087224 */ /* 0x000fca00078e0208 */
        /* <DEDUP_REMOVED lines=10> */
[----:B------:R-:W-:-:S05]  /*138e0*/  @P0 IADD3 R2, R2, 0x1, RZ ;  /* 0x0000000102020810 */ /* 0x000fca0007ffe0ff */
[----:B------:R-:W-:Y:S02]  /*138f0*/  IMAD.MOV.U32 R7, RZ, RZ, R2 ;  /* 0x000000ffff077224 */ /* 0x000fe400078e0002 */
[----:B0-----:R-:W-:Y:S02]  /*13900*/  IMAD.MOV R8, RZ, RZ, -R3 ;  /* 0x000000ffff087224 */ /* 0x001fe400078e0a03 */
[----:B------:R-:W-:Y:S01]  /*13910*/  @!P2 IMAD.MOV R7, RZ, RZ, -R7 ;  /* 0x000000ffff07a224 */ /* 0x000fe200078e0a07 */
[----:B------:R-:W-:Y:S01]  /*13920*/  @!P1 LOP3.LUT R7, RZ, R25, RZ, 0x33, !PT ;  /* 0x00000019ff079212 */ /* 0x000fe200078e33ff */
[----:B------:R-:W-:Y:S01]  /*13930*/  IMAD.MOV.U32 R2, RZ, RZ, R8 ;  /* 0x000000ffff027224 */ /* 0x000fe200078e0008 */
[----:B------:R-:W-:-:S03]  /*13940*/  IABS R8, R6 ;  /* 0x0000000600087213 */ /* 0x000fc60000000000 */
[----:B------:R-:W-:Y:S02]  /*13950*/  IMAD R9, R2, R5, RZ ;  /* 0x0000000502097224 */ /* 0x000fe400078e02ff */
[----:B------:R-:W-:Y:S02]  /*13960*/  IMAD.MOV.U32 R2, RZ, RZ, RZ ;  /* 0x000000ffff027224 */ /* 0x000fe400078e00ff */
[----:B------:R-:W-:Y:S02]  /*13970*/  IMAD.MOV R8, RZ, RZ, -R8 ;  /* 0x000000ffff087224 */ /* 0x000fe400078e0a08 */
[----:B------:R-:W-:Y:S01]  /*13980*/  IMAD.HI.U32 R2, R3, R9, R2 ;  /* 0x0000000903027227 */ /* 0x000fe200078e0002 */
[----:B------:R-:W-:-:S05]  /*13990*/  IABS R3, R7 ;  /* 0x0000000700037213 */ /* 0x000fca0000000000 */
[----:B------:R-:W-:-:S04]  /*139a0*/  IMAD.HI.U32 R2, R2, R3, RZ ;  /* 0x0000000302027227 */ /* 0x000fc800078e00ff */
[----:B------:R-:W-:Y:S01]  /*139b0*/  IMAD R8, R2, R8, R3 ;  /* 0x0000000802087224 */ /* 0x000fe200078e0203 */
[----:B------:R-:W-:-:S04]  /*139c0*/  LOP3.LUT R3, R7, R6, RZ, 0x3c, !PT ;  /* 0x0000000607037212 */ /* 0x000fc800078e3cff */
[----:B------:R-:W-:Y:S02]  /*139d0*/  ISETP.GT.U32.AND P1, PT, R5, R8, PT ;  /* 0x000000080500720c */ /* 0x000fe40003f24070 */
[----:B------:R-:W-:Y:S01]  /*139e0*/  ISETP.GE.AND P2, PT, R3, RZ, PT ;  /* 0x000000ff0300720c */ /* 0x000fe20003f46270 */
[----:B------:R-:W-:-:S10]  /*139f0*/  IMAD.MOV R3, RZ, RZ, -R7 ;  /* 0x000000ffff037224 */ /* 0x000fd400078e0a07 */
[----:B------:R-:W-:Y:S02]  /*13a00*/  @!P1 IMAD.IADD R8, R8, 0x1, -R5 ;  /* 0x0000000108089824 */ /* 0x000fe400078e0a05 */
[----:B------:R-:W-:Y:S01]  /*13a10*/  @!P1 VIADD R2, R2, 0x1 ;  /* 0x0000000102029836 */ /* 0x000fe20000000000 */
[----:B------:R-:W-:Y:S02]  /*13a20*/  ISETP.NE.AND P1, PT, R6, RZ, PT ;  /* 0x000000ff0600720c */ /* 0x000fe40003f25270 */
[----:B------:R-:W-:-:S13]  /*13a30*/  ISETP.GE.U32.AND P0, PT, R8, R5, PT ;  /* 0x000000050800720c */ /* 0x000fda0003f06070 */
        /* <DEDUP_REMOVED lines=9> */
.L_x_2823:
[----:B0-----:R-:W0:Y:S02]  /*13ad0*/  LDC.64 R2, c[0x0][0xc90] ;  /* 0x00032400ff027b82 */ /* 0x001e240000000a00 */
[----:B0-----:R-:W-:-:S05]  /*13ae0*/  IMAD.WIDE R2, R27, 0x4, R2 ;  /* 0x000000041b027825 */ /* 0x001fca00078e0202 */
[----:B------:R0:W2:Y:S02]  /*13af0*/  LDG.E R8, desc[UR40][R2.64] ;  /* 0x0000002802087981 */ /* 0x0000a4000c1e1900 */
[----:B0-----:R-:W-:Y:S02]  /*13b00*/  IMAD.MOV.U32 R2, RZ, RZ, RZ ;  /* 0x000000ffff027224 */ /* 0x001fe400078e00ff */
[----:B--2---:R-:W-:-:S05]  /*13b10*/  IMAD R5, R25, R8, RZ ;  /* 0x0000000819057224 */ /* 0x004fca00078e02ff */
[----:B------:R-:W-:-:S04]  /*13b20*/  IABS R10, R5 ;  /* 0x00000005000a7213 */ /* 0x000fc80000000000 */
[----:B------:R-:W0:Y:S08]  /*13b30*/  I2F.RP R6, R10 ;  /* 0x0000000a00067306 */ /* 0x000e300000209400 */
[----:B0-----:R-:W0:Y:S02]  /*13b40*/  MUFU.RCP R6, R6 ;  /* 0x0000000600067308 */ /* 0x001e240000001000 */
[----:B0-----:R-:W-:-:S06]  /*13b50*/  VIADD R7, R6, 0xffffffe ;  /* 0x0ffffffe06077836 */ /* 0x001fcc0000000000 */
[----:B------:R-:W0:Y:S02]  /*13b60*/  F2I.FTZ.U32.TRUNC.NTZ R3, R7 ;  /* 0x0000000700037305 */ /* 0x000e24000021f000 */
[----:B0-----:R-:W-:-:S04]  /*13b70*/  IMAD.MOV R9, RZ, RZ, -R3 ;  /* 0x000000ffff097224 */ /* 0x001fc800078e0a03 */
[----:B------:R-:W-:-:S04]  /*13b80*/  IMAD R9, R9, R10, RZ ;  /* 0x0000000a09097224 */ /* 0x000fc800078e02ff */
        /* <DEDUP_REMOVED lines=14> */
[----:B------:R-:W-:Y:S02]  /*13c70*/  @!P2 IADD3 R2, -R2, RZ, RZ ;  /* 0x000000ff0202a210 */ /* 0x000fe40007ffe1ff */
[----:B------:R-:W-:-:S05]  /*13c80*/  @!P1 LOP3.LUT R2, RZ, R5, RZ, 0x33, !PT ;  /* 0x00000005ff029212 */ /* 0x000fca00078e33ff */
[----:B------:R-:W-:Y:S02]  /*13c90*/  IMAD R6, R8, R2, RZ ;  /* 0x0000000208067224 */ /* 0x000fe400078e02ff */
[----:B------:R-:W-:Y:S02]  /*13ca0*/  IMAD.MOV R2, RZ, RZ, -R2 ;  /* 0x000000ffff027224 */ /* 0x000fe400078e0a02 */
[----:B------:R-:W-:Y:S02]  /*13cb0*/  IMAD.MOV R7, RZ, RZ, -R6 ;  /* 0x000000ffff077224 */ /* 0x000fe400078e0a06 */
[----:B------:R-:W-:Y:S02]  /*13cc0*/  IMAD R4, R5, R2, R4 ;  /* 0x0000000205047224 */ /* 0x000fe400078e0204 */
[----:B------:R-:W-:Y:S01]  /*13cd0*/  IMAD.MOV.U32 R2, RZ, RZ, RZ ;  /* 0x000000ffff027224 */ /* 0x000fe200078e00ff */
[----:B------:R-:W-:-:S04]  /*13ce0*/  VIADDMNMX R7, R7, UR5, R8, PT ;  /* 0x0000000507077c46 */ /* 0x000fc8000b800108 */
[----:B------:R-:W-:Y:S01]  /*13cf0*/  IABS R8, R7 ;  /* 0x0000000700087213 */ /* 0x000fe20000000000 */
[----:B------:R-:W-:-:S03]  /*13d00*/  IMAD.MOV R26, RZ, RZ, -R7 ;  /* 0x000000ffff1a7224 */ /* 0x000fc600078e0a07 */
[----:B------:R-:W0:Y:S08]  /*13d10*/  I2F.RP R9, R8 ;  /* 0x0000000800097306 */ /* 0x000e300000209400 */
[----:B0-----:R-:W0:Y:S02]  /*13d20*/  MUFU.RCP R9, R9 ;  /* 0x0000000900097308 */ /* 0x001e240000001000 */
[----:B0-----:R-:W-:Y:S01]  /*13d30*/  VIADD R3, R9, 0xffffffe ;  /* 0x0ffffffe09037836 */ /* 0x001fe20000000000 */
[----:B------:R-:W-:-:S05]  /*13d40*/  IABS R9, R7 ;  /* 0x0000000700097213 */ /* 0x000fca0000000000 */
[----:B------:R-:W0:Y:S02]  /*13d50*/  F2I.FTZ.U32.TRUNC.NTZ R3, R3 ;  /* 0x0000000300037305 */ /* 0x000e24000021f000 */
[----:B0-----:R-:W-:-:S04]  /*13d60*/  IMAD.MOV R11, RZ, RZ, -R3 ;  /* 0x000000ffff0b7224 */ /* 0x001fc800078e0a03 */
[----:B------:R-:W-:-:S04]  /*13d70*/  IMAD R5, R11, R8, RZ ;  /* 0x000000080b057224 */ /* 0x000fc800078e02ff */
        /* <DEDUP_REMOVED lines=11> */
[----:B------:R-:W-:Y:S02]  /*13e30*/  ISETP.GE.AND P2, PT, R3, RZ, PT ;  /* 0x000000ff0300720c */ /* 0x000fe40003f46270 */
[----:B------:R-:W-:-:S05]  /*13e40*/  IADD3 R3, R6, 0x1000000, R4 ;  /* 0x0100000006037810 */ /* 0x000fca0007ffe004 */
[----:B------:R-:W-:-:S06]  /*13e50*/  @P0 VIADD R2, R2, 0x1 ;  /* 0x0000000102020836 */ /* 0x000fcc0000000000 */
[----:B------:R-:W-:Y:S01]  /*13e60*/  @!P2 IMAD.MOV R2, RZ, RZ, -R2 ;  /* 0x000000ffff02a224 */ /* 0x000fe200078e0a02 */
[----:B------:R-:W-:-:S05]  /*13e70*/  @!P1 LOP3.LUT R2, RZ, R7, RZ, 0x33, !PT ;  /* 0x00000007ff029212 */ /* 0x000fca00078e33ff */
[----:B------:R-:W-:-:S07]  /*13e80*/  IMAD R26, R2, R26, R3 ;  /* 0x0000001a021a7224 */ /* 0x000fce00078e0203 */
.L_x_2824:
[----:B------:R-:W-:-:S05]  /*13e90*/  LOP3.LUT R2, RZ, R2, RZ, 0x33, !PT ;  /* 0x00000002ff027212 */ /* 0x000fca00078e33ff */
[----:B------:R-:W-:Y:S01]  /*13ea0*/  IMAD.IADD R25, R25, 0x1, R2 ;  /* 0x0000000119197824 */ /* 0x000fe200078e0202 */
[----:B------:R-:W-:Y:S06]  /*13eb0*/  BRA `(.L_x_2825) ;  /* 0x00000000000c7947 */ /* 0x000fec0003800000 */
.L_x_2820:
[----:B------:R-:W-:Y:S02]  /*13ec0*/  IMAD.MOV.U32 R25, RZ, RZ, RZ ;  /* 0x000000ffff197224 */ /* 0x000fe400078e00ff */
[----:B------:R-:W-:Y:S02]  /*13ed0*/  IMAD.U32 R24, RZ, RZ, UR6 ;  /* 0x00000006ff187e24 */ /* 0x000fe4000f8e00ff */
[----:B------:R-:W-:-:S07]  /*13ee0*/  IMAD.MOV.U32 R26, RZ, RZ, RZ ;  /* 0x000000ffff1a7224 */ /* 0x000fce00078e00ff */
.L_x_2825:
[----:B------:R-:W-:-:S13]  /*13ef0*/  ISETP.NE.AND P0, PT, R0, RZ, PT ;  /* 0x000000ff0000720c */ /* 0x000fda0003f05270 */
[----:B------:R-:W0:Y:S01]  /*13f00*/  @!P0 S2R R3, SR_CgaCtaId ;  /* 0x0000000000038919 */ /* 0x000e220000008800 */
[----:B------:R-:W-:-:S04]  /*13f10*/  @!P0 MOV R0, 0x400 ;  /* 0x0000040000008802 */ /* 0x000fc80000000f00 */
[----:B0-----:R-:W-:-:S05]  /*13f20*/  @!P0 LEA R0, R3, R0, 0x18 ;  /* 0x0000000003008211 */ /* 0x001fca00078ec0ff */
[----:B------:R0:W-:Y:S01]  /*13f30*/  @!P0 STS.128 [R0+0x168d0], R24 ;  /* 0x0168d01800008388 */ /* 0x0001e20000000c00 */
[----:B------:R-:W-:Y:S06]  /*13f40*/  BAR.ARV 0x5, 0x200 ;  /* 0x0148000000007b1d */ /* 0x000fec0000002000 */
.L_x_2818:
[----:B------:R2:W-:Y:S01]  /*13f50*/  STL [R1+0x44], RZ ;  /* 0x000044ff01007387 */ /* 0x0005e20000100800 */
[----:B------:R-:W-:Y:S01]  /*13f60*/  ULDC UR4, c[0x0][0xc3c] ;  /* 0x00030f0000047ab9 */ /* 0x000fe20000000800 */
[----:B------:R-:W-:Y:S01]  /*13f70*/  IMAD.MOV.U32 R29, RZ, RZ, 0x1 ;  /* 0x00000001ff1d7424 */ /* 0x000fe200078e00ff */
[----:B-1----:R-:W-:Y:S01]  /*13f80*/  ISETP.GE.AND P0, PT, R27, UR4, PT ;  /* 0x000000041b007c0c */ /* 0x002fe2000bf06270 */
[----:B------:R-:W-:-:S12]  /*13f90*/  IMAD.MOV.U32 R23, RZ, RZ, RZ ;  /* 0x000000ffff177224 */ /* 0x000fd800078e00ff */
[----:B--2---:R-:W-:Y:S05]  /*13fa0*/  @P0 BRA `(.L_x_2826) ;  /* 0x00000064006c0947 */ /* 0x004fea0003800000 */
[----:B------:R-:W2:Y:S01]  /*13fb0*/  LDL R6, [R1+0x30] ;  /* 0x0000300001067983 */ /* 0x000ea20000100800 */
[----:B------:R-:W0:Y:S01]  /*13fc0*/  S2R R7, SR_TID.X ;  /* 0x0000000000077919 */ /* 0x000e220000002100 */
[----:B------:R-:W1:Y:S01]  /*13fd0*/  S2UR UR5, SR_CgaCtaId ;  /* 0x00000000000579c3 */ /* 0x000e620000008800 */
[----:B------:R-:W-:Y:S01]  /*13fe0*/  UMOV UR4, 0x400 ;  /* 0x0000040000047882 */ /* 0x000fe20000000000 */
[C---:B0-----:R-:W-:Y:S01]  /*13ff0*/  IMAD.SHL.U32 R0, R7.reuse, 0x8, RZ ;  /* 0x0000000807007824 */ /* 0x041fe200078e00ff */
[----:B------:R-:W-:Y:S01]  /*14000*/  LOP3.LUT R5, R7, 0x7f, RZ, 0xc0, !PT ;  /* 0x0000007f07057812 */ /* 0x000fe200078ec0ff */
[----:B-1----:R-:W-:-:S03]  /*14010*/  ULEA UR4, UR5, UR4, 0x18 ;  /* 0x0000000405047291 */ /* 0x002fc6000f8ec03f */
[----:B------:R-:W-:Y:S01]  /*14020*/  LOP3.LUT R2, R0, 0x1f8, RZ, 0xc0, !PT ;  /* 0x000001f800027812 */ /* 0x000fe200078ec0ff */
[----:B------:R-:W-:-:S03]  /*14030*/  IMAD.SHL.U32 R3, R5, 0x8, RZ ;  /* 0x0000000805037824 */ /* 0x000fc600078e00ff */
[----:B------:R-:W-:Y:S01]  /*14040*/  LOP3.LUT R2, R2, 0x38, R7, 0x78, !PT ;  /* 0x0000003802027812 */ /* 0x000fe200078e7807 */
[----:B------:R-:W-:-:S03]  /*14050*/  IMAD.U32 R16, RZ, RZ, UR4 ;  /* 0x00000004ff107e24 */ /* 0x000fc6000f8e00ff */
[----:B------:R-:W-:Y:S01]  /*14060*/  LOP3.LUT R4, R2, 0x200, R3, 0xf8, !PT ;  /* 0x0000020002047812 */ /* 0x000fe200078ef803 */
[----:B------:R-:W-:Y:S01]  /*14070*/  IMAD.SHL.U32 R2, R7, 0x10, RZ ;  /* 0x0000001007027824 */ /* 0x000fe200078e00ff */
[----:B------:R-:W-:Y:S01]  /*14080*/  SHF.R.U32.HI R3, RZ, 0x3, R5 ;  /* 0x00000003ff037819 */ /* 0x000fe20000011605 */
[----:B------:R-:W-:Y:S03]  /*14090*/  BSSY B8, `(.L_x_2826) ;  /* 0x000064c000087945 */ /* 0x000fe60003800000 */
[----:B------:R-:W-:Y:S01]  /*140a0*/  LOP3.LUT R2, R2, 0x70, RZ, 0xc0, !PT ;  /* 0x0000007002027812 */ /* 0x000fe200078ec0ff */
[----:B------:R-:W-:Y:S01]  /*140b0*/  IMAD.MOV.U32 R23, RZ, RZ, RZ ;  /* 0x000000ffff177224 */ /* 0x000fe200078e00ff */
[----:B------:R-:W-:Y:S01]  /*140c0*/  MOV R28, RZ ;  /* 0x000000ff001c7202 */ /* 0x000fe20000000f00 */
[----:B------:R-:W-:Y:S01]  /*140d0*/  IMAD.MOV.U32 R29, RZ, RZ, 0x1 ;  /* 0x00000001ff1d7424 */ /* 0x000fe200078e00ff */
[----:B------:R-:W-:Y:S01]  /*140e0*/  LOP3.LUT R2, R3, R2, RZ, 0xfc, !PT ;  /* 0x0000000203027212 */ /* 0x000fe200078efcff */
[----:B------:R-:W-:Y:S01]  /*140f0*/  ULDC.64 UR38, c[0x0][0x198] ;  /* 0x0000660000267ab9 */ /* 0x000fe20000000a00 */
[----:B------:R-:W-:Y:S01]  /*14100*/  ULDC UR36, c[0x0][0xc] ;  /* 0x0000030000247ab9 */ /* 0x000fe20000000800 */
[----:B--2---:R-:W-:-:S05]  /*14110*/  LOP3.LUT R0, R6, 0x2, RZ, 0xfc, !PT ;  /* 0x0000000206007812 */ /* 0x004fca00078efcff */
[----:B------:R0:W-:Y:S04]  /*14120*/  STL [R1+0x54], R0 ;  /* 0x0000540001007387 */ /* 0x0001e80000100800 */
[----:B------:R-:W-:Y:S01]  /*14130*/  STL [R1+0x44], RZ ;  /* 0x000044ff01007387 */ /* 0x000fe20000100800 */
[----:B0-----:R-:W-:-:S05]  /*14140*/  IMAD.MOV.U32 R0, RZ, RZ, 0x1 ;  /* 0x00000001ff007424 */ /* 0x001fca00078e00ff */
[----:B------:R0:W-:Y:S02]  /*14150*/  STL [R1], R0 ;  /* 0x0000000001007387 */ /* 0x0001e40000100800 */
[----:B0-----:R-:W-:-:S05]  /*14160*/  IMAD R0, R4, 0x2, R16 ;  /* 0x0000000204007824 */ /* 0x001fca00078e0210 */
[----:B------:R0:W-:Y:S02]  /*14170*/  STL [R1+0x24], R0 ;  /* 0x0000240001007387 */ /* 0x0001e40000100800 */
.L_x_2923:
        /* <DEDUP_REMOVED lines=30> */
[----:B---3--:R-:W3:Y:S01]  /*14360*/  @P0 LDG.E R6, desc[UR40][R2.64] ;  /* 0x0000002802060981 */ /* 0x008ee2000c1e1900 */
        /* <DEDUP_REMOVED lines=16> */
[----:B0-----:R-:W-:Y:S01]  /*14470*/  IMAD.U32 R6, RZ, RZ, UR5 ;  /* 0x00000005ff067e24 */ /* 0x001fe2000f8e00ff */
[----:B---3--:R0:W-:Y:S04]  /*14480*/  STL [R1+0x38], R8 ;  /* 0x0000380801007387 */ /* 0x0081e80000100800 */
[----:B--2---:R1:W-:Y:S01]  /*14490*/  STL [R1+0x1c], R10 ;  /* 0x00001c0a01007387 */ /* 0x0043e20000100800 */
[----:B------:R-:W-:Y:S02]  /*144a0*/  IMAD.MOV.U32 R9, RZ, RZ, R8 ;  /* 0x000000ffff097224 */ /* 0x000fe400078e0008 */
[----:B0-----:R-:W-:Y:S01]  /*144b0*/  IMAD.U32 R8, RZ, RZ, UR4 ;  /* 0x00000004ff087e24 */ /* 0x001fe2000f8e00ff */
[----:B------:R-:W-:Y:S06]  /*144c0*/  @P2 BRA `(.L_x_2827) ;  /* 0x0000000000142947 */ /* 0x000fec0003800000 */
[----:B------:R-:W-:Y:S05]  /*144d0*/  @!P0 BRA `(.L_x_2827) ;  /* 0x0000000000108947 */ /* 0x000fea0003800000 */
[----:B------:R-:W2:Y:S04]  /*144e0*/  LDG.E R7, desc[UR40][R2.64] ;  /* 0x0000002802077981 */ /* 0x000ea8000c1e1900 */
[----:B------:R-:W2:Y:S02]  /*144f0*/  LDG.E R2, desc[UR40][R2.64+0x4] ;  /* 0x0000042802027981 */ /* 0x000ea4000c1e1900 */
[----:B--2---:R-:W-:-:S05]  /*14500*/  IMAD.IADD R9, R2, 0x1, -R7 ;  /* 0x0000000102097824 */ /* 0x004fca00078e0a07 */
[----:B------:R0:W-:Y:S02]  /*14510*/  STL [R1+0x38], R9 ;  /* 0x0000380901007387 */ /* 0x0001e40000100800 */
.L_x_2827:
[----:B------:R-:W-:Y:S01]  /*14520*/  IMAD.MOV.U32 R12, RZ, RZ, R11 ;  /* 0x000000ffff0c7224 */ /* 0x000fe200078e000b */
[----:B------:R-:W-:Y:S01]  /*14530*/  ULDC.64 UR4, c[0x0][0xa20] ;  /* 0x0002880000047ab9 */ /* 0x000fe20000000a00 */
[C---:B------:R-:W-:Y:S02]  /*14540*/  LOP3.LUT R7, R26.reuse, 0xff000000, RZ, 0xc0, !PT ;  /* 0xff0000001a077812 */ /* 0x040fe400078ec0ff */
[----:B------:R-:W-:Y:S01]  /*14550*/  ISETP.NE.U32.AND P0, PT, RZ, UR4, PT ;  /* 0x00000004ff007c0c */ /* 0x000fe2000bf05070 */
[----:B------:R2:W-:Y:S01]  /*14560*/  STL [R1+0xc], R12 ;  /* 0x00000c0c01007387 */ /* 0x0005e20000100800 */
[----:B------:R-:W-:Y:S02]  /*14570*/  SHF.R.U32.HI R7, RZ, 0x8, R7 ;  /* 0x00000008ff077819 */ /* 0x000fe40000011607 */
[----:B------:R-:W-:Y:S02]  /*14580*/  ISETP.NE.AND.EX P0, PT, RZ, UR5, PT, P0 ;  /* 0x00000005ff007c0c */ /* 0x000fe4000bf05300 */
[----:B------:R-:W-:-:S02]  /*14590*/  LOP3.LUT R2, R26, 0xff0000, RZ, 0xc0, !PT ;  /* 0x00ff00001a027812 */ /* 0x000fc400078ec0ff */
[----:B------:R-:W-:Y:S02]  /*145a0*/  LOP3.LUT R17, R26, 0xffff, RZ, 0xc0, !PT ;  /* 0x0000ffff1a117812 */ /* 0x000fe400078ec0ff */
[----:B------:R-:W-:-:S07]  /*145b0*/  LEA.HI R7, R2, R7, RZ, 0x10 ;  /* 0x0000000702077211 */ /* 0x000fce00078f80ff */
[----:B--2---:R-:W-:Y:S05]  /*145c0*/  @!P0 BRA `(.L_x_2828) ;  /* 0x0000000000108947 */ /* 0x004fea0003800000 */
[----:B------:R-:W-:-:S04]  /*145d0*/  IADD3 R2, P0, R18, UR4, RZ ;  /* 0x0000000412027c10 */ /* 0x000fc8000ff1e0ff */
[----:B------:R-:W-:-:S05]  /*145e0*/  IADD3.X R3, R22, UR5, RZ, P0, !PT ;  /* 0x0000000516037c10 */ /* 0x000fca00087fe4ff */
[----:B------:R2:W5:Y:S01]  /*145f0*/  LDG.E R8, desc[UR40][R2.64] ;  /* 0x0000002802087981 */ /* 0x000562000c1e1900 */
[----:B------:R-:W-:Y:S05]  /*14600*/  BRA `(.L_x_2829) ;  /* 0x0000000000247947 */ /* 0x000fea0003800000 */
.L_x_2828:
[----:B------:R-:W-:Y:S02]  /*14610*/  ULDC.64 UR4, c[0x0][0xa08] ;  /* 0x0002820000047ab9 */ /* 0x000fe40000000a00 */
[----:B------:R-:W-:-:S04]  /*14620*/  ISETP.NE.U32.AND P0, PT, RZ, UR4, PT ;  /* 0x00000004ff007c0c */ /* 0x000fc8000bf05070 */
[----:B------:R-:W-:-:S13]  /*14630*/  ISETP.NE.AND.EX P0, PT, RZ, UR5, PT, P0 ;  /* 0x00000005ff007c0c */ /* 0x000fda000bf05300 */
[----:B------:R-:W-:Y:S05]  /*14640*/  @!P0 BRA `(.L_x_2829) ;  /* 0x0000000000148947 */ /* 0x000fea0003800000 */
[----:B------:R-:W2:Y:S02]  /*14650*/  LDC.64 R2, c[0x0][0xa08] ;  /* 0x00028200ff027b82 */ /* 0x000ea40000000a00 */
[----:B--2---:R-:W-:-:S05]  /*14660*/  IMAD.WIDE R2, R12, 0x4, R2 ;  /* 0x000000040c027825 */ /* 0x004fca00078e0202 */
[----:B------:R-:W2:Y:S04]  /*14670*/  LDG.E R8, desc[UR40][R2.64] ;  /* 0x0000002802087981 */ /* 0x000ea8000c1e1900 */
[----:B------:R-:W2:Y:S02]  /*14680*/  LDG.E R2, desc[UR40][R2.64+0x4] ;  /* 0x0000042802027981 */ /* 0x000ea4000c1e1900 */
[----:B--2---:R-:W-:-:S07]  /*14690*/  IMAD.IADD R8, R2, 0x1, -R8 ;  /* 0x0000000102087824 */ /* 0x004fce00078e0a08 */
.L_x_2829:
[----:B--2---:R-:W2:Y:S01]  /*146a0*/  @P1 LDG.E R2, desc[UR40][R4.64] ;  /* 0x0000002804021981 */ /* 0x004ea2000c1e1900 */
[----:B------:R-:W3:Y:S03]  /*146b0*/  LDC R3, c[0x0][0x448] ;  /* 0x00011200ff037b82 */ /* 0x000ee60000000800 */
[----:B------:R4:W2:Y:S01]  /*146c0*/  @P1 LDG.E R4, desc[UR40][R4.64+0x4] ;  /* 0x0000042804041981 */ /* 0x0008a2000c1e1900 */
[----:B------:R-:W-:Y:S01]  /*146d0*/  BSSY B0, `(.L_x_2830) ;  /* 0x0000038000007945 */ /* 0x000fe20003800000 */
[----:B------:R-:W-:Y:S02]  /*146e0*/  LOP3.LUT R26, R7, 0xff, RZ, 0xc0, !PT ;  /* 0x000000ff071a7812 */ /* 0x000fe400078ec0ff */
[----:B---3--:R-:W-:-:S13]  /*146f0*/  ISETP.NE.AND P0, PT, R3, 0x1, PT ;  /* 0x000000010300780c */ /* 0x008fda0003f05270 */
[----:B------:R-:W3:Y:S08]  /*14700*/  @P0 LDC R3, c[0x0][0x44c] ;  /* 0x00011300ff030b82 */ /* 0x000ef00000000800 */
[----:B----4-:R-:W4:Y:S01]  /*14710*/  @P0 LDC R5, c[0x0][0x450] ;  /* 0x00011400ff050b82 */ /* 0x010f220000000800 */
[----:B--2---:R-:W-:Y:S02]  /*14720*/  @P1 IMAD.IADD R6, R4, 0x1, -R2 ;  /* 0x0000000104061824 */ /* 0x004fe400078e0a02 */
[----:B------:R-:W-:-:S04]  /*14730*/  IMAD R2, R25, 0xc0, RZ ;  /* 0x000000c019027824 */ /* 0x000fc800078e02ff */
[----:B------:R-:W-:-:S04]  /*14740*/  VIADD R2, R2, 0xbf ;  /* 0x000000bf02027836 */ /* 0x000fc80000000000 */
[----:B---3--:R-:W-:-:S05]  /*14750*/  @P0 IMAD.HI.U32 R3, R2, R3, RZ ;  /* 0x0000000302030227 */ /* 0x008fca00078e00ff */
[----:B----4-:R-:W-:Y:S01]  /*14760*/  @P0 SHF.R.U32.HI R2, RZ, R5, R3 ;  /* 0x00000005ff020219 */ /* 0x010fe20000011603 */
[----:B-----5:R-:W-:-:S04]  /*14770*/  IMAD.IADD R5, R8, 0x1, -R10 ;  /* 0x0000000108057824 */ /* 0x020fc800078e0a0a */
[----:B------:R-:W-:-:S05]  /*14780*/  IMAD.IADD R3, R5, 0x1, R6 ;  /* 0x0000000105037824 */ /* 0x000fca00078e0206 */
[----:B------:R2:W-:Y:S01]  /*14790*/  STL [R1+0x14], R3 ;  /* 0x0000140301007387 */ /* 0x0005e20000100800 */
[----:B------:R-:W-:-:S05]  /*147a0*/  IADD3 R20, R3, 0x80, -R9 ;  /* 0x0000008003147810 */ /* 0x000fca0007ffe809 */
[----:B------:R-:W-:Y:S02]  /*147b0*/  IMAD.IADD R2, R20, 0x1, R2 ;  /* 0x0000000114027824 */ /* 0x000fe400078e0202 */
[----:B--2---:R-:W-:-:S05]  /*147c0*/  VIADD R3, R3, 0x7f ;  /* 0x0000007f03037836 */ /* 0x004fca0000000000 */
[----:B------:R-:W-:-:S04]  /*147d0*/  SHF.R.S32.HI R4, RZ, 0x1f, R3 ;  /* 0x0000001fff047819 */ /* 0x000fc80000011403 */
[----:B------:R-:W-:Y:S02]  /*147e0*/  LEA.HI R4, R4, R3, RZ, 0x7 ;  /* 0x0000000304047211 */ /* 0x000fe400078f38ff */
[----:B------:R-:W-:Y:S02]  /*147f0*/  SHF.R.S32.HI R3, RZ, 0x1f, R2 ;  /* 0x0000001fff037819 */ /* 0x000fe40000011402 */
[----:B------:R-:W-:Y:S02]  /*14800*/  SHF.R.S32.HI R21, RZ, 0x7, R4 ;  /* 0x00000007ff157819 */ /* 0x000fe40000011404 */
[----:B------:R-:W-:Y:S02]  /*14810*/  LEA.HI R3, R3, R2, RZ, 0x7 ;  /* 0x0000000203037211 */ /* 0x000fe400078f38ff */
[----:B------:R-:W-:Y:S02]  /*14820*/  SHF.R.U32.HI R4, RZ, 0x10, R7 ;  /* 0x00000010ff047819 */ /* 0x000fe40000011607 */
[----:B------:R-:W-:-:S02]  /*14830*/  SHF.R.S32.HI R3, RZ, 0x7, R3 ;  /* 0x00000007ff037819 */ /* 0x000fc40000011403 */
[----:B------:R-:W-:Y:S02]  /*14840*/  MOV R2, RZ ;  /* 0x000000ff00027202 */ /* 0x000fe40000000f00 */
[----:B------:R-:W-:-:S04]  /*14850*/  VIMNMX R8, R21, R3, PT ;  /* 0x0000000315087248 */ /* 0x000fc80003fe0100 */
[----:B------:R-:W-:-:S13]  /*14860*/  ISETP.GE.AND P0, PT, R8, 0x1, PT ;  /* 0x000000010800780c */ /* 0x000fda0003f06270 */
[----:B------:R-:W-:Y:S05]  /*14870*/  @!P0 BRA `(.L_x_2831) ;  /* 0x0000000000748947 */ /* 0x000fea0003800000 */
[----:B------:R-:W-:Y:S01]  /*14880*/  ISETP.NE.AND P0, PT, R4, RZ, PT ;  /* 0x000000ff0400720c */ /* 0x000fe20003f05270 */
[----:B------:R-:W-:-:S03]  /*14890*/  ULDC UR4, c[0x0][0x9f0] ;  /* 0x00027c0000047ab9 */ /* 0x000fc60000000800 */
[----:B------:R-:W-:-:S04]  /*148a0*/  SEL R7, R4, UR4, P0 ;  /* 0x0000000404077c07 */ /* 0x000fc80008000000 */
[----:B0-----:R-:W-:Y:S02]  /*148b0*/  IABS R9, R7 ;  /* 0x0000000700097213 */ /* 0x001fe40000000000 */
[----:B-1----:R-:W-:Y:S02]  /*148c0*/  IADD3 R10, R7, -0x1, R8 ;  /* 0xffffffff070a7810 */ /* 0x002fe40007ffe008 */
        /* <DEDUP_REMOVED lines=24> */
.L_x_2831:
[----:B------:R-:W-:Y:S05]  /*14a50*/  BSYNC B0 ;  /* 0x0000000000007941 */ /* 0x000fea0003800000 */
.L_x_2830:
[-C--:B------:R-:W-:Y:S01]  /*14a60*/  IMAD R3, R26, R2.reuse, RZ ;  /* 0x000000021a037224 */ /* 0x080fe200078e02ff */
[----:B------:R-:W-:Y:S04]  /*14a70*/  BSSY B0, `(.L_x_2832) ;  /* 0x00000dc000007945 */ /* 0x000fe80003800000 */
[C---:B------:R-:W-:Y:S01]  /*14a80*/  VIADDMNMX R2, R3.reuse, R2, R8, PT ;  /* 0x0000000203027246 */ /* 0x040fe20003800108 */
[----:B------:R-:W-:-:S04]  /*14a90*/  IMAD R3, R3, 0x80, -R5 ;  /* 0x0000008003037824 */ /* 0x000fc800078e0a05 */
[----:B------:R-:W-:Y:S01]  /*14aa0*/  IMAD R2, R2, 0x80, -R5 ;  /* 0x0000008002027824 */ /* 0x000fe200078e0a05 */
[----:B------:R-:W-:-:S04]  /*14ab0*/  VIMNMX R3, RZ, R3, !PT ;  /* 0x00000003ff037248 */ /* 0x000fc80007fe0100 */
[----:B------:R-:W-:-:S04]  /*14ac0*/  VIMNMX R2, R2, R6, PT ;  /* 0x0000000602027248 */ /* 0x000fc80003fe0100 */
[----:B------:R-:W-:Y:S02]  /*14ad0*/  ISETP.GT.AND P0, PT, R2, R3, PT ;  /* 0x000000030200720c */ /* 0x000fe40003f04270 */
[----:B------:R-:W-:-:S11]  /*14ae0*/  SHF.R.U32.HI R3, RZ, 0x7, R3 ;  /* 0x00000007ff037819 */ /* 0x000fd60000011603 */
        /* <DEDUP_REMOVED lines=11> */
[----:B------:R-:W2:Y:S02]  /*14ba0*/  S2R R6, SR_TID.X ;  /* 0x0000000000067919 */ /* 0x000ea40000002100 */
[----:B--2---:R-:W-:-:S04]  /*14bb0*/  SHF.R.U32.HI R6, RZ, 0x5, R6 ;  /* 0x00000005ff067819 */ /* 0x004fc80000011606 */
[----:B------:R-:W-:-:S05]  /*14bc0*/  LOP3.LUT R6, R6, 0x3, RZ, 0xc0, !PT ;  /* 0x0000000306067812 */ /* 0x000fca00078ec0ff */
[----:B------:R2:W3:Y:S02]  /*14bd0*/  SHFL.IDX PT, R14, R6, RZ, 0x1f ;  /* 0x00001fff060e7589 */ /* 0x0004e400000e0000 */
.L_x_3017:
[----:B---3--:R-:W-:Y:S02]  /*14be0*/  ISETP.NE.AND P0, PT, R14, RZ, PT ;  /* 0x000000ff0e00720c */ /* 0x008fe40003f05270 */
[----:B------:R-:W-:-:S11]  /*14bf0*/  PLOP3.LUT P6, PT, PT, PT, PT, 0x8, 0x0 ;  /* 0x000000000000781c */ /* 0x000fd60003fce170 */
[----:B------:R-:W-:Y:S05]  /*14c00*/  @P0 BRA `(.L_x_2835) ;  /* 0x00000000000c0947 */ /* 0x000fea0003800000 */
[----:B------:R-:W-:-:S03]  /*14c10*/  UMOV UR4, 0xffffffff ;  /* 0xffffffff00047882 */ /* 0x000fc60000000000 */
[----:B------:R-:W-:Y:S05]  /*14c20*/  BRA.DIV UR4, `(.L_x_2836) ;  /* 0x0000007e042c7947 */ /* 0x000fea000b800000 */
[----:B------:R-:W-:-:S13]  /*14c30*/  ELECT P6, URZ, PT ;  /* 0x00000000003f782f */ /* 0x000fda00038c0000 */
.L_x_2835:
[----:B--2---:R-:W2:Y:S01]  /*14c40*/  LDL R6, [R1+0x44] ;  /* 0x0000440001067983 */ /* 0x004ea20000100800 */
[----:B------:R-:W-:Y:S01]  /*14c50*/  BSSY B1, `(.L_x_2837) ;  /* 0x0000008000017945 */ /* 0x000fe20003800000 */
[----:B--2---:R-:W-:-:S05]  /*14c60*/  VIADD R6, R6, 0x1 ;  /* 0x0000000106067836 */ /* 0x004fca0000000000 */
[----:B------:R-:W-:-:S04]  /*14c70*/  LEA.HI R7, R6, R6, RZ, 0x1 ;  /* 0x0000000606077211 */ /* 0x000fc800078f08ff */
[----:B------:R-:W-:-:S05]  /*14c80*/  LOP3.LUT R7, R7, 0xfffffffe, RZ, 0xc0, !PT ;  /* 0xfffffffe07077812 */ /* 0x000fca00078ec0ff */
[----:B------:R-:W-:-:S05]  /*14c90*/  IMAD.IADD R6, R6, 0x1, -R7 ;  /* 0x0000000106067824 */ /* 0x000fca00078e0a07 */
[----:B------:R-:W-:-:S04]  /*14ca0*/  SHF.L.U32 R6, R6, 0x1f, RZ ;  /* 0x0000001f06067819 */ /* 0x000fc800000006ff */
[----:B------:R-:W2:Y:S02]  /*14cb0*/  SYNCS.PHASECHK.TRANS64.TRYWAIT P0, [R16+URZ+0x16820], R6 ;  /* 0x01682006100075a7 */ /* 0x000ea4000800017f */
[----:B--2---:R-:W-:Y:S05]  /*14cc0*/  @!P0 BRA `(.L_x_2838) ;  /* 0x0000007c00248947 */ /* 0x004fea0003800000 */
.L_x_3020:
[----:B------:R-:W-:Y:S05]  /*14cd0*/  BSYNC B1 ;  /* 0x0000000000017941 */ /* 0x000fea0003800000 */
.L_x_2837:
[----:B------:R-:W-:Y:S04]  /*14ce0*/  BSSY B1, `(.L_x_2839) ;  /* 0x0000050000017945 */ /* 0x000fe80003800000 */
[----:B------:R-:W-:Y:S05]  /*14cf0*/  @!P6 BRA `(.L_x_2840) ;  /* 0x000000040038e947 */ /* 0x000fea0003800000 */
[----:B------:R-:W3:Y:S01]  /*14d00*/  LDL R7, [R1] ;  /* 0x0000000001077983 */ /* 0x000ee20000100800 */
[----:B--2---:R-:W-:Y:S01]  /*14d10*/  IMAD R6, R28, 0x8, R16 ;  /* 0x000000081c067824 */ /* 0x004fe200078e0210 */
[----:B------:R-:W2:Y:S01]  /*14d20*/  S2R R8, SR_TID.X ;  /* 0x0000000000087919 */ /* 0x000ea20000002100 */
[----:B------:R-:W-:Y:S01]  /*14d30*/  BSSY B2, `(.L_x_2841) ;  /* 0x0000006000027945 */ /* 0x000fe20003800000 */
[----:B--2---:R-:W-:-:S04]  /*14d40*/  LOP3.LUT R8, R8, 0x7f, RZ, 0xc0, !PT ;  /* 0x0000007f08087812 */ /* 0x004fc800078ec0ff */
[----:B------:R-:W-:Y:S02]  /*14d50*/  ISETP.NE.AND P1, PT, R8, RZ, PT ;  /* 0x000000ff0800720c */ /* 0x000fe40003f25270 */
[----:B---3--:R-:W-:-:S04]  /*14d60*/  SHF.L.U32 R7, R7, 0x1f, RZ ;  /* 0x0000001f07077819 */ /* 0x008fc800000006ff */
[----:B------:R-:W2:Y:S02]  /*14d70*/  SYNCS.PHASECHK.TRANS64.TRYWAIT P0, [R6+URZ+0x168a0], R7 ;  /* 0x0168a007060075a7 */ /* 0x000ea4000800017f */
[----:B--2---:R-:W-:Y:S05]  /*14d80*/  @!P0 BRA `(.L_x_2842) ;  /* 0x0000007c00088947 */ /* 0x004fea0003800000 */
.L_x_3021:
[----:B------:R-:W-:Y:S05]  /*14d90*/  BSYNC B2 ;  /* 0x0000000000027941 */ /* 0x000fea0003800000 */
.L_x_2841:
[----:B------:R-:W-:Y:S04]  /*14da0*/  BSSY B2, `(.L_x_2843) ;  /* 0x0000009000027945 */ /* 0x000fe80003800000 */
[----:B------:R-:W-:Y:S05]  /*14db0*/  @P1 BRA `(.L_x_2844) ;  /* 0x00000000001c1947 */ /* 0x000fea0003800000 */
[----:B------:R-:W0:Y:S02]  /*14dc0*/  S2R R8, SR_TID.X ;  /* 0x0000000000087919 */ /* 0x000e240000002100 */
[----:B0-----:R-:W-:Y:S01]  /*14dd0*/  LOP3.LUT R9, R8, 0x1f, RZ, 0xc0, !PT ;  /* 0x0000001f08097812 */ /* 0x001fe200078ec0ff */
[----:B------:R-:W-:-:S03]  /*14de0*/  IMAD.MOV.U32 R8, RZ, RZ, 0x4000 ;  /* 0x00004000ff087424 */ /* 0x000fc600078e00ff */
[----:B------:R-:W-:Y:S01]  /*14df0*/  ISETP.NE.AND P0, PT, R9, RZ, PT ;  /* 0x000000ff0900720c */ /* 0x000fe20003f05270 */
[----:B------:R3:W-:-:S12]  /*14e00*/  SYNCS.ARRIVE.TRANS64 RZ, [R6+URZ+0x16890], R8 ;  /* 0x0168900806ff79a7 */ /* 0x0007d8000800003f */
[----:B---3--:R-:W-:Y:S05]  /*14e10*/  @!P0 BRA `(.L_x_2844) ;  /* 0x0000000000048947 */ /* 0x008fea0003800000 */
[----:B------:R-:W-:Y:S01]  /*14e20*/  BPT.TRAP 0x1 ;  /* 0x000000040000795c */ /* 0x000fe20000300000 */
.L_x_2844:
[----:B------:R-:W-:Y:S05]  /*14e30*/  BSYNC B2 ;  /* 0x0000000000027941 */ /* 0x000fea0003800000 */
.L_x_2843:
[----:B------:R-:W-:Y:S01]  /*14e40*/  IMAD.MOV.U32 R12, RZ, RZ, RZ ;  /* 0x000000ffff0c7224 */ /* 0x000fe200078e00ff */
[----:B------:R-:W-:Y:S01]  /*14e50*/  UIADD3 UR4, UP0, UR38, 0x570, URZ ;  /* 0x0000057026047890 */ /* 0x000fe2000ff1e03f */
[----:B0-----:R-:W-:Y:S01]  /*14e60*/  IMAD R9, R28, 0x4000, R16 ;  /* 0x000040001c097824 */ /* 0x001fe200078e0210 */
[----:B------:R-:W-:Y:S01]  /*14e70*/  PLOP3.LUT P0, PT, PT, PT, PT, 0x80, 0x0 ;  /* 0x000000000000781c */ /* 0x000fe20003f0f070 */
[----:B------:R-:W-:Y:S01]  /*14e80*/  IMAD R8, R5, 0x80, R0 ;  /* 0x0000008005087824 */ /* 0x000fe200078e0200 */
[----:B------:R-:W-:Y:S01]  /*14e90*/  R2UR UR10, R12 ;  /* 0x000000000c0a72ca */ /* 0x000fe200000e0000 */
[----:B------:R-:W-:Y:S01]  /*14ea0*/  IMAD.SHL.U32 R11, R28, 0x2000, RZ ;  /* 0x000020001c0b7824 */ /* 0x000fe200078e00ff */
[----:B------:R-:W-:Y:S01]  /*14eb0*/  IADD3 R9, R9, 0xe400, RZ ;  /* 0x0000e40009097810 */ /* 0x000fe20007ffe0ff */
[----:B------:R-:W-:Y:S01]  /*14ec0*/  VIADD R8, R8, 0xffffff80 ;  /* 0xffffff8008087836 */ /* 0x000fe20000000000 */
[----:B------:R-:W-:Y:S01]  /*14ed0*/  UIADD3.X UR5, URZ, UR39, URZ, UP0, !UPT ;  /* 0x000000273f057290 */ /* 0x000fe200087fe43f */
[----:B-1----:R-:W-:Y:S01]  /*14ee0*/  VIADD R10, R6, 0x16890 ;  /* 0x00016890060a7836 */ /* 0x002fe20000000000 */
[----:B------:R-:W-:Y:S01]  /*14ef0*/  UMOV UR6, 0x0 ;  /* 0x0000000000067882 */ /* 0x000fe20000000000 */
[----:B------:R-:W-:-:S09]  /*14f00*/  UMOV UR7, 0x12f00000 ;  /* 0x12f0000000077882 */ /* 0x000fd20000000000 */
.L_x_2845:
        /* <DEDUP_REMOVED lines=13> */
.L_x_3022:
[----:B------:R-:W-:Y:S05]  /*14fe0*/  BSYNC B2 ;  /* 0x0000000000027941 */ /* 0x000fea0003800000 */
.L_x_2846:
[----:B------:R-:W-:Y:S01]  /*14ff0*/  BSSY B2, `(.L_x_2848) ;  /* 0x000000b000027945 */ /* 0x000fe20003800000 */
[----:B------:R-:W-:Y:S02]  /*15000*/  IMAD.MOV.U32 R14, RZ, RZ, 0x0 ;  /* 0x00000000ff0e7424 */ /* 0x000fe400078e00ff */
[----:B------:R-:W-:Y:S01]  /*15010*/  IMAD.MOV.U32 R15, RZ, RZ, 0x12f00000 ;  /* 0x12f00000ff0f7424 */ /* 0x000fe200078e00ff */
[----:B------:R-:W-:Y:S06]  /*15020*/  @P1 BRA `(.L_x_2849) ;  /* 0x00000000001c1947 */ /* 0x000fec0003800000 */
[----:B------:R-:W1:Y:S01]  /*15030*/  S2R R9, SR_TID.X ;  /* 0x0000000000097919 */ /* 0x000e620000002100 */
[----:B0-2---:R-:W-:-:S04]  /*15040*/  IMAD.MOV.U32 R7, RZ, RZ, 0x4000 ;  /* 0x00004000ff077424 */ /* 0x005fc800078e00ff */
[----:B------:R3:W-:Y:S01]  /*15050*/  SYNCS.ARRIVE.TRANS64 RZ, [R6+URZ+0x168b0], R7 ;  /* 0x0168b00706ff79a7 */ /* 0x0007e2000800003f */
[----:B-1----:R-:W-:-:S04]  /*15060*/  LOP3.LUT R9, R9, 0x1f, RZ, 0xc0, !PT ;  /* 0x0000001f09097812 */ /* 0x002fc800078ec0ff */
[----:B------:R-:W-:-:S13]  /*15070*/  ISETP.NE.AND P0, PT, R9, RZ, PT ;  /* 0x000000ff0900720c */ /* 0x000fda0003f05270 */
[----:B---3--:R-:W-:Y:S05]  /*15080*/  @!P0 BRA `(.L_x_2849) ;  /* 0x0000000000048947 */ /* 0x008fea0003800000 */
[----:B------:R-:W-:Y:S01]  /*15090*/  BPT.TRAP 0x1 ;  /* 0x000000040000795c */ /* 0x000fe20000300000 */
.L_x_2849:
[----:B------:R-:W-:Y:S05]  /*150a0*/  BSYNC B2 ;  /* 0x0000000000027941 */ /* 0x000fea0003800000 */
.L_x_2848:
[----:B------:R-:W-:Y:S01]  /*150b0*/  R2UR UR10, R12 ;  /* 0x000000000c0a72ca */ /* 0x000fe200000e0000 */
[----:B0-2---:R-:W-:Y:S01]  /*150c0*/  IMAD R7, R11, 0x2, R16 ;  /* 0x000000020b077824 */ /* 0x005fe200078e0210 */
[----:B------:R-:W-:Y:S01]  /*150d0*/  R2UR UR6, R14 ;  /* 0x000000000e0672ca */ /* 0x000fe200000e0000 */
[----:B------:R-:W-:Y:S01]  /*150e0*/  UIADD3 UR4, UP0, UR38, 0x670, URZ ;  /* 0x0000067026047890 */ /* 0x000fe2000ff1e03f */
[----:B------:R-:W-:Y:S01]  /*150f0*/  R2UR UR7, R15 ;  /* 0x000000000f0772ca */ /* 0x000fe200000e0000 */
[----:B------:R-:W-:Y:S01]  /*15100*/  VIADD R6, R6, 0x168b0 ;  /* 0x000168b006067836 */ /* 0x000fe20000000000 */
[----:B------:R-:W-:Y:S01]  /*15110*/  PLOP3.LUT P0, PT, PT, PT, PT, 0x80, 0x0 ;  /* 0x000000000000781c */ /* 0x000fe20003f0f070 */
[----:B------:R-:W-:Y:S01]  /*15120*/  VIADD R7, R7, 0x400 ;  /* 0x0000040007077836 */ /* 0x000fe20000000000 */
[----:B------:R-:W-:-:S12]  /*15130*/  UIADD3.X UR5, URZ, UR39, URZ, UP0, !UPT ;  /* 0x000000273f057290 */ /* 0x000fd800087fe43f */
.L_x_2850:
        /* <DEDUP_REMOVED lines=9> */
[----:B---3--:R-:W-:Y:S05]  /*151d0*/  @P0 BRA.U.ANY `(.L_x_2850) ;  /* 0xfffffffd00d80947 */ /* 0x008fea000393ffff */
.L_x_2840:
[----:B------:R-:W-:Y:S05]  /*151e0*/  BSYNC B1 ;  /* 0x0000000000017941 */ /* 0x000fea0003800000 */
.L_x_2839:
[----:B0-----:R-:W3:Y:S01]  /*151f0*/  LDL.LU R9, [R1] ;  /* 0x0000000001097983 */ /* 0x001ee20000300800 */
[----:B------:R-:W-:Y:S01]  /*15200*/  VIADD R28, R28, 0x1 ;  /* 0x000000011c1c7836 */ /* 0x000fe20000000000 */
[----:B------:R-:W-:Y:S01]  /*15210*/  PLOP3.LUT P0, PT, PT, PT, PT, 0x8, 0x0 ;  /* 0x000000000000781c */ /* 0x000fe20003f0e170 */
[----:B------:R-:W-:-:S03]  /*15220*/  VIADD R5, R5, 0xfffffffe ;  /* 0xfffffffe05057836 */ /* 0x000fc60000000000 */
[C---:B------:R-:W-:Y:S02]  /*15230*/  ISETP.NE.AND P1, PT, R28.reuse, 0x2, PT ;  /* 0x000000021c00780c */ /* 0x040fe40003f25270 */
[----:B------:R-:W-:Y:S02]  /*15240*/  ISETP.GE.AND P2, PT, R5, R3, PT ;  /* 0x000000030500720c */ /* 0x000fe40003f46270 */
[----:B--2---:R-:W-:Y:S02]  /*15250*/  SEL R6, RZ, 0x1, P1 ;  /* 0x00000001ff067807 */ /* 0x004fe40000800000 */
[----:B------:R-:W-:Y:S02]  /*15260*/  SEL R28, R28, RZ, P1 ;  /* 0x000000ff1c1c7207 */ /* 0x000fe40000800000 */
[----:B---3--:R-:W-:-:S05]  /*15270*/  LOP3.LUT R9, R9, R6, RZ, 0x3c, !PT ;  /* 0x0000000609097212 */ /* 0x008fca00078e3cff */
[----:B------:R2:W-:Y:S02]  /*15280*/  STL [R1], R9 ;  /* 0x0000000901007387 */ /* 0x0005e40000100800 */
[----:B------:R-:W-:Y:S05]  /*15290*/  @!P2 BRA `(.L_x_2833) ;  /* 0x000000040064a947 */ /* 0x000fea0003800000 */
.L_x_2863:
[----:B------:R-:W-:Y:S05]  /*152a0*/  YIELD ;  /* 0x0000000000007946 */ /* 0x000fea0003800000 */
[----:B------:R-:W-:Y:S04]  /*152b0*/  BSSY B1, `(.L_x_2851) ;  /* 0x000004d000017945 */ /* 0x000fe80003800000 */
[----:B---3--:R-:W-:Y:S05]  /*152c0*/  @!P6 BRA `(.L_x_2852) ;  /* 0x00000004002ce947 */ /* 0x008fea0003800000 */
[----:B------:R-:W3:Y:S01]  /*152d0*/  LDL R7, [R1] ;  /* 0x0000000001077983 */ /* 0x000ee20000100800 */
[----:B------:R-:W0:Y:S02]  /*152e0*/  S2R R6, SR_TID.X ;  /* 0x0000000000067919 */ /* 0x000e240000002100 */
[----:B0-----:R-:W-:Y:S01]  /*152f0*/  LOP3.LUT R8, R6, 0x7f, RZ, 0xc0, !PT ;  /* 0x0000007f06087812 */ /* 0x001fe200078ec0ff */
[----:B------:R-:W-:Y:S01]  /*15300*/  IMAD R6, R28, 0x8, R16 ;  /* 0x000000081c067824 */ /* 0x000fe200078e0210 */
[----:B------:R-:W-:Y:S02]  /*15310*/  BSSY B2, `(.L_x_2853) ;  /* 0x0000005000027945 */ /* 0x000fe40003800000 */
[----:B------:R-:W-:Y:S02]  /*15320*/  ISETP.NE.AND P2, PT, R8, RZ, PT ;  /* 0x000000ff0800720c */ /* 0x000fe40003f45270 */
[----:B---3--:R-:W-:-:S04]  /*15330*/  SHF.L.U32 R7, R7, 0x1f, RZ ;  /* 0x0000001f07077819 */ /* 0x008fc800000006ff */
[----:B------:R-:W0:Y:S02]  /*15340*/  SYNCS.PHASECHK.TRANS64.TRYWAIT P1, [R6+URZ+0x168a0], R7 ;  /* 0x0168a007060075a7 */ /* 0x000e24000802017f */
[----:B0-----:R-:W-:Y:S05]  /*15350*/  @!P1 BRA `(.L_x_2854) ;  /* 0x0000007400bc9947 */ /* 0x001fea0003800000 */
.L_x_3023:
[----:B------:R-:W-:Y:S05]  /*15360*/  BSYNC B2 ;  /* 0x0000000000027941 */ /* 0x000fea0003800000 */
.L_x_2853:
[----:B------:R-:W-:Y:S04]  /*15370*/  BSSY B2, `(.L_x_2855) ;  /* 0x0000009000027945 */ /* 0x000fe80003800000 */
[----:B------:R-:W-:Y:S05]  /*15380*/  @P2 BRA `(.L_x_2856) ;  /* 0x00000000001c2947 */ /* 0x000fea0003800000 */
[----:B------:R-:W2:Y:S02]  /*15390*/  S2R R8, SR_TID.X ;  /* 0x0000000000087919 */ /* 0x000ea40000002100 */
[----:B--2---:R-:W-:Y:S01]  /*153a0*/  LOP3.LUT R9, R8, 0x1f, RZ, 0xc0, !PT ;  /* 0x0000001f08097812 */ /* 0x004fe200078ec0ff */
[----:B------:R-:W-:-:S03]  /*153b0*/  IMAD.MOV.U32 R8, RZ, RZ, 0x4000 ;  /* 0x00004000ff087424 */ /* 0x000fc600078e00ff */
[----:B------:R-:W-:Y:S01]  /*153c0*/  ISETP.NE.AND P1, PT, R9, RZ, PT ;  /* 0x000000ff0900720c */ /* 0x000fe20003f25270 */
[----:B------:R3:W-:-:S12]  /*153d0*/  SYNCS.ARRIVE.TRANS64 RZ, [R6+URZ+0x16890], R8 ;  /* 0x0168900806ff79a7 */ /* 0x0007d8000800003f */
[----:B---3--:R-:W-:Y:S05]  /*153e0*/  @!P1 BRA `(.L_x_2856) ;  /* 0x0000000000049947 */ /* 0x008fea0003800000 */
[----:B------:R-:W-:Y:S01]  /*153f0*/  BPT.TRAP 0x1 ;  /* 0x000000040000795c */ /* 0x000fe20000300000 */
.L_x_2856:
[----:B------:R-:W-:Y:S05]  /*15400*/  BSYNC B2 ;  /* 0x0000000000027941 */ /* 0x000fea0003800000 */
.L_x_2855:
[----:B------:R-:W-:Y:S01]  /*15410*/  IMAD.MOV.U32 R12, RZ, RZ, RZ ;  /* 0x000000ffff0c7224 */ /* 0x000fe200078e00ff */
[----:B------:R-:W-:Y:S01]  /*15420*/  UIADD3 UR4, UP0, UR38, 0x570, URZ ;  /* 0x0000057026047890 */ /* 0x000fe2000ff1e03f */
[----:B------:R-:W-:Y:S01]  /*15430*/  IMAD R8, R28, 0x4000, R16 ;  /* 0x000040001c087824 */ /* 0x000fe200078e0210 */
[----:B------:R-:W-:Y:S01]  /*15440*/  PLOP3.LUT P1, PT, PT, PT, PT, 0x80, 0x0 ;  /* 0x000000000000781c */ /* 0x000fe20003f2f070 */
[----:B--2---:R-:W-:Y:S01]  /*15450*/  IMAD R9, R5, 0x80, R0 ;  /* 0x0000008005097824 */ /* 0x004fe200078e0200 */
[----:B------:R-:W-:Y:S01]  /*15460*/  R2UR UR10, R12 ;  /* 0x000000000c0a72ca */ /* 0x000fe200000e0000 */
[----:B-1----:R-:W-:Y:S01]  /*15470*/  VIADD R10, R6, 0x16890 ;  /* 0x00016890060a7836 */ /* 0x002fe20000000000 */
[----:B------:R-:W-:Y:S01]  /*15480*/  UIADD3.X UR5, URZ, UR39, URZ, UP0, !UPT ;  /* 0x000000273f057290 */ /* 0x000fe200087fe43f */
[----:B------:R-:W-:Y:S01]  /*15490*/  VIADD R11, R8, 0xe400 ;  /* 0x0000e400080b7836 */ /* 0x000fe20000000000 */
[----:B------:R-:W-:Y:S01]  /*154a0*/  UMOV UR6, 0x0 ;  /* 0x0000000000067882 */ /* 0x000fe20000000000 */
[----:B------:R-:W-:-:S10]  /*154b0*/  UMOV UR7, 0x12f00000 ;  /* 0x12f0000000077882 */ /* 0x000fd40000000000 */
.L_x_2857:
        /* <DEDUP_REMOVED lines=13> */
.L_x_3024:
[----:B------:R-:W-:Y:S05]  /*15590*/  BSYNC B2 ;  /* 0x0000000000027941 */ /* 0x000fea0003800000 */
.L_x_2858:
        /* <DEDUP_REMOVED lines=11> */
.L_x_2861:
[----:B------:R-:W-:Y:S05]  /*15650*/  BSYNC B2 ;  /* 0x0000000000027941 */ /* 0x000fea0003800000 */
.L_x_2860:
[----:B------:R-:W-:Y:S01]  /*15660*/  R2UR UR10, R12 ;  /* 0x000000000c0a72ca */ /* 0x000fe200000e0000 */
[----:B------:R-:W-:Y:S01]  /*15670*/  UIADD3 UR4, UP0, UR38, 0x670, URZ ;  /* 0x0000067026047890 */ /* 0x000fe2000ff1e03f */
[----:B------:R-:W-:Y:S01]  /*15680*/  R2UR UR6, R10 ;  /* 0x000000000a0672ca */ /* 0x000fe200000e0000 */
[----:B------:R-:W-:Y:S01]  /*15690*/  VIADD R8, R8, 0x400 ;  /* 0x0000040008087836 */ /* 0x000fe20000000000 */
[----:B------:R-:W-:Y:S01]  /*156a0*/  R2UR UR7, R11 ;  /* 0x000000000b0772ca */ /* 0x000fe200000e0000 */
[----:B------:R-:W-:Y:S01]  /*156b0*/  UIADD3.X UR5, URZ, UR39, URZ, UP0, !UPT ;  /* 0x000000273f057290 */ /* 0x000fe200087fe43f */
[----:B------:R-:W-:Y:S02]  /*156c0*/  PLOP3.LUT P1, PT, PT, PT, PT, 0x80, 0x0 ;  /* 0x000000000000781c */ /* 0x000fe40003f2f070 */
[----:B01----:R-:W-:-:S11]  /*156d0*/  IADD3 R6, R6, 0x168b0, RZ ;  /* 0x000168b006067810 */ /* 0x003fd60007ffe0ff */
.L_x_2862:
        /* <DEDUP_REMOVED lines=10> */
.L_x_2852:
[----:B------:R-:W-:Y:S05]  /*15780*/  BSYNC B1 ;  /* 0x0000000000017941 */ /* 0x000fea0003800000 */
.L_x_2851:
[----:B------:R-:W3:Y:S01]  /*15790*/  LDL.LU R7, [R1] ;  /* 0x0000000001077983 */ /* 0x000ee20000300800 */
[----:B------:R-:W-:Y:S01]  /*157a0*/  VIADD R28, R28, 0x1 ;  /* 0x000000011c1c7836 */ /* 0x000fe20000000000 */
[C---:B------:R-:W-:Y:S01]  /*157b0*/  ISETP.GT.AND P2, PT, R5.reuse, R3, PT ;  /* 0x000000030500720c */ /* 0x040fe20003f44270 */
[----:B------:R-:W-:-:S03]  /*157c0*/  VIADD R5, R5, 0xffffffff ;  /* 0xffffffff05057836 */ /* 0x000fc60000000000 */
[----:B------:R-:W-:-:S04]  /*157d0*/  ISETP.NE.AND P1, PT, R28, 0x2, PT ;  /* 0x000000021c00780c */ /* 0x000fc80003f25270 */
[----:B------:R-:W-:Y:S02]  /*157e0*/  SEL R6, RZ, 0x1, P1 ;  /* 0x00000001ff067807 */ /* 0x000fe40000800000 */
[----:B------:R-:W-:Y:S02]  /*157f0*/  SEL R28, R28, RZ, P1 ;  /* 0x000000ff1c1c7207 */ /* 0x000fe40000800000 */
[----:B---3--:R-:W-:-:S05]  /*15800*/  LOP3.LUT R7, R7, R6, RZ, 0x3c, !PT ;  /* 0x0000000607077212 */ /* 0x008fca00078e3cff */
[----:B------:R3:W-:Y:S01]  /*15810*/  STL [R1], R7 ;  /* 0x0000000701007387 */ /* 0x0007e20000100800 */
[----:B------:R-:W-:Y:S05]  /*15820*/  @P2 BRA `(.L_x_2863) ;  /* 0xfffffff8009c2947 */ /* 0x000fea000383ffff */
.L_x_2833:
[----:B------:R-:W-:Y:S05]  /*15830*/  BSYNC B0 ;  /* 0x0000000000007941 */ /* 0x000fea0003800000 */
.L_x_2832:
[----:B------:R-:W4:Y:S01]  /*15840*/  LDC R0, c[0x0][0x448] ;  /* 0x00011200ff007b82 */ /* 0x000f220000000800 */
[----:B------:R-:W-:Y:S01]  /*15850*/  IMAD.MOV.U32 R2, RZ, RZ, 0xc0 ;  /* 0x000000c0ff027424 */ /* 0x000fe200078e00ff */
[----:B------:R-:W-:Y:S01]  /*15860*/  ISETP.NE.AND P2, PT, R4, RZ, PT ;  /* 0x000000ff0400720c */ /* 0x000fe20003f45270 */
[----:B------:R-:W-:Y:S05]  /*15870*/  @!P0 WARPSYNC.ALL ;  /* 0x0000000000008948 */ /* 0x000fea0003800000 */
[----:B------:R-:W-:Y:S01]  /*15880*/  IMAD R2, R25, R2, 0xbf ;  /* 0x000000bf19027424 */ /* 0x000fe200078e0202 */
[----:B------:R-:W-:Y:S06]  /*15890*/  BSSY B0, `(.L_x_2864) ;  /* 0x000002a000007945 */ /* 0x000fec0003800000 */
[----:B------:R-:W0:Y:S08]  /*158a0*/  @!P2 LDC R4, c[0x0][0x9f0] ;  /* 0x00027c00ff04ab82 */ /* 0x000e300000000800 */
[----:B------:R-:W-:Y:S01]  /*158b0*/  @!P0 BAR.SYNC.DEFER_BLOCKING 0xc, 0x200 ;  /* 0x0308000000008b1d */ /* 0x000fe20000010000 */
[----:B----4-:R-:W-:-:S13]  /*158c0*/  ISETP.NE.AND P1, PT, R0, 0x1, PT ;  /* 0x000000010000780c */ /* 0x010fda0003f25270 */
[----:B------:R-:W4:Y:S08]  /*158d0*/  @P1 LDC R0, c[0x0][0x44c] ;  /* 0x00011300ff001b82 */ /* 0x000f300000000800 */
[----:B------:R-:W5:Y:S01]  /*158e0*/  @P1 LDC R3, c[0x0][0x450] ;  /* 0x00011400ff031b82 */ /* 0x000f620000000800 */
[----:B----4-:R-:W-:-:S05]  /*158f0*/  @P1 IMAD.HI.U32 R0, R2, R0, RZ ;  /* 0x0000000002001227 */ /* 0x010fca00078e00ff */
[----:B-----5:R-:W-:-:S05]  /*15900*/  @P1 SHF.R.U32.HI R2, RZ, R3, R0 ;  /* 0x00000003ff021219 */ /* 0x020fca0000011600 */
[----:B------:R-:W-:-:S05]  /*15910*/  IMAD.IADD R2, R20, 0x1, R2 ;  /* 0x0000000114027824 */ /* 0x000fca00078e0202 */
[----:B------:R-:W-:-:S04]  /*15920*/  SHF.R.S32.HI R0, RZ, 0x1f, R2 ;  /* 0x0000001fff007819 */ /* 0x000fc80000011402 */
[----:B------:R-:W-:-:S04]  /*15930*/  LEA.HI R0, R0, R2, RZ, 0x7 ;  /* 0x0000000200007211 */ /* 0x000fc800078f38ff */
[----:B------:R-:W-:-:S04]  /*15940*/  SHF.R.S32.HI R0, RZ, 0x7, R0 ;  /* 0x00000007ff007819 */ /* 0x000fc80000011400 */
[----:B------:R-:W-:Y:S01]  /*15950*/  VIMNMX R21, R21, R0, PT ;  /* 0x0000000015157248 */ /* 0x000fe20003fe0100 */
[----:B------:R-:W-:-:S03]  /*15960*/  IMAD.MOV.U32 R0, RZ, RZ, RZ ;  /* 0x000000ffff007224 */ /* 0x000fc600078e00ff */
[----:B------:R-:W-:-:S13]  /*15970*/  ISETP.GE.AND P1, PT, R21, 0x1, PT ;  /* 0x000000011500780c */ /* 0x000fda0003f26270 */
[----:B0-----:R-:W-:Y:S05]  /*15980*/  @!P1 BRA `(.L_x_2865) ;  /* 0x0000000000689947 */ /* 0x001fea0003800000 */
[-C--:B------:R-:W-:Y:S02]  /*15990*/  IABS R0, R4.reuse ;  /* 0x0000000400007213 */ /* 0x080fe40000000000 */
[----:B------:R-:W-:Y:S02]  /*159a0*/  IABS R6, R4 ;  /* 0x0000000400067213 */ /* 0x000fe40000000000 */
        /* <DEDUP_REMOVED lines=24> */
.L_x_2865:
[----:B------:R-:W-:Y:S05]  /*15b30*/  BSYNC B0 ;  /* 0x0000000000007941 */ /* 0x000fea0003800000 */
.L_x_2864:
[-C--:B------:R-:W-:Y:S01]  /*15b40*/  IMAD R3, R26, R0.reuse, RZ ;  /* 0x000000001a037224 */ /* 0x080fe200078e02ff */
        /* <DEDUP_REMOVED lines=12> */
[----:B------:R-:W4:Y:S01]  /*15c10*/  LDC.64 R2, c[0x0][0xc60] ;  /* 0x00031800ff027b82 */ /* 0x000f220000000a00 */
[----:B------:R-:W0:Y:S02]  /*15c20*/  FLO.U32 R0, UR4 ;  /* 0x0000000400007d00 */ /* 0x000e2400080e0000 */
[----:B0-----:R-:W-:-:S06]  /*15c30*/  ISETP.EQ.U32.AND P0, PT, R0, R5, PT ;  /* 0x000000050000720c */ /* 0x001fcc0003f02070 */
[----:B------:R-:W4:Y:S07]  /*15c40*/  POPC R5, UR4 ;  /* 0x0000000400057d09 */ /* 0x000f2e0008000000 */
[----:B----4-:R-:W4:Y:S01]  /*15c50*/  @P0 ATOMG.E.ADD.STRONG.GPU PT, R3, desc[UR40][R2.64], R5 ;  /* 0x00000005020309a8 */ /* 0x010f2200081ee1e8 */
[----:B------:R-:W0:Y:S02]  /*15c60*/  S2R R4, SR_LTMASK ;  /* 0x0000000000047919 */ /* 0x000e240000003900 */
[----:B0-----:R-:W-:-:S04]  /*15c70*/  LOP3.LUT R4, R4, UR4, RZ, 0xc0, !PT ;  /* 0x0000000404047c12 */ /* 0x001fc8000f8ec0ff */
[----:B---3--:R-:W0:Y:S01]  /*15c80*/  POPC R7, R4 ;  /* 0x0000000400077309 */ /* 0x008e220000000000 */
[----:B----4-:R-:W0:Y:S02]  /*15c90*/  SHFL.IDX PT, R0, R3, R0, 0x1f ;  /* 0x00001f0003007589 */ /* 0x010e2400000e0000 */
[----:B0-----:R-:W-:Y:S01]  /*15ca0*/  IADD3 R24, R0, UR36, R7 ;  /* 0x0000002400187c10 */ /* 0x001fe2000fffe007 */
[----:B------:R-:W-:Y:S06]  /*15cb0*/  BRA `(.L_x_2868) ;  /* 0x0000003800107947 */ /* 0x000fec0003800000 */
.L_x_2867:
        /* <DEDUP_REMOVED lines=9> */
[----:B------:R-:W-:Y:S01]  /*15d50*/  MOV R8, 0x70 ;  /* 0x0000007000087802 */ /* 0x000fe20000000f00 */
[----:B------:R-:W0:Y:S01]  /*15d60*/  LDC.64 R2, c[0x4][R2] ;  /* 0x0100000002027b82 */ /* 0x000e220000000a00 */
[----:B------:R-:W-:Y:S02]  /*15d70*/  IMAD.U32 R5, RZ, RZ, UR7 ;  /* 0x00000007ff057e24 */ /* 0x000fe4000f8e00ff */
[----:B------:R-:W-:Y:S02]  /*15d80*/  IMAD.U32 R6, RZ, RZ, UR8 ;  /* 0x00000008ff067e24 */ /* 0x000fe4000f8e00ff */
[----:B---3--:R-:W-:-:S02]  /*15d90*/  IMAD.U32 R7, RZ, RZ, UR9 ;  /* 0x00000009ff077e24 */ /* 0x008fc4000f8e00ff */
[----:B-1----:R-:W-:Y:S02]  /*15da0*/  IMAD.U32 R10, RZ, RZ, UR4 ;  /* 0x00000004ff0a7e24 */ /* 0x002fe4000f8e00ff */
[----:B------:R-:W-:Y:S02]  /*15db0*/  IMAD.U32 R11, RZ, RZ, UR5 ;  /* 0x00000005ff0b7e24 */ /* 0x000fe4000f8e00ff */
[----:B------:R-:W-:Y:S02]  /*15dc0*/  IMAD.MOV.U32 R12, RZ, RZ, 0x1 ;  /* 0x00000001ff0c7424 */ /* 0x000fe400078e00ff */
[----:B------:R-:W-:-:S07]  /*15dd0*/  IMAD.MOV.U32 R13, RZ, RZ, RZ ;  /* 0x000000ffff0d7224 */ /* 0x000fce00078e00ff */
[----:B------:R-:W-:-:S07]  /*15de0*/  LEPC R20, `(.L_x_2870) ;  /* 0x000000001014794e */ /* 0x000fce0000000000 */
[----:B0-2---:R-:W-:Y:S05]  /*15df0*/  CALL.ABS.NOINC R2 ;  /* 0x0000000002007343 */ /* 0x005fea0003c00000 */
.L_x_2870:
[----:B------:R-:W-:Y:S05]  /*15e00*/  BSYNC B6 ;  /* 0x0000000000067941 */ /* 0x000fea0003800000 */
.L_x_2869:
        /* <DEDUP_REMOVED lines=12> */
[----:B---3--:R-:W-:-:S02]  /*15ed0*/  IMAD.U32 R7, RZ, RZ, UR9 ;  /* 0x00000009ff077e24 */ /* 0x008fc4000f8e00ff */
[----:B-1----:R-:W-:Y:S02]  /*15ee0*/  IMAD.U32 R10, RZ, RZ, UR4 ;  /* 0x00000004ff0a7e24 */ /* 0x002fe4000f8e00ff */
[----:B------:R-:W-:Y:S02]  /*15ef0*/  IMAD.U32 R11, RZ, RZ, UR5 ;  /* 0x00000005ff0b7e24 */ /* 0x000fe4000f8e00ff */
[----:B------:R-:W-:Y:S02]  /*15f00*/  IMAD.MOV.U32 R8, RZ, RZ, 0x70 ;  /* 0x00000070ff087424 */ /* 0x000fe400078e00ff */
[----:B------:R-:W-:Y:S02]  /*15f10*/  IMAD.MOV.U32 R12, RZ, RZ, 0x1 ;  /* 0x00000001ff0c7424 */ /* 0x000fe400078e00ff */
[----:B0-----:R-:W-:-:S07]  /*15f20*/  IMAD.MOV.U32 R13, RZ, RZ, RZ ;  /* 0x000000ffff0d7224 */ /* 0x001fce00078e00ff */
[----:B------:R-:W-:-:S07]  /*15f30*/  LEPC R20, `(.L_x_2873) ;  /* 0x000000001014794e */ /* 0x000fce0000000000 */
[----:B--2-4-:R-:W-:Y:S05]  /*15f40*/  CALL.ABS.NOINC R2 ;  /* 0x0000000002007343 */ /* 0x014fea0003c00000 */
.L_x_2873:
        /* <DEDUP_REMOVED lines=15> */
.L_x_2872:
[----:B------:R-:W-:Y:S05]  /*16040*/  BSYNC B6 ;  /* 0x0000000000067941 */ /* 0x000fea0003800000 */
.L_x_2871:
[----:B------:R-:W4:Y:S01]  /*16050*/  LDL R20, [R1+0xc] ;  /* 0x00000c0001147983 */ /* 0x000f220000100800 */
[----:B------:R-:W-:Y:S01]  /*16060*/  ULDC.64 UR4, c[0x0][0x9f8] ;  /* 0x00027e0000047ab9 */ /* 0x000fe20000000a00 */
[----:B------:R-:W0:Y:S01]  /*16070*/  LDC R6, c[0x0][0x430] ;  /* 0x00010c00ff067b82 */ /* 0x000e220000000800 */
[----:B------:R-:W-:Y:S01]  /*16080*/  ISETP.NE.U32.AND P0, PT, RZ, UR4, PT ;  /* 0x00000004ff007c0c */ /* 0x000fe2000bf05070 */
[----:B------:R-:W3:Y:S03]  /*16090*/  LDL R26, [R1+0x40] ;  /* 0x00004000011a7983 */ /* 0x000ee60000100800 */
[----:B------:R-:W-:Y:S01]  /*160a0*/  ISETP.NE.AND.EX P0, PT, RZ, UR5, PT, P0 ;  /* 0x00000005ff007c0c */ /* 0x000fe2000bf05300 */
[----:B------:R-:W3:Y:S04]  /*160b0*/  LDL R4, [R1+0x14] ;  /* 0x0000140001047983 */ /* 0x000ee80000100800 */
[----:B------:R-:W3:Y:S01]  /*160c0*/  LDL R21, [R1+0x1c] ;  /* 0x00001c0001157983 */ /* 0x000ee20000100800 */
[----:B------:R-:W1:Y:S07]  /*160d0*/  S2R R0, SR_TID.X ;  /* 0x0000000000007919 */ /* 0x000e6e0000002100 */
[----:B------:R-:W-:Y:S01]  /*160e0*/  @P0 IADD3 R2, P1, R18, UR4, RZ ;  /* 0x0000000412020c10 */ /* 0x000fe2000ff3e0ff */
[----:B------:R-:W1:Y:S03]  /*160f0*/  S2R R5, SR_TID.X ;  /* 0x0000000000057919 */ /* 0x000e660000002100 */
[----:B------:R-:W-:Y:S01]  /*16100*/  @P0 IADD3.X R3, R22, UR5, RZ, P1, !PT ;  /* 0x0000000516030c10 */ /* 0x000fe20008ffe4ff */
[----:B--2---:R-:W2:Y:S01]  /*16110*/  LDL R9, [R1+0x54] ;  /* 0x0000540001097983 */ /* 0x004ea20000100800 */
[----:B0-----:R-:W-:-:S03]  /*16120*/  ISETP.NE.AND P1, PT, R6, 0x1, PT ;  /* 0x000000010600780c */ /* 0x001fc60003f25270 */
[----:B----4-:R0:W4:Y:S01]  /*16130*/  @P0 LDG.E R20, desc[UR40][R2.64] ;  /* 0x0000002802140981 */ /* 0x010122000c1e1900 */
[----:B-1----:R-:W-:Y:S02]  /*16140*/  LOP3.LUT R0, R0, 0x7f, RZ, 0xc0, !PT ;  /* 0x0000007f00007812 */ /* 0x002fe400078ec0ff */
[----:B------:R-:W-:Y:S01]  /*16150*/  SHF.L.U32 R5, R5, 0x4, RZ ;  /* 0x0000000405057819 */ /* 0x000fe200000006ff */
[----:B---3--:R-:W-:-:S06]  /*16160*/  VIADD R26, R26, 0xffffffff ;  /* 0xffffffff1a1a7836 */ /* 0x008fcc0000000000 */
[----:B0-----:R-:W0:Y:S01]  /*16170*/  @P1 LDC R2, c[0x0][0x434] ;  /* 0x00010d00ff021b82 */ /* 0x001e220000000800 */
[----:B------:R-:W-:Y:S01]  /*16180*/  IMAD.SHL.U32 R8, R26, 0x80, RZ ;  /* 0x000000801a087824 */ /* 0x000fe200078e00ff */
[----:B------:R-:W-:Y:S02]  /*16190*/  SHF.R.U32.HI R0, RZ, 0x3, R0 ;  /* 0x00000003ff007819 */ /* 0x000fe40000011600 */
[----:B------:R-:W-:-:S04]  /*161a0*/  LOP3.LUT R5, R5, 0x70, RZ, 0xc0, !PT ;  /* 0x0000007005057812 */ /* 0x000fc800078ec0ff */
[----:B------:R-:W1:Y:S01]  /*161b0*/  @P1 LDC R3, c[0x0][0x438] ;  /* 0x00010e00ff031b82 */ /* 0x000e620000000800 */
[----:B------:R-:W-:Y:S01]  /*161c0*/  LOP3.LUT R0, R8, R0, R5, 0xfe, !PT ;  /* 0x0000000008007212 */ /* 0x000fe200078efe05 */
[----:B----4-:R-:W-:Y:S03]  /*161d0*/  @P0 STL [R1+0xc], R20 ;  /* 0x00000c1401000387 */ /* 0x010fe60000100800 */
[C---:B------:R-:W-:Y:S01]  /*161e0*/  ISETP.GE.AND P0, PT, R0.reuse, R4, PT ;  /* 0x000000040000720c */ /* 0x040fe20003f06270 */
[----:B------:R-:W-:-:S04]  /*161f0*/  IMAD.IADD R0, R0, 0x1, R21 ;  /* 0x0000000100007824 */ /* 0x000fc800078e0215 */
        /* <DEDUP_REMOVED lines=12> */
[----:B------:R-:W0:Y:S02]  /*162c0*/  @!P0 LDC.64 R2, c[0x0][0x418] ;  /* 0x00010600ff028b82 */ /* 0x000e240000000a00 */
[----:B0-----:R-:W-:Y:S01]  /*162d0*/  @!P0 LEA R6, P1, R4, R2, 0x2 ;  /* 0x0000000204068211 */ /* 0x001fe200078210ff */
[----:B------:R-:W-:-:S05]  /*162e0*/  @!P0 IMAD.IADD R2, R5, 0x1, R7 ;  /* 0x0000000105028824 */ /* 0x000fca00078e0207 */
[----:B------:R-:W-:Y:S01]  /*162f0*/  @!P0 LEA.HI.X R7, R4, R3, R2, 0x2, P1 ;  /* 0x0000000304078211 */ /* 0x000fe200008f1402 */
[----:B------:R-:W-:-:S06]  /*16300*/  IMAD.MOV.U32 R2, RZ, RZ, RZ ;  /* 0x000000ffff027224 */ /* 0x000fcc00078e00ff */
[----:B------:R0:W5:Y:S01]  /*16310*/  @!P0 LDG.E R2, desc[UR40][R6.64] ;  /* 0x0000002806028981 */ /* 0x000162000c1e1900 */
[----:B--2---:R-:W-:Y:S01]  /*16320*/  ISETP.NE.AND P2, PT, R9, 0x3, PT ;  /* 0x000000030900780c */ /* 0x004fe20003f45270 */
[----:B------:R-:W-:Y:S01]  /*16330*/  UMOV UR4, 0xffffffff ;  /* 0xffffffff00047882 */ /* 0x000fe20000000000 */
[----:B------:R-:W-:-:S11]  /*16340*/  LOP3.LUT R19, R19, 0xfffffffd, RZ, 0xc0, !PT ;  /* 0xfffffffd13137812 */ /* 0x000fd600078ec0ff */
[----:B------:R-:W-:Y:S01]  /*16350*/  @P2 LOP3.LUT R19, R19, 0x2, RZ, 0xfc, !PT ;  /* 0x0000000213132812 */ /* 0x000fe200078efcff */
[----:B0-----:R-:W-:Y:S06]  /*16360*/  BRA.DIV UR4, `(.L_x_2874) ;  /* 0x0000006604e07947 */ /* 0x001fec000b800000 */
.L_x_3027:
[----:B------:R-:W-:Y:S05]  /*16370*/  @!P2 BRA `(.L_x_2875) ;  /* 0x000000000004a947 */ /* 0x000fea0003800000 */
[----:B------:R-:W-:Y:S01]  /*16380*/  BPT.TRAP 0x1 ;  /* 0x000000040000795c */ /* 0x000fe20000300000 */
.L_x_2875:
        /* <DEDUP_REMOVED lines=23> */
.L_x_3028:
[----:B------:R-:W-:Y:S05]  /*16500*/  BSYNC B0 ;  /* 0x0000000000007941 */ /* 0x000fea0003800000 */
.L_x_2876:
        /* <DEDUP_REMOVED lines=59> */
[----:B------:R-:W-:Y:S01]  /*168c0*/  @P0 LEA R8, R5, R16, 0x1 ;  /* 0x0000001005080211 */ /* 0x000fe200078e08ff */
        /* <DEDUP_REMOVED lines=49> */
.L_x_3046:
        /* <DEDUP_REMOVED lines=10> */
.L_x_2879:
        /* <DEDUP_REMOVED lines=11> */
.L_x_2880:
[----:B------:R1:W5:Y:S01]  /*16d30*/  LDL.LU R4, [R1+0x28] ;  /* 0x0000280001047983 */ /* 0x0003620000300800 */
[----:B------:R1:W-:Y:S03]  /*16d40*/  SYNCS.ARRIVE.TRANS64.A1T0 RZ, [R3+URZ+0x16830], RZ ;  /* 0x016830ff03ff79a7 */ /* 0x0003e6000810003f */
[----:B0-----:R1:W5:Y:S04]  /*16d50*/  LDL.LU R7, [R1+0x8] ;  /* 0x0000080001077983 */ /* 0x0013680000300800 */
[----:B------:R1:W5:Y:S02]  /*16d60*/  LDL.LU R6, [R1+0x34] ;  /* 0x0000340001067983 */ /* 0x0003640000300800 */
[----:B------:R-:W-:Y:S05]  /*16d70*/  WARPSYNC.ALL ;  /* 0x0000000000007948 */ /* 0x000fea0003800000 */
[----:B------:R-:W-:Y:S01]  /*16d80*/  ULDC.64 UR6, c[0x0][0xa00] ;  /* 0x0002800000067ab9 */ /* 0x000fe20000000a00 */
[----:B------:R-:W-:Y:S01]  /*16d90*/  ULDC.64 UR4, c[0x0][0x298] ;  /* 0x0000a60000047ab9 */ /* 0x000fe20000000a00 */
[----:B------:R-:W-:Y:S01]  /*16da0*/  VIADD R0, R16, 0x8400 ;  /* 0x0000840010007836 */ /* 0x000fe20000000000 */
[----:B------:R-:W-:Y:S01]  /*16db0*/  BAR.SYNC.DEFER_BLOCKING 0x8, 0x200 ;  /* 0x0208000000007b1d */ /* 0x000fe20000010000 */
[----:B------:R-:W-:-:S03]  /*16dc0*/  ISETP.NE.U32.AND P0, PT, RZ, UR6, PT ;  /* 0x00000006ff007c0c */ /* 0x000fc6000bf05070 */
[----:B------:R-:W-:Y:S02]  /*16dd0*/  LOP3.LUT P1, RZ, R0, 0x3ff, RZ, 0xc0, !PT ;  /* 0x000003ff00ff7812 */ /* 0x000fe4000782c0ff */
[----:B------:R-:W-:Y:S01]  /*16de0*/  ISETP.NE.AND.EX P0, PT, RZ, UR7, PT, P0 ;  /* 0x00000007ff007c0c */ /* 0x000fe2000bf05300 */
[----:B------:R-:W-:Y:S01]  /*16df0*/  BSSY B6, `(.L_x_2881) ;  /* 0x000001d000067945 */ /* 0x000fe20003800000 */
[----:B-----5:R-:W-:Y:S02]  /*16e00*/  SHF.R.S32.HI R2, RZ, 0x1f, R4 ;  /* 0x0000001fff027819 */ /* 0x020fe40000011404 */
[----:B-1----:R-:W-:-:S03]  /*16e10*/  SEL R3, R7, RZ, !P0 ;  /* 0x000000ff07037207 */ /* 0x002fc60004000000 */
[----:B------:R-:W-:-:S04]  /*16e20*/  IMAD R2, R2, UR4, RZ ;  /* 0x0000000402027c24 */ /* 0x000fc8000f8e02ff */
[----:B------:R-:W-:Y:S01]  /*16e30*/  IMAD R0, R4, UR5, R2 ;  /* 0x0000000504007c24 */ /* 0x000fe2000f8e0202 */
[----:B------:R-:W-:Y:S01]  /*16e40*/  SEL R2, R6, RZ, !P0 ;  /* 0x000000ff06027207 */ /* 0x000fe20004000000 */
[----:B------:R-:W-:-:S04]  /*16e50*/  IMAD.WIDE.U32 R4, R4, UR4, RZ ;  /* 0x0000000404047c25 */ /* 0x000fc8000f8e00ff */
[----:B------:R-:W-:Y:S01]  /*16e60*/  IMAD.IADD R0, R5, 0x1, R0 ;  /* 0x0000000105007824 */ /* 0x000fe200078e0200 */
[----:B------:R0:W-:Y:S04]  /*16e70*/  STL.64 [R1+0x28], R4 ;  /* 0x0000280401007387 */ /* 0x0001e80000100a00 */
[----:B------:R0:W-:Y:S04]  /*16e80*/  STL [R1+0x8], R3 ;  /* 0x0000080301007387 */ /* 0x0001e80000100800 */
        /* <DEDUP_REMOVED lines=19> */
.L_x_2882:
[----:B------:R-:W-:Y:S05]  /*16fc0*/  BSYNC B6 ;  /* 0x0000000000067941 */ /* 0x000fea0003800000 */
.L_x_2881:
[----:B0-----:R-:W2:Y:S01]  /*16fd0*/  LDL.LU R2, [R1+0x34] ;  /* 0x0000340001027983 */ /* 0x001ea20000300800 */
[----:B------:R-:W0:Y:S01]  /*16fe0*/  LDC R10, c[0x0][0x448] ;  /* 0x00011200ff0a7b82 */ /* 0x000e220000000800 */
[----:B------:R-:W-:Y:S01]  /*16ff0*/  ULDC.64 UR4, c[0x0][0x2d8] ;  /* 0x0000b60000047ab9 */ /* 0x000fe20000000a00 */
[----:B------:R-:W-:Y:S01]  /*17000*/  ULDC.64 UR6, c[0x0][0x2e0] ;  /* 0x0000b80000067ab9 */ /* 0x000fe20000000a00 */
[----:B------:R-:W3:Y:S01]  /*17010*/  LDL.LU.64 R20, [R1+0x28] ;  /* 0x0000280001147983 */ /* 0x000ee20000300a00 */
[----:B------:R-:W-:-:S03]  /*17020*/  ULDC.64 UR8, c[0x0][0x280] ;  /* 0x0000a00000087ab9 */ /* 0x000fc60000000a00 */
[----:B------:R-:W4:Y:S04]  /*17030*/  LDL.LU R0, [R1+0x3c] ;  /* 0x00003c0001007983 */ /* 0x000f280000300800 */
[----:B------:R-:W4:Y:S01]  /*17040*/  LDL.LU R5, [R1+0x8] ;  /* 0x0000080001057983 */ /* 0x000f220000300800 */
[----:B0-----:R-:W-:-:S13]  /*17050*/  ISETP.NE.AND P1, PT, R10, 0x1, PT ;  /* 0x000000010a00780c */ /* 0x001fda0003f25270 */
[----:B------:R-:W0:Y:S08]  /*17060*/  @P1 LDC R7, c[0x0][0x44c] ;  /* 0x00011300ff071b82 */ /* 0x000e300000000800 */
[----:B------:R-:W1:Y:S01]  /*17070*/  @P1 LDC R8, c[0x0][0x450] ;  /* 0x00011400ff081b82 */ /* 0x000e620000000800 */
[----:B--2---:R-:W-:Y:S01]  /*17080*/  MOV R3, R2 ;  /* 0x0000000200037202 */ /* 0x004fe20000000f00 */
        /* <DEDUP_REMOVED lines=10> */
[----:B------:R-:W-:Y:S02]  /*17130*/  IMAD.MOV.U32 R4, RZ, RZ, R2 ;  /* 0x000000ffff047224 */ /* 0x000fe400078e0002 */
[----:B------:R-:W-:Y:S02]  /*17140*/  IMAD.IADD R5, R3, 0x1, R0 ;  /* 0x0000000103057824 */ /* 0x000fe400078e0200 */
[----:B--2---:R-:W-:Y:S01]  /*17150*/  IMAD.SHL.U32 R21, R21, 0x10, RZ ;  /* 0x0000001015157824 */ /* 0x004fe200078e00ff */
[----:B---3--:R-:W-:-:S04]  /*17160*/  LOP3.LUT R20, R20, 0x7f, RZ, 0xc0, !PT ;  /* 0x0000007f14147812 */ /* 0x008fc800078ec0ff */
[----:B------:R-:W-:Y:S02]  /*17170*/  LOP3.LUT R21, R21, 0x70, RZ, 0xc0, !PT ;  /* 0x0000007015157812 */ /* 0x000fe400078ec0ff */
[----:B------:R-:W-:-:S04]  /*17180*/  SHF.R.U32.HI R20, RZ, 0x3, R20 ;  /* 0x00000003ff147819 */ /* 0x000fc80000011614 */
[----:B------:R-:W-:-:S05]  /*17190*/  LOP3.LUT R20, R20, R21, RZ, 0xfc, !PT ;  /* 0x0000001514147212 */ /* 0x000fca00078efcff */
[----:B------:R-:W-:Y:S02]  /*171a0*/  IMAD R6, R25, 0xc0, R20 ;  /* 0x000000c019067824 */ /* 0x000fe400078e0214 */
[----:B------:R2:W5:Y:S02]  /*171b0*/  LDL R20, [R1+0x24] ;  /* 0x0000240001147983 */ /* 0x0005640000100800 */
[----:B0-----:R-:W-:Y:S01]  /*171c0*/  @P1 IMAD.HI.U32 R0, R6, R7, RZ ;  /* 0x0000000706001227 */ /* 0x001fe200078e00ff */
[----:B------:R-:W0:Y:S03]  /*171d0*/  S2R R11, SR_TID.X ;  /* 0x00000000000b7919 */ /* 0x000e260000002100 */
        /* <DEDUP_REMOVED lines=11> */
[----:B------:R-:W-:Y:S01]  /*17290*/  IMAD R7, R7, UR6, RZ ;  /* 0x0000000607077c24 */ /* 0x000fe2000f8e02ff */
[----:B------:R-:W-:Y:S01]  /*172a0*/  LEA R2, P0, R8, UR8, 0x1 ;  /* 0x0000000808027c11 */ /* 0x000fe2000f8008ff */
[----:B------:R-:W-:Y:S02]  /*172b0*/  VIADD R3, R6, 0x80 ;  /* 0x0000008006037836 */ /* 0x000fe40000000000 */
[----:B------:R-:W-:Y:S02]  /*172c0*/  IMAD R0, R0, UR7, R7 ;  /* 0x0000000700007c24 */ /* 0x000fe4000f8e0207 */
[----:B------:R-:W1:Y:S01]  /*172d0*/  @P1 LDC R7, c[0x0][0x44c] ;  /* 0x00011300ff071b82 */ /* 0x000e620000000800 */
[----:B------:R-:W-:Y:S02]  /*172e0*/  IMAD.MOV.U32 R6, RZ, RZ, R3 ;  /* 0x000000ffff067224 */ /* 0x000fe400078e0003 */
[----:B------:R-:W-:Y:S02]  /*172f0*/  IMAD.IADD R0, R9, 0x1, R0 ;  /* 0x0000000109007824 */ /* 0x000fe400078e0200 */
[C---:B0-----:R-:W-:Y:S01]  /*17300*/  IMAD.SHL.U32 R21, R11.reuse, 0x8, RZ ;  /* 0x000000080b157824 */ /* 0x041fe200078e00ff */
[----:B------:R-:W-:-:S02]  /*17310*/  LOP3.LUT R11, R11, 0x7f, RZ, 0xc0, !PT ;  /* 0x0000007f0b0b7812 */ /* 0x000fc400078ec0ff */
[----:B------:R-:W-:Y:S02]  /*17320*/  LEA.HI.X R0, R8, UR9, R0, 0x1, P0 ;  /* 0x0000000908007c11 */ /* 0x000fe400080f0c00 */
[----:B------:R-:W0:Y:S01]  /*17330*/  @P1 LDC R8, c[0x0][0x450] ;  /* 0x00011400ff081b82 */ /* 0x000e220000000800 */
[----:B------:R-:W-:Y:S02]  /*17340*/  LOP3.LUT R21, R21, 0x38, RZ, 0xc0, !PT ;  /* 0x0000003815157812 */ /* 0x000fe400078ec0ff */
[----:B------:R-:W-:Y:S01]  /*17350*/  SHF.R.U32.HI R9, RZ, 0x3, R11 ;  /* 0x00000003ff097819 */ /* 0x000fe2000001160b */
[----:B-1----:R-:W-:-:S05]  /*17360*/  @P1 IMAD.HI.U32 R7, R3, R7, RZ ;  /* 0x0000000703071227 */ /* 0x002fca00078e00ff */
[----:B0-----:R-:W-:-:S05]  /*17370*/  @P1 SHF.R.U32.HI R6, RZ, R8, R7 ;  /* 0x00000008ff061219 */ /* 0x001fca0000011607 */
[----:B------:R-:W-:Y:S02]  /*17380*/  IMAD.MOV R7, RZ, RZ, -R6 ;  /* 0x000000ffff077224 */ /* 0x000fe400078e0a06 */
[----:B------:R-:W-:-:S04]  /*17390*/  IMAD.WIDE.U32 R4, R6, UR4, R4 ;  /* 0x0000000406047c25 */ /* 0x000fc8000f8e0004 */
[----:B------:R-:W-:Y:S01]  /*173a0*/  IMAD R3, R10, R7, R3 ;  /* 0x000000070a037224 */ /* 0x000fe200078e0203 */
[----:B------:R-:W-:-:S04]  /*173b0*/  SHF.R.S32.HI R7, RZ, 0x1f, R6 ;  /* 0x0000001fff077819 */ /* 0x000fc80000011406 */
[----:B------:R-:W-:Y:S01]  /*173c0*/  SHF.R.S32.HI R8, RZ, 0x1f, R3 ;  /* 0x0000001fff087819 */ /* 0x000fe20000011403 */
[----:B------:R-:W-:Y:S01]  /*173d0*/  IMAD R7, R7, UR4, RZ ;  /* 0x0000000407077c24 */ /* 0x000fe2000f8e02ff */
[----:B------:R-:W-:Y:S02]  /*173e0*/  ULDC UR4, c[0x0][0x2b8] ;  /* 0x0000ae0000047ab9 */ /* 0x000fe40000000800 */
[----:B------:R-:W-:Y:S01]  /*173f0*/  ISETP.GE.AND P0, PT, R21, UR4, PT ;  /* 0x0000000415007c0c */ /* 0x000fe2000bf06270 */
[----:B------:R-:W-:Y:S01]  /*17400*/  IMAD R7, R6, UR5, R7 ;  /* 0x0000000506077c24 */ /* 0x000fe2000f8e0207 */
[----:B------:R-:W-:Y:S01]  /*17410*/  UMOV UR4, 0xffffffff ;  /* 0xffffffff00047882 */ /* 0x000fe20000000000 */
[----:B------:R-:W-:Y:S02]  /*17420*/  IMAD R8, R8, UR6, RZ ;  /* 0x0000000608087c24 */ /* 0x000fe4000f8e02ff */
[----:B------:R-:W-:Y:S02]  /*17430*/  IMAD.IADD R5, R5, 0x1, R7 ;  /* 0x0000000105057824 */ /* 0x000fe400078e0207 */
[----:B------:R-:W-:-:S02]  /*17440*/  IMAD R8, R3, UR7, R8 ;  /* 0x0000000703087c24 */ /* 0x000fc4000f8e0208 */
[----:B------:R-:W-:-:S04]  /*17450*/  IMAD.WIDE.U32 R6, R3, UR6, R4 ;  /* 0x0000000603067c25 */ /* 0x000fc8000f8e0004 */
[----:B------:R-:W-:Y:S01]  /*17460*/  IMAD.IADD R4, R7, 0x1, R8 ;  /* 0x0000000107047824 */ /* 0x000fe200078e0208 */
[----:B------:R-:W-:-:S04]  /*17470*/  LEA R5, P1, R6, UR8, 0x1 ;  /* 0x0000000806057c11 */ /* 0x000fc8000f8208ff */
[----:B------:R-:W-:Y:S01]  /*17480*/  LEA.HI.X R4, R6, UR9, R4, 0x1, P1 ;  /* 0x0000000906047c11 */ /* 0x000fe200088f0c04 */
[----:B--2---:R-:W-:Y:S08]  /*17490*/  BRA.DIV UR4, `(.L_x_2883) ;  /* 0x00000062048c7947 */ /* 0x004ff0000b800000 */
[----:B------:R-:W2:Y:S01]  /*174a0*/  LDL.LU R6, [R1+0x38] ;  /* 0x0000380001067983 */ /* 0x000ea20000300800 */
[----:B------:R-:W-:-:S03]  /*174b0*/  IMAD R25, R25, 0xc0, R9 ;  /* 0x000000c019197824 */ /* 0x000fc600078e0209 */
[----:B------:R-:W-:Y:S04]  /*174c0*/  SHFL.IDX PT, R7, R0, RZ, 0x181f ;  /* 0x00181fff00077589 */ /* 0x000fe800000e0000 */
[----:B------:R-:W-:Y:S01]  /*174d0*/  SHFL.IDX PT, R8, R4, RZ, 0x181f ;  /* 0x00181fff04087589 */ /* 0x000fe200000e0000 */
[----:B--2---:R-:W-:-:S03]  /*174e0*/  IMAD R3, R6, R10, RZ ;  /* 0x0000000a06037224 */ /* 0x004fc600078e02ff */
[----:B------:R-:W0:Y:S02]  /*174f0*/  SHFL.IDX PT, R6, R2, RZ, 0x181f ;  /* 0x00181fff02067589 */ /* 0x000e2400000e0000 */
[----:B------:R-:W-:-:S13]  /*17500*/  ISETP.GE.AND P1, PT, R25, R3, PT ;  /* 0x000000031900720c */ /* 0x000fda0003f26270 */
[----:B0-----:R-:W-:-:S05]  /*17510*/  @!P1 LEA R6, P2, R21, R6, 0x1 ;  /* 0x0000000615069211 */ /* 0x001fca00078408ff */
[----:B------:R-:W-:-:S05]  /*17520*/  @!P1 IMAD.X R7, RZ, RZ, R7, P2 ;  /* 0x000000ffff079224 */ /* 0x000fca00010e0607 */
[----:B-----5:R0:W-:Y:S02]  /*17530*/  @!P1 LDGSTS.E.BYPASS.LTC128B.128 [R20+0x8400], desc[UR40][R6.64], !P0 ;  /* 0x0840000006149fae */ /* 0x0201e4000c101d68 */
        /* <DEDUP_REMOVED lines=69> */
[----:B------:R-:W-:Y:S02]  /*17990*/  @!P3 IMAD.MOV.U32 R7, RZ, RZ, R0 ;  /* 0x000000ffff07b224 */ /* 0x000fe400078e0000 */
[----:B------:R-:W-:Y:S01]  /*179a0*/  VIADD R0, R25, 0x90 ;  /* 0x0000009019007836 */ /* 0x000fe20000000000 */
[----:B0-----:R-:W-:Y:S02]  /*179b0*/  @!P1 LEA R2, P2, R21, R2, 0x1 ;  /* 0x0000000215029211 */ /* 0x001fe400078408ff */
[----:B------:R0:W-:Y:S03]  /*179c0*/  @!P3 LDGSTS.E.BYPASS.LTC128B.128 [R20+0xbc00], desc[UR40][R6.64], !P0 ;  /* 0x0bc000000614bfae */ /* 0x0001e6000c101d68 */
[----:B0-----:R-:W-:-:S04]  /*179d0*/  @!P1 IMAD.X R6, RZ, RZ, R8, P2 ;  /* 0x000000ffff069224 */ /* 0x001fc800010e0608 */
[----:B------:R-:W-:Y:S02]  /*179e0*/  @!P1 IMAD.MOV.U32 R7, RZ, RZ, R6 ;  /* 0x000000ffff079224 */ /* 0x000fe400078e0006 */
        /* <DEDUP_REMOVED lines=19> */
.L_x_3071:
        /* <DEDUP_REMOVED lines=10> */
.L_x_2884:
        /* <DEDUP_REMOVED lines=10> */
[----:B------:R-:W-:-:S04]  /*17c60*/  LOP3.LUT R0, R0, 0xfffffffe, RZ, 0xc0, !PT ;  /* 0xfffffffe00007812 */ /* 0x000fc800078ec0ff */
[----:B------:R-:W-:-:S04]  /*17c70*/  IADD3 R0, R2, -R0, RZ ;  /* 0x8000000002007210 */ /* 0x000fc80007ffe0ff */
[----:B------:R-:W-:Y:S01]  /*17c80*/  SHF.L.U32 R0, R0, 0x1f, RZ ;  /* 0x0000001f00007819 */ /* 0x000fe200000006ff */
[----:B------:R-:W-:Y:S01]  /*17c90*/  NOP ;  /* 0x0000000000007918 */ /* 0x000fe20000000000 */
[----:B------:R1:W-:Y:S01]  /*17ca0*/  SYNCS.ARRIVE.TRANS64.A1T0 RZ, [R16+URZ+0x16800], RZ ;  /* 0x016800ff10ff79a7 */ /* 0x0003e2000810003f */
[----:B------:R-:W-:Y:S01]  /*17cb0*/  BSSY B0, `(.L_x_2885) ;  /* 0x0000003000007945 */ /* 0x000fe20003800000 */
[----:B------:R-:W2:Y:S03]  /*17cc0*/  SYNCS.PHASECHK.TRANS64.TRYWAIT P0, [R16+URZ+0x16820], R0 ;  /* 0x01682000100075a7 */ /* 0x000ea6000800017f */
[----:B-12---:R-:W-:Y:S05]  /*17cd0*/  @!P0 BRA `(.L_x_2886) ;  /* 0x00000068005c8947 */ /* 0x006fea0003800000 */
.L_x_3072:
[----:B------:R-:W-:Y:S05]  /*17ce0*/  BSYNC B0 ;  /* 0x0000000000007941 */ /* 0x000fea0003800000 */
.L_x_2885:
        /* <DEDUP_REMOVED lines=8> */
[----:B------:R-:W-:Y:S01]  /*17d70*/  IMAD.MOV.U32 R6, RZ, RZ, R23 ;  /* 0x000000ffff067224 */ /* 0x000fe200078e0017 */
[----:B------:R2:W-:Y:S01]  /*17d80*/  STL [R1+0x8], R26 ;  /* 0x0000081a01007387 */ /* 0x0005e20000100800 */
[----:B------:R-:W-:Y:S02]  /*17d90*/  IMAD.MOV.U32 R20, RZ, RZ, R29 ;  /* 0x000000ffff147224 */ /* 0x000fe400078e001d */
[----:B0-----:R-:W-:-:S05]  /*17da0*/  IMAD.SHL.U32 R2, R2, 0x8, RZ ;  /* 0x0000000802027824 */ /* 0x001fca00078e00ff */
[----:B------:R-:W-:-:S04]  /*17db0*/  LOP3.LUT R2, R2, 0x38, RZ, 0xc0, !PT ;  /* 0x0000003802027812 */ /* 0x000fc800078ec0ff */
[----:B--2---:R-:W-:-:S13]  /*17dc0*/  ISETP.GE.AND P1, PT, R2, UR4, PT ;  /* 0x0000000402007c0c */ /* 0x004fda000bf26270 */
.L_x_2901:
[----:B------:R-:W2:Y:S01]  /*17dd0*/  LDL R11, [R1+0x1c] ;  /* 0x00001c00010b7983 */ /* 0x000ea20000100800 */
[----:B-1----:R-:W0:Y:S03]  /*17de0*/  LDC R0, c[0x0][0x430] ;  /* 0x00010c00ff007b82 */ /* 0x002e260000000800 */
[----:B------:R-:W3:Y:S04]  /*17df0*/  LDL R10, [R1+0x20] ;  /* 0x00002000010a7983 */ /* 0x000ee80000100800 */
[----:B------:R-:W4:Y:S01]  /*17e00*/  LDL R9, [R1+0xc] ;  /* 0x00000c0001097983 */ /* 0x000f220000100800 */
[----:B------:R-:W1:Y:S03]  /*17e10*/  S2R R2, SR_TID.X ;  /* 0x0000000000027919 */ /* 0x000e660000002100 */
[----:B------:R-:W5:Y:S01]  /*17e20*/  LDL R8, [R1+0x54] ;  /* 0x0000540001087983 */ /* 0x000f620000100800 */
        /* <DEDUP_REMOVED lines=35> */
.L_x_2889:
[----:B------:R-:W-:Y:S01]  /*18060*/  IMAD R5, R23, 0x8, R16 ;  /* 0x0000000817057824 */ /* 0x000fe200078e0210 */
[----:B------:R-:W-:Y:S01]  /*18070*/  SHF.L.U32 R2, R29, 0x1f, RZ ;  /* 0x0000001f1d027819 */ /* 0x000fe200000006ff */
[----:B------:R-:W-:Y:S03]  /*18080*/  BSSY B1, `(.L_x_2890) ;  /* 0x0000003000017945 */ /* 0x000fe60003800000 */
[----:B------:R-:W0:Y:S02]  /*18090*/  SYNCS.PHASECHK.TRANS64.TRYWAIT P0, [R5+URZ+0x16840], R2 ;  /* 0x01684002050075a7 */ /* 0x000e24000800017f */
[----:B0-----:R-:W-:Y:S05]  /*180a0*/  @!P0 BRA `(.L_x_2891) ;  /* 0x00000064007c8947 */ /* 0x001fea0003800000 */
.L_x_3073:
[----:B------:R-:W-:Y:S05]  /*180b0*/  BSYNC B1 ;  /* 0x0000000000017941 */ /* 0x000fea0003800000 */
.L_x_2890:
        /* <DEDUP_REMOVED lines=71> */
.L_x_3091:
        /* <DEDUP_REMOVED lines=8> */
.L_x_2893:
        /* <DEDUP_REMOVED lines=11> */
.L_x_2894:
[----:B------:R1:W-:Y:S01]  /*18660*/  SYNCS.ARRIVE.TRANS64.A1T0 RZ, [R5+URZ+0x16830], RZ ;  /* 0x016830ff05ff79a7 */ /* 0x0003e2000810003f */
[----:B------:R-:W-:Y:S05]  /*18670*/  @!P3 BRA `(.L_x_2895) ;  /* 0x000000000004b947 */ /* 0x000fea0003800000 */
[----:B------:R-:W-:Y:S01]  /*18680*/  BPT.TRAP 0x1 ;  /* 0x000000040000795c */ /* 0x000fe20000300000 */
.L_x_2895:
[----:B------:R-:W-:Y:S01]  /*18690*/  SHF.L.U32 R2, R20, 0x1f, RZ ;  /* 0x0000001f14027819 */ /* 0x000fe200000006ff */
[----:B-1----:R-:W-:Y:S01]  /*186a0*/  IMAD R5, R6, 0x8, R16 ;  /* 0x0000000806057824 */ /* 0x002fe200078e0210 */
[----:B------:R-:W-:Y:S03]  /*186b0*/  BSSY B1, `(.L_x_2896) ;  /* 0x0000003000017945 */ /* 0x000fe60003800000 */
[----:B------:R-:W1:Y:S02]  /*186c0*/  SYNCS.PHASECHK.TRANS64.TRYWAIT P0, [R5+URZ+0x16860], R2 ;  /* 0x01686002050075a7 */ /* 0x000e64000800017f */
[----:B-1----:R-:W-:Y:S05]  /*186d0*/  @!P0 BRA `(.L_x_2897) ;  /* 0x0000006800408947 */ /* 0x002fea0003800000 */
.L_x_3092:
[----:B------:R-:W-:Y:S05]  /*186e0*/  BSYNC B1 ;  /* 0x0000000000017941 */ /* 0x000fea0003800000 */
.L_x_2896:
[----:B------:R-:W2:Y:S04]  /*186f0*/  LDL R11, [R1+0x14] ;  /* 0x00001400010b7983 */ /* 0x000ea80000100800 */
[----:B0-----:R-:W2:Y:S01]  /*18700*/  LDL.LU R8, [R1+0x8] ;  /* 0x0000080001087983 */ /* 0x001ea20000300800 */
        /* <DEDUP_REMOVED lines=59> */
.L_x_3110:
        /* <DEDUP_REMOVED lines=25> */
.L_x_2899:
        /* <DEDUP_REMOVED lines=12> */
.L_x_2900:
[----:B------:R-:W2:Y:S01]  /*18d10*/  LDL R0, [R1+0x18] ;  /* 0x0000180001007983 */ /* 0x000ea20000100800 */
[----:B------:R0:W-:Y:S01]  /*18d20*/  SYNCS.ARRIVE.TRANS64.A1T0 RZ, [R5+URZ+0x16850], RZ ;  /* 0x016850ff05ff79a7 */ /* 0x0001e2000810003f */
[C---:B------:R-:W-:Y:S02]  /*18d30*/  VIADD R7, R26.reuse, 0xffffffff ;  /* 0xffffffff1a077836 */ /* 0x040fe40000000000 */
[----:B------:R0:W-:Y:S01]  /*18d40*/  STL [R1+0x8], R26 ;  /* 0x0000081a01007387 */ /* 0x0001e20000100800 */
[----:B------:R-:W-:Y:S02]  /*18d50*/  IMAD.MOV.U32 R6, RZ, RZ, R23 ;  /* 0x000000ffff067224 */ /* 0x000fe400078e0017 */
[----:B------:R-:W-:Y:S01]  /*18d60*/  IMAD.MOV.U32 R20, RZ, RZ, R29 ;  /* 0x000000ffff147224 */ /* 0x000fe200078e001d */
[----:B--2---:R-:W-:-:S13]  /*18d70*/  ISETP.GT.AND P0, PT, R26, R0, PT ;  /* 0x000000001a00720c */ /* 0x004fda0003f04270 */
[----:B0-----:R-:W-:Y:S05]  /*18d80*/  @P0 BRA `(.L_x_2901) ;  /* 0xfffffff000100947 */ /* 0x001fea000383ffff */
.L_x_2888:
[----:B------:R-:W-:Y:S05]  /*18d90*/  BSYNC B0 ;  /* 0x0000000000007941 */ /* 0x000fea0003800000 */
.L_x_2887:
        /* <DEDUP_REMOVED lines=17> */
.L_x_2903:
[----:B------:R-:W-:Y:S05]  /*18eb0*/  BSYNC B0 ;  /* 0x0000000000007941 */ /* 0x000fea0003800000 */
.L_x_2902:
[----:B------:R-:W2:Y:S02]  /*18ec0*/  LDL R0, [R1+0x54] ;  /* 0x0000540001007983 */ /* 0x000ea40000100800 */
[----:B--2---:R-:W-:-:S13]  /*18ed0*/  ISETP.NE.AND P0, PT, R0, 0x3, PT ;  /* 0x000000030000780c */ /* 0x004fda0003f05270 */
[----:B------:R-:W-:Y:S05]  /*18ee0*/  @!P0 BRA `(.L_x_2904) ;  /* 0x0000000000048947 */ /* 0x000fea0003800000 */
[----:B------:R-:W-:Y:S01]  /*18ef0*/  BPT.TRAP 0x1 ;  /* 0x000000040000795c */ /* 0x000fe20000300000 */
.L_x_2904:
[----:B------:R-:W2:Y:S01]  /*18f00*/  LDL.LU R2, [R1+0x14] ;  /* 0x0000140001027983 */ /* 0x000ea20000300800 */
[----:B------:R-:W-:Y:S01]  /*18f10*/  IMAD R0, R23, 0x8, R16 ;  /* 0x0000000817007824 */ /* 0x000fe200078e0210 */
[----:B------:R-:W-:Y:S01]  /*18f20*/  SHF.L.U32 R3, R29, 0x1f, RZ ;  /* 0x0000001f1d037819 */ /* 0x000fe200000006ff */
[----:B------:R-:W-:Y:S03]  /*18f30*/  BSSY B0, `(.L_x_2905) ;  /* 0x0000004000007945 */ /* 0x000fe60003800000 */
[----:B------:R-:W0:Y:S01]  /*18f40*/  SYNCS.PHASECHK.TRANS64.TRYWAIT P0, [R0+URZ+0x16860], R3 ;  /* 0x01686003000075a7 */ /* 0x000e22000800017f */
[----:B--2---:R-:W-:Y:S01]  /*18f50*/  IMAD R6, R26, -0x80, R2 ;  /* 0xffffff801a067824 */ /* 0x004fe200078e0202 */
[----:B0-----:R-:W-:Y:S06]  /*18f60*/  @!P0 BRA `(.L_x_2906) ;  /* 0x0000006800788947 */ /* 0x001fec0003800000 */
.L_x_3111:
[----:B------:R-:W-:Y:S05]  /*18f70*/  BSYNC B0 ;  /* 0x0000000000007941 */ /* 0x000fea0003800000 */
.L_x_2905:
        /* <DEDUP_REMOVED lines=62> */
.L_x_3129:
        /* <DEDUP_REMOVED lines=9> */
.L_x_2908:
        /* <DEDUP_REMOVED lines=11> */
.L_x_2909:
[----:B------:R-:W-:Y:S01]  /*194a0*/  VIADD R23, R23, 0x1 ;  /* 0x0000000117177836 */ /* 0x000fe20000000000 */
[----:B------:R0:W-:Y:S04]  /*194b0*/  SYNCS.ARRIVE.TRANS64.A1T0 RZ, [R0+URZ+0x16850], RZ ;  /* 0x016850ff00ff79a7 */ /* 0x0001e8000810003f */
[----:B------:R-:W-:-:S04]  /*194c0*/  ISETP.NE.AND P0, PT, R23, 0x2, PT ;  /* 0x000000021700780c */ /* 0x000fc80003f05270 */
[----:B0-----:R-:W-:Y:S02]  /*194d0*/  SEL R0, RZ, 0x1, P0 ;  /* 0x00000001ff007807 */ /* 0x001fe40000000000 */
[----:B------:R-:W-:Y:S02]  /*194e0*/  SEL R23, R23, RZ, P0 ;  /* 0x000000ff17177207 */ /* 0x000fe40000000000 */
[----:B------:R-:W-:-:S07]  /*194f0*/  LOP3.LUT R29, R29, R0, RZ, 0x3c, !PT ;  /* 0x000000001d1d7212 */ /* 0x000fce00078e3cff */
.L_x_2868:
[----:B------:R-:W-:Y:S05]  /*19500*/  BSYNC B7 ;  /* 0x0000000000077941 */ /* 0x000fea0003800000 */
.L_x_2866:
[----:B------:R-:W-:-:S13]  /*19510*/  LOP3.LUT P0, RZ, R19, 0x4, RZ, 0xc0, !PT ;  /* 0x0000000413ff7812 */ /* 0x000fda000780c0ff */
[----:B------:R-:W-:Y:S05]  /*19520*/  @!P0 BRA `(.L_x_2910) ;  /* 0x0000000000248947 */ /* 0x000fea0003800000 */
[----:B------:R-:W-:Y:S05]  /*19530*/  WARPSYNC.ALL ;  /* 0x0000000000007948 */ /* 0x000fea0003800000 */
[----:B------:R-:W0:Y:S08]  /*19540*/  S2UR UR5, SR_CgaCtaId ;  /* 0x00000000000579c3 */ /* 0x000e300000008800 */
[----:B------:R-:W-:Y:S06]  /*19550*/  BAR.SYNC.DEFER_BLOCKING 0x5, 0x200 ;  /* 0x0148000000007b1d */ /* 0x000fec0000010000 */
[----:B------:R-:W-:-:S02]  /*19560*/  UMOV UR4, 0x400 ;  /* 0x0000040000047882 */ /* 0x000fc40000000000 */
[----:B0-----:R-:W-:-:S06]  /*19570*/  ULEA UR4, UR5, UR4, 0x18 ;  /* 0x0000000405047291 */ /* 0x001fcc000f8ec03f */
[----:B------:R-:W-:-:S05]  /*19580*/  MOV R16, UR4 ;  /* 0x0000000400107c02 */ /* 0x000fca0008000f00 */
[----:B------:R0:W4:Y:S01]  /*19590*/  LDS.128 R24, [R16+0x168d0] ;  /* 0x0168d00010187984 */ /* 0x0001220000000c00 */
[----:B------:R-:W-:Y:S06]  /*195a0*/  BAR.ARV 0x4, 0x200 ;  /* 0x0108000000007b1d */ /* 0x000fec0000002000 */
[----:B------:R-:W-:Y:S05]  /*195b0*/  BRA `(.L_x_2911) ;  /* 0x0000000c00d87947 */ /* 0x000fea0003800000 */
.L_x_2910:
[----:B------:R-:W0:Y:S01]  /*195c0*/  S2R R0, SR_TID.X ;  /* 0x0000000000007919 */ /* 0x000e220000002100 */
[----:B------:R-:W-:Y:S01]  /*195d0*/  UMOV UR4, 0xffffffff ;  /* 0xffffffff00047882 */ /* 0x000fe20000000000 */
[----:B0-----:R-:W-:-:S04]  /*195e0*/  LOP3.LUT R8, R0, 0x1f, RZ, 0xc0, !PT ;  /* 0x0000001f00087812 */ /* 0x001fc800078ec0ff */
[----:B------:R-:W-:Y:S01]  /*195f0*/  ISETP.NE.AND P0, PT, R8, 0x1f, PT ;  /* 0x0000001f0800780c */ /* 0x000fe20003f05270 */
[----:B------:R-:W-:-:S12]  /*19600*/  BRA.DIV UR4, `(.L_x_2912) ;  /* 0x0000006e04107947 */ /* 0x000fd8000b800000 */
[----:B--2---:R-:W-:Y:S01]  /*19610*/  IMAD.IADD R9, R27, 0x1, R8 ;  /* 0x000000011b097824 */ /* 0x004fe200078e0208 */
[----:B------:R-:W-:-:S04]  /*19620*/  ULDC UR4, c[0x0][0xc3c] ;  /* 0x00030f0000047ab9 */ /* 0x000fc80000000800 */
[----:B------:R-:W-:-:S13]  /*19630*/  ISETP.GE.OR P1, PT, R9, UR4, !P0 ;  /* 0x0000000409007c0c */ /* 0x000fda000c726670 */
[----:B------:R-:W0:Y:S08]  /*19640*/  @!P1 LDC.64 R2, c[0x0][0xc80] ;  /* 0x00032000ff029b82 */ /* 0x000e300000000a00 */
[----:B------:R-:W2:Y:S01]  /*19650*/  @!P1 LDC.64 R4, c[0x0][0xc78] ;  /* 0x00031e00ff049b82 */ /* 0x000ea20000000a00 */
[----:B0-----:R-:W-:-:S05]  /*19660*/  @!P1 IMAD.WIDE R2, R9, 0x4, R2 ;  /* 0x0000000409029825 */ /* 0x001fca00078e0202 */
[----:B---3--:R2:W3:Y:S02]  /*19670*/  @!P1 LDG.E R7, desc[UR40][R2.64] ;  /* 0x0000002802079981 */ /* 0x0084e4000c1e1900 */
[----:B--2---:R-:W-:-:S05]  /*19680*/  @!P1 IMAD.WIDE R2, R9, 0x4, R4 ;  /* 0x0000000409029825 */ /* 0x004fca00078e0204 */
[----:B------:R-:W2:Y:S01]  /*19690*/  @!P1 LDG.E R4, desc[UR40][R2.64] ;  /* 0x0000002802049981 */ /* 0x000ea2000c1e1900 */
        /* <DEDUP_REMOVED lines=9> */
[----:B---3--:R-:W-:Y:S02]  /*19730*/  @!P1 IMAD.MOV.U32 R25, RZ, RZ, R7 ;  /* 0x000000ffff199224 */ /* 0x008fe400078e0007 */
[----:B--2---:R-:W-:Y:S01]  /*19740*/  @!P1 IMAD.MOV.U32 R5, RZ, RZ, R4 ;  /* 0x000000ffff059224 */ /* 0x004fe200078e0004 */
        /* <DEDUP_REMOVED lines=17> */
[----:B------:R0:W2:Y:S02]  /*19860*/  SHFL.IDX PT, R14, R2, 0x1f, 0x1f ;  /* 0x03e01f00020e7f89 */ /* 0x0000a400000e0000 */
.L_x_3139:
[----:B------:R-:W-:Y:S02]  /*19870*/  ULDC UR4, c[0x0][0xc38] ;  /* 0x00030e0000047ab9 */ /* 0x000fe40000000800 */
[----:B------:R-:W-:-:S04]  /*19880*/  IMAD.U32 R4, RZ, RZ, UR4 ;  /* 0x00000004ff047e24 */ /* 0x000fc8000f8e00ff */
[----:B--2---:R-:W-:-:S04]  /*19890*/  IMAD R3, R14, R4, RZ ;  /* 0x000000040e037224 */ /* 0x004fc800078e02ff */
[----:B------:R-:W-:-:S05]  /*198a0*/  IMAD.IADD R6, R6, 0x1, R3 ;  /* 0x0000000106067824 */ /* 0x000fca00078e0203 */
[----:B------:R-:W-:-:S13]  /*198b0*/  ISETP.GT.AND P6, PT, R6, R0, PT ;  /* 0x000000000600720c */ /* 0x000fda0003fc4270 */
[----:B------:R-:W-:Y:S05]  /*198c0*/  @P6 BRA `(.L_x_2913) ;  /* 0x0000000000a46947 */ /* 0x000fea0003800000 */
.L_x_2916:
        /* <DEDUP_REMOVED lines=9> */
[----:B------:R-:W0:Y:S02]  /*19960*/  @!P6 LDC.64 R2, c[0x0][0xc80] ;  /* 0x00032000ff02eb82 */ /* 0x000e240000000a00 */
[----:B0-----:R-:W-:-:S05]  /*19970*/  @!P6 IMAD.WIDE R2, R4, 0x4, R2 ;  /* 0x000000040402e825 */ /* 0x001fca00078e0202 */
[----:B------:R0:W2:Y:S01]  /*19980*/  @!P6 LDG.E R25, desc[UR40][R2.64] ;  /* 0x000000280219e981 */ /* 0x0000a2000c1e1900 */
[----:B------:R-:W-:Y:S01]  /*19990*/  IMAD.MOV.U32 R5, RZ, RZ, RZ ;  /* 0x000000ffff057224 */ /* 0x000fe200078e00ff */
[----:B0-----:R-:W0:Y:S02]  /*199a0*/  @!P6 LDC.64 R2, c[0x0][0xc78] ;  /* 0x00031e00ff02eb82 */ /* 0x001e240000000a00 */
[----:B0-----:R-:W-:-:S05]  /*199b0*/  @!P6 IMAD.WIDE R2, R4, 0x4, R2 ;  /* 0x000000040402e825 */ /* 0x001fca00078e0202 */
        /* <DEDUP_REMOVED lines=19> */
[----:B------:R0:W2:Y:S02]  /*19af0*/  SHFL.IDX PT, R14, R2, 0x1f, 0x1f ;  /* 0x03e01f00020e7f89 */ /* 0x0000a400000e0000 */
.L_x_3147:
[----:B------:R-:W-:Y:S02]  /*19b00*/  ULDC UR4, c[0x0][0xc38] ;  /* 0x00030e0000047ab9 */ /* 0x000fe40000000800 */
[----:B------:R-:W-:-:S04]  /*19b10*/  IMAD.U32 R4, RZ, RZ, UR4 ;  /* 0x00000004ff047e24 */ /* 0x000fc8000f8e00ff */
[----:B--2---:R-:W-:-:S04]  /*19b20*/  IMAD R3, R14, R4, RZ ;  /* 0x000000040e037224 */ /* 0x004fc800078e02ff */
[----:B------:R-:W-:-:S05]  /*19b30*/  IMAD.IADD R6, R3, 0x1, R6 ;  /* 0x0000000103067824 */ /* 0x000fca00078e0206 */
[----:B------:R-:W-:-:S13]  /*19b40*/  ISETP.GT.AND P6, PT, R6, R0, PT ;  /* 0x000000000600720c */ /* 0x000fda0003fc4270 */
[----:B------:R-:W-:Y:S05]  /*19b50*/  @!P6 BRA `(.L_x_2916) ;  /* 0xfffffffc005ce947 */ /* 0x000fea000383ffff */
.L_x_2913:
[----:B------:R-:W-:Y:S01]  /*19b60*/  IMAD.IADD R6, R6, 0x1, -R3 ;  /* 0x0000000106067824 */ /* 0x000fe200078e0a03 */
[----:B------:R-:W-:-:S03]  /*19b70*/  UMOV UR4, 0xffffffff ;  /* 0xffffffff00047882 */ /* 0x000fc60000000000 */
[----:B------:R-:W-:-:S05]  /*19b80*/  IMAD R3, R2, R4, R6 ;  /* 0x0000000402037224 */ /* 0x000fca00078e0206 */
[----:B------:R-:W-:Y:S01]  /*19b90*/  ISETP.GT.AND P6, PT, R3, R0, PT ;  /* 0x000000000300720c */ /* 0x000fe20003fc4270 */
[----:B------:R-:W-:-:S12]  /*19ba0*/  BRA.DIV UR4, `(.L_x_2917) ;  /* 0x0000006e04987947 */ /* 0x000fd8000b800000 */
[----:B------:R-:W-:-:S04]  /*19bb0*/  VOTE.ANY R3, PT, !P6 ;  /* 0x0000000000037806 */ /* 0x000fc800070e0100 */
[----:B------:R-:W2:Y:S02]  /*19bc0*/  POPC R7, R3 ;  /* 0x0000000300077309 */ /* 0x000ea40000000000 */
[----:B--2---:R2:W3:Y:S01]  /*19bd0*/  SHFL.IDX PT, R25, R25, R7, 0x1f ;  /* 0x00001f0719197589 */ /* 0x0044e200000e0000 */
[----:B------:R-:W-:-:S03]  /*19be0*/  IMAD.IADD R27, R7, 0x1, R27 ;  /* 0x00000001071b7824 */ /* 0x000fc600078e021b */
[----:B------:R2:W4:Y:S04]  /*19bf0*/  SHFL.IDX PT, R5, R5, R7, 0x1f ;  /* 0x00001f0705057589 */ /* 0x00052800000e0000 */
.L_x_3152:
[----:B------:R-:W-:-:S13]  /*19c00*/  ISETP.NE.AND P0, PT, R3, RZ, PT ;  /* 0x000000ff0300720c */ /* 0x000fda0003f05270 */
[----:B------:R-:W-:Y:S05]  /*19c10*/  @!P0 BRA `(.L_x_2918) ;  /* 0x0000000000108947 */ /* 0x000fea0003800000 */
[----:B------:R-:W-:Y:S01]  /*19c20*/  UMOV UR4, 0xffffffff ;  /* 0xffffffff00047882 */ /* 0x000fe20000000000 */
[----:B------:R-:W-:Y:S02]  /*19c30*/  VIADD R12, R7, 0xffffffff ;  /* 0xffffffff070c7836 */ /* 0x000fe40000000000 */
[----:B------:R-:W-:Y:S05]  /*19c40*/  BRA.DIV UR4, `(.L_x_2919) ;  /* 0x0000006e04d07947 */ /* 0x000fea000b800000 */
[----:B------:R0:W0:Y:S02]  /*19c50*/  SHFL.IDX PT, R24, R2, R12, 0x1f ;  /* 0x00001f0c02187589 */ /* 0x00002400000e0000 */
.L_x_2918:
[----:B----4-:R-:W-:Y:S01]  /*19c60*/  ISETP.NE.AND P0, PT, R5, 0x1, PT ;  /* 0x000000010500780c */ /* 0x010fe20003f05270 */
[----:B0-----:R-:W-:-:S04]  /*19c70*/  IMAD R24, R24, R4, R6 ;  /* 0x0000000418187224 */ /* 0x001fc800078e0206 */
[----:B------:R-:W-:-:S08]  /*19c80*/  IMAD.IADD R0, R0, 0x1, -R24 ;  /* 0x0000000100007824 */ /* 0x000fd000078e0a18 */
[----:B------:R-:W-:Y:S05]  /*19c90*/  @!P0 BRA `(.L_x_2920) ;  /* 0x0000000000dc8947 */ /* 0x000fea0003800000 */
[-C--:B---3--:R-:W-:Y:S01]  /*19ca0*/  IABS R6, R25.reuse ;  /* 0x0000001900067213 */ /* 0x088fe20000000000 */
[----:B------:R-:W-:Y:S01]  /*19cb0*/  IMAD.MOV.U32 R2, RZ, RZ, RZ ;  /* 0x000000ffff027224 */ /* 0x000fe200078e00ff */
[----:B------:R-:W-:Y:S02]  /*19cc0*/  IABS R8, R25 ;  /* 0x0000001900087213 */ /* 0x000fe40000000000 */
[----:B------:R-:W0:Y:S03]  /*19cd0*/  I2F.RP R4, R6 ;  /* 0x0000000600047306 */ /* 0x000e260000209400 */
[----:B------:R-:W-:-:S05]  /*19ce0*/  IMAD.MOV R8, RZ, RZ, -R8 ;  /* 0x000000ffff087224 */ /* 0x000fca00078e0a08 */
[----:B0-----:R-:W2:Y:S02]  /*19cf0*/  MUFU.RCP R4, R4 ;  /* 0x0000000400047308 */ /* 0x001ea40000001000 */
[----:B--2---:R-:W-:-:S06]  /*19d00*/  VIADD R7, R4, 0xffffffe ;  /* 0x0ffffffe04077836 */ /* 0x004fcc0000000000 */
[----:B------:R-:W0:Y:S02]  /*19d10*/  F2I.FTZ.U32.TRUNC.NTZ R3, R7 ;  /* 0x0000000700037305 */ /* 0x000e24000021f000 */
[----:B0-----:R-:W-:-:S04]  /*19d20*/  IMAD.MOV R9, RZ, RZ, -R3 ;  /* 0x000000ffff097224 */ /* 0x001fc800078e0a03 */
[----:B------:R-:W-:-:S04]  /*19d30*/  IMAD R9, R9, R6, RZ ;  /* 0x0000000609097224 */ /* 0x000fc800078e02ff */
[----:B------:R-:W-:Y:S01]  /*19d40*/  IMAD.HI.U32 R2, R3, R9, R2 ;  /* 0x0000000903027227 */ /* 0x000fe200078e0002 */
[----:B------:R-:W-:-:S05]  /*19d50*/  IABS R3, R0 ;  /* 0x0000000000037213 */ /* 0x000fca0000000000 */
[----:B------:R-:W-:-:S04]  /*19d60*/  IMAD.HI.U32 R4, R2, R3, RZ ;  /* 0x0000000302047227 */ /* 0x000fc800078e00ff */
[----:B------:R-:W-:Y:S02]  /*19d70*/  IMAD R3, R4, R8, R3 ;  /* 0x0000000804037224 */ /* 0x000fe400078e0203 */
[----:B------:R-:W-:-:S03]  /*19d80*/  IMAD.MOV.U32 R2, RZ, RZ, RZ ;  /* 0x000000ffff027224 */ /* 0x000fc600078e00ff */
[----:B------:R-:W-:-:S13]  /*19d90*/  ISETP.GT.U32.AND P1, PT, R6, R3, PT ;  /* 0x000000030600720c */ /* 0x000fda0003f24070 */
[----:B------:R-:W-:Y:S02]  /*19da0*/  @!P1 IMAD.IADD R3, R3, 0x1, -R6 ;  /* 0x0000000103039824 */ /* 0x000fe400078e0a06 */
[----:B------:R-:W-:Y:S01]  /*19db0*/  @!P1 VIADD R4, R4, 0x1 ;  /* 0x0000000104049836 */ /* 0x000fe20000000000 */
[----:B------:R-:W-:Y:S02]  /*19dc0*/  ISETP.NE.AND P1, PT, R25, RZ, PT ;  /* 0x000000ff1900720c */ /* 0x000fe40003f25270 */
[----:B------:R-:W-:Y:S02]  /*19dd0*/  ISETP.GE.U32.AND P0, PT, R3, R6, PT ;  /* 0x000000060300720c */ /* 0x000fe40003f06070 */
[----:B------:R-:W-:-:S04]  /*19de0*/  IABS R6, R5 ;  /* 0x0000000500067213 */ /* 0x000fc80000000000 */
[----:B------:R-:W0:Y:S07]  /*19df0*/  I2F.RP R7, R6 ;  /* 0x0000000600077306 */ /* 0x000e2e0000209400 */
[----:B------:R-:W-:Y:S01]  /*19e00*/  @P0 VIADD R4, R4, 0x1 ;  /* 0x0000000104040836 */ /* 0x000fe20000000000 */
[----:B0-----:R-:W0:Y:S02]  /*19e10*/  MUFU.RCP R7, R7 ;  /* 0x0000000700077308 */ /* 0x001e240000001000 */
[----:B0-----:R-:W-:Y:S01]  /*19e20*/  VIADD R8, R7, 0xffffffe ;  /* 0x0ffffffe07087836 */ /* 0x001fe20000000000 */
[----:B------:R-:W-:-:S05]  /*19e30*/  IABS R7, R5 ;  /* 0x0000000500077213 */ /* 0x000fca0000000000 */
[----:B------:R-:W0:Y:S01]  /*19e40*/  F2I.FTZ.U32.TRUNC.NTZ R3, R8 ;  /* 0x0000000800037305 */ /* 0x000e22000021f000 */
[----:B------:R-:W-:Y:S02]  /*19e50*/  IMAD.MOV R7, RZ, RZ, -R7 ;  /* 0x000000ffff077224 */ /* 0x000fe400078e0a07 */
[----:B0-----:R-:W-:-:S04]  /*19e60*/  IMAD.MOV R9, RZ, RZ, -R3 ;  /* 0x000000ffff097224 */ /* 0x001fc800078e0a03 */
[----:B------:R-:W-:-:S04]  /*19e70*/  IMAD R9, R9, R6, RZ ;  /* 0x0000000609097224 */ /* 0x000fc800078e02ff */
[----:B------:R-:W-:Y:S01]  /*19e80*/  IMAD.HI.U32 R2, R3, R9, R2 ;  /* 0x0000000903027227 */ /* 0x000fe200078e0002 */
[----:B------:R-:W-:-:S04]  /*19e90*/  LOP3.LUT R3, R0, R25, RZ, 0x3c, !PT ;  /* 0x0000001900037212 */ /* 0x000fc800078e3cff */
        /* <DEDUP_REMOVED lines=23> */
.L_x_2920:
[----:B------:R-:W0:Y:S02]  /*1a010*/  LDC.64 R2, c[0x0][0xc90] ;  /* 0x00032400ff027b82 */ /* 0x000e240000000a00 */
[----:B0-----:R-:W-:-:S05]  /*1a020*/  IMAD.WIDE R2, R27, 0x4, R2 ;  /* 0x000000041b027825 */ /* 0x001fca00078e0202 */
[----:B------:R0:W3:Y:S02]  /*1a030*/  LDG.E R6, desc[UR40][R2.64] ;  /* 0x0000002802067981 */ /* 0x0000e4000c1e1900 */
[----:B0-----:R-:W-:Y:S02]  /*1a040*/  IMAD.MOV.U32 R2, RZ, RZ, RZ ;  /* 0x000000ffff027224 */ /* 0x001fe400078e00ff */
[----:B---3--:R-:W-:-:S05]  /*1a050*/  IMAD R5, R25, R6, RZ ;  /* 0x0000000619057224 */ /* 0x008fca00078e02ff */
[----:B--2---:R-:W-:-:S04]  /*1a060*/  IABS R7, R5 ;  /* 0x0000000500077213 */ /* 0x004fc80000000000 */
[----:B------:R-:W0:Y:S08]  /*1a070*/  I2F.RP R8, R7 ;  /* 0x0000000700087306 */ /* 0x000e300000209400 */
[----:B0-----:R-:W1:Y:S02]  /*1a080*/  MUFU.RCP R8, R8 ;  /* 0x0000000800087308 */ /* 0x001e640000001000 */
[----:B-1----:R-:W-:-:S06]  /*1a090*/  VIADD R10, R8, 0xffffffe ;  /* 0x0ffffffe080a7836 */ /* 0x002fcc0000000000 */
        /* <DEDUP_REMOVED lines=16> */
[----:B------:R-:W-:-:S06]  /*1a1a0*/  IMAD.MOV.U32 R2, RZ, RZ, RZ ;  /* 0x000000ffff027224 */ /* 0x000fcc00078e00ff */
[----:B------:R-:W-:-:S04]  /*1a1b0*/  @P0 VIADD R9, R9, 0x1 ;  /* 0x0000000109090836 */ /* 0x000fc80000000000 */
[----:B------:R-:W-:-:S04]  /*1a1c0*/  IMAD.MOV.U32 R7, RZ, RZ, R9 ;  /* 0x000000ffff077224 */ /* 0x000fc800078e0009 */
[----:B------:R-:W-:Y:S01]  /*1a1d0*/  @!P2 IMAD.MOV R7, RZ, RZ, -R7 ;  /* 0x000000ffff07a224 */ /* 0x000fe200078e0a07 */
[----:B------:R-:W-:-:S05]  /*1a1e0*/  @!P1 LOP3.LUT R7, RZ, R5, RZ, 0x33, !PT ;  /* 0x00000005ff079212 */ /* 0x000fca00078e33ff */
[----:B------:R-:W-:Y:S02]  /*1a1f0*/  IMAD R8, R6, R7, RZ ;  /* 0x0000000706087224 */ /* 0x000fe400078e02ff */
[----:B------:R-:W-:Y:S02]  /*1a200*/  IMAD.MOV R7, RZ, RZ, -R7 ;  /* 0x000000ffff077224 */ /* 0x000fe400078e0a07 */
[----:B------:R-:W-:Y:S02]  /*1a210*/  IMAD.MOV R3, RZ, RZ, -R8 ;  /* 0x000000ffff037224 */ /* 0x000fe400078e0a08 */
[----:B------:R-:W-:-:S03]  /*1a220*/  IMAD R5, R5, R7, R0 ;  /* 0x0000000705057224 */ /* 0x000fc600078e0200 */
[----:B------:R-:W-:-:S04]  /*1a230*/  VIADDMNMX R4, R3, R4, R6, PT ;  /* 0x0000000403047246 */ /* 0x000fc80003800106 */
        /* <DEDUP_REMOVED lines=8> */
[----:B------:R-:W-:-:S04]  /*1a2c0*/  IMAD R7, R7, R6, RZ ;  /* 0x0000000607077224 */ /* 0x000fc800078e02ff */
[----:B------:R-:W-:Y:S01]  /*1a2d0*/  IMAD.HI.U32 R2, R3, R7, R2 ;  /* 0x0000000703027227 */ /* 0x000fe200078e0002 */
[----:B------:R-:W-:-:S05]  /*1a2e0*/  IABS R3, R5 ;  /* 0x0000000500037213 */ /* 0x000fca0000000000 */
[----:B------:R-:W-:-:S04]  /*1a2f0*/  IMAD.HI.U32 R2, R2, R3, RZ ;  /* 0x0000000302027227 */ /* 0x000fc800078e00ff */
[----:B------:R-:W-:Y:S01]  /*1a300*/  IMAD R3, R2, R0, R3 ;  /* 0x0000000002037224 */ /* 0x000fe200078e0203 */
[----:B------:R-:W-:Y:S02]  /*1a310*/  LOP3.LUT R0, R5, R4, RZ, 0x3c, !PT ;  /* 0x0000000405007212 */ /* 0x000fe400078e3cff */
[----:B------:R-:W-:Y:S02]  /*1a320*/  IADD3 R5, R8, 0x1000000, R5 ;  /* 0x0100000008057810 */ /* 0x000fe40007ffe005 */
        /* <DEDUP_REMOVED lines=8> */
[----:B------:R-:W-:Y:S01]  /*1a3b0*/  @!P1 LOP3.LUT R2, RZ, R4, RZ, 0x33, !PT ;  /* 0x00000004ff029212 */ /* 0x000fe200078e33ff */
[----:B------:R-:W-:-:S04]  /*1a3c0*/  IMAD.MOV R4, RZ, RZ, -R4 ;  /* 0x000000ffff047224 */ /* 0x000fc800078e0a04 */
[----:B------:R-:W-:-:S07]  /*1a3d0*/  IMAD R26, R2, R4, R5 ;  /* 0x00000004021a7224 */ /* 0x000fce00078e0205 */
.L_x_2921:
[----:B------:R-:W-:-:S05]  /*1a3e0*/  LOP3.LUT R2, RZ, R2, RZ, 0x33, !PT ;  /* 0x00000002ff027212 */ /* 0x000fca00078e33ff */
[----:B------:R-:W-:Y:S01]  /*1a3f0*/  IMAD.IADD R25, R25, 0x1, R2 ;  /* 0x0000000119197824 */ /* 0x000fe200078e0202 */
[----:B------:R-:W-:Y:S06]  /*1a400*/  BRA `(.L_x_2922) ;  /* 0x00000000001c7947 */ /* 0x000fec0003800000 */
.L_x_2914:
[----:B------:R-:W-:Y:S01]  /*1a410*/  UMOV UR4, URZ ;  /* 0x0000003f00047c82 */ /* 0x000fe20008000000 */
[----:B------:R-:W-:Y:S01]  /*1a420*/  UMOV UR5, URZ ;  /* 0x0000003f00057c82 */ /* 0x000fe20008000000 */
[----:B------:R-:W-:Y:S01]  /*1a430*/  ULDC UR6, c[0x0][0xc3c] ;  /* 0x00030f0000067ab9 */ /* 0x000fe20000000800 */
[----:B------:R-:W-:Y:S02]  /*1a440*/  IMAD.MOV.U32 R24, RZ, RZ, R0 ;  /* 0x000000ffff187224 */ /* 0x000fe400078e0000 */
[----:B------:R-:W-:Y:S02]  /*1a450*/  IMAD.U32 R25, RZ, RZ, UR4 ;  /* 0x00000004ff197e24 */ /* 0x000fe4000f8e00ff */
[----:B------:R-:W-:Y:S02]  /*1a460*/  IMAD.U32 R26, RZ, RZ, UR5 ;  /* 0x00000005ff1a7e24 */ /* 0x000fe4000f8e00ff */
[----:B------:R-:W-:-:S07]  /*1a470*/  IMAD.U32 R27, RZ, RZ, UR6 ;  /* 0x00000006ff1b7e24 */ /* 0x000fce000f8e00ff */
.L_x_2922:
        /* <DEDUP_REMOVED lines=10> */
.L_x_2911:
[----:B------:R-:W-:Y:S02]  /*1a520*/  ULDC UR4, c[0x0][0xc3c] ;  /* 0x00030f0000047ab9 */ /* 0x000fe40000000800 */
[----:B----4-:R-:W-:-:S13]  /*1a530*/  ISETP.GE.AND P0, PT, R27, UR4, PT ;  /* 0x000000041b007c0c */ /* 0x010fda000bf06270 */
[----:B------:R-:W-:Y:S05]  /*1a540*/  @!P0 BRA `(.L_x_2923) ;  /* 0xffffff9c000c8947 */ /* 0x000fea000383ffff */
[----:B------:R-:W-:Y:S05]  /*1a550*/  BSYNC B8 ;  /* 0x0000000000087941 */ /* 0x000fea0003800000 */
.L_x_2826:
        /* <DEDUP_REMOVED lines=12> */
.L_x_3155:
[----:B------:R-:W-:Y:S05]  /*1a620*/  BSYNC B0 ;  /* 0x0000000000007941 */ /* 0x000fea0003800000 */
.L_x_2924:
[----:B------:R-:W-:-:S03]  /*1a630*/  UMOV UR4, 0xffffffff ;  /* 0xffffffff00047882 */ /* 0x000fc60000000000 */
[----:B------:R-:W-:Y:S05]  /*1a640*/  BRA.DIV UR4, `(.L_x_2926) ;  /* 0x00000066048c7947 */ /* 0x000fea000b800000 */
[----:B0-----:R-:W0:Y:S02]  /*1a650*/  S2R R0, SR_TID.X ;  /* 0x0000000000007919 */ /* 0x001e240000002100 */
[----:B0-----:R-:W-:-:S04]  /*1a660*/  SHF.R.U32.HI R0, RZ, 0x5, R0 ;  /* 0x00000005ff007819 */ /* 0x001fc80000011600 */
[----:B------:R-:W-:-:S05]  /*1a670*/  LOP3.LUT R0, R0, 0x3, RZ, 0xc0, !PT ;  /* 0x0000000300007812 */ /* 0x000fca00078ec0ff */
[----:B------:R0:W4:Y:S02]  /*1a680*/  SHFL.IDX PT, R14, R0, RZ, 0x1f ;  /* 0x00001fff000e7589 */ /* 0x00012400000e0000 */
.L_x_3158:
[----:B----4-:R-:W-:-:S13]  /*1a690*/  ISETP.NE.AND P0, PT, R14, RZ, PT ;  /* 0x000000ff0e00720c */ /* 0x010fda0003f05270 */
[----:B------:R-:W-:Y:S05]  /*1a6a0*/  @P0 BRA `(.L_x_2661) ;  /* 0x0000000000880947 */ /* 0x000fea0003800000 */
[----:B------:R-:W-:-:S03]  /*1a6b0*/  UMOV UR4, 0xffffffff ;  /* 0xffffffff00047882 */ /* 0x000fc60000000000 */
[----:B------:R-:W-:Y:S05]  /*1a6c0*/  BRA.DIV UR4, `(.L_x_2927) ;  /* 0x0000006604a07947 */ /* 0x000fea000b800000 */
[----:B------:R-:W-:-:S13]  /*1a6d0*/  ELECT P6, URZ, PT ;  /* 0x00000000003f782f */ /* 0x000fda00038c0000 */
.L_x_3161:
[----:B------:R-:W-:Y:S05]  /*1a6e0*/  @!P6 BRA `(.L_x_2661) ;  /* 0x000000000078e947 */ /* 0x000fea0003800000 */
[----:B0-----:R-:W4:Y:S02]  /*1a6f0*/  LDL.LU R0, [R1+0x30] ;  /* 0x0000300001007983 */ /* 0x001f240000300800 */
[----:B----4-:R-:W-:-:S04]  /*1a700*/  LOP3.LUT R0, R0, 0x2, RZ, 0xfc, !PT ;  /* 0x0000000200007812 */ /* 0x010fc800078efcff */
[----:B------:R-:W-:-:S13]  /*1a710*/  ISETP.NE.AND P0, PT, R0, 0x3, PT ;  /* 0x000000030000780c */ /* 0x000fda0003f05270 */
[----:B------:R-:W-:Y:S05]  /*1a720*/  @!P0 BRA `(.L_x_2928) ;  /* 0x0000000000048947 */ /* 0x000fea0003800000 */
[----:B------:R-:W-:Y:S01]  /*1a730*/  BPT.TRAP 0x1 ;  /* 0x000000040000795c */ /* 0x000fe20000300000 */
.L_x_2928:
[----:B------:R-:W-:Y:S01]  /*1a740*/  IMAD R3, R23, 0x8, R5 ;  /* 0x0000000817037824 */ /* 0x000fe200078e0205 */
[----:B------:R-:W-:Y:S01]  /*1a750*/  SHF.L.U32 R2, R29, 0x1f, RZ ;  /* 0x0000001f1d027819 */ /* 0x000fe200000006ff */
[----:B------:R-:W-:-:S03]  /*1a760*/  VIADD R23, R23, 0x1 ;  /* 0x0000000117177836 */ /* 0x000fc60000000000 */
[----:B------:R-:W0:Y:S02]  /*1a770*/  SYNCS.PHASECHK.TRANS64.TRYWAIT P1, [R3+URZ+0x16840], R2 ;  /* 0x01684002030075a7 */ /* 0x000e24000802017f */
[----:B------:R-:W-:-:S04]  /*1a780*/  ISETP.NE.AND P2, PT, R23, 0x2, PT ;  /* 0x000000021700780c */ /* 0x000fc80003f45270 */
[----:B------:R-:W-:Y:S01]  /*1a790*/  SEL R0, RZ, 0x1, P2 ;  /* 0x00000001ff007807 */ /* 0x000fe20001000000 */
[----:B0-----:R-:W-:Y:S08]  /*1a7a0*/  @!P1 BRA `(.L_x_2929) ;  /* 0x0000006400889947 */ /* 0x001ff00003800000 */
.L_x_3162:
[----:B------:R-:W-:Y:S02]  /*1a7b0*/  SEL R23, R23, RZ, P2 ;  /* 0x000000ff17177207 */ /* 0x000fe40001000000 */
[----:B------:R-:W-:Y:S01]  /*1a7c0*/  LOP3.LUT R0, R29, R0, RZ, 0x3c, !PT ;  /* 0x000000001d007212 */ /* 0x000fe200078e3cff */
[----:B------:R-:W-:Y:S06]  /*1a7d0*/  @!P0 BRA `(.L_x_2930) ;  /* 0x0000000000048947 */ /* 0x000fec0003800000 */
[----:B------:R-:W-:Y:S01]  /*1a7e0*/  BPT.TRAP 0x1 ;  /* 0x000000040000795c */ /* 0x000fe20000300000 */
.L_x_2930:
[----:B------:R-:W-:Y:S01]  /*1a7f0*/  IMAD R23, R23, 0x8, R5 ;  /* 0x0000000817177824 */ /* 0x000fe200078e0205 */
[----:B------:R-:W-:-:S04]  /*1a800*/  SHF.L.U32 R0, R0, 0x1f, RZ ;  /* 0x0000001f00007819 */ /* 0x000fc800000006ff */
[----:B------:R-:W4:Y:S02]  /*1a810*/  SYNCS.PHASECHK.TRANS64.TRYWAIT P1, [R23+URZ+0x16840], R0 ;  /* 0x01684000170075a7 */ /* 0x000f24000802017f */
[----:B----4-:R-:W-:Y:S05]  /*1a820*/  @!P1 BRA `(.L_x_2931) ;  /* 0x00000064007c9947 */ /* 0x010fea0003800000 */
.L_x_3163:
[----:B------:R-:W-:Y:S05]  /*1a830*/  @!P0 BRA `(.L_x_2932) ;  /* 0x0000000000048947 */ /* 0x000fea0003800000 */
[----:B------:R-:W-:Y:S01]  /*1a840*/  BPT.TRAP 0x1 ;  /* 0x000000040000795c */ /* 0x000fe20000300000 */
.L_x_2932:
[----:B------:R-:W5:Y:S02]  /*1a850*/  SYNCS.PHASECHK.TRANS64.TRYWAIT P1, [R3+URZ+0x16860], R2 ;  /* 0x01686002030075a7 */ /* 0x000f64000802017f */
[----:B-----5:R-:W-:Y:S05]  /*1a860*/  @!P1 BRA `(.L_x_2933) ;  /* 0x0000006400809947 */ /* 0x020fea0003800000 */
.L_x_3164:
[----:B------:R-:W-:Y:S05]  /*1a870*/  @!P0 BRA `(.L_x_2934) ;  /* 0x0000000000048947 */ /* 0x000fea0003800000 */
[----:B------:R-:W-:Y:S01]  /*1a880*/  BPT.TRAP 0x1 ;  /* 0x000000040000795c */ /* 0x000fe20000300000 */
.L_x_2934:
[----:B------:R0:W0:Y:S02]  /*1a890*/  SYNCS.PHASECHK.TRANS64.TRYWAIT P0, [R23+URZ+0x16860], R0 ;  /* 0x01686000170075a7 */ /* 0x000024000800017f */
[----:B0-----:R-:W-:Y:S05]  /*1a8a0*/  @!P0 NANOSLEEP.SYNCS 0x989680 ;  /* 0x009896800000895d */ /* 0x001fea0003900000 */
[----:B------:R-:W0:Y:S02]  /*1a8b0*/  @!P0 SYNCS.PHASECHK.TRANS64 P0, [R23+URZ+0x16860], R0 ;  /* 0x01686000170085a7 */ /* 0x000e24000800007f */
[----:B0-----:R-:W-:Y:S05]  /*1a8c0*/  @!P0 BRA `(.L_x_2934) ;  /* 0xfffffffc00f08947 */ /* 0x001fea000383ffff */
.L_x_2661:
[----:B------:R-:W-:Y:S05]  /*1a8d0*/  BSYNC B9 ;  /* 0x0000000000097941 */ /* 0x000fea0003800000 */
.L_x_2658:
[----:B------:R-:W-:Y:S05]  /*1a8e0*/  EXIT ;  /* 0x000000000000794d */ /* 0x000fea0003800000 */
.L_x_2681:
[----:B0-----:R0:W1:Y:S02]  /*1a8f0*/  SYNCS.PHASECHK.TRANS64.TRYWAIT P6, [R68+URZ+0x16890], R77 ;  /* 0x0168904d440075a7 */ /* 0x00106400080c017f */
[----:B-1----:R-:W-:Y:S05]  /*1a900*/  @!P6 NANOSLEEP.SYNCS 0x989680 ;  /* 0x009896800000e95d */ /* 0x002fea0003900000 */
[----:B------:R-:W1:Y:S02]  /*1a910*/  @!P6 SYNCS.PHASECHK.TRANS64 P6, [R68+URZ+0x16890], R77 ;  /* 0x0168904d4400e5a7 */ /* 0x000e6400080c007f */
[----:B-1----:R-:W-:Y:S05]  /*1a920*/  @!P6 BRA `(.L_x_2681) ;  /* 0xfffffffc00f0e947 */ /* 0x002fea000383ffff */
[----:B------:R-:W-:Y:S05]  /*1a930*/  BRA `(.L_x_2935) ;  /* 0xfffffe8400247947 */ /* 0x000fea000383ffff */
.L_x_2682:
        /* <DEDUP_REMOVED lines=8> */
.L_x_2937:
[----:B------:R-:W-:Y:S05]  /*1a9c0*/  BSYNC B1 ;  /* 0x0000000000017941 */ /* 0x000fea0003800000 */
.L_x_2936:
        /* <DEDUP_REMOVED lines=8> */
.L_x_2938:
[----:B------:R-:W-:Y:S05]  /*1aa50*/  BRA `(.L_x_2939) ;  /* 0xfffffe8000f07947 */ /* 0x000fea000383ffff */
.L_x_2691:
[----:B------:R-:W-:Y:S01]  /*1aa60*/  BSSY B1, `(.L_x_2940) ;  /* 0x0000008000017945 */ /* 0x000fe20003800000 */
[----:B--2-4-:R-:W-:Y:S01]  /*1aa70*/  MOV R13, R85 ;  /* 0x00000055000d7202 */ /* 0x014fe20000000f00 */
[----:B------:R-:W-:Y:S02]  /*1aa80*/  IMAD.MOV.U32 R12, RZ, RZ, 0x1 ;  /* 0x00000001ff0c7424 */ /* 0x000fe400078e00ff */
[----:B------:R-:W-:Y:S02]  /*1aa90*/  IMAD.MOV.U32 R11, RZ, RZ, 0x1c1f ;  /* 0x00001c1fff0b7424 */ /* 0x000fe400078e00ff */
[----:B------:R-:W-:-:S07]  /*1aaa0*/  IMAD.MOV.U32 R15, RZ, RZ, -0x1 ;  /* 0xffffffffff0f7424 */ /* 0x000fce00078e00ff */
[----:B01-3--:R-:W-:Y:S05]  /*1aab0*/  WARPSYNC.COLLECTIVE R15, `(.L_x_2941) ;  /* 0x000000000f087348 */ /* 0x00bfea0003c00000 */
[----:B---3--:R2:W3:Y:S02]  /*1aac0*/  SHFL.IDX P6, R14, R13, R12, R11 ;  /* 0x0000000c0d0e7389 */ /* 0x0084e400000c000b */
[----:B0123--:R-:W-:Y:S01]  /*1aad0*/  ENDCOLLECTIVE ;  /* 0x000000000000791b */ /* 0x00ffe20003800000 */
.L_x_2941:
[----:B------:R-:W-:Y:S05]  /*1aae0*/  BSYNC B1 ;  /* 0x0000000000017941 */ /* 0x000fea0003800000 */
.L_x_2940:
        /* <DEDUP_REMOVED lines=8> */
.L_x_2942:
[----:B------:R-:W-:Y:S05]  /*1ab70*/  BRA `(.L_x_2943) ;  /* 0xfffffe8800847947 */ /* 0x000fea000383ffff */
.L_x_2703:
[----:B0-----:R0:W1:Y:S02]  /*1ab80*/  SYNCS.PHASECHK.TRANS64.TRYWAIT P4, [R68+URZ+0x16890], R77 ;  /* 0x0168904d440075a7 */ /* 0x001064000808017f */
[----:B-1----:R-:W-:Y:S05]  /*1ab90*/  @!P4 NANOSLEEP.SYNCS 0x989680 ;  /* 0x009896800000c95d */ /* 0x002fea0003900000 */
[----:B------:R-:W1:Y:S02]  /*1aba0*/  @!P4 SYNCS.PHASECHK.TRANS64 P4, [R68+URZ+0x16890], R77 ;  /* 0x0168904d4400c5a7 */ /* 0x000e64000808007f */
[----:B-1----:R-:W-:Y:S05]  /*1abb0*/  @!P4 BRA `(.L_x_2703) ;  /* 0xfffffffc00f0c947 */ /* 0x002fea000383ffff */
[----:B------:R-:W-:Y:S05]  /*1abc0*/  BRA `(.L_x_2944) ;  /* 0xfffffe9400ac7947 */ /* 0x000fea000383ffff */
.L_x_2704:
        /* <DEDUP_REMOVED lines=8> */
.L_x_2946:
[----:B------:R-:W-:Y:S05]  /*1ac50*/  BSYNC B1 ;  /* 0x0000000000017941 */ /* 0x000fea0003800000 */
.L_x_2945:
        /* <DEDUP_REMOVED lines=8> */
.L_x_2947:
[----:B------:R-:W-:Y:S01]  /*1ace0*/  IMAD.MOV.U32 R80, RZ, RZ, R14 ;  /* 0x000000ffff507224 */ /* 0x000fe200078e000e */
[----:B------:R-:W-:Y:S06]  /*1acf0*/  BRA `(.L_x_2948) ;  /* 0xfffffe9400787947 */ /* 0x000fec000383ffff */
.L_x_2709:
[----:B------:R-:W-:Y:S01]  /*1ad00*/  BSSY B1, `(.L_x_2949) ;  /* 0x0000008000017945 */ /* 0x000fe20003800000 */
[----:B---3--:R-:W-:Y:S01]  /*1ad10*/  IMAD.MOV.U32 R13, RZ, RZ, R85 ;  /* 0x000000ffff0d7224 */ /* 0x008fe200078e0055 */
[----:B------:R-:W-:Y:S01]  /*1ad20*/  MOV R15, 0xffffffff ;  /* 0xffffffff000f7802 */ /* 0x000fe20000000f00 */
[----:B------:R-:W-:Y:S02]  /*1ad30*/  IMAD.MOV.U32 R12, RZ, RZ, 0x1 ;  /* 0x00000001ff0c7424 */ /* 0x000fe400078e00ff */
[----:B--2---:R-:W-:-:S07]  /*1ad40*/  IMAD.MOV.U32 R11, RZ, RZ, 0x1c1f ;  /* 0x00001c1fff0b7424 */ /* 0x004fce00078e00ff */
[----:B01----:R-:W-:Y:S05]  /*1ad50*/  WARPSYNC.COLLECTIVE R15, `(.L_x_2950) ;  /* 0x000000000f087348 */ /* 0x003fea0003c00000 */
[----:B------:R2:W3:Y:S02]  /*1ad60*/  SHFL.IDX P6, R14, R13, R12, R11 ;  /* 0x0000000c0d0e7389 */ /* 0x0004e400000c000b */
[----:B0123--:R-:W-:Y:S01]  /*1ad70*/  ENDCOLLECTIVE ;  /* 0x000000000000791b */ /* 0x00ffe20003800000 */
.L_x_2950:
[----:B------:R-:W-:Y:S05]  /*1ad80*/  BSYNC B1 ;  /* 0x0000000000017941 */ /* 0x000fea0003800000 */
.L_x_2949:
        /* <DEDUP_REMOVED lines=8> */
.L_x_2951:
[----:B------:R-:W-:Y:S01]  /*1ae10*/  IMAD.MOV.U32 R84, RZ, RZ, R14 ;  /* 0x000000ffff547224 */ /* 0x000fe200078e000e */
[----:B------:R-:W-:Y:S06]  /*1ae20*/  BRA `(.L_x_2952) ;  /* 0xfffffe9c00307947 */ /* 0x000fec000383ffff */
.L_x_2714:
[----:B0-----:R0:W1:Y:S02]  /*1ae30*/  SYNCS.PHASECHK.TRANS64.TRYWAIT P3, [R68+URZ+0x16890], R77 ;  /* 0x0168904d440075a7 */ /* 0x001064000806017f */
[----:B-1----:R-:W-:Y:S05]  /*1ae40*/  @!P3 NANOSLEEP.SYNCS 0x989680 ;  /* 0x009896800000b95d */ /* 0x002fea0003900000 */
[----:B------:R-:W1:Y:S02]  /*1ae50*/  @!P3 SYNCS.PHASECHK.TRANS64 P3, [R68+URZ+0x16890], R77 ;  /* 0x0168904d4400b5a7 */ /* 0x000e64000806007f */
[----:B-1----:R-:W-:Y:S05]  /*1ae60*/  @!P3 BRA `(.L_x_2714) ;  /* 0xfffffffc00f0b947 */ /* 0x002fea000383ffff */
[----:B------:R-:W-:Y:S05]  /*1ae70*/  BRA `(.L_x_2953) ;  /* 0xfffffea400447947 */ /* 0x000fea000383ffff */
.L_x_2715:
        /* <DEDUP_REMOVED lines=8> */
.L_x_2955:
[----:B------:R-:W-:Y:S05]  /*1af00*/  BSYNC B1 ;  /* 0x0000000000017941 */ /* 0x000fea0003800000 */
.L_x_2954:
        /* <DEDUP_REMOVED lines=8> */
.L_x_2956:
[----:B------:R-:W-:Y:S01]  /*1af90*/  IMAD.MOV.U32 R7, RZ, RZ, R14 ;  /* 0x000000ffff077224 */ /* 0x000fe200078e000e */
[----:B------:R-:W-:Y:S06]  /*1afa0*/  BRA `(.L_x_2957) ;  /* 0xfffffea400607947 */ /* 0x000fec000383ffff */
.L_x_2718:
        /* <DEDUP_REMOVED lines=8> */
.L_x_2959:
[----:B------:R-:W-:Y:S05]  /*1b030*/  BSYNC B1 ;  /* 0x0000000000017941 */ /* 0x000fea0003800000 */
.L_x_2958:
[----:B------:R-:W-:Y:S01]  /*1b040*/  MOV R13, R32 ;  /* 0x00000020000d7202 */ /* 0x000fe20000000f00 */
[----:B------:R-:W-:Y:S02]  /*1b050*/  IMAD.MOV.U32 R12, RZ, RZ, 0x1 ;  /* 0x00000001ff0c7424 */ /* 0x000fe400078e00ff */
[----:B------:R-:W-:Y:S02]  /*1b060*/  IMAD.MOV.U32 R11, RZ, RZ, 0x1c1f ;  /* 0x00001c1fff0b7424 */ /* 0x000fe400078e00ff */
[----:B------:R-:W-:Y:S02]  /*1b070*/  IMAD.MOV.U32 R15, RZ, RZ, -0x1 ;  /* 0xffffffffff0f7424 */ /* 0x000fe400078e00ff */
[----:B------:R-:W-:-:S07]  /*1b080*/  IMAD.MOV.U32 R5, RZ, RZ, R14 ;  /* 0x000000ffff057224 */ /* 0x000fce00078e000e */
[----:B------:R-:W-:Y:S05]  /*1b090*/  WARPSYNC.COLLECTIVE R15, `(.L_x_2960) ;  /* 0x000000000f087348 */ /* 0x000fea0003c00000 */
[----:B------:R0:W1:Y:S02]  /*1b0a0*/  SHFL.IDX P6, R14, R13, R12, R11 ;  /* 0x0000000c0d0e7389 */ /* 0x00006400000c000b */
[----:B01----:R-:W-:Y:S01]  /*1b0b0*/  ENDCOLLECTIVE ;  /* 0x000000000000791b */ /* 0x003fe20003800000 */
.L_x_2960:
[----:B------:R-:W-:Y:S01]  /*1b0c0*/  IMAD.MOV.U32 R7, RZ, RZ, R14 ;  /* 0x000000ffff077224 */ /* 0x000fe200078e000e */
[----:B------:R-:W-:Y:S06]  /*1b0d0*/  BRA `(.L_x_2961) ;  /* 0xfffffea4005c7947 */ /* 0x000fec000383ffff */
.L_x_2722:
[----:B0-----:R0:W2:Y:S02]  /*1b0e0*/  SYNCS.PHASECHK.TRANS64.TRYWAIT P4, [R68+URZ+0x168b0], R77 ;  /* 0x0168b04d440075a7 */ /* 0x0010a4000808017f */
[----:B--2---:R-:W-:Y:S05]  /*1b0f0*/  @!P4 NANOSLEEP.SYNCS 0x989680 ;  /* 0x009896800000c95d */ /* 0x004fea0003900000 */
[----:B------:R-:W2:Y:S02]  /*1b100*/  @!P4 SYNCS.PHASECHK.TRANS64 P4, [R68+URZ+0x168b0], R77 ;  /* 0x0168b04d4400c5a7 */ /* 0x000ea4000808007f */
[----:B--2---:R-:W-:Y:S05]  /*1b110*/  @!P4 BRA `(.L_x_2722) ;  /* 0xfffffffc00f0c947 */ /* 0x004fea000383ffff */
[----:B------:R-:W-:Y:S05]  /*1b120*/  BRA `(.L_x_2962) ;  /* 0xfffffea400d47947 */ /* 0x000fea000383ffff */
.L_x_2732:
[----:B------:R-:W0:Y:S01]  /*1b130*/  S2R R0, SR_TID.X ;  /* 0x0000000000007919 */ /* 0x000e220000002100 */
[----:B------:R-:W-:Y:S01]  /*1b140*/  BSSY B0, `(.L_x_2963) ;  /* 0x000000c000007945 */ /* 0x000fe20003800000 */
[----:B------:R-:W-:Y:S02]  /*1b150*/  IMAD.MOV.U32 R12, RZ, RZ, RZ ;  /* 0x000000ffff0c7224 */ /* 0x000fe400078e00ff */
        /* <DEDUP_REMOVED lines=10> */
.L_x_2964:
[----:B------:R-:W-:Y:S05]  /*1b200*/  BSYNC B0 ;  /* 0x0000000000007941 */ /* 0x000fea0003800000 */
.L_x_2963:
[----:B------:R1:W-:Y:S01]  /*1b210*/  STL [R1+0x20], R14 ;  /* 0x0000200e01007387 */ /* 0x0003e20000100800 */
[----:B------:R-:W-:Y:S05]  /*1b220*/  BRA `(.L_x_2965) ;  /* 0xfffffeb000107947 */ /* 0x000fea000383ffff */
.L_x_2744:
[----:B------:R-:W-:Y:S01]  /*1b230*/  BSSY B1, `(.L_x_2966) ;  /* 0x0000008000017945 */ /* 0x000fe20003800000 */
[----:B--2---:R-:W-:Y:S02]  /*1b240*/  IMAD.MOV.U32 R13, RZ, RZ, R6 ;  /* 0x000000ffff0d7224 */ /* 0x004fe400078e0006 */
[----:B------:R-:W-:Y:S02]  /*1b250*/  IMAD.MOV.U32 R12, RZ, RZ, RZ ;  /* 0x000000ffff0c7224 */ /* 0x000fe400078e00ff */
[----:B------:R-:W-:Y:S02]  /*1b260*/  IMAD.MOV.U32 R11, RZ, RZ, 0x1c1f ;  /* 0x00001c1fff0b7424 */ /* 0x000fe400078e00ff */
[----:B------:R-:W-:-:S07]  /*1b270*/  IMAD.MOV.U32 R15, RZ, RZ, -0x1 ;  /* 0xffffffffff0f7424 */ /* 0x000fce00078e00ff */
[----:B-1----:R-:W-:Y:S05]  /*1b280*/  WARPSYNC.COLLECTIVE R15, `(.L_x_2967) ;  /* 0x000000000f087348 */ /* 0x002fea0003c00000 */
[----:B-1----:R0:W1:Y:S02]  /*1b290*/  SHFL.IDX P6, R14, R13, R12, R11 ;  /* 0x0000000c0d0e7389 */ /* 0x00206400000c000b */
[----:B01----:R-:W-:Y:S01]  /*1b2a0*/  ENDCOLLECTIVE ;  /* 0x000000000000791b */ /* 0x003fe20003800000 */
.L_x_2967:
[----:B------:R-:W-:Y:S05]  /*1b2b0*/  BSYNC B1 ;  /* 0x0000000000017941 */ /* 0x000fea0003800000 */
.L_x_2966:
        /* <DEDUP_REMOVED lines=8> */
.L_x_2968:
[----:B------:R-:W-:Y:S02]  /*1b340*/  IMAD.MOV.U32 R13, RZ, RZ, R8 ;  /* 0x000000ffff0d7224 */ /* 0x000fe400078e0008 */
[----:B------:R-:W-:-:S07]  /*1b350*/  IMAD.MOV.U32 R0, RZ, RZ, R14 ;  /* 0x000000ffff007224 */ /* 0x000fce00078e000e */
[----:B------:R-:W-:Y:S05]  /*1b360*/  WARPSYNC.COLLECTIVE R15, `(.L_x_2969) ;  /* 0x000000000f087348 */ /* 0x000fea0003c00000 */
[----:B------:R0:W1:Y:S02]  /*1b370*/  SHFL.IDX P6, R14, R13, R12, R11 ;  /* 0x0000000c0d0e7389 */ /* 0x00006400000c000b */
[----:B01----:R-:W-:Y:S01]  /*1b380*/  ENDCOLLECTIVE ;  /* 0x000000000000791b */ /* 0x003fe20003800000 */
.L_x_2969:
[----:B------:R-:W-:Y:S01]  /*1b390*/  MOV R13, R7 ;  /* 0x00000007000d7202 */ /* 0x000fe20000000f00 */
[----:B------:R-:W-:-:S07]  /*1b3a0*/  IMAD.MOV.U32 R5, RZ, RZ, R14 ;  /* 0x000000ffff057224 */ /* 0x000fce00078e000e */
[----:B------:R-:W-:Y:S05]  /*1b3b0*/  WARPSYNC.COLLECTIVE R15, `(.L_x_2970) ;  /* 0x000000000f087348 */ /* 0x000fea0003c00000 */
[----:B------:R0:W1:Y:S02]  /*1b3c0*/  SHFL.IDX P6, R14, R13, R12, R11 ;  /* 0x0000000c0d0e7389 */ /* 0x00006400000c000b */
[----:B01----:R-:W-:Y:S01]  /*1b3d0*/  ENDCOLLECTIVE ;  /* 0x000000000000791b */ /* 0x003fe20003800000 */
.L_x_2970:
[----:B------:R-:W-:Y:S05]  /*1b3e0*/  BRA `(.L_x_2971) ;  /* 0xfffffeb4009c7947 */ /* 0x000fea000383ffff */
.L_x_2747:
[----:B------:R-:W-:Y:S01]  /*1b3f0*/  BSSY B1, `(.L_x_2972) ;  /* 0x0000008000017945 */ /* 0x000fe20003800000 */
[----:B--2---:R-:W-:Y:S02]  /*1b400*/  IMAD.MOV.U32 R13, RZ, RZ, R6 ;  /* 0x000000ffff0d7224 */ /* 0x004fe400078e0006 */
[----:B------:R-:W-:Y:S02]  /*1b410*/  IMAD.MOV.U32 R12, RZ, RZ, 0x1 ;  /* 0x00000001ff0c7424 */ /* 0x000fe400078e00ff */
[----:B------:R-:W-:Y:S02]  /*1b420*/  IMAD.MOV.U32 R11, RZ, RZ, 0x1c1f ;  /* 0x00001c1fff0b7424 */ /* 0x000fe400078e00ff */
[----:B------:R-:W-:-:S07]  /*1b430*/  IMAD.MOV.U32 R15, RZ, RZ, -0x1 ;  /* 0xffffffffff0f7424 */ /* 0x000fce00078e00ff */
[----:B-1----:R-:W-:Y:S05]  /*1b440*/  WARPSYNC.COLLECTIVE R15, `(.L_x_2973) ;  /* 0x000000000f087348 */ /* 0x002fea0003c00000 */
[----:B------:R0:W2:Y:S02]  /*1b450*/  SHFL.IDX P6, R14, R13, R12, R11 ;  /* 0x0000000c0d0e7389 */ /* 0x0000a400000c000b */
[----:B012---:R-:W-:Y:S01]  /*1b460*/  ENDCOLLECTIVE ;  /* 0x000000000000791b */ /* 0x007fe20003800000 */
.L_x_2973:
[----:B------:R-:W-:Y:S05]  /*1b470*/  BSYNC B1 ;  /* 0x0000000000017941 */ /* 0x000fea0003800000 */
.L_x_2972:
        /* <DEDUP_REMOVED lines=8> */
.L_x_2974:
[----:B------:R-:W-:Y:S02]  /*1b500*/  IMAD.MOV.U32 R13, RZ, RZ, R8 ;  /* 0x000000ffff0d7224 */ /* 0x000fe400078e0008 */
[----:B------:R-:W-:-:S07]  /*1b510*/  IMAD.MOV.U32 R0, RZ, RZ, R14 ;  /* 0x000000ffff007224 */ /* 0x000fce00078e000e */
[----:B------:R-:W-:Y:S05]  /*1b520*/  WARPSYNC.COLLECTIVE R15, `(.L_x_2975) ;  /* 0x000000000f087348 */ /* 0x000fea0003c00000 */
[----:B------:R0:W1:Y:S02]  /*1b530*/  SHFL.IDX P6, R14, R13, R12, R11 ;  /* 0x0000000c0d0e7389 */ /* 0x00006400000c000b */
[----:B01----:R-:W-:Y:S01]  /*1b540*/  ENDCOLLECTIVE ;  /* 0x000000000000791b */ /* 0x003fe20003800000 */
.L_x_2975:
[----:B------:R-:W-:Y:S02]  /*1b550*/  IMAD.MOV.U32 R13, RZ, RZ, R7 ;  /* 0x000000ffff0d7224 */ /* 0x000fe400078e0007 */
[----:B------:R-:W-:-:S07]  /*1b560*/  IMAD.MOV.U32 R5, RZ, RZ, R14 ;  /* 0x000000ffff057224 */ /* 0x000fce00078e000e */
[----:B------:R-:W-:Y:S05]  /*1b570*/  WARPSYNC.COLLECTIVE R15, `(.L_x_2976) ;  /* 0x000000000f087348 */ /* 0x000fea0003c00000 */
[----:B------:R0:W1:Y:S02]  /*1b580*/  SHFL.IDX P6, R14, R13, R12, R11 ;  /* 0x0000000c0d0e7389 */ /* 0x00006400000c000b */
[----:B01----:R-:W-:Y:S01]  /*1b590*/  ENDCOLLECTIVE ;  /* 0x000000000000791b */ /* 0x003fe20003800000 */
.L_x_2976:
[----:B------:R-:W-:Y:S05]  /*1b5a0*/  BRA `(.L_x_2977) ;  /* 0xfffffeb800087947 */ /* 0x000fea000383ffff */
.L_x_2751:
[----:B0-----:R0:W1:Y:S02]  /*1b5b0*/  SYNCS.PHASECHK.TRANS64.TRYWAIT P0, [R2+URZ+0x16800], R41 ;  /* 0x01680029020075a7 */ /* 0x001064000800017f */
[----:B-1----:R-:W-:Y:S05]  /*1b5c0*/  @!P0 NANOSLEEP.SYNCS 0x989680 ;  /* 0x009896800000895d */ /* 0x002fea0003900000 */
[----:B------:R-:W1:Y:S02]  /*1b5d0*/  @!P0 SYNCS.PHASECHK.TRANS64 P0, [R2+URZ+0x16800], R41 ;  /* 0x01680029020085a7 */ /* 0x000e64000800007f */
[----:B-1----:R-:W-:Y:S05]  /*1b5e0*/  @!P0 BRA `(.L_x_2751) ;  /* 0xfffffffc00f08947 */ /* 0x002fea000383ffff */
[----:B------:R-:W-:Y:S05]  /*1b5f0*/  BRA `(.L_x_2978) ;  /* 0xfffffebc00147947 */ /* 0x000fea000383ffff */
.L_x_2759:
[----:B------:R-:W0:Y:S01]  /*1b600*/  LDC R41, c[0x0][0x3f4] ;  /* 0x0000fd00ff297b82 */ /* 0x000e220000000800 */
[----:B------:R-:W-:Y:S01]  /*1b610*/  BSSY B1, `(.L_x_2979) ;  /* 0x0000008000017945 */ /* 0x000fe20003800000 */
[----:B--2---:R-:W-:Y:S02]  /*1b620*/  IMAD.MOV.U32 R13, RZ, RZ, R26 ;  /* 0x000000ffff0d7224 */ /* 0x004fe400078e001a */
[----:B------:R-:W-:Y:S02]  /*1b630*/  IMAD.MOV.U32 R12, RZ, RZ, RZ ;  /* 0x000000ffff0c7224 */ /* 0x000fe400078e00ff */
[----:B----4-:R-:W-:Y:S02]  /*1b640*/  IMAD.MOV.U32 R11, RZ, RZ, 0x1c1f ;  /* 0x00001c1fff0b7424 */ /* 0x010fe400078e00ff */
[----:B------:R-:W-:-:S07]  /*1b650*/  IMAD.MOV.U32 R15, RZ, RZ, -0x1 ;  /* 0xffffffffff0f7424 */ /* 0x000fce00078e00ff */
[----:B01----:R-:W-:Y:S05]  /*1b660*/  WARPSYNC.COLLECTIVE R15, `(.L_x_2980) ;  /* 0x000000000f087348 */ /* 0x003fea0003c00000 */
[----:B-1----:R1:W2:Y:S02]  /*1b670*/  SHFL.IDX P6, R14, R13, R12, R11 ;  /* 0x0000000c0d0e7389 */ /* 0x0022a400000c000b */
[----:B012---:R-:W-:Y:S01]  /*1b680*/  ENDCOLLECTIVE ;  /* 0x000000000000791b */ /* 0x007fe20003800000 */
.L_x_2980:
[----:B------:R-:W-:Y:S05]  /*1b690*/  BSYNC B1 ;  /* 0x0000000000017941 */ /* 0x000fea0003800000 */
.L_x_2979:
[----:B------:R0:W5:Y:S01]  /*1b6a0*/  LDL R10, [R1+0xc] ;  /* 0x00000c00010a7983 */ /* 0x0001620000100800 */
[----:B------:R-:W-:Y:S01]  /*1b6b0*/  IMAD.MOV.U32 R13, RZ, RZ, R25 ;  /* 0x000000ffff0d7224 */ /* 0x000fe200078e0019 */
[----:B------:R-:W-:Y:S01]  /*1b6c0*/  MOV R15, 0xffffffff ;  /* 0xffffffff000f7802 */ /* 0x000fe20000000f00 */
[----:B------:R-:W-:Y:S01]  /*1b6d0*/  IMAD.MOV.U32 R12, RZ, RZ, RZ ;  /* 0x000000ffff0c7224 */ /* 0x000fe200078e00ff */
[----:B------:R-:W-:Y:S01]  /*1b6e0*/  ISETP.GE.AND P0, PT, R16, R41, PT ;  /* 0x000000291000720c */ /* 0x000fe20003f06270 */
[----:B------:R-:W-:Y:S02]  /*1b6f0*/  IMAD.MOV.U32 R11, RZ, RZ, 0x1c1f ;  /* 0x00001c1fff0b7424 */ /* 0x000fe400078e00ff */
[----:B------:R-:W-:-:S10]  /*1b700*/  IMAD.MOV.U32 R0, RZ, RZ, R14 ;  /* 0x000000ffff007224 */ /* 0x000fd400078e000e */
[----:B0----5:R-:W-:Y:S05]  /*1b710*/  WARPSYNC.COLLECTIVE R15, `(.L_x_2981) ;  /* 0x000000000f087348 */ /* 0x021fea0003c00000 */
[----:B------:R1:W2:Y:S02]  /*1b720*/  SHFL.IDX P6, R14, R13, R12, R11 ;  /* 0x0000000c0d0e7389 */ /* 0x0002a400000c000b */
[----:B012--5:R-:W-:Y:S01]  /*1b730*/  ENDCOLLECTIVE ;  /* 0x000000000000791b */ /* 0x027fe20003800000 */
.L_x_2981:
[----:B------:R-:W-:Y:S02]  /*1b740*/  IMAD.MOV.U32 R13, RZ, RZ, R24 ;  /* 0x000000ffff0d7224 */ /* 0x000fe400078e0018 */
[----:B------:R-:W-:-:S07]  /*1b750*/  IMAD.MOV.U32 R3, RZ, RZ, R14 ;  /* 0x000000ffff037224 */ /* 0x000fce00078e000e */
[----:B------:R-:W-:Y:S05]  /*1b760*/  WARPSYNC.COLLECTIVE R15, `(.L_x_2982) ;  /* 0x000000000f087348 */ /* 0x000fea0003c00000 */
[----:B------:R0:W1:Y:S02]  /*1b770*/  SHFL.IDX P6, R14, R13, R12, R11 ;  /* 0x0000000c0d0e7389 */ /* 0x00006400000c000b */
[----:B01----:R-:W-:Y:S01]  /*1b780*/  ENDCOLLECTIVE ;  /* 0x000000000000791b */ /* 0x003fe20003800000 */
.L_x_2982:
[----:B------:R-:W-:Y:S02]  /*1b790*/  IMAD.MOV.U32 R13, RZ, RZ, R27 ;  /* 0x000000ffff0d7224 */ /* 0x000fe400078e001b */
[----:B------:R-:W-:-:S07]  /*1b7a0*/  IMAD.MOV.U32 R4, RZ, RZ, R14 ;  /* 0x000000ffff047224 */ /* 0x000fce00078e000e */
[----:B------:R-:W-:Y:S05]  /*1b7b0*/  WARPSYNC.COLLECTIVE R15, `(.L_x_2983) ;  /* 0x000000000f087348 */ /* 0x000fea0003c00000 */
[----:B------:R0:W1:Y:S02]  /*1b7c0*/  SHFL.IDX P6, R14, R13, R12, R11 ;  /* 0x0000000c0d0e7389 */ /* 0x00006400000c000b */
[----:B01----:R-:W-:Y:S01]  /*1b7d0*/  ENDCOLLECTIVE ;  /* 0x000000000000791b */ /* 0x003fe20003800000 */
.L_x_2983:
[----:B------:R-:W-:-:S05]  /*1b7e0*/  IMAD R32, R10, R32, RZ ;  /* 0x000000200a207224 */ /* 0x000fca00078e02ff */
[----:B------:R-:W-:-:S13]  /*1b7f0*/  ISETP.GE.OR P1, PT, R35, R32, P0 ;  /* 0x000000202300720c */ /* 0x000fda0000726670 */
[C---:B------:R-:W-:Y:S01]  /*1b800*/  @!P1 IMAD.SHL.U32 R5, R16.reuse, 0x2, RZ ;  /* 0x0000000210059824 */ /* 0x040fe200078e00ff */
[----:B------:R-:W-:-:S04]  /*1b810*/  @!P1 SHF.L.U64.HI R21, R16, 0x1, R17 ;  /* 0x0000000110159819 */ /* 0x000fc80000010211 */
[----:B------:R-:W-:-:S05]  /*1b820*/  @!P1 IADD3 R6, P2, R3, R5, RZ ;  /* 0x0000000503069210 */ /* 0x000fca0007f5e0ff */
[----:B------:R-:W-:-:S05]  /*1b830*/  @!P1 IMAD.X R7, R0, 0x1, R21, P2 ;  /* 0x0000000100079824 */ /* 0x000fca00010e0615 */
        /* <DEDUP_REMOVED lines=19> */
.L_x_2984:
[----:B------:R-:W-:Y:S02]  /*1b970*/  IMAD.MOV.U32 R0, RZ, RZ, R36 ;  /* 0x000000ffff007224 */ /* 0x000fe400078e0024 */
[----:B------:R-:W-:Y:S02]  /*1b980*/  IMAD.MOV.U32 R3, RZ, RZ, R37 ;  /* 0x000000ffff037224 */ /* 0x000fe400078e0025 */
[----:B------:R-:W-:Y:S01]  /*1b990*/  @!P1 IMAD.MOV.U32 R38, RZ, RZ, R10 ;  /* 0x000000ffff269224 */ /* 0x000fe200078e000a */
[----:B------:R-:W-:Y:S01]  /*1b9a0*/  PRMT R48, R0, 0x7610, R48 ;  /* 0x0000761000307816 */ /* 0x000fe20000000030 */
[----:B------:R-:W-:Y:S01]  /*1b9b0*/  IMAD.MOV.U32 R9, RZ, RZ, R39 ;  /* 0x000000ffff097224 */ /* 0x000fe200078e0027 */
[----:B------:R-:W-:Y:S01]  /*1b9c0*/  PRMT R34, R34, 0x5410, R3 ;  /* 0x0000541022227816 */ /* 0x000fe20000000003 */
[----:B------:R-:W-:Y:S02]  /*1b9d0*/  @!P1 IMAD.MOV.U32 R30, RZ, RZ, R4 ;  /* 0x000000ffff1e9224 */ /* 0x000fe400078e0004 */
[----:B------:R-:W-:Y:S01]  /*1b9e0*/  @!P1 IMAD.MOV.U32 R31, RZ, RZ, R5 ;  /* 0x000000ffff1f9224 */ /* 0x000fe200078e0005 */
[----:B------:R-:W-:Y:S01]  /*1b9f0*/  PRMT R34, R9, 0x7610, R34 ;  /* 0x0000761009227816 */ /* 0x000fe20000000022 */
[----:B------:R-:W-:-:S02]  /*1ba00*/  IMAD.MOV.U32 R8, RZ, RZ, R38 ;  /* 0x000000ffff087224 */ /* 0x000fc400078e0026 */
[----:B------:R-:W-:Y:S02]  /*1ba10*/  IMAD.MOV.U32 R13, RZ, RZ, R25 ;  /* 0x000000ffff0d7224 */ /* 0x000fe400078e0019 */
[----:B------:R-:W-:Y:S01]  /*1ba20*/  @!P1 IMAD.MOV.U32 R20, RZ, RZ, R6 ;  /* 0x000000ffff149224 */ /* 0x000fe200078e0006 */
[----:B------:R-:W-:Y:S01]  /*1ba30*/  PRMT R33, R8, 0x7610, R33 ;  /* 0x0000761008217816 */ /* 0x000fe20000000021 */
[----:B------:R-:W-:Y:S02]  /*1ba40*/  @!P1 IMAD.MOV.U32 R21, RZ, RZ, R7 ;  /* 0x000000ffff159224 */ /* 0x000fe400078e0007 */
[----:B------:R-:W-:Y:S02]  /*1ba50*/  IMAD.MOV.U32 R4, RZ, RZ, R30 ;  /* 0x000000ffff047224 */ /* 0x000fe400078e001e */
[----:B------:R-:W-:Y:S02]  /*1ba60*/  IMAD.MOV.U32 R5, RZ, RZ, R31 ;  /* 0x000000ffff057224 */ /* 0x000fe400078e001f */
[----:B------:R-:W-:Y:S01]  /*1ba70*/  IMAD.MOV.U32 R0, RZ, RZ, R14 ;  /* 0x000000ffff007224 */ /* 0x000fe200078e000e */
[----:B------:R-:W-:-:S07]  /*1ba80*/  PRMT R50, R4, 0x7610, R50 ;  /* 0x0000761004327816 */ /* 0x000fce0000000032 */
[----:B------:R-:W-:Y:S05]  /*1ba90*/  WARPSYNC.COLLECTIVE R15, `(.L_x_2985) ;  /* 0x000000000f087348 */ /* 0x000fea0003c00000 */
[----:B------:R0:W1:Y:S02]  /*1baa0*/  SHFL.IDX P6, R14, R13, R12, R11 ;  /* 0x0000000c0d0e7389 */ /* 0x00006400000c000b */
[----:B01----:R-:W-:Y:S01]  /*1bab0*/  ENDCOLLECTIVE ;  /* 0x000000000000791b */ /* 0x003fe20003800000 */
.L_x_2985:
[----:B------:R-:W-:Y:S01]  /*1bac0*/  IMAD.MOV.U32 R6, RZ, RZ, R20 ;  /* 0x000000ffff067224 */ /* 0x000fe200078e0014 */
[----:B------:R-:W-:Y:S01]  /*1bad0*/  PRMT R54, R5, 0x7610, R54 ;  /* 0x0000761005367816 */ /* 0x000fe20000000036 */
[----:B------:R-:W-:Y:S01]  /*1bae0*/  IMAD.MOV.U32 R7, RZ, RZ, R21 ;  /* 0x000000ffff077224 */ /* 0x000fe200078e0015 */
[----:B------:R-:W-:Y:S02]  /*1baf0*/  CS2R R4, SRZ ;  /* 0x0000000000047805 */ /* 0x000fe4000001ff00 */
[----:B------:R-:W-:Y:S02]  /*1bb00*/  PRMT R33, R33, 0x5410, R6 ;  /* 0x0000541021217816 */ /* 0x000fe40000000006 */
[----:B------:R-:W-:Y:S02]  /*1bb10*/  PRMT R55, R7, 0x7610, R55 ;  /* 0x0000761007377816 */ /* 0x000fe40000000037 */
[----:B------:R-:W-:Y:S01]  /*1bb20*/  MOV R13, R24 ;  /* 0x00000018000d7202 */ /* 0x000fe20000000f00 */
[----:B------:R-:W-:-:S07]  /*1bb30*/  IMAD.MOV.U32 R3, RZ, RZ, R14 ;  /* 0x000000ffff037224 */ /* 0x000fce00078e000e */
[----:B------:R-:W-:Y:S05]  /*1bb40*/  WARPSYNC.COLLECTIVE R15, `(.L_x_2986) ;  /* 0x000000000f087348 */ /* 0x000fea0003c00000 */
[----:B------:R0:W1:Y:S02]  /*1bb50*/  SHFL.IDX P6, R14, R13, R12, R11 ;  /* 0x0000000c0d0e7389 */ /* 0x00006400000c000b */
[----:B01----:R-:W-:Y:S01]  /*1bb60*/  ENDCOLLECTIVE ;  /* 0x000000000000791b */ /* 0x003fe20003800000 */
.L_x_2986:
[----:B------:R-:W-:Y:S02]  /*1bb70*/  IMAD.MOV.U32 R13, RZ, RZ, R27 ;  /* 0x000000ffff0d7224 */ /* 0x000fe400078e001b */
[----:B------:R-:W-:-:S07]  /*1bb80*/  IMAD.MOV.U32 R24, RZ, RZ, R14 ;  /* 0x000000ffff187224 */ /* 0x000fce00078e000e */
[----:B------:R-:W-:Y:S05]  /*1bb90*/  WARPSYNC.COLLECTIVE R15, `(.L_x_2987) ;  /* 0x000000000f087348 */ /* 0x000fea0003c00000 */
[----:B------:R0:W1:Y:S02]  /*1bba0*/  SHFL.IDX P6, R14, R13, R12, R11 ;  /* 0x0000000c0d0e7389 */ /* 0x00006400000c000b */
[----:B01----:R-:W-:Y:S01]  /*1bbb0*/  ENDCOLLECTIVE ;  /* 0x000000000000791b */ /* 0x003fe20003800000 */
.L_x_2987:
[----:B------:R-:W-:Y:S05]  /*1bbc0*/  BRA `(.L_x_2988) ;  /* 0xfffffec800447947 */ /* 0x000fea000383ffff */
.L_x_2763:
[----:B0-----:R0:W1:Y:S02]  /*1bbd0*/  SYNCS.PHASECHK.TRANS64.TRYWAIT P1, [R2+URZ+0x16800], R13 ;  /* 0x0168000d020075a7 */ /* 0x001064000802017f */
[----:B-1----:R-:W-:Y:S05]  /*1bbe0*/  @!P1 NANOSLEEP.SYNCS 0x989680 ;  /* 0x009896800000995d */ /* 0x002fea0003900000 */
[----:B------:R-:W1:Y:S02]  /*1bbf0*/  @!P1 SYNCS.PHASECHK.TRANS64 P1, [R2+URZ+0x16800], R13 ;  /* 0x0168000d020095a7 */ /* 0x000e64000802007f */
[----:B-1----:R-:W-:Y:S05]  /*1bc00*/  @!P1 BRA `(.L_x_2763) ;  /* 0xfffffffc00f09947 */ /* 0x002fea000383ffff */
[----:B------:R-:W-:Y:S05]  /*1bc10*/  BRA `(.L_x_2989) ;  /* 0xfffffec800ec7947 */ /* 0x000fea000383ffff */
.L_x_2769:
[----:B-1----:R1:W3:Y:S02]  /*1bc20*/  SYNCS.PHASECHK.TRANS64.TRYWAIT P1, [R8+URZ+0x16830], R3 ;  /* 0x01683003080075a7 */ /* 0x0022e4000802017f */
[----:B---3--:R-:W-:Y:S05]  /*1bc30*/  @!P1 NANOSLEEP.SYNCS 0x989680 ;  /* 0x009896800000995d */ /* 0x008fea0003900000 */
[----:B------:R-:W3:Y:S02]  /*1bc40*/  @!P1 SYNCS.PHASECHK.TRANS64 P1, [R8+URZ+0x16830], R3 ;  /* 0x01683003080095a7 */ /* 0x000ee4000802007f */
[----:B---3--:R-:W-:Y:S05]  /*1bc50*/  @!P1 BRA `(.L_x_2769) ;  /* 0xfffffffc00f09947 */ /* 0x008fea000383ffff */
[----:B------:R-:W-:Y:S05]  /*1bc60*/  BRA `(.L_x_2768) ;  /* 0xfffffed800c47947 */ /* 0x000fea000383ffff */
.L_x_2776:
[----:B-1----:R1:W2:Y:S02]  /*1bc70*/  SYNCS.PHASECHK.TRANS64.TRYWAIT P2, [R3+URZ+0x16830], R0 ;  /* 0x01683000030075a7 */ /* 0x0022a4000804017f */
[----:B--2---:R-:W-:Y:S05]  /*1bc80*/  @!P2 NANOSLEEP.SYNCS 0x989680 ;  /* 0x009896800000a95d */ /* 0x004fea0003900000 */
[----:B------:R-:W2:Y:S02]  /*1bc90*/  @!P2 SYNCS.PHASECHK.TRANS64 P2, [R3+URZ+0x16830], R0 ;  /* 0x016830000300a5a7 */ /* 0x000ea4000804007f */
[----:B--2---:R-:W-:Y:S05]  /*1bca0*/  @!P2 BRA `(.L_x_2776) ;  /* 0xfffffffc00f0a947 */ /* 0x004fea000383ffff */
[----:B------:R-:W-:Y:S05]  /*1bcb0*/  BRA `(.L_x_2775) ;  /* 0xfffffefc00707947 */ /* 0x000fea000383ffff */
.L_x_2780:
[----:B-1----:R1:W2:Y:S02]  /*1bcc0*/  SYNCS.PHASECHK.TRANS64.TRYWAIT P1, [R3+URZ+0x16850], R0 ;  /* 0x01685000030075a7 */ /* 0x0022a4000802017f */
[----:B--2---:R-:W-:Y:S05]  /*1bcd0*/  @!P1 NANOSLEEP.SYNCS 0x989680 ;  /* 0x009896800000995d */ /* 0x004fea0003900000 */
[----:B------:R-:W2:Y:S02]  /*1bce0*/  @!P1 SYNCS.PHASECHK.TRANS64 P1, [R3+URZ+0x16850], R0 ;  /* 0x01685000030095a7 */ /* 0x000ea4000802007f */
[----:B--2---:R-:W-:Y:S05]  /*1bcf0*/  @!P1 BRA `(.L_x_2780) ;  /* 0xfffffffc00f09947 */ /* 0x004fea000383ffff */
[----:B------:R-:W-:Y:S05]  /*1bd00*/  BRA `(.L_x_2777) ;  /* 0xffffff00004c7947 */ /* 0x000fea000383ffff */
.L_x_2789:
[----:B-1----:R1:W2:Y:S02]  /*1bd10*/  SYNCS.PHASECHK.TRANS64.TRYWAIT P1, [R0+URZ+0x16830], R3 ;  /* 0x01683003000075a7 */ /* 0x0022a4000802017f */
[----:B--2---:R-:W-:Y:S05]  /*1bd20*/  @!P1 NANOSLEEP.SYNCS 0x989680 ;  /* 0x009896800000995d */ /* 0x004fea0003900000 */
[----:B------:R-:W2:Y:S02]  /*1bd30*/  @!P1 SYNCS.PHASECHK.TRANS64 P1, [R0+URZ+0x16830], R3 ;  /* 0x01683003000095a7 */ /* 0x000ea4000802007f */
[----:B--2---:R-:W-:Y:S05]  /*1bd40*/  @!P1 BRA `(.L_x_2789) ;  /* 0xfffffffc00f09947 */ /* 0x004fea000383ffff */
[----:B------:R-:W-:Y:S05]  /*1bd50*/  BRA `(.L_x_2788) ;  /* 0xffffff2400c47947 */ /* 0x000fea000383ffff */
.L_x_2793:
[----:B-1----:R1:W2:Y:S02]  /*1bd60*/  SYNCS.PHASECHK.TRANS64.TRYWAIT P1, [R3+URZ+0x16850], R0 ;  /* 0x01685000030075a7 */ /* 0x0022a4000802017f */
[----:B--2---:R-:W-:Y:S05]  /*1bd70*/  @!P1 NANOSLEEP.SYNCS 0x989680 ;  /* 0x009896800000995d */ /* 0x004fea0003900000 */
[----:B------:R-:W2:Y:S02]  /*1bd80*/  @!P1 SYNCS.PHASECHK.TRANS64 P1, [R3+URZ+0x16850], R0 ;  /* 0x01685000030095a7 */ /* 0x000ea4000802007f */
[----:B--2---:R-:W-:Y:S05]  /*1bd90*/  @!P1 BRA `(.L_x_2793) ;  /* 0xfffffffc00f09947 */ /* 0x004fea000383ffff */
[----:B------:R-:W-:Y:S05]  /*1bda0*/  BRA `(.L_x_2790) ;  /* 0xffffff2800947947 */ /* 0x000fea000383ffff */
.L_x_2800:
[----:B-1----:R1:W2:Y:S02]  /*1bdb0*/  SYNCS.PHASECHK.TRANS64.TRYWAIT P1, [R10+URZ+0x16850], R7 ;  /* 0x016850070a0075a7 */ /* 0x0022a4000802017f */
[----:B--2---:R-:W-:Y:S05]  /*1bdc0*/  @!P1 NANOSLEEP.SYNCS 0x989680 ;  /* 0x009896800000995d */ /* 0x004fea0003900000 */
[----:B------:R-:W2:Y:S02]  /*1bdd0*/  @!P1 SYNCS.PHASECHK.TRANS64 P1, [R10+URZ+0x16850], R7 ;  /* 0x016850070a0095a7 */ /* 0x000ea4000802007f */
[----:B--2---:R-:W-:Y:S05]  /*1bde0*/  @!P1 BRA `(.L_x_2800) ;  /* 0xfffffffc00f09947 */ /* 0x004fea000383ffff */
[----:B------:R-:W-:Y:S05]  /*1bdf0*/  BRA `(.L_x_2799) ;  /* 0xffffff44005c7947 */ /* 0x000fea000383ffff */
.L_x_2806:
        /* <DEDUP_REMOVED lines=8> */
.L_x_2990:
[----:B------:R-:W-:Y:S02]  /*1be80*/  VIADD R20, R42, 0x30 ;  /* 0x000000302a147836 */ /* 0x000fe40000000000 */
[----:B------:R-:W-:Y:S02]  /*1be90*/  IMAD.MOV.U32 R13, RZ, RZ, R40 ;  /* 0x000000ffff0d7224 */ /* 0x000fe400078e0028 */
[----:B------:R-:W-:-:S07]  /*1bea0*/  IMAD.MOV.U32 R0, RZ, RZ, R14 ;  /* 0x000000ffff007224 */ /* 0x000fce00078e000e */
[----:B------:R-:W-:Y:S05]  /*1beb0*/  WARPSYNC.COLLECTIVE R15, `(.L_x_2991) ;  /* 0x000000000f087348 */ /* 0x000fea0003c00000 */
[----:B------:R0:W1:Y:S02]  /*1bec0*/  SHFL.IDX P6, R14, R13, R12, R11 ;  /* 0x0000000c0d0e7389 */ /* 0x00006400000c000b */
[----:B01----:R-:W-:Y:S01]  /*1bed0*/  ENDCOLLECTIVE ;  /* 0x000000000000791b */ /* 0x003fe20003800000 */
.L_x_2991:
        /* <DEDUP_REMOVED lines=12> */
.L_x_2992:
[----:B------:R-:W-:-:S04]  /*1bfa0*/  @!P3 LEA R28, P5, R43, R3, 0x1 ;  /* 0x000000032b1cb211 */ /* 0x000fc800078a08ff */
[----:B------:R-:W-:Y:S01]  /*1bfb0*/  @!P3 LEA.HI.X R3, R43, R0, R44, 0x1, P5 ;  /* 0x000000002b03b211 */ /* 0x000fe200028f0c2c */
[----:B------:R-:W-:Y:S01]  /*1bfc0*/  IMAD.MOV.U32 R13, RZ, RZ, R40 ;  /* 0x000000ffff0d7224 */ /* 0x000fe200078e0028 */
[----:B------:R-:W-:-:S07]  /*1bfd0*/  MOV R8, R14 ;  /* 0x0000000e00087202 */ /* 0x000fce0000000f00 */
[----:B------:R-:W-:Y:S05]  /*1bfe0*/  WARPSYNC.COLLECTIVE R15, `(.L_x_2993) ;  /* 0x000000000f087348 */ /* 0x000fea0003c00000 */
[----:B------:R0:W1:Y:S02]  /*1bff0*/  SHFL.IDX P6, R14, R13, R12, R11 ;  /* 0x0000000c0d0e7389 */ /* 0x00006400000c000b */
[----:B01----:R-:W-:Y:S01]  /*1c000*/  ENDCOLLECTIVE ;  /* 0x000000000000791b */ /* 0x003fe20003800000 */
.L_x_2993:
[----:B------:R-:W-:Y:S02]  /*1c010*/  IMAD.MOV.U32 R13, RZ, RZ, R41 ;  /* 0x000000ffff0d7224 */ /* 0x000fe400078e0029 */
[----:B------:R-:W-:Y:S02]  /*1c020*/  IMAD.MOV.U32 R12, RZ, RZ, 0x2 ;  /* 0x00000002ff0c7424 */ /* 0x000fe400078e00ff */
[----:B------:R-:W-:-:S07]  /*1c030*/  IMAD.MOV.U32 R9, RZ, RZ, R14 ;  /* 0x000000ffff097224 */ /* 0x000fce00078e000e */
[----:B------:R-:W-:Y:S05]  /*1c040*/  WARPSYNC.COLLECTIVE R15, `(.L_x_2994) ;  /* 0x000000000f087348 */ /* 0x000fea0003c00000 */
[----:B------:R0:W1:Y:S02]  /*1c050*/  SHFL.IDX P6, R14, R13, R12, R11 ;  /* 0x0000000c0d0e7389 */ /* 0x00006400000c000b */
[----:B01----:R-:W-:Y:S01]  /*1c060*/  ENDCOLLECTIVE ;  /* 0x000000000000791b */ /* 0x003fe20003800000 */
.L_x_2994:
        /* <DEDUP_REMOVED lines=11> */
.L_x_2995:
[----:B------:R-:W-:Y:S02]  /*1c120*/  IMAD.MOV.U32 R13, RZ, RZ, R41 ;  /* 0x000000ffff0d7224 */ /* 0x000fe400078e0029 */
[----:B------:R-:W-:Y:S01]  /*1c130*/  IMAD.MOV.U32 R12, RZ, RZ, 0x3 ;  /* 0x00000003ff0c7424 */ /* 0x000fe200078e00ff */
[----:B------:R-:W-:-:S13]  /*1c140*/  @!P2 LEA R46, P5, R43, R14, 0x1 ;  /* 0x0000000e2b2ea211 */ /* 0x000fda00078a08ff */
[----:B------:R-:W-:Y:S05]  /*1c150*/  WARPSYNC.COLLECTIVE R15, `(.L_x_2996) ;  /* 0x000000000f087348 */ /* 0x000fea0003c00000 */
[----:B------:R0:W1:Y:S02]  /*1c160*/  SHFL.IDX P6, R14, R13, R12, R11 ;  /* 0x0000000c0d0e7389 */ /* 0x00006400000c000b */
[----:B01----:R-:W-:Y:S01]  /*1c170*/  ENDCOLLECTIVE ;  /* 0x000000000000791b */ /* 0x003fe20003800000 */
.L_x_2996:
        /* <DEDUP_REMOVED lines=9> */
.L_x_2997:
[----:B------:R-:W-:Y:S05]  /*1c210*/  BRA `(.L_x_2998) ;  /* 0xffffff5800947947 */ /* 0x000fea000383ffff */
.L_x_2808:
[----:B------:R-:W-:Y:S02]  /*1c220*/  IMAD.MOV.U32 R13, RZ, RZ, R4 ;  /* 0x000000ffff0d7224 */ /* 0x000fe400078e0004 */
[----:B------:R-:W-:Y:S02]  /*1c230*/  IMAD.MOV.U32 R12, RZ, RZ, RZ ;  /* 0x000000ffff0c7224 */ /* 0x000fe400078e00ff */
[----:B------:R-:W-:Y:S02]  /*1c240*/  IMAD.MOV.U32 R11, RZ, RZ, 0x1c1f ;  /* 0x00001c1fff0b7424 */ /* 0x000fe400078e00ff */
[----:B------:R-:W-:-:S07]  /*1c250*/  IMAD.MOV.U32 R15, RZ, RZ, -0x1 ;  /* 0xffffffffff0f7424 */ /* 0x000fce00078e00ff */
[----:B------:R-:W-:Y:S05]  /*1c260*/  WARPSYNC.COLLECTIVE R15, `(.L_x_2999) ;  /* 0x000000000f087348 */ /* 0x000fea0003c00000 */
[----:B------:R0:W1:Y:S02]  /*1c270*/  SHFL.IDX P6, R14, R13, R12, R11 ;  /* 0x0000000c0d0e7389 */ /* 0x00006400000c000b */
[----:B01----:R-:W-:Y:S01]  /*1c280*/  ENDCOLLECTIVE ;  /* 0x000000000000791b */ /* 0x003fe20003800000 */
.L_x_2999:
[----:B------:R-:W-:Y:S01]  /*1c290*/  IMAD.MOV.U32 R13, RZ, RZ, R0 ;  /* 0x000000ffff0d7224 */ /* 0x000fe200078e0000 */
[----:B------:R-:W-:-:S07]  /*1c2a0*/  MOV R3, R14 ;  /* 0x0000000e00037202 */ /* 0x000fce0000000f00 */
[----:B------:R-:W-:Y:S05]  /*1c2b0*/  WARPSYNC.COLLECTIVE R15, `(.L_x_3000) ;  /* 0x000000000f087348 */ /* 0x000fea0003c00000 */
[----:B------:R0:W1:Y:S02]  /*1c2c0*/  SHFL.IDX P6, R14, R13, R12, R11 ;  /* 0x0000000c0d0e7389 */ /* 0x00006400000c000b */
[----:B01----:R-:W-:Y:S01]  /*1c2d0*/  ENDCOLLECTIVE ;  /* 0x000000000000791b */ /* 0x003fe20003800000 */
.L_x_3000:
[----:B------:R-:W-:Y:S05]  /*1c2e0*/  BRA `(.L_x_3001) ;  /* 0xffffff5c00707947 */ /* 0x000fea000383ffff */
.L_x_2811:
        /* <DEDUP_REMOVED lines=8> */
.L_x_3003:
[----:B------:R-:W-:Y:S05]  /*1c370*/  BSYNC B1 ;  /* 0x0000000000017941 */ /* 0x000fea0003800000 */
.L_x_3002:
        /* <DEDUP_REMOVED lines=8> */
.L_x_3004:
[----:B------:R-:W-:Y:S05]  /*1c400*/  BRA `(.L_x_3005) ;  /* 0xffffff5c00cc7947 */ /* 0x000fea000383ffff */
.L_x_2815:
        /* <DEDUP_REMOVED lines=9> */
.L_x_3006:
        /* <DEDUP_REMOVED lines=10> */
.L_x_3007:
[----:B------:R-:W-:Y:S02]  /*1c540*/  IMAD.MOV.U32 R13, RZ, RZ, R20 ;  /* 0x000000ffff0d7224 */ /* 0x000fe400078e0014 */
[----:B------:R-:W-:Y:S02]  /*1c550*/  IMAD.MOV.U32 R12, RZ, RZ, 0x1 ;  /* 0x00000001ff0c7424 */ /* 0x000fe400078e00ff */
[----:B------:R-:W-:-:S07]  /*1c560*/  IMAD.MOV.U32 R3, RZ, RZ, R14 ;  /* 0x000000ffff037224 */ /* 0x000fce00078e000e */
[----:B------:R-:W-:Y:S05]  /*1c570*/  WARPSYNC.COLLECTIVE R15, `(.L_x_3008) ;  /* 0x000000000f087348 */ /* 0x000fea0003c00000 */
[----:B------:R0:W1:Y:S02]  /*1c580*/  SHFL.IDX P6, R14, R13, R12, R11 ;  /* 0x0000000c0d0e7389 */ /* 0x00006400000c000b */
[----:B01----:R-:W-:Y:S01]  /*1c590*/  ENDCOLLECTIVE ;  /* 0x000000000000791b */ /* 0x003fe20003800000 */
.L_x_3008:
[----:B------:R-:W-:-:S04]  /*1c5a0*/  @!P3 LEA R10, P5, R43, R3, 0x1 ;  /* 0x000000032b0ab211 */ /* 0x000fc800078a08ff */
[----:B------:R-:W-:Y:S01]  /*1c5b0*/  @!P3 LEA.HI.X R3, R43, R0, R44, 0x1, P5 ;  /* 0x000000002b03b211 */ /* 0x000fe200028f0c2c */
[----:B------:R-:W-:Y:S02]  /*1c5c0*/  IMAD.MOV.U32 R13, RZ, RZ, R7 ;  /* 0x000000ffff0d7224 */ /* 0x000fe400078e0007 */
[----:B------:R-:W-:-:S07]  /*1c5d0*/  IMAD.MOV.U32 R4, RZ, RZ, R14 ;  /* 0x000000ffff047224 */ /* 0x000fce00078e000e */
[----:B------:R-:W-:Y:S05]  /*1c5e0*/  WARPSYNC.COLLECTIVE R15, `(.L_x_3009) ;  /* 0x000000000f087348 */ /* 0x000fea0003c00000 */
[----:B------:R0:W1:Y:S02]  /*1c5f0*/  SHFL.IDX P6, R14, R13, R12, R11 ;  /* 0x0000000c0d0e7389 */ /* 0x00006400000c000b */
[----:B01----:R-:W-:Y:S01]  /*1c600*/  ENDCOLLECTIVE ;  /* 0x000000000000791b */ /* 0x003fe20003800000 */
.L_x_3009:
[----:B------:R-:W-:Y:S02]  /*1c610*/  IMAD.MOV.U32 R13, RZ, RZ, R20 ;  /* 0x000000ffff0d7224 */ /* 0x000fe400078e0014 */
[----:B------:R-:W-:Y:S01]  /*1c620*/  IMAD.MOV.U32 R12, RZ, RZ, 0x2 ;  /* 0x00000002ff0c7424 */ /* 0x000fe200078e00ff */
[----:B------:R-:W-:-:S07]  /*1c630*/  MOV R5, R14 ;  /* 0x0000000e00057202 */ /* 0x000fce0000000f00 */
[----:B------:R-:W-:Y:S05]  /*1c640*/  WARPSYNC.COLLECTIVE R15, `(.L_x_3010) ;  /* 0x000000000f087348 */ /* 0x000fea0003c00000 */
[----:B------:R0:W1:Y:S02]  /*1c650*/  SHFL.IDX P6, R14, R13, R12, R11 ;  /* 0x0000000c0d0e7389 */ /* 0x00006400000c000b */
[----:B01----:R-:W-:Y:S01]  /*1c660*/  ENDCOLLECTIVE ;  /* 0x000000000000791b */ /* 0x003fe20003800000 */
.L_x_3010:
[----:B------:R-:W-:-:S04]  /*1c670*/  @!P4 LEA R8, P1, R43, R5, 0x1 ;  /* 0x000000052b08c211 */ /* 0x000fc800078208ff */
[----:B------:R-:W-:Y:S01]  /*1c680*/  @!P4 LEA.HI.X R9, R43, R4, R44, 0x1, P1 ;  /* 0x000000042b09c211 */ /* 0x000fe200008f0c2c */
[----:B------:R-:W-:Y:S02]  /*1c690*/  IMAD.MOV.U32 R13, RZ, RZ, R7 ;  /* 0x000000ffff0d7224 */ /* 0x000fe400078e0007 */
[----:B------:R-:W-:-:S07]  /*1c6a0*/  IMAD.MOV.U32 R6, RZ, RZ, R14 ;  /* 0x000000ffff067224 */ /* 0x000fce00078e000e */
[----:B------:R-:W-:Y:S05]  /*1c6b0*/  WARPSYNC.COLLECTIVE R15, `(.L_x_3011) ;  /* 0x000000000f087348 */ /* 0x000fea0003c00000 */
[----:B------:R0:W1:Y:S02]  /*1c6c0*/  SHFL.IDX P6, R14, R13, R12, R11 ;  /* 0x0000000c0d0e7389 */ /* 0x00006400000c000b */
[----:B01----:R-:W-:Y:S01]  /*1c6d0*/  ENDCOLLECTIVE ;  /* 0x000000000000791b */ /* 0x003fe20003800000 */
.L_x_3011:
        /* <DEDUP_REMOVED lines=12> */
.L_x_3012:
[----:B------:R0:W-:Y:S01]  /*1c7a0*/  @!P2 ST.E.128 desc[UR40][R4.64], RZ ;  /* 0x000000ff0400a985 */ /* 0x0001e2000c101d28 */
[----:B------:R-:W-:Y:S02]  /*1c7b0*/  IMAD.MOV.U32 R13, RZ, RZ, R7 ;  /* 0x000000ffff0d7224 */ /* 0x000fe400078e0007 */
[----:B------:R-:W-:-:S07]  /*1c7c0*/  IMAD.MOV.U32 R0, RZ, RZ, R14 ;  /* 0x000000ffff007224 */ /* 0x000fce00078e000e */
[----:B0-----:R-:W-:Y:S05]  /*1c7d0*/  WARPSYNC.COLLECTIVE R15, `(.L_x_3013) ;  /* 0x000000000f087348 */ /* 0x001fea0003c00000 */
[----:B------:R1:W2:Y:S02]  /*1c7e0*/  SHFL.IDX P6, R14, R13, R12, R11 ;  /* 0x0000000c0d0e7389 */ /* 0x0002a400000c000b */
[----:B012---:R-:W-:Y:S01]  /*1c7f0*/  ENDCOLLECTIVE ;  /* 0x000000000000791b */ /* 0x007fe20003800000 */
.L_x_3013:
[----:B------:R-:W-:Y:S05]  /*1c800*/  BRA `(.L_x_3014) ;  /* 0xffffff6400dc7947 */ /* 0x000fea000383ffff */
.L_x_2834:
        /* <DEDUP_REMOVED lines=11> */
.L_x_3016:
[----:B------:R-:W-:Y:S05]  /*1c8c0*/  BSYNC B1 ;  /* 0x0000000000017941 */ /* 0x000fea0003800000 */
.L_x_3015:
[----:B------:R-:W-:Y:S05]  /*1c8d0*/  BRA `(.L_x_3017) ;  /* 0xffffff8000c07947 */ /* 0x000fea000383ffff */
.L_x_2836:
[----:B------:R-:W-:Y:S01]  /*1c8e0*/  BSSY B1, `(.L_x_3018) ;  /* 0x0000006000017945 */ /* 0x000fe20003800000 */
[----:B------:R-:W-:-:S07]  /*1c8f0*/  IMAD.MOV.U32 R15, RZ, RZ, -0x1 ;  /* 0xffffffffff0f7424 */ /* 0x000fce00078e00ff */
[----:B012---:R-:W-:Y:S05]  /*1c900*/  WARPSYNC.COLLECTIVE R15, `(.L_x_3019) ;  /* 0x000000000f0c7348 */ /* 0x007fea0003c00000 */
[----:B------:R-:W-:Y:S02]  /*1c910*/  ELECT P6, UR62, PT ;  /* 0x00000000003e782f */ /* 0x000fe400038c0000 */
[----:B------:R-:W-:Y:S01]  /*1c920*/  MOV R14, UR62 ;  /* 0x0000003e000e7c02 */ /* 0x000fe20008000f00 */
[----:B012---:R-:W-:Y:S10]  /*1c930*/  ENDCOLLECTIVE ;  /* 0x000000000000791b */ /* 0x007ff40003800000 */
.L_x_3019:
[----:B------:R-:W-:Y:S05]  /*1c940*/  BSYNC B1 ;  /* 0x0000000000017941 */ /* 0x000fea0003800000 */
.L_x_3018:
[----:B------:R-:W-:Y:S05]  /*1c950*/  BRA `(.L_x_2835) ;  /* 0xffffff8000b87947 */ /* 0x000fea000383ffff */
.L_x_2838:
[----:B--2---:R2:W3:Y:S02]  /*1c960*/  SYNCS.PHASECHK.TRANS64.TRYWAIT P0, [R16+URZ+0x16820], R6 ;  /* 0x01682006100075a7 */ /* 0x0044e4000800017f */
[----:B---3--:R-:W-:Y:S05]  /*1c970*/  @!P0 NANOSLEEP.SYNCS 0x989680 ;  /* 0x009896800000895d */ /* 0x008fea0003900000 */
[----:B------:R-:W3:Y:S02]  /*1c980*/  @!P0 SYNCS.PHASECHK.TRANS64 P0, [R16+URZ+0x16820], R6 ;  /* 0x01682006100085a7 */ /* 0x000ee4000800007f */
[----:B---3--:R-:W-:Y:S05]  /*1c990*/  @!P0 BRA `(.L_x_2838) ;  /* 0xfffffffc00f08947 */ /* 0x008fea000383ffff */
[----:B------:R-:W-:Y:S05]  /*1c9a0*/  BRA `(.L_x_3020) ;  /* 0xffffff8000c87947 */ /* 0x000fea000383ffff */
.L_x_2842:
[----:B--2---:R2:W3:Y:S02]  /*1c9b0*/  SYNCS.PHASECHK.TRANS64.TRYWAIT P0, [R6+URZ+0x168a0], R7 ;  /* 0x0168a007060075a7 */ /* 0x0044e4000800017f */
[----:B---3--:R-:W-:Y:S05]  /*1c9c0*/  @!P0 NANOSLEEP.SYNCS 0x989680 ;  /* 0x009896800000895d */ /* 0x008fea0003900000 */
[----:B------:R-:W3:Y:S02]  /*1c9d0*/  @!P0 SYNCS.PHASECHK.TRANS64 P0, [R6+URZ+0x168a0], R7 ;  /* 0x0168a007060085a7 */ /* 0x000ee4000800007f */
[----:B---3--:R-:W-:Y:S05]  /*1c9e0*/  @!P0 BRA `(.L_x_2842) ;  /* 0xfffffffc00f08947 */ /* 0x008fea000383ffff */
[----:B------:R-:W-:Y:S05]  /*1c9f0*/  BRA `(.L_x_3021) ;  /* 0xffffff8000e47947 */ /* 0x000fea000383ffff */
.L_x_2847:
[----:B0-----:R0:W1:Y:S02]  /*1ca00*/  SYNCS.PHASECHK.TRANS64.TRYWAIT P0, [R6+URZ+0x168c0], R7 ;  /* 0x0168c007060075a7 */ /* 0x001064000800017f */
[----:B-1----:R-:W-:Y:S05]  /*1ca10*/  @!P0 NANOSLEEP.SYNCS 0x989680 ;  /* 0x009896800000895d */ /* 0x002fea0003900000 */
[----:B------:R-:W1:Y:S02]  /*1ca20*/  @!P0 SYNCS.PHASECHK.TRANS64 P0, [R6+URZ+0x168c0], R7 ;  /* 0x0168c007060085a7 */ /* 0x000e64000800007f */
[----:B-1----:R-:W-:Y:S05]  /*1ca30*/  @!P0 BRA `(.L_x_2847) ;  /* 0xfffffffc00f08947 */ /* 0x002fea000383ffff */
[----:B------:R-:W-:Y:S05]  /*1ca40*/  BRA `(.L_x_3022) ;  /* 0xffffff8400647947 */ /* 0x000fea000383ffff */
.L_x_2854:
[----:B0-----:R0:W3:Y:S02]  /*1ca50*/  SYNCS.PHASECHK.TRANS64.TRYWAIT P1, [R6+URZ+0x168a0], R7 ;  /* 0x0168a007060075a7 */ /* 0x0010e4000802017f */
[----:B---3--:R-:W-:Y:S05]  /*1ca60*/  @!P1 NANOSLEEP.SYNCS 0x989680 ;  /* 0x009896800000995d */ /* 0x008fea0003900000 */
[----:B------:R-:W3:Y:S02]  /*1ca70*/  @!P1 SYNCS.PHASECHK.TRANS64 P1, [R6+URZ+0x168a0], R7 ;  /* 0x0168a007060095a7 */ /* 0x000ee4000802007f */
[----:B---3--:R-:W-:Y:S05]  /*1ca80*/  @!P1 BRA `(.L_x_2854) ;  /* 0xfffffffc00f09947 */ /* 0x008fea000383ffff */
[----:B------:R-:W-:Y:S05]  /*1ca90*/  BRA `(.L_x_3023) ;  /* 0xffffff8800307947 */ /* 0x000fea000383ffff */
.L_x_2859:
[----:B-1----:R1:W2:Y:S02]  /*1caa0*/  SYNCS.PHASECHK.TRANS64.TRYWAIT P1, [R6+URZ+0x168c0], R7 ;  /* 0x0168c007060075a7 */ /* 0x0022a4000802017f */
[----:B--2---:R-:W-:Y:S05]  /*1cab0*/  @!P1 NANOSLEEP.SYNCS 0x989680 ;  /* 0x009896800000995d */ /* 0x004fea0003900000 */
[----:B------:R-:W2:Y:S02]  /*1cac0*/  @!P1 SYNCS.PHASECHK.TRANS64 P1, [R6+URZ+0x168c0], R7 ;  /* 0x0168c007060095a7 */ /* 0x000ea4000802007f */
[----:B--2---:R-:W-:Y:S05]  /*1cad0*/  @!P1 BRA `(.L_x_2859) ;  /* 0xfffffffc00f09947 */ /* 0x004fea000383ffff */
[----:B------:R-:W-:Y:S05]  /*1cae0*/  BRA `(.L_x_3024) ;  /* 0xffffff8800a87947 */ /* 0x000fea000383ffff */
.L_x_2874:
[----:B------:R-:W0:Y:S01]  /*1caf0*/  S2R R20, SR_TID.X ;  /* 0x0000000000147919 */ /* 0x000e220000002100 */
[----:B------:R-:W-:Y:S01]  /*1cb00*/  BSSY B0, `(.L_x_3025) ;  /* 0x000000a000007945 */ /* 0x000fe20003800000 */
[----:B------:R-:W-:Y:S01]  /*1cb10*/  IMAD.MOV.U32 R12, RZ, RZ, RZ ;  /* 0x000000ffff0c7224 */ /* 0x000fe200078e00ff */
[----:B------:R-:W-:Y:S01]  /*1cb20*/  MOV R11, 0x1f ;  /* 0x0000001f000b7802 */ /* 0x000fe20000000f00 */
[----:B------:R-:W-:Y:S01]  /*1cb30*/  IMAD.MOV.U32 R15, RZ, RZ, -0x1 ;  /* 0xffffffffff0f7424 */ /* 0x000fe200078e00ff */
[----:B0-----:R-:W-:-:S04]  /*1cb40*/  SHF.R.U32.HI R9, RZ, 0x5, R20 ;  /* 0x00000005ff097819 */ /* 0x001fc80000011614 */
[----:B------:R-:W-:-:S05]  /*1cb50*/  LOP3.LUT R9, R9, 0x3, RZ, 0xc0, !PT ;  /* 0x0000000309097812 */ /* 0x000fca00078ec0ff */
[----:B------:R-:W-:-:S07]  /*1cb60*/  IMAD.MOV.U32 R13, RZ, RZ, R9 ;  /* 0x000000ffff0d7224 */ /* 0x000fce00078e0009 */
[----:B-----5:R-:W-:Y:S05]  /*1cb70*/  WARPSYNC.COLLECTIVE R15, `(.L_x_3026) ;  /* 0x000000000f087348 */ /* 0x020fea0003c00000 */
[----:B------:R0:W1:Y:S02]  /*1cb80*/  SHFL.IDX P6, R14, R13, R12, R11 ;  /* 0x0000000c0d0e7389 */ /* 0x00006400000c000b */
[----:B01---5:R-:W-:Y:S01]  /*1cb90*/  ENDCOLLECTIVE ;  /* 0x000000000000791b */ /* 0x023fe20003800000 */
.L_x_3026:
[----:B------:R-:W-:Y:S05]  /*1cba0*/  BSYNC B0 ;  /* 0x0000000000007941 */ /* 0x000fea0003800000 */
.L_x_3025:
[----:B------:R-:W-:Y:S05]  /*1cbb0*/  BRA `(.L_x_3027) ;  /* 0xffffff9400ec7947 */ /* 0x000fea000383ffff */
.L_x_2877:
[----:B0-----:R0:W1:Y:S02]  /*1cbc0*/  SYNCS.PHASECHK.TRANS64.TRYWAIT P0, [R3+URZ+0x16840], R4 ;  /* 0x01684004030075a7 */ /* 0x001064000800017f */
[----:B-1----:R-:W-:Y:S05]  /*1cbd0*/  @!P0 NANOSLEEP.SYNCS 0x989680 ;  /* 0x009896800000895d */ /* 0x002fea0003900000 */
[----:B------:R-:W1:Y:S02]  /*1cbe0*/  @!P0 SYNCS.PHASECHK.TRANS64 P0, [R3+URZ+0x16840], R4 ;  /* 0x01684004030085a7 */ /* 0x000e64000800007f */
[----:B-1----:R-:W-:Y:S05]  /*1cbf0*/  @!P0 BRA `(.L_x_2877) ;  /* 0xfffffffc00f08947 */ /* 0x002fea000383ffff */
[----:B------:R-:W-:Y:S05]  /*1cc00*/  BRA `(.L_x_3028) ;  /* 0xffffff98003c7947 */ /* 0x000fea000383ffff */
.L_x_2878:
        /* <DEDUP_REMOVED lines=8> */
.L_x_3030:
[----:B------:R-:W-:Y:S05]  /*1cc90*/  BSYNC B0 ;  /* 0x0000000000007941 */ /* 0x000fea0003800000 */
.L_x_3029:
        /* <DEDUP_REMOVED lines=9> */
.L_x_3031:
[----:B------:R-:W-:Y:S02]  /*1cd30*/  IMAD.MOV.U32 R13, RZ, RZ, R2 ;  /* 0x000000ffff0d7224 */ /* 0x000fe400078e0002 */
[----:B------:R-:W-:Y:S02]  /*1cd40*/  IMAD.MOV.U32 R12, RZ, RZ, 0x1 ;  /* 0x00000001ff0c7424 */ /* 0x000fe400078e00ff */
[----:B------:R-:W-:-:S07]  /*1cd50*/  IMAD.MOV.U32 R7, RZ, RZ, R14 ;  /* 0x000000ffff077224 */ /* 0x000fce00078e000e */
[----:B------:R-:W-:Y:S05]  /*1cd60*/  WARPSYNC.COLLECTIVE R15, `(.L_x_3032) ;  /* 0x000000000f087348 */ /* 0x000fea0003c00000 */
[----:B------:R0:W1:Y:S02]  /*1cd70*/  SHFL.IDX P6, R14, R13, R12, R11 ;  /* 0x0000000c0d0e7389 */ /* 0x00006400000c000b */
[----:B01----:R-:W-:Y:S01]  /*1cd80*/  ENDCOLLECTIVE ;  /* 0x000000000000791b */ /* 0x003fe20003800000 */
.L_x_3032:
        /* <DEDUP_REMOVED lines=15> */
.L_x_3033:
[----:B------:R-:W-:Y:S02]  /*1ce80*/  @P0 IMAD R8, R5, 0x2, R16 ;  /* 0x0000000205080824 */ /* 0x000fe400078e0210 */
[----:B------:R-:W-:Y:S01]  /*1ce90*/  IMAD.MOV.U32 R13, RZ, RZ, R2 ;  /* 0x000000ffff0d7224 */ /* 0x000fe200078e0002 */
[----:B------:R-:W-:Y:S01]  /*1cea0*/  MOV R12, 0x2 ;  /* 0x00000002000c7802 */ /* 0x000fe20000000f00 */
[----:B------:R-:W-:-:S07]  /*1ceb0*/  IMAD.MOV.U32 R7, RZ, RZ, R14 ;  /* 0x000000ffff077224 */ /* 0x000fce00078e000e */
[----:B------:R-:W-:Y:S05]  /*1cec0*/  WARPSYNC.COLLECTIVE R15, `(.L_x_3034) ;  /* 0x000000000f087348 */ /* 0x000fea0003c00000 */
[----:B------:R0:W1:Y:S02]  /*1ced0*/  SHFL.IDX P6, R14, R13, R12, R11 ;  /* 0x0000000c0d0e7389 */ /* 0x00006400000c000b */
[----:B01----:R-:W-:Y:S01]  /*1cee0*/  ENDCOLLECTIVE ;  /* 0x000000000000791b */ /* 0x003fe20003800000 */
.L_x_3034:
        /* <DEDUP_REMOVED lines=15> */
.L_x_3035:
[----:B------:R-:W-:Y:S02]  /*1cfe0*/  @P0 IMAD R8, R5, 0x2, R16 ;  /* 0x0000000205080824 */ /* 0x000fe400078e0210 */
[----:B------:R-:W-:Y:S02]  /*1cff0*/  IMAD.MOV.U32 R13, RZ, RZ, R2 ;  /* 0x000000ffff0d7224 */ /* 0x000fe400078e0002 */
[----:B------:R-:W-:Y:S02]  /*1d000*/  IMAD.MOV.U32 R12, RZ, RZ, 0x3 ;  /* 0x00000003ff0c7424 */ /* 0x000fe400078e00ff */
[----:B------:R-:W-:-:S07]  /*1d010*/  IMAD.MOV.U32 R7, RZ, RZ, R14 ;  /* 0x000000ffff077224 */ /* 0x000fce00078e000e */
[----:B------:R-:W-:Y:S05]  /*1d020*/  WARPSYNC.COLLECTIVE R15, `(.L_x_3036) ;  /* 0x000000000f087348 */ /* 0x000fea0003c00000 */
[----:B------:R0:W1:Y:S02]  /*1d030*/  SHFL.IDX P6, R14, R13, R12, R11 ;  /* 0x0000000c0d0e7389 */ /* 0x00006400000c000b */
[----:B01----:R-:W-:Y:S01]  /*1d040*/  ENDCOLLECTIVE ;  /* 0x000000000000791b */ /* 0x003fe20003800000 */
.L_x_3036:
        /* <DEDUP_REMOVED lines=15> */
.L_x_3037:
[----:B------:R-:W-:Y:S02]  /*1d140*/  @P0 IMAD R8, R5, 0x2, R16 ;  /* 0x0000000205080824 */ /* 0x000fe400078e0210 */
[----:B------:R-:W-:Y:S02]  /*1d150*/  IMAD.MOV.U32 R13, RZ, RZ, R2 ;  /* 0x000000ffff0d7224 */ /* 0x000fe400078e0002 */
[----:B------:R-:W-:Y:S02]  /*1d160*/  IMAD.MOV.U32 R12, RZ, RZ, 0x4 ;  /* 0x00000004ff0c7424 */ /* 0x000fe400078e00ff */
[----:B------:R-:W-:-:S07]  /*1d170*/  IMAD.MOV.U32 R7, RZ, RZ, R14 ;  /* 0x000000ffff077224 */ /* 0x000fce00078e000e */
[----:B------:R-:W-:Y:S05]  /*1d180*/  WARPSYNC.COLLECTIVE R15, `(.L_x_3038) ;  /* 0x000000000f087348 */ /* 0x000fea0003c00000 */
[----:B------:R0:W1:Y:S02]  /*1d190*/  SHFL.IDX P6, R14, R13, R12, R11 ;  /* 0x0000000c0d0e7389 */ /* 0x00006400000c000b */
[----:B01----:R-:W-:Y:S01]  /*1d1a0*/  ENDCOLLECTIVE ;  /* 0x000000000000791b */ /* 0x003fe20003800000 */
.L_x_3038:
        /* <DEDUP_REMOVED lines=15> */
.L_x_3039:
[----:B------:R-:W-:Y:S02]  /*1d2a0*/  @P0 IMAD R8, R5, 0x2, R16 ;  /* 0x0000000205080824 */ /* 0x000fe400078e0210 */
[----:B------:R-:W-:Y:S02]  /*1d2b0*/  IMAD.MOV.U32 R13, RZ, RZ, R2 ;  /* 0x000000ffff0d7224 */ /* 0x000fe400078e0002 */
[----:B------:R-:W-:Y:S02]  /*1d2c0*/  IMAD.MOV.U32 R12, RZ, RZ, 0x5 ;  /* 0x00000005ff0c7424 */ /* 0x000fe400078e00ff */
[----:B------:R-:W-:-:S07]  /*1d2d0*/  IMAD.MOV.U32 R7, RZ, RZ, R14 ;  /* 0x000000ffff077224 */ /* 0x000fce00078e000e */
[----:B------:R-:W-:Y:S05]  /*1d2e0*/  WARPSYNC.COLLECTIVE R15, `(.L_x_3040) ;  /* 0x000000000f087348 */ /* 0x000fea0003c00000 */
[----:B------:R0:W1:Y:S02]  /*1d2f0*/  SHFL.IDX P6, R14, R13, R12, R11 ;  /* 0x0000000c0d0e7389 */ /* 0x00006400000c000b */
[----:B01----:R-:W-:Y:S01]  /*1d300*/  ENDCOLLECTIVE ;  /* 0x000000000000791b */ /* 0x003fe20003800000 */
.L_x_3040:
        /* <DEDUP_REMOVED lines=15> */
.L_x_3041:
[----:B------:R-:W-:Y:S02]  /*1d400*/  @P0 IMAD R8, R5, 0x2, R16 ;  /* 0x0000000205080824 */ /* 0x000fe400078e0210 */
[----:B------:R-:W-:Y:S02]  /*1d410*/  IMAD.MOV.U32 R13, RZ, RZ, R2 ;  /* 0x000000ffff0d7224 */ /* 0x000fe400078e0002 */
[----:B------:R-:W-:Y:S02]  /*1d420*/  IMAD.MOV.U32 R12, RZ, RZ, 0x6 ;  /* 0x00000006ff0c7424 */ /* 0x000fe400078e00ff */
[----:B------:R-:W-:-:S07]  /*1d430*/  IMAD.MOV.U32 R7, RZ, RZ, R14 ;  /* 0x000000ffff077224 */ /* 0x000fce00078e000e */
[----:B------:R-:W-:Y:S05]  /*1d440*/  WARPSYNC.COLLECTIVE R15, `(.L_x_3042) ;  /* 0x000000000f087348 */ /* 0x000fea0003c00000 */
[----:B------:R0:W1:Y:S02]  /*1d450*/  SHFL.IDX P6, R14, R13, R12, R11 ;  /* 0x0000000c0d0e7389 */ /* 0x00006400000c000b */
[----:B01----:R-:W-:Y:S01]  /*1d460*/  ENDCOLLECTIVE ;  /* 0x000000000000791b */ /* 0x003fe20003800000 */
.L_x_3042:
        /* <DEDUP_REMOVED lines=15> */
.L_x_3043:
[----:B------:R-:W-:Y:S02]  /*1d560*/  @P0 IMAD R8, R5, 0x2, R16 ;  /* 0x0000000205080824 */ /* 0x000fe400078e0210 */
[----:B------:R-:W-:Y:S02]  /*1d570*/  IMAD.MOV.U32 R13, RZ, RZ, R2 ;  /* 0x000000ffff0d7224 */ /* 0x000fe400078e0002 */
[----:B------:R-:W-:Y:S02]  /*1d580*/  IMAD.MOV.U32 R12, RZ, RZ, 0x7 ;  /* 0x00000007ff0c7424 */ /* 0x000fe400078e00ff */
[----:B------:R-:W-:-:S07]  /*1d590*/  IMAD.MOV.U32 R7, RZ, RZ, R14 ;  /* 0x000000ffff077224 */ /* 0x000fce00078e000e */
[----:B------:R-:W-:Y:S05]  /*1d5a0*/  WARPSYNC.COLLECTIVE R15, `(.L_x_3044) ;  /* 0x000000000f087348 */ /* 0x000fea0003c00000 */
[----:B------:R0:W1:Y:S02]  /*1d5b0*/  SHFL.IDX P6, R14, R13, R12, R11 ;  /* 0x0000000c0d0e7389 */ /* 0x00006400000c000b */
[----:B01----:R-:W-:Y:S01]  /*1d5c0*/  ENDCOLLECTIVE ;  /* 0x000000000000791b */ /* 0x003fe20003800000 */
.L_x_3044:
        /* <DEDUP_REMOVED lines=10> */
.L_x_3045:
[----:B------:R-:W-:Y:S01]  /*1d670*/  @!PT LDS RZ, [RZ] ;  /* 0x00000000fffff984 */ /* 0x000fe20000000800 */
[----:B------:R-:W-:Y:S01]  /*1d680*/  @!PT LDS RZ, [RZ] ;  /* 0x00000000fffff984 */ /* 0x000fe20000000800 */
[----:B------:R-:W-:Y:S01]  /*1d690*/  @!PT LDS RZ, [RZ] ;  /* 0x00000000fffff984 */ /* 0x000fe20000000800 */
[----:B------:R1:W-:Y:S01]  /*1d6a0*/  @P0 LDGSTS.E.BYPASS.LTC128B.128 [R8+0x11400], desc[UR40][R6.64], !P2 ;  /* 0x1140000006080fae */ /* 0x0003e2000d101d68 */
[----:B------:R-:W-:Y:S01]  /*1d6b0*/  IMAD.MOV.U32 R0, RZ, RZ, R14 ;  /* 0x000000ffff007224 */ /* 0x000fe200078e000e */
[----:B------:R-:W-:Y:S06]  /*1d6c0*/  BRA `(.L_x_3046) ;  /* 0xffffff9400447947 */ /* 0x000fec000383ffff */
.L_x_2883:
[----:B------:R-:W2:Y:S01]  /*1d6d0*/  LDL.LU R11, [R1+0x38] ;  /* 0x00003800010b7983 */ /* 0x000ea20000300800 */
[----:B------:R-:W-:Y:S02]  /*1d6e0*/  IMAD.MOV.U32 R13, RZ, RZ, R0 ;  /* 0x000000ffff0d7224 */ /* 0x000fe400078e0000 */
[----:B------:R-:W-:Y:S02]  /*1d6f0*/  IMAD.MOV.U32 R12, RZ, RZ, RZ ;  /* 0x000000ffff0c7224 */ /* 0x000fe400078e00ff */
[----:B------:R-:W-:Y:S02]  /*1d700*/  IMAD.MOV.U32 R15, RZ, RZ, -0x1 ;  /* 0xffffffffff0f7424 */ /* 0x000fe400078e00ff */
[----:B------:R-:W-:-:S04]  /*1d710*/  IMAD R25, R25, 0xc0, R9 ;  /* 0x000000c019197824 */ /* 0x000fc800078e0209 */
[----:B------:R-:W-:Y:S02]  /*1d720*/  VIADD R8, R25, 0x10 ;  /* 0x0000001019087836 */ /* 0x000fe40000000000 */
[----:B--2---:R-:W-:Y:S02]  /*1d730*/  IMAD R3, R11, R10, RZ ;  /* 0x0000000a0b037224 */ /* 0x004fe400078e02ff */
[----:B------:R-:W-:-:S03]  /*1d740*/  IMAD.MOV.U32 R11, RZ, RZ, 0x181f ;  /* 0x0000181fff0b7424 */ /* 0x000fc600078e00ff */
[----:B------:R-:W-:-:S13]  /*1d750*/  ISETP.GE.AND P1, PT, R25, R3, PT ;  /* 0x000000031900720c */ /* 0x000fda0003f26270 */
[----:B-----5:R-:W-:Y:S05]  /*1d760*/  WARPSYNC.COLLECTIVE R15, `(.L_x_3047) ;  /* 0x000000000f087348 */ /* 0x020fea0003c00000 */
[----:B------:R0:W1:Y:S02]  /*1d770*/  SHFL.IDX P6, R14, R13, R12, R11 ;  /* 0x0000000c0d0e7389 */ /* 0x00006400000c000b */
[----:B01---5:R-:W-:Y:S01]  /*1d780*/  ENDCOLLECTIVE ;  /* 0x000000000000791b */ /* 0x023fe20003800000 */
.L_x_3047:
[----:B------:R-:W-:Y:S01]  /*1d790*/  MOV R13, R2 ;  /* 0x00000002000d7202 */ /* 0x000fe20000000f00 */
[----:B------:R-:W-:-:S07]  /*1d7a0*/  IMAD.MOV.U32 R7, RZ, RZ, R14 ;  /* 0x000000ffff077224 */ /* 0x000fce00078e000e */
[----:B------:R-:W-:Y:S05]  /*1d7b0*/  WARPSYNC.COLLECTIVE R15, `(.L_x_3048) ;  /* 0x000000000f087348 */ /* 0x000fea0003c00000 */
[----:B------:R0:W1:Y:S02]  /*1d7c0*/  SHFL.IDX P6, R14, R13, R12, R11 ;  /* 0x0000000c0d0e7389 */ /* 0x00006400000c000b */
[----:B01----:R-:W-:Y:S01]  /*1d7d0*/  ENDCOLLECTIVE ;  /* 0x000000000000791b */ /* 0x003fe20003800000 */
.L_x_3048:
[----:B------:R-:W-:Y:S02]  /*1d7e0*/  IMAD.MOV.U32 R13, RZ, RZ, R0 ;  /* 0x000000ffff0d7224 */ /* 0x000fe400078e0000 */
[----:B------:R-:W-:Y:S02]  /*1d7f0*/  IMAD.MOV.U32 R12, RZ, RZ, 0x1 ;  /* 0x00000001ff0c7424 */ /* 0x000fe400078e00ff */
[----:B------:R-:W-:-:S07]  /*1d800*/  IMAD.MOV.U32 R6, RZ, RZ, R14 ;  /* 0x000000ffff067224 */ /* 0x000fce00078e000e */
[----:B------:R-:W-:Y:S05]  /*1d810*/  WARPSYNC.COLLECTIVE R15, `(.L_x_3049) ;  /* 0x000000000f087348 */ /* 0x000fea0003c00000 */
[----:B------:R0:W1:Y:S02]  /*1d820*/  SHFL.IDX P6, R14, R13, R12, R11 ;  /* 0x0000000c0d0e7389 */ /* 0x00006400000c000b */
[----:B01----:R-:W-:Y:S01]  /*1d830*/  ENDCOLLECTIVE ;  /* 0x000000000000791b */ /* 0x003fe20003800000 */
.L_x_3049:
        /* <DEDUP_REMOVED lines=8> */
[----:B0-----:R-:W-:-:S12]  /*1d8c0*/  IMAD.MOV.U32 R6, RZ, RZ, R14 ;  /* 0x000000ffff067224 */ /* 0x001fd800078e000e */
[----:B------:R-:W-:Y:S05]  /*1d8d0*/  WARPSYNC.COLLECTIVE R15, `(.L_x_3050) ;  /* 0x000000000f087348 */ /* 0x000fea0003c00000 */
[----:B------:R0:W1:Y:S02]  /*1d8e0*/  SHFL.IDX P6, R14, R13, R12, R11 ;  /* 0x0000000c0d0e7389 */ /* 0x00006400000c000b */
[----:B01----:R-:W-:Y:S01]  /*1d8f0*/  ENDCOLLECTIVE ;  /* 0x000000000000791b */ /* 0x003fe20003800000 */
.L_x_3050:
[----:B------:R-:W-:Y:S02]  /*1d900*/  IMAD.MOV.U32 R13, RZ, RZ, R0 ;  /* 0x000000ffff0d7224 */ /* 0x000fe400078e0000 */
[----:B------:R-:W-:Y:S02]  /*1d910*/  IMAD.MOV.U32 R12, RZ, RZ, 0x2 ;  /* 0x00000002ff0c7424 */ /* 0x000fe400078e00ff */
[----:B------:R-:W-:-:S07]  /*1d920*/  IMAD.MOV.U32 R7, RZ, RZ, R14 ;  /* 0x000000ffff077224 */ /* 0x000fce00078e000e */
[----:B------:R-:W-:Y:S05]  /*1d930*/  WARPSYNC.COLLECTIVE R15, `(.L_x_3051) ;  /* 0x000000000f087348 */ /* 0x000fea0003c00000 */
[----:B------:R0:W1:Y:S02]  /*1d940*/  SHFL.IDX P6, R14, R13, R12, R11 ;  /* 0x0000000c0d0e7389 */ /* 0x00006400000c000b */
[----:B01----:R-:W-:Y:S01]  /*1d950*/  ENDCOLLECTIVE ;  /* 0x000000000000791b */ /* 0x003fe20003800000 */
.L_x_3051:
        /* <DEDUP_REMOVED lines=16> */
.L_x_3052:
[----:B------:R-:W-:Y:S02]  /*1da60*/  IMAD.MOV.U32 R13, RZ, RZ, R0 ;  /* 0x000000ffff0d7224 */ /* 0x000fe400078e0000 */
[----:B------:R-:W-:Y:S02]  /*1da70*/  IMAD.MOV.U32 R12, RZ, RZ, 0x3 ;  /* 0x00000003ff0c7424 */ /* 0x000fe400078e00ff */
[----:B------:R-:W-:-:S07]  /*1da80*/  IMAD.MOV.U32 R7, RZ, RZ, R14 ;  /* 0x000000ffff077224 */ /* 0x000fce00078e000e */
[----:B------:R-:W-:Y:S05]  /*1da90*/  WARPSYNC.COLLECTIVE R15, `(.L_x_3053) ;  /* 0x000000000f087348 */ /* 0x000fea0003c00000 */
[----:B------:R0:W1:Y:S02]  /*1daa0*/  SHFL.IDX P6, R14, R13, R12, R11 ;  /* 0x0000000c0d0e7389 */ /* 0x00006400000c000b */
[----:B01----:R-:W-:Y:S01]  /*1dab0*/  ENDCOLLECTIVE ;  /* 0x000000000000791b */ /* 0x003fe20003800000 */
.L_x_3053:
        /* <DEDUP_REMOVED lines=16> */
.L_x_3054:
[----:B------:R-:W-:Y:S02]  /*1dbc0*/  IMAD.MOV.U32 R13, RZ, RZ, R0 ;  /* 0x000000ffff0d7224 */ /* 0x000fe400078e0000 */
[----:B------:R-:W-:Y:S01]  /*1dbd0*/  IMAD.MOV.U32 R12, RZ, RZ, 0x4 ;  /* 0x00000004ff0c7424 */ /* 0x000fe200078e00ff */
[----:B------:R-:W-:-:S07]  /*1dbe0*/  MOV R7, R14 ;  /* 0x0000000e00077202 */ /* 0x000fce0000000f00 */
[----:B------:R-:W-:Y:S05]  /*1dbf0*/  WARPSYNC.COLLECTIVE R15, `(.L_x_3055) ;  /* 0x000000000f087348 */ /* 0x000fea0003c00000 */
[----:B------:R0:W1:Y:S02]  /*1dc00*/  SHFL.IDX P6, R14, R13, R12, R11 ;  /* 0x0000000c0d0e7389 */ /* 0x00006400000c000b */
[----:B01----:R-:W-:Y:S01]  /*1dc10*/  ENDCOLLECTIVE ;  /* 0x000000000000791b */ /* 0x003fe20003800000 */
.L_x_3055:
        /* <DEDUP_REMOVED lines=16> */
.L_x_3056:
[----:B------:R-:W-:Y:S02]  /*1dd20*/  IMAD.MOV.U32 R13, RZ, RZ, R0 ;  /* 0x000000ffff0d7224 */ /* 0x000fe400078e0000 */
[----:B------:R-:W-:Y:S02]  /*1dd30*/  IMAD.MOV.U32 R12, RZ, RZ, 0x5 ;  /* 0x00000005ff0c7424 */ /* 0x000fe400078e00ff */
[----:B------:R-:W-:-:S07]  /*1dd40*/  IMAD.MOV.U32 R7, RZ, RZ, R14 ;  /* 0x000000ffff077224 */ /* 0x000fce00078e000e */
[----:B------:R-:W-:Y:S05]  /*1dd50*/  WARPSYNC.COLLECTIVE R15, `(.L_x_3057) ;  /* 0x000000000f087348 */ /* 0x000fea0003c00000 */
[----:B------:R0:W1:Y:S02]  /*1dd60*/  SHFL.IDX P6, R14, R13, R12, R11 ;  /* 0x0000000c0d0e7389 */ /* 0x00006400000c000b */
[----:B01----:R-:W-:Y:S01]  /*1dd70*/  ENDCOLLECTIVE ;  /* 0x000000000000791b */ /* 0x003fe20003800000 */
.L_x_3057:
        /* <DEDUP_REMOVED lines=16> */
.L_x_3058:
[----:B------:R-:W-:Y:S02]  /*1de80*/  IMAD.MOV.U32 R13, RZ, RZ, R0 ;  /* 0x000000ffff0d7224 */ /* 0x000fe400078e0000 */
[----:B------:R-:W-:Y:S02]  /*1de90*/  IMAD.MOV.U32 R12, RZ, RZ, 0x6 ;  /* 0x00000006ff0c7424 */ /* 0x000fe400078e00ff */
[----:B------:R-:W-:-:S07]  /*1dea0*/  IMAD.MOV.U32 R7, RZ, RZ, R14 ;  /* 0x000000ffff077224 */ /* 0x000fce00078e000e */
[----:B------:R-:W-:Y:S05]  /*1deb0*/  WARPSYNC.COLLECTIVE R15, `(.L_x_3059) ;  /* 0x000000000f087348 */ /* 0x000fea0003c00000 */
[----:B------:R0:W1:Y:S02]  /*1dec0*/  SHFL.IDX P6, R14, R13, R12, R11 ;  /* 0x0000000c0d0e7389 */ /* 0x00006400000c000b */
[----:B01----:R-:W-:Y:S01]  /*1ded0*/  ENDCOLLECTIVE ;  /* 0x000000000000791b */ /* 0x003fe20003800000 */
.L_x_3059:
        /* <DEDUP_REMOVED lines=16> */
.L_x_3060:
[----:B------:R-:W-:Y:S02]  /*1dfe0*/  IMAD.MOV.U32 R13, RZ, RZ, R0 ;  /* 0x000000ffff0d7224 */ /* 0x000fe400078e0000 */
[----:B------:R-:W-:Y:S02]  /*1dff0*/  IMAD.MOV.U32 R12, RZ, RZ, 0x7 ;  /* 0x00000007ff0c7424 */ /* 0x000fe400078e00ff */
[----:B------:R-:W-:-:S07]  /*1e000*/  IMAD.MOV.U32 R7, RZ, RZ, R14 ;  /* 0x000000ffff077224 */ /* 0x000fce00078e000e */
[----:B------:R-:W-:Y:S05]  /*1e010*/  WARPSYNC.COLLECTIVE R15, `(.L_x_3061) ;  /* 0x000000000f087348 */ /* 0x000fea0003c00000 */
[----:B------:R0:W1:Y:S02]  /*1e020*/  SHFL.IDX P6, R14, R13, R12, R11 ;  /* 0x0000000c0d0e7389 */ /* 0x00006400000c000b */
[----:B01----:R-:W-:Y:S01]  /*1e030*/  ENDCOLLECTIVE ;  /* 0x000000000000791b */ /* 0x003fe20003800000 */
.L_x_3061:
[----:B------:R-:W-:-:S04]  /*1e040*/  @!P1 LEA R7, P2, R21, R7, 0x1 ;  /* 0x0000000715079211 */ /* 0x000fc800078408ff */
[----:B------:R-:W-:-:S04]  /*1e050*/  @!P1 IADD3.X R6, RZ, R6, RZ, P2, !PT ;  /* 0x00000006ff069210 */ /* 0x000fc800017fe4ff */
[----:B------:R-:W-:Y:S01]  /*1e060*/  @!P1 LOP3.LUT R7, R7, R6, RZ, 0x3c, !PT ;  /* 0x0000000607079212 */ /* 0x000fe200078e3cff */
[----:B------:R-:W-:-:S03]  /*1e070*/  IMAD.MOV.U32 R13, RZ, RZ, R2 ;  /* 0x000000ffff0d7224 */ /* 0x000fc600078e0002 */
[----:B------:R-:W-:Y:S01]  /*1e080*/  @!P1 LOP3.LUT R6, R7, R6, RZ, 0x3c, !PT ;  /* 0x0000000607069212 */ /* 0x000fe200078e3cff */
[----:B------:R-:W-:-:S03]  /*1e090*/  VIADD R2, R25, 0x70 ;  /* 0x0000007019027836 */ /* 0x000fc60000000000 */
[----:B------:R-:W-:Y:S01]  /*1e0a0*/  @!P1 LOP3.LUT R7, R7, R6, RZ, 0x3c, !PT ;  /* 0x0000000607079212 */ /* 0x000fe200078e3cff */
[----:B------:R-:W-:-:S04]  /*1e0b0*/  IMAD.MOV.U32 R0, RZ, RZ, R14 ;  /* 0x000000ffff007224 */ /* 0x000fc800078e000e */
[----:B------:R-:W-:Y:S01]  /*1e0c0*/  @!PT LDS RZ, [RZ] ;  /* 0x00000000fffff984 */ /* 0x000fe20000000800 */
[----:B------:R-:W-:Y:S01]  /*1e0d0*/  @!PT LDS RZ, [RZ] ;  /* 0x00000000fffff984 */ /* 0x000fe20000000800 */
[----:B------:R-:W-:Y:S01]  /*1e0e0*/  @!PT LDS RZ, [RZ] ;  /* 0x00000000fffff984 */ /* 0x000fe20000000800 */
[----:B------:R0:W-:Y:S01]  /*1e0f0*/  @!P1 LDGSTS.E.BYPASS.LTC128B.128 [R20+0xb400], desc[UR40][R6.64], !P0 ;  /* 0x0b40000006149fae */ /* 0x0001e2000c101d68 */
[----:B------:R-:W-:-:S13]  /*1e100*/  ISETP.GE.AND P1, PT, R2, R3, PT ;  /* 0x000000030200720c */ /* 0x000fda0003f26270 */
[----:B0-----:R-:W-:Y:S05]  /*1e110*/  WARPSYNC.COLLECTIVE R15, `(.L_x_3062) ;  /* 0x000000000f087348 */ /* 0x001fea0003c00000 */
[----:B------:R1:W2:Y:S02]  /*1e120*/  SHFL.IDX P6, R14, R13, R12, R11 ;  /* 0x0000000c0d0e7389 */ /* 0x0002a400000c000b */
[----:B012---:R-:W-:Y:S01]  /*1e130*/  ENDCOLLECTIVE ;  /* 0x000000000000791b */ /* 0x007fe20003800000 */
.L_x_3062:
[----:B------:R-:W-:Y:S02]  /*1e140*/  IMAD.MOV.U32 R13, RZ, RZ, R4 ;  /* 0x000000ffff0d7224 */ /* 0x000fe400078e0004 */
[----:B------:R-:W-:Y:S02]  /*1e150*/  IMAD.MOV.U32 R12, RZ, RZ, RZ ;  /* 0x000000ffff0c7224 */ /* 0x000fe400078e00ff */
[----:B------:R-:W-:-:S07]  /*1e160*/  IMAD.MOV.U32 R6, RZ, RZ, R14 ;  /* 0x000000ffff067224 */ /* 0x000fce00078e000e */
[----:B------:R-:W-:Y:S05]  /*1e170*/  WARPSYNC.COLLECTIVE R15, `(.L_x_3063) ;  /* 0x000000000f087348 */ /* 0x000fea0003c00000 */
[----:B------:R0:W1:Y:S02]  /*1e180*/  SHFL.IDX P6, R14, R13, R12, R11 ;  /* 0x0000000c0d0e7389 */ /* 0x00006400000c000b */
[----:B01----:R-:W-:Y:S01]  /*1e190*/  ENDCOLLECTIVE ;  /* 0x000000000000791b */ /* 0x003fe20003800000 */
.L_x_3063:
        /* <DEDUP_REMOVED lines=10> */
[----:B------:R-:W-:-:S02]  /*1e240*/  VIADD R0, R25, 0x90 ;  /* 0x0000009019007836 */ /* 0x000fc40000000000 */
[----:B------:R-:W-:-:S10]  /*1e250*/  IMAD.MOV.U32 R8, RZ, RZ, R14 ;  /* 0x000000ffff087224 */ /* 0x000fd400078e000e */
[----:B0-----:R-:W-:Y:S05]  /*1e260*/  WARPSYNC.COLLECTIVE R15, `(.L_x_3064) ;  /* 0x000000000f087348 */ /* 0x001fea0003c00000 */
[----:B------:R1:W2:Y:S02]  /*1e270*/  SHFL.IDX P6, R14, R13, R12, R11 ;  /* 0x0000000c0d0e7389 */ /* 0x0002a400000c000b */
[----:B012---:R-:W-:Y:S01]  /*1e280*/  ENDCOLLECTIVE ;  /* 0x000000000000791b */ /* 0x007fe20003800000 */
.L_x_3064:
[----:B------:R-:W-:Y:S02]  /*1e290*/  IMAD.MOV.U32 R13, RZ, RZ, R4 ;  /* 0x000000ffff0d7224 */ /* 0x000fe400078e0004 */
[----:B------:R-:W-:Y:S02]  /*1e2a0*/  IMAD.MOV.U32 R12, RZ, RZ, 0x1 ;  /* 0x00000001ff0c7424 */ /* 0x000fe400078e00ff */
[----:B------:R-:W-:-:S07]  /*1e2b0*/  IMAD.MOV.U32 R2, RZ, RZ, R14 ;  /* 0x000000ffff027224 */ /* 0x000fce00078e000e */
[----:B------:R-:W-:Y:S05]  /*1e2c0*/  WARPSYNC.COLLECTIVE R15, `(.L_x_3065) ;  /* 0x000000000f087348 */ /* 0x000fea0003c00000 */
[----:B------:R0:W1:Y:S02]  /*1e2d0*/  SHFL.IDX P6, R14, R13, R12, R11 ;  /* 0x0000000c0d0e7389 */ /* 0x00006400000c000b */
[----:B01----:R-:W-:Y:S01]  /*1e2e0*/  ENDCOLLECTIVE ;  /* 0x000000000000791b */ /* 0x003fe20003800000 */
.L_x_3065:
[----:B------:R-:W-:-:S05]  /*1e2f0*/  @!P1 LEA R2, P2, R21, R2, 0x1 ;  /* 0x0000000215029211 */ /* 0x000fca00078408ff */
[----:B------:R-:W-:-:S04]  /*1e300*/  @!P1 IMAD.X R6, RZ, RZ, R8, P2 ;  /* 0x000000ffff069224 */ /* 0x000fc800010e0608 */
[----:B------:R-:W-:Y:S02]  /*1e310*/  @!P1 IMAD.MOV.U32 R7, RZ, RZ, R6 ;  /* 0x000000ffff079224 */ /* 0x000fe400078e0006 */
[----:B------:R-:W-:Y:S01]  /*1e320*/  @!P1 IMAD.MOV.U32 R6, RZ, RZ, R2 ;  /* 0x000000ffff069224 */ /* 0x000fe200078e0002 */
[----:B------:R-:W-:Y:S01]  /*1e330*/  MOV R13, R5 ;  /* 0x00000005000d7202 */ /* 0x000fe20000000f00 */
[----:B------:R-:W-:-:S03]  /*1e340*/  VIADD R2, R25, 0xa0 ;  /* 0x000000a019027836 */ /* 0x000fc60000000000 */
        /* <DEDUP_REMOVED lines=9> */
.L_x_3066:
[----:B------:R-:W-:Y:S02]  /*1e3e0*/  IMAD.MOV.U32 R13, RZ, RZ, R4 ;  /* 0x000000ffff0d7224 */ /* 0x000fe400078e0004 */
[----:B------:R-:W-:Y:S02]  /*1e3f0*/  IMAD.MOV.U32 R12, RZ, RZ, 0x2 ;  /* 0x00000002ff0c7424 */ /* 0x000fe400078e00ff */
[----:B------:R-:W-:-:S07]  /*1e400*/  IMAD.MOV.U32 R6, RZ, RZ, R14 ;  /* 0x000000ffff067224 */ /* 0x000fce00078e000e */
[----:B------:R-:W-:Y:S05]  /*1e410*/  WARPSYNC.COLLECTIVE R15, `(.L_x_3067) ;  /* 0x000000000f087348 */ /* 0x000fea0003c00000 */
[----:B------:R0:W1:Y:S02]  /*1e420*/  SHFL.IDX P6, R14, R13, R12, R11 ;  /* 0x0000000c0d0e7389 */ /* 0x00006400000c000b */
[----:B01----:R-:W-:Y:S01]  /*1e430*/  ENDCOLLECTIVE ;  /* 0x000000000000791b */ /* 0x003fe20003800000 */
.L_x_3067:
        /* <DEDUP_REMOVED lines=13> */
.L_x_3068:
[----:B------:R-:W-:Y:S02]  /*1e510*/  IMAD.MOV.U32 R13, RZ, RZ, R4 ;  /* 0x000000ffff0d7224 */ /* 0x000fe400078e0004 */
[----:B------:R-:W-:Y:S02]  /*1e520*/  IMAD.MOV.U32 R12, RZ, RZ, 0x3 ;  /* 0x00000003ff0c7424 */ /* 0x000fe400078e00ff */
[----:B------:R-:W-:-:S07]  /*1e530*/  IMAD.MOV.U32 R6, RZ, RZ, R14 ;  /* 0x000000ffff067224 */ /* 0x000fce00078e000e */
[----:B------:R-:W-:Y:S05]  /*1e540*/  WARPSYNC.COLLECTIVE R15, `(.L_x_3069) ;  /* 0x000000000f087348 */ /* 0x000fea0003c00000 */
[----:B------:R0:W1:Y:S02]  /*1e550*/  SHFL.IDX P6, R14, R13, R12, R11 ;  /* 0x0000000c0d0e7389 */ /* 0x00006400000c000b */
[----:B01----:R-:W-:Y:S01]  /*1e560*/  ENDCOLLECTIVE ;  /* 0x000000000000791b */ /* 0x003fe20003800000 */
.L_x_3069:
        /* <DEDUP_REMOVED lines=12> */
.L_x_3070:
[----:B------:R-:W-:Y:S01]  /*1e630*/  IMAD.MOV.U32 R2, RZ, RZ, R14 ;  /* 0x000000ffff027224 */ /* 0x000fe200078e000e */
[----:B------:R-:W-:Y:S06]  /*1e640*/  BRA `(.L_x_3071) ;  /* 0xffffff9400347947 */ /* 0x000fec000383ffff */
.L_x_2886:
[----:B-1----:R1:W2:Y:S02]  /*1e650*/  SYNCS.PHASECHK.TRANS64.TRYWAIT P0, [R16+URZ+0x16820], R0 ;  /* 0x01682000100075a7 */ /* 0x0022a4000800017f */
[----:B--2---:R-:W-:Y:S05]  /*1e660*/  @!P0 NANOSLEEP.SYNCS 0x989680 ;  /* 0x009896800000895d */ /* 0x004fea0003900000 */
[----:B------:R-:W2:Y:S02]  /*1e670*/  @!P0 SYNCS.PHASECHK.TRANS64 P0, [R16+URZ+0x16820], R0 ;  /* 0x01682000100085a7 */ /* 0x000ea4000800007f */
[----:B--2---:R-:W-:Y:S05]  /*1e680*/  @!P0 BRA `(.L_x_2886) ;  /* 0xfffffffc00f08947 */ /* 0x004fea000383ffff */
[----:B------:R-:W-:Y:S05]  /*1e690*/  BRA `(.L_x_3072) ;  /* 0xffffff9400907947 */ /* 0x000fea000383ffff */
.L_x_2891:
[----:B0-----:R0:W1:Y:S02]  /*1e6a0*/  SYNCS.PHASECHK.TRANS64.TRYWAIT P0, [R5+URZ+0x16840], R2 ;  /* 0x01684002050075a7 */ /* 0x001064000800017f */
[----:B-1----:R-:W-:Y:S05]  /*1e6b0*/  @!P0 NANOSLEEP.SYNCS 0x989680 ;  /* 0x009896800000895d */ /* 0x002fea0003900000 */
[----:B------:R-:W1:Y:S02]  /*1e6c0*/  @!P0 SYNCS.PHASECHK.TRANS64 P0, [R5+URZ+0x16840], R2 ;  /* 0x01684002050085a7 */ /* 0x000e64000800007f */
[----:B-1----:R-:W-:Y:S05]  /*1e6d0*/  @!P0 BRA `(.L_x_2891) ;  /* 0xfffffffc00f08947 */ /* 0x002fea000383ffff */
[----:B------:R-:W-:Y:S05]  /*1e6e0*/  BRA `(.L_x_3073) ;  /* 0xffffff9800707947 */ /* 0x000fea000383ffff */
.L_x_2892:
        /* <DEDUP_REMOVED lines=8> */
.L_x_3075:
[----:B------:R-:W-:Y:S05]  /*1e770*/  BSYNC B1 ;  /* 0x0000000000017941 */ /* 0x000fea0003800000 */
.L_x_3074:
[----:B------:R-:W0:Y:S01]  /*1e780*/  S2R R7, SR_TID.X ;  /* 0x0000000000077919 */ /* 0x000e220000002100 */
[----:B------:R-:W-:Y:S01]  /*1e790*/  MOV R13, R8 ;  /* 0x00000008000d7202 */ /* 0x000fe20000000f00 */
        /* <DEDUP_REMOVED lines=8> */
.L_x_3076:
[----:B------:R-:W-:Y:S02]  /*1e820*/  IMAD.MOV.U32 R13, RZ, RZ, R10 ;  /* 0x000000ffff0d7224 */ /* 0x000fe400078e000a */
[----:B------:R-:W-:Y:S02]  /*1e830*/  IMAD.MOV.U32 R12, RZ, RZ, 0x1 ;  /* 0x00000001ff0c7424 */ /* 0x000fe400078e00ff */
[----:B------:R-:W-:Y:S02]  /*1e840*/  IMAD.SHL.U32 R7, R7, 0x8, RZ ;  /* 0x0000000807077824 */ /* 0x000fe400078e00ff */
[----:B------:R-:W-:-:S07]  /*1e850*/  IMAD.MOV.U32 R2, RZ, RZ, R14 ;  /* 0x000000ffff027224 */ /* 0x000fce00078e000e */
[----:B------:R-:W-:Y:S05]  /*1e860*/  WARPSYNC.COLLECTIVE R15, `(.L_x_3077) ;  /* 0x000000000f087348 */ /* 0x000fea0003c00000 */
[----:B------:R0:W1:Y:S02]  /*1e870*/  SHFL.IDX P6, R14, R13, R12, R11 ;  /* 0x0000000c0d0e7389 */ /* 0x00006400000c000b */
[----:B01----:R-:W-:Y:S01]  /*1e880*/  ENDCOLLECTIVE ;  /* 0x000000000000791b */ /* 0x003fe20003800000 */
.L_x_3077:
        /* <DEDUP_REMOVED lines=13> */
.L_x_3078:
[----:B------:R-:W-:Y:S02]  /*1e960*/  IMAD.MOV.U32 R13, RZ, RZ, R10 ;  /* 0x000000ffff0d7224 */ /* 0x000fe400078e000a */
[----:B------:R-:W-:Y:S02]  /*1e970*/  IMAD.MOV.U32 R12, RZ, RZ, 0x2 ;  /* 0x00000002ff0c7424 */ /* 0x000fe400078e00ff */
[----:B------:R-:W-:-:S07]  /*1e980*/  IMAD.MOV.U32 R2, RZ, RZ, R14 ;  /* 0x000000ffff027224 */ /* 0x000fce00078e000e */
[----:B------:R-:W-:Y:S05]  /*1e990*/  WARPSYNC.COLLECTIVE R15, `(.L_x_3079) ;  /* 0x000000000f087348 */ /* 0x000fea0003c00000 */
[----:B------:R0:W1:Y:S02]  /*1e9a0*/  SHFL.IDX P6, R14, R13, R12, R11 ;  /* 0x0000000c0d0e7389 */ /* 0x00006400000c000b */
[----:B01----:R-:W-:Y:S01]  /*1e9b0*/  ENDCOLLECTIVE ;  /* 0x000000000000791b */ /* 0x003fe20003800000 */
.L_x_3079:
        /* <DEDUP_REMOVED lines=11> */
.L_x_3080:
[----:B------:R-:W-:Y:S01]  /*1ea70*/  IMAD.MOV.U32 R13, RZ, RZ, R10 ;  /* 0x000000ffff0d7224 */ /* 0x000fe200078e000a */
[----:B------:R-:W-:Y:S01]  /*1ea80*/  MOV R12, 0x3 ;  /* 0x00000003000c7802 */ /* 0x000fe20000000f00 */
[----:B------:R-:W-:-:S07]  /*1ea90*/  IMAD.MOV.U32 R2, RZ, RZ, R14 ;  /* 0x000000ffff027224 */ /* 0x000fce00078e000e */
[----:B------:R-:W-:Y:S05]  /*1eaa0*/  WARPSYNC.COLLECTIVE R15, `(.L_x_3081) ;  /* 0x000000000f087348 */ /* 0x000fea0003c00000 */
[----:B------:R0:W1:Y:S02]  /*1eab0*/  SHFL.IDX P6, R14, R13, R12, R11 ;  /* 0x0000000c0d0e7389 */ /* 0x00006400000c000b */
[----:B01----:R-:W-:Y:S01]  /*1eac0*/  ENDCOLLECTIVE ;  /* 0x000000000000791b */ /* 0x003fe20003800000 */
.L_x_3081:
        /* <DEDUP_REMOVED lines=11> */
.L_x_3082:
[----:B------:R-:W-:Y:S02]  /*1eb80*/  IMAD.MOV.U32 R13, RZ, RZ, R10 ;  /* 0x000000ffff0d7224 */ /* 0x000fe400078e000a */
[----:B------:R-:W-:Y:S02]  /*1eb90*/  IMAD.MOV.U32 R12, RZ, RZ, 0x4 ;  /* 0x00000004ff0c7424 */ /* 0x000fe400078e00ff */
[----:B------:R-:W-:-:S07]  /*1eba0*/  IMAD.MOV.U32 R2, RZ, RZ, R14 ;  /* 0x000000ffff027224 */ /* 0x000fce00078e000e */
[----:B------:R-:W-:Y:S05]  /*1ebb0*/  WARPSYNC.COLLECTIVE R15, `(.L_x_3083) ;  /* 0x000000000f087348 */ /* 0x000fea0003c00000 */
[----:B------:R0:W1:Y:S02]  /*1ebc0*/  SHFL.IDX P6, R14, R13, R12, R11 ;  /* 0x0000000c0d0e7389 */ /* 0x00006400000c000b */
[----:B01----:R-:W-:Y:S01]  /*1ebd0*/  ENDCOLLECTIVE ;  /* 0x000000000000791b */ /* 0x003fe20003800000 */
.L_x_3083:
        /* <DEDUP_REMOVED lines=11> */
.L_x_3084:
[----:B------:R-:W-:Y:S02]  /*1ec90*/  IMAD.MOV.U32 R13, RZ, RZ, R10 ;  /* 0x000000ffff0d7224 */ /* 0x000fe400078e000a */
[----:B------:R-:W-:Y:S02]  /*1eca0*/  IMAD.MOV.U32 R12, RZ, RZ, 0x5 ;  /* 0x00000005ff0c7424 */ /* 0x000fe400078e00ff */
[----:B------:R-:W-:-:S07]  /*1ecb0*/  IMAD.MOV.U32 R2, RZ, RZ, R14 ;  /* 0x000000ffff027224 */ /* 0x000fce00078e000e */
[----:B------:R-:W-:Y:S05]  /*1ecc0*/  WARPSYNC.COLLECTIVE R15, `(.L_x_3085) ;  /* 0x000000000f087348 */ /* 0x000fea0003c00000 */
[----:B------:R0:W1:Y:S02]  /*1ecd0*/  SHFL.IDX P6, R14, R13, R12, R11 ;  /* 0x0000000c0d0e7389 */ /* 0x00006400000c000b */
[----:B01----:R-:W-:Y:S01]  /*1ece0*/  ENDCOLLECTIVE ;  /* 0x000000000000791b */ /* 0x003fe20003800000 */
.L_x_3085:
        /* <DEDUP_REMOVED lines=11> */
.L_x_3086:
[----:B------:R-:W-:Y:S02]  /*1eda0*/  IMAD.MOV.U32 R13, RZ, RZ, R10 ;  /* 0x000000ffff0d7224 */ /* 0x000fe400078e000a */
[----:B------:R-:W-:Y:S02]  /*1edb0*/  IMAD.MOV.U32 R12, RZ, RZ, 0x6 ;  /* 0x00000006ff0c7424 */ /* 0x000fe400078e00ff */
[----:B------:R-:W-:-:S07]  /*1edc0*/  IMAD.MOV.U32 R2, RZ, RZ, R14 ;  /* 0x000000ffff027224 */ /* 0x000fce00078e000e */
[----:B------:R-:W-:Y:S05]  /*1edd0*/  WARPSYNC.COLLECTIVE R15, `(.L_x_3087) ;  /* 0x000000000f087348 */ /* 0x000fea0003c00000 */
[----:B------:R0:W1:Y:S02]  /*1ede0*/  SHFL.IDX P6, R14, R13, R12, R11 ;  /* 0x0000000c0d0e7389 */ /* 0x00006400000c000b */
[----:B01----:R-:W-:Y:S01]  /*1edf0*/  ENDCOLLECTIVE ;  /* 0x000000000000791b */ /* 0x003fe20003800000 */
.L_x_3087:
        /* <DEDUP_REMOVED lines=11> */
.L_x_3088:
[----:B------:R-:W-:Y:S02]  /*1eeb0*/  IMAD.MOV.U32 R13, RZ, RZ, R10 ;  /* 0x000000ffff0d7224 */ /* 0x000fe400078e000a */
[----:B------:R-:W-:Y:S02]  /*1eec0*/  IMAD.MOV.U32 R12, RZ, RZ, 0x7 ;  /* 0x00000007ff0c7424 */ /* 0x000fe400078e00ff */
[----:B------:R-:W-:-:S07]  /*1eed0*/  IMAD.MOV.U32 R2, RZ, RZ, R14 ;  /* 0x000000ffff027224 */ /* 0x000fce00078e000e */
[----:B------:R-:W-:Y:S05]  /*1eee0*/  WARPSYNC.COLLECTIVE R15, `(.L_x_3089) ;  /* 0x000000000f087348 */ /* 0x000fea0003c00000 */
[----:B------:R0:W1:Y:S02]  /*1eef0*/  SHFL.IDX P6, R14, R13, R12, R11 ;  /* 0x0000000c0d0e7389 */ /* 0x00006400000c000b */
[----:B01----:R-:W-:Y:S01]  /*1ef00*/  ENDCOLLECTIVE ;  /* 0x000000000000791b */ /* 0x003fe20003800000 */
.L_x_3089:
[----:B------:R-:W-:-:S04]  /*1ef10*/  IADD3 R2, P0, R2, R7, RZ ;  /* 0x0000000702027210 */ /* 0x000fc80007f1e0ff */
[----:B------:R-:W-:-:S05]  /*1ef20*/  IADD3.X R3, RZ, R3, RZ, P0, !PT ;  /* 0x00000003ff037210 */ /* 0x000fca00007fe4ff */
        /* <DEDUP_REMOVED lines=9> */
.L_x_3090:
[----:B------:R-:W-:Y:S01]  /*1efc0*/  IMAD.MOV.U32 R2, RZ, RZ, R14 ;  /* 0x000000ffff027224 */ /* 0x000fe200078e000e */
[----:B------:R-:W-:Y:S06]  /*1efd0*/  BRA `(.L_x_3091) ;  /* 0xffffff9400547947 */ /* 0x000fec000383ffff */
.L_x_2897:
[----:B-1----:R1:W2:Y:S02]  /*1efe0*/  SYNCS.PHASECHK.TRANS64.TRYWAIT P0, [R5+URZ+0x16860], R2 ;  /* 0x01686002050075a7 */ /* 0x0022a4000800017f */
[----:B--2---:R-:W-:Y:S05]  /*1eff0*/  @!P0 NANOSLEEP.SYNCS 0x989680 ;  /* 0x009896800000895d */ /* 0x004fea0003900000 */
[----:B------:R-:W2:Y:S02]  /*1f000*/  @!P0 SYNCS.PHASECHK.TRANS64 P0, [R5+URZ+0x16860], R2 ;  /* 0x01686002050085a7 */ /* 0x000ea4000800007f */
[----:B--2---:R-:W-:Y:S05]  /*1f010*/  @!P0 BRA `(.L_x_2897) ;  /* 0xfffffffc00f08947 */ /* 0x004fea000383ffff */
[----:B------:R-:W-:Y:S05]  /*1f020*/  BRA `(.L_x_3092) ;  /* 0xffffff9400ac7947 */ /* 0x000fea000383ffff */
.L_x_2898:
        /* <DEDUP_REMOVED lines=8> */
.L_x_3094:
[----:B------:R-:W-:Y:S05]  /*1f0b0*/  BSYNC B1 ;  /* 0x0000000000017941 */ /* 0x000fea0003800000 */
.L_x_3093:
        /* <DEDUP_REMOVED lines=10> */
.L_x_3095:
[----:B------:R-:W-:Y:S02]  /*1f160*/  IMAD.MOV.U32 R13, RZ, RZ, R22 ;  /* 0x000000ffff0d7224 */ /* 0x000fe400078e0016 */
[----:B------:R-:W-:Y:S02]  /*1f170*/  IMAD.MOV.U32 R12, RZ, RZ, 0x1 ;  /* 0x00000001ff0c7424 */ /* 0x000fe400078e00ff */
[----:B------:R-:W-:-:S07]  /*1f180*/  IMAD.MOV.U32 R2, RZ, RZ, R14 ;  /* 0x000000ffff027224 */ /* 0x000fce00078e000e */
[----:B------:R-:W-:Y:S05]  /*1f190*/  WARPSYNC.COLLECTIVE R15, `(.L_x_3096) ;  /* 0x000000000f087348 */ /* 0x000fea0003c00000 */
[----:B------:R0:W1:Y:S02]  /*1f1a0*/  SHFL.IDX P6, R14, R13, R12, R11 ;  /* 0x0000000c0d0e7389 */ /* 0x00006400000c000b */
[----:B01----:R-:W-:Y:S01]  /*1f1b0*/  ENDCOLLECTIVE ;  /* 0x000000000000791b */ /* 0x003fe20003800000 */
.L_x_3096:
        /* <DEDUP_REMOVED lines=12> */
.L_x_3097:
[----:B------:R-:W-:Y:S02]  /*1f280*/  IMAD.MOV.U32 R13, RZ, RZ, R22 ;  /* 0x000000ffff0d7224 */ /* 0x000fe400078e0016 */
[----:B------:R-:W-:Y:S01]  /*1f290*/  IMAD.MOV.U32 R12, RZ, RZ, 0x2 ;  /* 0x00000002ff0c7424 */ /* 0x000fe200078e00ff */
[----:B------:R-:W-:-:S07]  /*1f2a0*/  MOV R2, R14 ;  /* 0x0000000e00027202 */ /* 0x000fce0000000f00 */
[----:B------:R-:W-:Y:S05]  /*1f2b0*/  WARPSYNC.COLLECTIVE R15, `(.L_x_3098) ;  /* 0x000000000f087348 */ /* 0x000fea0003c00000 */
[----:B------:R0:W1:Y:S02]  /*1f2c0*/  SHFL.IDX P6, R14, R13, R12, R11 ;  /* 0x0000000c0d0e7389 */ /* 0x00006400000c000b */
[----:B01----:R-:W-:Y:S01]  /*1f2d0*/  ENDCOLLECTIVE ;  /* 0x000000000000791b */ /* 0x003fe20003800000 */
.L_x_3098:
        /* <DEDUP_REMOVED lines=12> */
.L_x_3099:
[----:B------:R-:W-:Y:S02]  /*1f3a0*/  IMAD.MOV.U32 R13, RZ, RZ, R22 ;  /* 0x000000ffff0d7224 */ /* 0x000fe400078e0016 */
[----:B------:R-:W-:Y:S02]  /*1f3b0*/  IMAD.MOV.U32 R12, RZ, RZ, 0x3 ;  /* 0x00000003ff0c7424 */ /* 0x000fe400078e00ff */
[----:B------:R-:W-:-:S07]  /*1f3c0*/  IMAD.MOV.U32 R2, RZ, RZ, R14 ;  /* 0x000000ffff027224 */ /* 0x000fce00078e000e */
[----:B------:R-:W-:Y:S05]  /*1f3d0*/  WARPSYNC.COLLECTIVE R15, `(.L_x_3100) ;  /* 0x000000000f087348 */ /* 0x000fea0003c00000 */
[----:B------:R0:W1:Y:S02]  /*1f3e0*/  SHFL.IDX P6, R14, R13, R12, R11 ;  /* 0x0000000c0d0e7389 */ /* 0x00006400000c000b */
[----:B01----:R-:W-:Y:S01]  /*1f3f0*/  ENDCOLLECTIVE ;  /* 0x000000000000791b */ /* 0x003fe20003800000 */
.L_x_3100:
        /* <DEDUP_REMOVED lines=12> */
.L_x_3101:
[----:B------:R-:W-:Y:S02]  /*1f4c0*/  IMAD.MOV.U32 R13, RZ, RZ, R22 ;  /* 0x000000ffff0d7224 */ /* 0x000fe400078e0016 */
[----:B------:R-:W-:Y:S02]  /*1f4d0*/  IMAD.MOV.U32 R12, RZ, RZ, 0x4 ;  /* 0x00000004ff0c7424 */ /* 0x000fe400078e00ff */
[----:B------:R-:W-:-:S07]  /*1f4e0*/  IMAD.MOV.U32 R2, RZ, RZ, R14 ;  /* 0x000000ffff027224 */ /* 0x000fce00078e000e */
[----:B------:R-:W-:Y:S05]  /*1f4f0*/  WARPSYNC.COLLECTIVE R15, `(.L_x_3102) ;  /* 0x000000000f087348 */ /* 0x000fea0003c00000 */
[----:B------:R0:W1:Y:S02]  /*1f500*/  SHFL.IDX P6, R14, R13, R12, R11 ;  /* 0x0000000c0d0e7389 */ /* 0x00006400000c000b */
[----:B01----:R-:W-:Y:S01]  /*1f510*/  ENDCOLLECTIVE ;  /* 0x000000000000791b */ /* 0x003fe20003800000 */
.L_x_3102:
        /* <DEDUP_REMOVED lines=12> */
.L_x_3103:
[----:B------:R-:W-:Y:S02]  /*1f5e0*/  IMAD.MOV.U32 R13, RZ, RZ, R22 ;  /* 0x000000ffff0d7224 */ /* 0x000fe400078e0016 */
[----:B------:R-:W-:Y:S02]  /*1f5f0*/  IMAD.MOV.U32 R12, RZ, RZ, 0x5 ;  /* 0x00000005ff0c7424 */ /* 0x000fe400078e00ff */
[----:B------:R-:W-:-:S07]  /*1f600*/  IMAD.MOV.U32 R2, RZ, RZ, R14 ;  /* 0x000000ffff027224 */ /* 0x000fce00078e000e */
[----:B------:R-:W-:Y:S05]  /*1f610*/  WARPSYNC.COLLECTIVE R15, `(.L_x_3104) ;  /* 0x000000000f087348 */ /* 0x000fea0003c00000 */
[----:B------:R0:W1:Y:S02]  /*1f620*/  SHFL.IDX P6, R14, R13, R12, R11 ;  /* 0x0000000c0d0e7389 */ /* 0x00006400000c000b */
[----:B01----:R-:W-:Y:S01]  /*1f630*/  ENDCOLLECTIVE ;  /* 0x000000000000791b */ /* 0x003fe20003800000 */
.L_x_3104:
        /* <DEDUP_REMOVED lines=8> */
[----:B0-----:R-:W-:-:S11]  /*1f6c0*/  MOV R3, R14 ;  /* 0x0000000e00037202 */ /* 0x001fd60000000f00 */
[----:B------:R-:W-:Y:S05]  /*1f6d0*/  WARPSYNC.COLLECTIVE R15, `(.L_x_3105) ;  /* 0x000000000f087348 */ /* 0x000fea0003c00000 */
[----:B------:R0:W1:Y:S02]  /*1f6e0*/  SHFL.IDX P6, R14, R13, R12, R11 ;  /* 0x0000000c0d0e7389 */ /* 0x00006400000c000b */
[----:B01----:R-:W-:Y:S01]  /*1f6f0*/  ENDCOLLECTIVE ;  /* 0x000000000000791b */ /* 0x003fe20003800000 */
.L_x_3105:
[----:B------:R-:W-:Y:S02]  /*1f700*/  IMAD.MOV.U32 R13, RZ, RZ, R22 ;  /* 0x000000ffff0d7224 */ /* 0x000fe400078e0016 */
[----:B------:R-:W-:Y:S02]  /*1f710*/  IMAD.MOV.U32 R12, RZ, RZ, 0x6 ;  /* 0x00000006ff0c7424 */ /* 0x000fe400078e00ff */
[----:B------:R-:W-:-:S07]  /*1f720*/  IMAD.MOV.U32 R2, RZ, RZ, R14 ;  /* 0x000000ffff027224 */ /* 0x000fce00078e000e */
[----:B------:R-:W-:Y:S05]  /*1f730*/  WARPSYNC.COLLECTIVE R15, `(.L_x_3106) ;  /* 0x000000000f087348 */ /* 0x000fea0003c00000 */
[----:B------:R0:W1:Y:S02]  /*1f740*/  SHFL.IDX P6, R14, R13, R12, R11 ;  /* 0x0000000c0d0e7389 */ /* 0x00006400000c000b */
[----:B01----:R-:W-:Y:S01]  /*1f750*/  ENDCOLLECTIVE ;  /* 0x000000000000791b */ /* 0x003fe20003800000 */
.L_x_3106:
        /* <DEDUP_REMOVED lines=12> */
.L_x_3107:
[----:B------:R-:W-:Y:S02]  /*1f820*/  IMAD.MOV.U32 R13, RZ, RZ, R22 ;  /* 0x000000ffff0d7224 */ /* 0x000fe400078e0016 */
[----:B------:R-:W-:Y:S02]  /*1f830*/  IMAD.MOV.U32 R12, RZ, RZ, 0x7 ;  /* 0x00000007ff0c7424 */ /* 0x000fe400078e00ff */
[----:B------:R-:W-:-:S07]  /*1f840*/  IMAD.MOV.U32 R2, RZ, RZ, R14 ;  /* 0x000000ffff027224 */ /* 0x000fce00078e000e */
[----:B------:R-:W-:Y:S05]  /*1f850*/  WARPSYNC.COLLECTIVE R15, `(.L_x_3108) ;  /* 0x000000000f087348 */ /* 0x000fea0003c00000 */
[----:B------:R0:W1:Y:S02]  /*1f860*/  SHFL.IDX P6, R14, R13, R12, R11 ;  /* 0x0000000c0d0e7389 */ /* 0x00006400000c000b */
[----:B01----:R-:W-:Y:S01]  /*1f870*/  ENDCOLLECTIVE ;  /* 0x000000000000791b */ /* 0x003fe20003800000 */
.L_x_3108:
        /* <DEDUP_REMOVED lines=11> */
.L_x_3109:
[----:B------:R-:W-:Y:S01]  /*1f930*/  IMAD.MOV.U32 R2, RZ, RZ, R14 ;  /* 0x000000ffff027224 */ /* 0x000fe200078e000e */
[----:B------:R-:W-:Y:S06]  /*1f940*/  BRA `(.L_x_3110) ;  /* 0xffffff90005c7947 */ /* 0x000fec000383ffff */
.L_x_2906:
[----:B0-----:R0:W1:Y:S02]  /*1f950*/  SYNCS.PHASECHK.TRANS64.TRYWAIT P0, [R0+URZ+0x16860], R3 ;  /* 0x01686003000075a7 */ /* 0x001064000800017f */
[----:B-1----:R-:W-:Y:S05]  /*1f960*/  @!P0 NANOSLEEP.SYNCS 0x989680 ;  /* 0x009896800000895d */ /* 0x002fea0003900000 */
[----:B------:R-:W1:Y:S02]  /*1f970*/  @!P0 SYNCS.PHASECHK.TRANS64 P0, [R0+URZ+0x16860], R3 ;  /* 0x01686003000085a7 */ /* 0x000e64000800007f */
[----:B-1----:R-:W-:Y:S05]  /*1f980*/  @!P0 BRA `(.L_x_2906) ;  /* 0xfffffffc00f08947 */ /* 0x002fea000383ffff */
[----:B------:R-:W-:Y:S05]  /*1f990*/  BRA `(.L_x_3111) ;  /* 0xffffff9400747947 */ /* 0x000fea000383ffff */
.L_x_2907:
        /* <DEDUP_REMOVED lines=8> */
.L_x_3113:
[----:B------:R-:W-:Y:S05]  /*1fa20*/  BSYNC B0 ;  /* 0x0000000000007941 */ /* 0x000fea0003800000 */
.L_x_3112:
[----:B------:R-:W-:Y:S01]  /*1fa30*/  IMAD.MOV.U32 R13, RZ, RZ, R18 ;  /* 0x000000ffff0d7224 */ /* 0x000fe200078e0012 */
[----:B------:R-:W-:Y:S01]  /*1fa40*/  MOV R11, 0x181f ;  /* 0x0000181f000b7802 */ /* 0x000fe20000000f00 */
[----:B------:R-:W-:Y:S01]  /*1fa50*/  IMAD.MOV.U32 R12, RZ, RZ, RZ ;  /* 0x000000ffff0c7224 */ /* 0x000fe200078e00ff */
[----:B------:R-:W-:Y:S01]  /*1fa60*/  ISETP.LT.OR P2, PT, R6, 0x1, P0 ;  /* 0x000000010600780c */ /* 0x000fe20000741670 */
[----:B------:R-:W-:Y:S02]  /*1fa70*/  IMAD.MOV.U32 R15, RZ, RZ, -0x1 ;  /* 0xffffffffff0f7424 */ /* 0x000fe400078e00ff */
[----:B------:R-:W-:Y:S02]  /*1fa80*/  IMAD.MOV.U32 R3, RZ, RZ, R14 ;  /* 0x000000ffff037224 */ /* 0x000fe400078e000e */
[----:B------:R-:W-:-:S08]  /*1fa90*/  IMAD.SHL.U32 R5, R7, 0x2, RZ ;  /* 0x0000000207057824 */ /* 0x000fd000078e00ff */
[----:B------:R-:W-:Y:S05]  /*1faa0*/  WARPSYNC.COLLECTIVE R15, `(.L_x_3114) ;  /* 0x000000000f087348 */ /* 0x000fea0003c00000 */
[----:B------:R0:W1:Y:S02]  /*1fab0*/  SHFL.IDX P6, R14, R13, R12, R11 ;  /* 0x0000000c0d0e7389 */ /* 0x00006400000c000b */
[----:B01----:R-:W-:Y:S01]  /*1fac0*/  ENDCOLLECTIVE ;  /* 0x000000000000791b */ /* 0x003fe20003800000 */
.L_x_3114:
[----:B------:R-:W-:Y:S02]  /*1fad0*/  IMAD R4, R4, 0x2, R16 ;  /* 0x0000000204047824 */ /* 0x000fe400078e0210 */
[----:B------:R-:W-:Y:S02]  /*1fae0*/  IMAD.MOV.U32 R13, RZ, RZ, R22 ;  /* 0x000000ffff0d7224 */ /* 0x000fe400078e0016 */
[----:B------:R-:W-:Y:S01]  /*1faf0*/  IMAD.MOV.U32 R12, RZ, RZ, 0x1 ;  /* 0x00000001ff0c7424 */ /* 0x000fe200078e00ff */
[----:B------:R-:W-:-:S13]  /*1fb00*/  IADD3 R2, P1, R14, R5, RZ ;  /* 0x000000050e027210 */ /* 0x000fda0007f3e0ff */
[----:B------:R-:W-:Y:S05]  /*1fb10*/  WARPSYNC.COLLECTIVE R15, `(.L_x_3115) ;  /* 0x000000000f087348 */ /* 0x000fea0003c00000 */
[----:B------:R0:W1:Y:S02]  /*1fb20*/  SHFL.IDX P6, R14, R13, R12, R11 ;  /* 0x0000000c0d0e7389 */ /* 0x00006400000c000b */
[----:B01----:R-:W-:Y:S01]  /*1fb30*/  ENDCOLLECTIVE ;  /* 0x000000000000791b */ /* 0x003fe20003800000 */
.L_x_3115:
        /* <DEDUP_REMOVED lines=11> */
.L_x_3116:
[----:B------:R-:W-:Y:S02]  /*1fbf0*/  IMAD.MOV.U32 R13, RZ, RZ, R22 ;  /* 0x000000ffff0d7224 */ /* 0x000fe400078e0016 */
[----:B------:R-:W-:Y:S01]  /*1fc00*/  IMAD.MOV.U32 R12, RZ, RZ, 0x2 ;  /* 0x00000002ff0c7424 */ /* 0x000fe200078e00ff */
[----:B------:R-:W-:-:S13]  /*1fc10*/  IADD3 R2, P1, R14, R5, RZ ;  /* 0x000000050e027210 */ /* 0x000fda0007f3e0ff */
[----:B------:R-:W-:Y:S05]  /*1fc20*/  WARPSYNC.COLLECTIVE R15, `(.L_x_3117) ;  /* 0x000000000f087348 */ /* 0x000fea0003c00000 */
[----:B------:R0:W1:Y:S02]  /*1fc30*/  SHFL.IDX P6, R14, R13, R12, R11 ;  /* 0x0000000c0d0e7389 */ /* 0x00006400000c000b */
[----:B01----:R-:W-:Y:S01]  /*1fc40*/  ENDCOLLECTIVE ;  /* 0x000000000000791b */ /* 0x003fe20003800000 */
.L_x_3117:
        /* <DEDUP_REMOVED lines=11> */
.L_x_3118:
[----:B------:R-:W-:Y:S02]  /*1fd00*/  IMAD.MOV.U32 R13, RZ, RZ, R22 ;  /* 0x000000ffff0d7224 */ /* 0x000fe400078e0016 */
[----:B------:R-:W-:Y:S01]  /*1fd10*/  IMAD.MOV.U32 R12, RZ, RZ, 0x3 ;  /* 0x00000003ff0c7424 */ /* 0x000fe200078e00ff */
[----:B------:R-:W-:-:S13]  /*1fd20*/  IADD3 R2, P1, R14, R5, RZ ;  /* 0x000000050e027210 */ /* 0x000fda0007f3e0ff */
[----:B------:R-:W-:Y:S05]  /*1fd30*/  WARPSYNC.COLLECTIVE R15, `(.L_x_3119) ;  /* 0x000000000f087348 */ /* 0x000fea0003c00000 */
[----:B------:R0:W1:Y:S02]  /*1fd40*/  SHFL.IDX P6, R14, R13, R12, R11 ;  /* 0x0000000c0d0e7389 */ /* 0x00006400000c000b */
[----:B01----:R-:W-:Y:S01]  /*1fd50*/  ENDCOLLECTIVE ;  /* 0x000000000000791b */ /* 0x003fe20003800000 */
.L_x_3119:
        /* <DEDUP_REMOVED lines=11> */
.L_x_3120:
[----:B------:R-:W-:Y:S02]  /*1fe10*/  IMAD.MOV.U32 R13, RZ, RZ, R22 ;  /* 0x000000ffff0d7224 */ /* 0x000fe400078e0016 */
[----:B------:R-:W-:Y:S01]  /*1fe20*/  IMAD.MOV.U32 R12, RZ, RZ, 0x4 ;  /* 0x00000004ff0c7424 */ /* 0x000fe200078e00ff */
[----:B------:R-:W-:-:S13]  /*1fe30*/  IADD3 R2, P1, R14, R5, RZ ;  /* 0x000000050e027210 */ /* 0x000fda0007f3e0ff */
[----:B------:R-:W-:Y:S05]  /*1fe40*/  WARPSYNC.COLLECTIVE R15, `(.L_x_3121) ;  /* 0x000000000f087348 */ /* 0x000fea0003c00000 */
[----:B------:R0:W1:Y:S02]  /*1fe50*/  SHFL.IDX P6, R14, R13, R12, R11 ;  /* 0x0000000c0d0e7389 */ /* 0x00006400000c000b */
[----:B01----:R-:W-:Y:S01]  /*1fe60*/  ENDCOLLECTIVE ;  /* 0x000000000000791b */ /* 0x003fe20003800000 */
.L_x_3121:
        /* <DEDUP_REMOVED lines=11> */
.L_x_3122:
[----:B------:R-:W-:Y:S02]  /*1ff20*/  IMAD.MOV.U32 R13, RZ, RZ, R22 ;  /* 0x000000ffff0d7224 */ /* 0x000fe400078e0016 */
[----:B------:R-:W-:Y:S01]  /*1ff30*/  IMAD.MOV.U32 R12, RZ, RZ, 0x5 ;  /* 0x00000005ff0c7424 */ /* 0x000fe200078e00ff */
[----:B------:R-:W-:-:S13]  /*1ff40*/  IADD3 R2, P1, R14, R5, RZ ;  /* 0x000000050e027210 */ /* 0x000fda0007f3e0ff */
[----:B------:R-:W-:Y:S05]  /*1ff50*/  WARPSYNC.COLLECTIVE R15, `(.L_x_3123) ;  /* 0x000000000f087348 */ /* 0x000fea0003c00000 */
[----:B------:R0:W1:Y:S02]  /*1ff60*/  SHFL.IDX P6, R14, R13, R12, R11 ;  /* 0x0000000c0d0e7389 */ /* 0x00006400000c000b */
[----:B01----:R-:W-:Y:S01]  /*1ff70*/  ENDCOLLECTIVE ;  /* 0x000000000000791b */ /* 0x003fe20003800000 */
.L_x_3123:
        /* <DEDUP_REMOVED lines=11> */
.L_x_3124:
[----:B------:R-:W-:Y:S02]  /*20030*/  IMAD.MOV.U32 R13, RZ, RZ, R22 ;  /* 0x000000ffff0d7224 */ /* 0x000fe400078e0016 */
[----:B------:R-:W-:Y:S01]  /*20040*/  IMAD.MOV.U32 R12, RZ, RZ, 0x6 ;  /* 0x00000006ff0c7424 */ /* 0x000fe200078e00ff */
[----:B------:R-:W-:-:S13]  /*20050*/  IADD3 R2, P1, R14, R5, RZ ;  /* 0x000000050e027210 */ /* 0x000fda0007f3e0ff */
[----:B------:R-:W-:Y:S05]  /*20060*/  WARPSYNC.COLLECTIVE R15, `(.L_x_3125) ;  /* 0x000000000f087348 */ /* 0x000fea0003c00000 */
[----:B------:R0:W1:Y:S02]  /*20070*/  SHFL.IDX P6, R14, R13, R12, R11 ;  /* 0x0000000c0d0e7389 */ /* 0x00006400000c000b */
[----:B01----:R-:W-:Y:S01]  /*20080*/  ENDCOLLECTIVE ;  /* 0x000000000000791b */ /* 0x003fe20003800000 */
.L_x_3125:
        /* <DEDUP_REMOVED lines=11> */
.L_x_3126:
[----:B------:R-:W-:Y:S02]  /*20140*/  IMAD.MOV.U32 R13, RZ, RZ, R22 ;  /* 0x000000ffff0d7224 */ /* 0x000fe400078e0016 */
[----:B------:R-:W-:Y:S01]  /*20150*/  IMAD.MOV.U32 R12, RZ, RZ, 0x7 ;  /* 0x00000007ff0c7424 */ /* 0x000fe200078e00ff */
[----:B------:R-:W-:-:S13]  /*20160*/  IADD3 R2, P1, R14, R5, RZ ;  /* 0x000000050e027210 */ /* 0x000fda0007f3e0ff */
[----:B------:R-:W-:Y:S05]  /*20170*/  WARPSYNC.COLLECTIVE R15, `(.L_x_3127) ;  /* 0x000000000f087348 */ /* 0x000fea0003c00000 */
[----:B------:R0:W1:Y:S02]  /*20180*/  SHFL.IDX P6, R14, R13, R12, R11 ;  /* 0x0000000c0d0e7389 */ /* 0x00006400000c000b */
[----:B01----:R-:W-:Y:S01]  /*20190*/  ENDCOLLECTIVE ;  /* 0x000000000000791b */ /* 0x003fe20003800000 */
.L_x_3127:
        /* <DEDUP_REMOVED lines=10> */
.L_x_3128:
[----:B------:R-:W-:Y:S05]  /*20240*/  BRA `(.L_x_3129) ;  /* 0xffffff9000447947 */ /* 0x000fea000383ffff */
.L_x_2912:
[----:B------:R-:W-:Y:S01]  /*20250*/  BSSY B0, `(.L_x_3130) ;  /* 0x0000008000007945 */ /* 0x000fe20003800000 */
[----:B------:R-:W-:Y:S02]  /*20260*/  IMAD.MOV.U32 R13, RZ, RZ, R24 ;  /* 0x000000ffff0d7224 */ /* 0x000fe400078e0018 */
[----:B------:R-:W-:Y:S02]  /*20270*/  IMAD.MOV.U32 R12, RZ, RZ, RZ ;  /* 0x000000ffff0c7224 */ /* 0x000fe400078e00ff */
[----:B------:R-:W-:Y:S02]  /*20280*/  IMAD.MOV.U32 R11, RZ, RZ, 0x1f ;  /* 0x0000001fff0b7424 */ /* 0x000fe400078e00ff */
[----:B------:R-:W-:-:S07]  /*20290*/  IMAD.MOV.U32 R15, RZ, RZ, -0x1 ;  /* 0xffffffffff0f7424 */ /* 0x000fce00078e00ff */
[----:B-123--:R-:W-:Y:S05]  /*202a0*/  WARPSYNC.COLLECTIVE R15, `(.L_x_3131) ;  /* 0x000000000f087348 */ /* 0x00efea0003c00000 */
[----:B------:R0:W4:Y:S02]  /*202b0*/  SHFL.IDX P6, R14, R13, R12, R11 ;  /* 0x0000000c0d0e7389 */ /* 0x00012400000c000b */
[----:B01234-:R-:W-:Y:S01]  /*202c0*/  ENDCOLLECTIVE ;  /* 0x000000000000791b */ /* 0x01ffe20003800000 */
.L_x_3131:
[----:B------:R-:W-:Y:S05]  /*202d0*/  BSYNC B0 ;  /* 0x0000000000007941 */ /* 0x000fea0003800000 */
.L_x_3130:
[----:B------:R-:W-:Y:S01]  /*202e0*/  MOV R13, R24 ;  /* 0x00000018000d7202 */ /* 0x000fe20000000f00 */
        /* <DEDUP_REMOVED lines=8> */
.L_x_3132:
        /* <DEDUP_REMOVED lines=23> */
.L_x_3133:
[----:B------:R-:W-:Y:S01]  /*204e0*/  IMAD.MOV.U32 R12, RZ, RZ, 0x2 ;  /* 0x00000002ff0c7424 */ /* 0x000fe200078e00ff */
[----:B------:R-:W-:-:S05]  /*204f0*/  SEL R4, R14, RZ, P1 ;  /* 0x000000ff0e047207 */ /* 0x000fca0000800000 */
[----:B------:R-:W-:-:S04]  /*20500*/  IMAD.IADD R4, R13, 0x1, R4 ;  /* 0x000000010d047824 */ /* 0x000fc800078e0204 */
[----:B------:R-:W-:-:S07]  /*20510*/  IMAD.MOV.U32 R13, RZ, RZ, R4 ;  /* 0x000000ffff0d7224 */ /* 0x000fce00078e0004 */
[----:B------:R-:W-:Y:S05]  /*20520*/  WARPSYNC.COLLECTIVE R15, `(.L_x_3134) ;  /* 0x000000000f087348 */ /* 0x000fea0003c00000 */
[----:B------:R0:W1:Y:S02]  /*20530*/  SHFL.UP P6, R14, R13, R12, R11 ;  /* 0x0400000c0d0e7389 */ /* 0x00006400000c000b */
[----:B01----:R-:W-:Y:S01]  /*20540*/  ENDCOLLECTIVE ;  /* 0x000000000000791b */ /* 0x003fe20003800000 */
.L_x_3134:
[----:B------:R-:W-:Y:S01]  /*20550*/  IMAD.MOV.U32 R12, RZ, RZ, 0x4 ;  /* 0x00000004ff0c7424 */ /* 0x000fe200078e00ff */
[----:B------:R-:W-:-:S05]  /*20560*/  SEL R3, R14, RZ, P2 ;  /* 0x000000ff0e037207 */ /* 0x000fca0001000000 */
[----:B------:R-:W-:-:S04]  /*20570*/  IMAD.IADD R2, R4, 0x1, R3 ;  /* 0x0000000104027824 */ /* 0x000fc800078e0203 */
[----:B------:R-:W-:-:S07]  /*20580*/  IMAD.MOV.U32 R13, RZ, RZ, R2 ;  /* 0x000000ffff0d7224 */ /* 0x000fce00078e0002 */
[----:B------:R-:W-:Y:S05]  /*20590*/  WARPSYNC.COLLECTIVE R15, `(.L_x_3135) ;  /* 0x000000000f087348 */ /* 0x000fea0003c00000 */
[----:B------:R0:W1:Y:S02]  /*205a0*/  SHFL.UP P6, R14, R13, R12, R11 ;  /* 0x0400000c0d0e7389 */ /* 0x00006400000c000b */
[----:B01----:R-:W-:Y:S01]  /*205b0*/  ENDCOLLECTIVE ;  /* 0x000000000000791b */ /* 0x003fe20003800000 */
.L_x_3135:
[----:B------:R-:W-:Y:S01]  /*205c0*/  IMAD.MOV.U32 R12, RZ, RZ, 0x8 ;  /* 0x00000008ff0c7424 */ /* 0x000fe200078e00ff */
[----:B------:R-:W-:-:S05]  /*205d0*/  SEL R3, R14, RZ, P3 ;  /* 0x000000ff0e037207 */ /* 0x000fca0001800000 */
[----:B------:R-:W-:-:S04]  /*205e0*/  IMAD.IADD R3, R2, 0x1, R3 ;  /* 0x0000000102037824 */ /* 0x000fc800078e0203 */
[----:B------:R-:W-:-:S07]  /*205f0*/  IMAD.MOV.U32 R13, RZ, RZ, R3 ;  /* 0x000000ffff0d7224 */ /* 0x000fce00078e0003 */
[----:B------:R-:W-:Y:S05]  /*20600*/  WARPSYNC.COLLECTIVE R15, `(.L_x_3136) ;  /* 0x000000000f087348 */ /* 0x000fea0003c00000 */
[----:B------:R0:W1:Y:S02]  /*20610*/  SHFL.UP P6, R14, R13, R12, R11 ;  /* 0x0400000c0d0e7389 */ /* 0x00006400000c000b */
[----:B01----:R-:W-:Y:S01]  /*20620*/  ENDCOLLECTIVE ;  /* 0x000000000000791b */ /* 0x003fe20003800000 */
.L_x_3136:
[----:B------:R-:W-:Y:S01]  /*20630*/  IMAD.MOV.U32 R12, RZ, RZ, 0x10 ;  /* 0x00000010ff0c7424 */ /* 0x000fe200078e00ff */
[----:B------:R-:W-:-:S05]  /*20640*/  SEL R4, R14, RZ, P4 ;  /* 0x000000ff0e047207 */ /* 0x000fca0002000000 */
[----:B------:R-:W-:-:S04]  /*20650*/  IMAD.IADD R4, R3, 0x1, R4 ;  /* 0x0000000103047824 */ /* 0x000fc800078e0204 */
[----:B------:R-:W-:-:S07]  /*20660*/  IMAD.MOV.U32 R13, RZ, RZ, R4 ;  /* 0x000000ffff0d7224 */ /* 0x000fce00078e0004 */
[----:B------:R-:W-:Y:S05]  /*20670*/  WARPSYNC.COLLECTIVE R15, `(.L_x_3137) ;  /* 0x000000000f087348 */ /* 0x000fea0003c00000 */
[----:B------:R0:W1:Y:S02]  /*20680*/  SHFL.UP P6, R14, R13, R12, R11 ;  /* 0x0400000c0d0e7389 */ /* 0x00006400000c000b */
[----:B01----:R-:W-:Y:S01]  /*20690*/  ENDCOLLECTIVE ;  /* 0x000000000000791b */ /* 0x003fe20003800000 */
.L_x_3137:
[----:B------:R-:W-:Y:S02]  /*206a0*/  IMAD.MOV.U32 R12, RZ, RZ, 0x1f ;  /* 0x0000001fff0c7424 */ /* 0x000fe400078e00ff */
[----:B------:R-:W-:Y:S01]  /*206b0*/  IMAD.MOV.U32 R11, RZ, RZ, 0x1f ;  /* 0x0000001fff0b7424 */ /* 0x000fe200078e00ff */
[----:B------:R-:W-:-:S04]  /*206c0*/  SEL R3, R14, RZ, P5 ;  /* 0x000000ff0e037207 */ /* 0x000fc80002800000 */
[----:B------:R-:W-:-:S05]  /*206d0*/  IADD3 R2, R4, R3, RZ ;  /* 0x0000000304027210 */ /* 0x000fca0007ffe0ff */
[----:B------:R-:W-:-:S07]  /*206e0*/  IMAD.MOV.U32 R13, RZ, RZ, R2 ;  /* 0x000000ffff0d7224 */ /* 0x000fce00078e0002 */
[----:B------:R-:W-:Y:S05]  /*206f0*/  WARPSYNC.COLLECTIVE R15, `(.L_x_3138) ;  /* 0x000000000f087348 */ /* 0x000fea0003c00000 */
[----:B------:R0:W1:Y:S02]  /*20700*/  SHFL.IDX P6, R14, R13, R12, R11 ;  /* 0x0000000c0d0e7389 */ /* 0x00006400000c000b */
[----:B01----:R-:W-:Y:S01]  /*20710*/  ENDCOLLECTIVE ;  /* 0x000000000000791b */ /* 0x003fe20003800000 */
.L_x_3138:
[----:B------:R-:W-:Y:S05]  /*20720*/  BRA `(.L_x_3139) ;  /* 0xffffff9000507947 */ /* 0x000fea000383ffff */
.L_x_2915:
[----:B------:R-:W-:Y:S01]  /*20730*/  BSSY B0, `(.L_x_3140) ;  /* 0x0000007000007945 */ /* 0x000fe20003800000 */
[----:B------:R-:W-:Y:S02]  /*20740*/  IMAD.MOV.U32 R12, RZ, RZ, 0x1 ;  /* 0x00000001ff0c7424 */ /* 0x000fe400078e00ff */
[----:B------:R-:W-:Y:S02]  /*20750*/  IMAD.MOV.U32 R11, RZ, RZ, RZ ;  /* 0x000000ffff0b7224 */ /* 0x000fe400078e00ff */
[----:B------:R-:W-:-:S07]  /*20760*/  IMAD.MOV.U32 R15, RZ, RZ, -0x1 ;  /* 0xffffffffff0f7424 */ /* 0x000fce00078e00ff */
[----:B-1----:R-:W-:Y:S05]  /*20770*/  WARPSYNC.COLLECTIVE R15, `(.L_x_3141) ;  /* 0x000000000f087348 */ /* 0x002fea0003c00000 */
[----:B------:R0:W2:Y:S02]  /*20780*/  SHFL.UP P6, R14, R13, R12, R11 ;  /* 0x0400000c0d0e7389 */ /* 0x0000a400000c000b */
[----:B012---:R-:W-:Y:S01]  /*20790*/  ENDCOLLECTIVE ;  /* 0x000000000000791b */ /* 0x007fe20003800000 */
.L_x_3141:
[----:B------:R-:W-:Y:S05]  /*207a0*/  BSYNC B0 ;  /* 0x0000000000007941 */ /* 0x000fea0003800000 */
.L_x_3140:
        /* <DEDUP_REMOVED lines=8> */
.L_x_3142:
[----:B------:R-:W-:Y:S01]  /*20830*/  IMAD.MOV.U32 R12, RZ, RZ, 0x4 ;  /* 0x00000004ff0c7424 */ /* 0x000fe200078e00ff */
[----:B------:R-:W-:-:S05]  /*20840*/  SEL R14, R14, RZ, P2 ;  /* 0x000000ff0e0e7207 */ /* 0x000fca0001000000 */
[----:B------:R-:W-:-:S04]  /*20850*/  IMAD.IADD R3, R13, 0x1, R14 ;  /* 0x000000010d037824 */ /* 0x000fc800078e020e */
[----:B------:R-:W-:-:S07]  /*20860*/  IMAD.MOV.U32 R13, RZ, RZ, R3 ;  /* 0x000000ffff0d7224 */ /* 0x000fce00078e0003 */
[----:B------:R-:W-:Y:S05]  /*20870*/  WARPSYNC.COLLECTIVE R15, `(.L_x_3143) ;  /* 0x000000000f087348 */ /* 0x000fea0003c00000 */
[----:B------:R0:W1:Y:S02]  /*20880*/  SHFL.UP P6, R14, R13, R12, R11 ;  /* 0x0400000c0d0e7389 */ /* 0x00006400000c000b */
[----:B01----:R-:W-:Y:S01]  /*20890*/  ENDCOLLECTIVE ;  /* 0x000000000000791b */ /* 0x003fe20003800000 */
.L_x_3143:
[----:B------:R-:W-:Y:S01]  /*208a0*/  IMAD.MOV.U32 R12, RZ, RZ, 0x8 ;  /* 0x00000008ff0c7424 */ /* 0x000fe200078e00ff */
[----:B------:R-:W-:-:S05]  /*208b0*/  SEL R4, R14, RZ, P3 ;  /* 0x000000ff0e047207 */ /* 0x000fca0001800000 */
[----:B------:R-:W-:-:S04]  /*208c0*/  IMAD.IADD R4, R3, 0x1, R4 ;  /* 0x0000000103047824 */ /* 0x000fc800078e0204 */
[----:B------:R-:W-:-:S07]  /*208d0*/  IMAD.MOV.U32 R13, RZ, RZ, R4 ;  /* 0x000000ffff0d7224 */ /* 0x000fce00078e0004 */
[----:B------:R-:W-:Y:S05]  /*208e0*/  WARPSYNC.COLLECTIVE R15, `(.L_x_3144) ;  /* 0x000000000f087348 */ /* 0x000fea0003c00000 */
[----:B------:R0:W1:Y:S02]  /*208f0*/  SHFL.UP P6, R14, R13, R12, R11 ;  /* 0x0400000c0d0e7389 */ /* 0x00006400000c000b */
[----:B01----:R-:W-:Y:S01]  /*20900*/  ENDCOLLECTIVE ;  /* 0x000000000000791b */ /* 0x003fe20003800000 */
.L_x_3144:
[----:B------:R-:W-:Y:S01]  /*20910*/  IMAD.MOV.U32 R12, RZ, RZ, 0x10 ;  /* 0x00000010ff0c7424 */ /* 0x000fe200078e00ff */
[----:B------:R-:W-:-:S05]  /*20920*/  SEL R7, R14, RZ, P4 ;  /* 0x000000ff0e077207 */ /* 0x000fca0002000000 */
[----:B------:R-:W-:-:S04]  /*20930*/  IMAD.IADD R7, R4, 0x1, R7 ;  /* 0x0000000104077824 */ /* 0x000fc800078e0207 */
[----:B------:R-:W-:-:S07]  /*20940*/  IMAD.MOV.U32 R13, RZ, RZ, R7 ;  /* 0x000000ffff0d7224 */ /* 0x000fce00078e0007 */
[----:B------:R-:W-:Y:S05]  /*20950*/  WARPSYNC.COLLECTIVE R15, `(.L_x_3145) ;  /* 0x000000000f087348 */ /* 0x000fea0003c00000 */
[----:B------:R0:W1:Y:S02]  /*20960*/  SHFL.UP P6, R14, R13, R12, R11 ;  /* 0x0400000c0d0e7389 */ /* 0x00006400000c000b */
[----:B01----:R-:W-:Y:S01]  /*20970*/  ENDCOLLECTIVE ;  /* 0x000000000000791b */ /* 0x003fe20003800000 */
.L_x_3145:
[----:B------:R-:W-:Y:S01]  /*20980*/  MOV R12, 0x1f ;  /* 0x0000001f000c7802 */ /* 0x000fe20000000f00 */
[----:B------:R-:W-:Y:S01]  /*20990*/  IMAD.MOV.U32 R11, RZ, RZ, 0x1f ;  /* 0x0000001fff0b7424 */ /* 0x000fe200078e00ff */
[----:B------:R-:W-:-:S05]  /*209a0*/  SEL R2, R14, RZ, P5 ;  /* 0x000000ff0e027207 */ /* 0x000fca0002800000 */
[----:B------:R-:W-:-:S04]  /*209b0*/  IMAD.IADD R2, R7, 0x1, R2 ;  /* 0x0000000107027824 */ /* 0x000fc800078e0202 */
[----:B------:R-:W-:-:S07]  /*209c0*/  IMAD.MOV.U32 R13, RZ, RZ, R2 ;  /* 0x000000ffff0d7224 */ /* 0x000fce00078e0002 */
[----:B------:R-:W-:Y:S05]  /*209d0*/  WARPSYNC.COLLECTIVE R15, `(.L_x_3146) ;  /* 0x000000000f087348 */ /* 0x000fea0003c00000 */
[----:B------:R0:W1:Y:S02]  /*209e0*/  SHFL.IDX P6, R14, R13, R12, R11 ;  /* 0x0000000c0d0e7389 */ /* 0x00006400000c000b */
[----:B01----:R-:W-:Y:S01]  /*209f0*/  ENDCOLLECTIVE ;  /* 0x000000000000791b */ /* 0x003fe20003800000 */
.L_x_3146:
[----:B------:R-:W-:Y:S05]  /*20a00*/  BRA `(.L_x_3147) ;  /* 0xffffff90003c7947 */ /* 0x000fea000383ffff */
.L_x_2917:
[----:B------:R-:W-:Y:S01]  /*20a10*/  BSSY B0, `(.L_x_3148) ;  /* 0x0000006000007945 */ /* 0x000fe20003800000 */
[----:B------:R-:W-:Y:S01]  /*20a20*/  PLOP3.LUT P6, PT, P6, PT, PT, 0x8, 0x0 ;  /* 0x000000000000781c */ /* 0x000fe200037ce170 */
[----:B------:R-:W-:-:S12]  /*20a30*/  IMAD.MOV.U32 R15, RZ, RZ, -0x1 ;  /* 0xffffffffff0f7424 */ /* 0x000fd800078e00ff */
[----:B01----:R-:W-:Y:S05]  /*20a40*/  WARPSYNC.COLLECTIVE R15, `(.L_x_3149) ;  /* 0x000000000f087348 */ /* 0x003fea0003c00000 */
[----:B------:R-:W-:Y:S01]  /*20a50*/  VOTE.ANY R14, PT, P6 ;  /* 0x00000000000e7806 */ /* 0x000fe200030e0100 */
[----:B01----:R-:W-:Y:S06]  /*20a60*/  ENDCOLLECTIVE ;  /* 0x000000000000791b */ /* 0x003fec0003800000 */
.L_x_3149:
[----:B------:R-:W-:Y:S05]  /*20a70*/  BSYNC B0 ;  /* 0x0000000000007941 */ /* 0x000fea0003800000 */
.L_x_3148:
        /* <DEDUP_REMOVED lines=10> */
.L_x_3150:
[----:B------:R-:W-:Y:S02]  /*20b20*/  IMAD.MOV.U32 R13, RZ, RZ, R5 ;  /* 0x000000ffff0d7224 */ /* 0x000fe400078e0005 */
[----:B------:R-:W-:-:S07]  /*20b30*/  IMAD.MOV.U32 R25, RZ, RZ, R14 ;  /* 0x000000ffff197224 */ /* 0x000fce00078e000e */
[----:B------:R-:W-:Y:S05]  /*20b40*/  WARPSYNC.COLLECTIVE R15, `(.L_x_3151) ;  /* 0x000000000f087348 */ /* 0x000fea0003c00000 */
[----:B------:R0:W1:Y:S02]  /*20b50*/  SHFL.IDX P6, R14, R13, R12, R11 ;  /* 0x0000000c0d0e7389 */ /* 0x00006400000c000b */
[----:B01----:R-:W-:Y:S01]  /*20b60*/  ENDCOLLECTIVE ;  /* 0x000000000000791b */ /* 0x003fe20003800000 */
.L_x_3151:
[----:B------:R-:W-:Y:S01]  /*20b70*/  IMAD.MOV.U32 R5, RZ, RZ, R14 ;  /* 0x000000ffff057224 */ /* 0x000fe200078e000e */
[----:B------:R-:W-:Y:S06]  /*20b80*/  BRA `(.L_x_3152) ;  /* 0xffffff90001c7947 */ /* 0x000fec000383ffff */
.L_x_2919:
[----:B------:R-:W-:Y:S01]  /*20b90*/  BSSY B0, `(.L_x_3153) ;  /* 0x0000007000007945 */ /* 0x000fe20003800000 */
[----:B------:R-:W-:Y:S02]  /*20ba0*/  IMAD.MOV.U32 R13, RZ, RZ, R2 ;  /* 0x000000ffff0d7224 */ /* 0x000fe400078e0002 */
[----:B------:R-:W-:Y:S02]  /*20bb0*/  IMAD.MOV.U32 R11, RZ, RZ, 0x1f ;  /* 0x0000001fff0b7424 */ /* 0x000fe400078e00ff */
[----:B------:R-:W-:-:S07]  /*20bc0*/  IMAD.MOV.U32 R15, RZ, RZ, -0x1 ;  /* 0xffffffffff0f7424 */ /* 0x000fce00078e00ff */
[----:B01234-:R-:W-:Y:S05]  /*20bd0*/  WARPSYNC.COLLECTIVE R15, `(.L_x_3154) ;  /* 0x000000000f087348 */ /* 0x01ffea0003c00000 */
[----:B------:R0:W0:Y:S02]  /*20be0*/  SHFL.IDX P6, R14, R13, R12, R11 ;  /* 0x0000000c0d0e7389 */ /* 0x00002400000c000b */
[----:B01234-:R-:W-:Y:S01]  /*20bf0*/  ENDCOLLECTIVE ;  /* 0x000000000000791b */ /* 0x01ffe20003800000 */
.L_x_3154:
[----:B------:R-:W-:Y:S05]  /*20c00*/  BSYNC B0 ;  /* 0x0000000000007941 */ /* 0x000fea0003800000 */
.L_x_3153:
[----:B------:R-:W-:Y:S01]  /*20c10*/  IMAD.MOV.U32 R24, RZ, RZ, R14 ;  /* 0x000000ffff187224 */ /* 0x000fe200078e000e */
[----:B------:R-:W-:Y:S06]  /*20c20*/  BRA `(.L_x_2918) ;  /* 0xffffff90000c7947 */ /* 0x000fec000383ffff */
.L_x_2925:
[----:B0-----:R0:W4:Y:S02]  /*20c30*/  SYNCS.PHASECHK.TRANS64.TRYWAIT P0, [R5+URZ+0x16820], R0 ;  /* 0x01682000050075a7 */ /* 0x001124000800017f */
[----:B----4-:R-:W-:Y:S05]  /*20c40*/  @!P0 NANOSLEEP.SYNCS 0x989680 ;  /* 0x009896800000895d */ /* 0x010fea0003900000 */
[----:B------:R-:W4:Y:S02]  /*20c50*/  @!P0 SYNCS.PHASECHK.TRANS64 P0, [R5+URZ+0x16820], R0 ;  /* 0x01682000050085a7 */ /* 0x000f24000800007f */
[----:B----4-:R-:W-:Y:S05]  /*20c60*/  @!P0 BRA `(.L_x_2925) ;  /* 0xfffffffc00f08947 */ /* 0x010fea000383ffff */
[----:B------:R-:W-:Y:S05]  /*20c70*/  BRA `(.L_x_3155) ;  /* 0xffffff9800687947 */ /* 0x000fea000383ffff */
.L_x_2926:
[----:B------:R-:W4:Y:S01]  /*20c80*/  S2R R2, SR_TID.X ;  /* 0x0000000000027919 */ /* 0x000f220000002100 */
[----:B------:R-:W-:Y:S01]  /*20c90*/  BSSY B0, `(.L_x_3156) ;  /* 0x000000a000007945 */ /* 0x000fe20003800000 */
[----:B------:R-:W-:Y:S02]  /*20ca0*/  IMAD.MOV.U32 R12, RZ, RZ, RZ ;  /* 0x000000ffff0c7224 */ /* 0x000fe400078e00ff */
[----:B------:R-:W-:Y:S02]  /*20cb0*/  IMAD.MOV.U32 R11, RZ, RZ, 0x1f ;  /* 0x0000001fff0b7424 */ /* 0x000fe400078e00ff */
[----:B------:R-:W-:Y:S01]  /*20cc0*/  IMAD.MOV.U32 R15, RZ, RZ, -0x1 ;  /* 0xffffffffff0f7424 */ /* 0x000fe200078e00ff */
[----:B----4-:R-:W-:-:S04]  /*20cd0*/  SHF.R.U32.HI R2, RZ, 0x5, R2 ;  /* 0x00000005ff027819 */ /* 0x010fc80000011602 */
[----:B------:R-:W-:-:S05]  /*20ce0*/  LOP3.LUT R2, R2, 0x3, RZ, 0xc0, !PT ;  /* 0x0000000302027812 */ /* 0x000fca00078ec0ff */
[----:B------:R-:W-:-:S07]  /*20cf0*/  IMAD.MOV.U32 R13, RZ, RZ, R2 ;  /* 0x000000ffff0d7224 */ /* 0x000fce00078e0002 */
[----:B0123--:R-:W-:Y:S05]  /*20d00*/  WARPSYNC.COLLECTIVE R15, `(.L_x_3157) ;  /* 0x000000000f087348 */ /* 0x00ffea0003c00000 */
[----:B------:R4:W0:Y:S02]  /*20d10*/  SHFL.IDX P6, R14, R13, R12, R11 ;  /* 0x0000000c0d0e7389 */ /* 0x00082400000c000b */
[----:B01234-:R-:W-:Y:S01]  /*20d20*/  ENDCOLLECTIVE ;  /* 0x000000000000791b */ /* 0x01ffe20003800000 */
.L_x_3157:
[----:B------:R-:W-:Y:S05]  /*20d30*/  BSYNC B0 ;  /* 0x0000000000007941 */ /* 0x000fea0003800000 */
.L_x_3156:
[----:B------:R-:W-:Y:S05]  /*20d40*/  BRA `(.L_x_3158) ;  /* 0xffffff9800507947 */ /* 0x000fea000383ffff */
.L_x_2927:
[----:B------:R-:W-:Y:S01]  /*20d50*/  BSSY B0, `(.L_x_3159) ;  /* 0x0000006000007945 */ /* 0x000fe20003800000 */
[----:B------:R-:W-:-:S07]  /*20d60*/  IMAD.MOV.U32 R15, RZ, RZ, -0x1 ;  /* 0xffffffffff0f7424 */ /* 0x000fce00078e00ff */
[----:B0123--:R-:W-:Y:S05]  /*20d70*/  WARPSYNC.COLLECTIVE R15, `(.L_x_3160) ;  /* 0x000000000f0c7348 */ /* 0x00ffea0003c00000 */
[----:B------:R-:W-:Y:S02]  /*20d80*/  ELECT P6, UR62, PT ;  /* 0x00000000003e782f */ /* 0x000fe400038c0000 */
[----:B------:R-:W-:Y:S01]  /*20d90*/  MOV R14, UR62 ;  /* 0x0000003e000e7c02 */ /* 0x000fe20008000f00 */
[----:B0123--:R-:W-:Y:S10]  /*20da0*/  ENDCOLLECTIVE ;  /* 0x000000000000791b */ /* 0x00fff40003800000 */
.L_x_3160:
[----:B------:R-:W-:Y:S05]  /*20db0*/  BSYNC B0 ;  /* 0x0000000000007941 */ /* 0x000fea0003800000 */
.L_x_3159:
[----:B------:R-:W-:Y:S05]  /*20dc0*/  BRA `(.L_x_3161) ;  /* 0xffffff9800447947 */ /* 0x000fea000383ffff */
.L_x_2929:
[----:B0-----:R0:W4:Y:S02]  /*20dd0*/  SYNCS.PHASECHK.TRANS64.TRYWAIT P1, [R3+URZ+0x16840], R2 ;  /* 0x01684002030075a7 */ /* 0x001124000802017f */
[----:B----4-:R-:W-:Y:S05]  /*20de0*/  @!P1 NANOSLEEP.SYNCS 0x989680 ;  /* 0x009896800000995d */ /* 0x010fea0003900000 */
[----:B------:R-:W4:Y:S02]  /*20df0*/  @!P1 SYNCS.PHASECHK.TRANS64 P1, [R3+URZ+0x16840], R2 ;  /* 0x01684002030095a7 */ /* 0x000f24000802007f */
[----:B----4-:R-:W-:Y:S05]  /*20e00*/  @!P1 BRA `(.L_x_2929) ;  /* 0xfffffffc00f09947 */ /* 0x010fea000383ffff */
[----:B------:R-:W-:Y:S05]  /*20e10*/  BRA `(.L_x_3162) ;  /* 0xffffff9800647947 */ /* 0x000fea000383ffff */
.L_x_2931:
[----:B----4-:R4:W0:Y:S02]  /*20e20*/  SYNCS.PHASECHK.TRANS64.TRYWAIT P1, [R23+URZ+0x16840], R0 ;  /* 0x01684000170075a7 */ /* 0x010824000802017f */
[----:B0-----:R-:W-:Y:S05]  /*20e30*/  @!P1 NANOSLEEP.SYNCS 0x989680 ;  /* 0x009896800000995d */ /* 0x001fea0003900000 */
[----:B------:R-:W0:Y:S02]  /*20e40*/  @!P1 SYNCS.PHASECHK.TRANS64 P1, [R23+URZ+0x16840], R0 ;  /* 0x01684000170095a7 */ /* 0x000e24000802007f */
[----:B0-----:R-:W-:Y:S05]  /*20e50*/  @!P1 BRA `(.L_x_2931) ;  /* 0xfffffffc00f09947 */ /* 0x001fea000383ffff */
[----:B------:R-:W-:Y:S05]  /*20e60*/  BRA `(.L_x_3163) ;  /* 0xffffff9800707947 */ /* 0x000fea000383ffff */
.L_x_2933:
[----:B------:R0:W0:Y:S02]  /*20e70*/  SYNCS.PHASECHK.TRANS64.TRYWAIT P1, [R3+URZ+0x16860], R2 ;  /* 0x01686002030075a7 */ /* 0x000024000802017f */
[----:B0-----:R-:W-:Y:S05]  /*20e80*/  @!P1 NANOSLEEP.SYNCS 0x989680 ;  /* 0x009896800000995d */ /* 0x001fea0003900000 */
[----:B------:R-:W0:Y:S02]  /*20e90*/  @!P1 SYNCS.PHASECHK.TRANS64 P1, [R3+URZ+0x16860], R2 ;  /* 0x01686002030095a7 */ /* 0x000e24000802007f */
[----:B0-----:R-:W-:Y:S05]  /*20ea0*/  @!P1 BRA `(.L_x_2933) ;  /* 0xfffffffc00f09947 */ /* 0x001fea000383ffff */
[----:B------:R-:W-:Y:S05]  /*20eb0*/  BRA `(.L_x_3164) ;  /* 0xffffff98006c7947 */ /* 0x000fea000383ffff */
.L_x_3165:
        /* <DEDUP_REMOVED lines=12> */
.L_x_3174:


//--------------------- .nv.global.init           --------------------------
	.section	.nv.global.init,"aw",@progbits
.nv.global.init:
	.type		$str$23,@object
	.size		$str$23,($str$24 - $str$23)
$str$23:
        /*0000*/ 	.byte	0x28, 0x61, 0x64, 0x64, 0x72, 0x65, 0x73, 0x73, 0x20, 0x26, 0x20, 0x6d, 0x61, 0x73, 0x6b, 0x29
        /*0010*/ 	.byte	0x20, 0x3d, 0x3d, 0x20, 0x30, 0x00
	.type		$str$24,@object
	.size		$str$24,(__unnamed_4 - $str$24)
$str$24:
        /*0016*/ 	.byte	0x2f, 0x74, 0x6d, 0x70, 0x2f, 0x6f, 0x73, 0x73, 0x5f, 0x6b, 0x65, 0x72, 0x6e, 0x65, 0x6c, 0x73
        /*0026*/ 	.byte	0x5f, 0x73, 0x72, 0x63, 0x2f, 0x66, 0x6c, 0x61, 0x73, 0x68, 0x5f, 0x61, 0x74, 0x74, 0x65, 0x6e
        /*0036*/ 	.byte	0x74, 0x69, 0x6f, 0x6e, 0x2f, 0x63, 0x73, 0x72, 0x63, 0x2f, 0x63, 0x75, 0x74, 0x6c, 0x61, 0x73
        /*0046*/ 	.byte	0x73, 0x2f, 0x69, 0x6e, 0x63, 0x6c, 0x75, 0x64, 0x65, 0x2f, 0x63, 0x75, 0x74, 0x65, 0x2f, 0x70
        /*0056*/ 	.byte	0x6f, 0x69, 0x6e, 0x74, 0x65, 0x72, 0x5f, 0x66, 0x6c, 0x61, 0x67, 0x67, 0x65, 0x64, 0x2e, 0x68
        /*0066*/ 	.byte	0x70, 0x70, 0x00
	.type		__unnamed_4,@object
	.size		__unnamed_4,(__unnamed_5 - __unnamed_4)
__unnamed_4:
        /* <DEDUP_REMOVED lines=24> */
        /*01e9*/ 	.byte	0x00
	.type		__unnamed_5,@object
	.size		__unnamed_5,(__unnamed_3 - __unnamed_5)
__unnamed_5:
        /* <DEDUP_REMOVED lines=24> */
        /*036a*/ 	.byte	0x3e, 0x20, 0x26, 0x5d, 0x00
	.type		__unnamed_3,@object
	.size		__unnamed_3,(__unnamed_2 - __unnamed_3)
__unnamed_3:
        /* <DEDUP_REMOVED lines=29> */
	.type		__unnamed_2,@object
	.size		__unnamed_2,(__unnamed_1 - __unnamed_2)
__unnamed_2:
        /* <DEDUP_REMOVED lines=29> */
	.type		__unnamed_1,@object
	.size		__unnamed_1,(.L_0 - __unnamed_1)
__unnamed_1:
        /* <DEDUP_REMOVED lines=28> */
        /*08c7*/ 	.byte	0x3c, 0x38, 0x31, 0x39, 0x32, 0x3e, 0x3e, 0x3e, 0x3e, 0x3e, 0x20, 0x26, 0x5d, 0x00
.L_0:


//--------------------- .nv.shared._ZN7cutlass13device_kernelIN5flash11enable_sm90INS1_16FlashAttnFwdSm90INS1_25CollectiveMainloopFwdSm90ILi2EN4cute5tupleIJNS5_1CILi1EEES8_S8_EEENS6_IJNS7_ILi192EEENS7_ILi128EEENS7_ILi64EEEEEELi64ENS_10bfloat16_tEfNS_4arch4Sm90ELb0ELb0ELb0ELb0ELb1ELb0ELb0ELb1ELb1ELb1ELb1ELb0EEENS1_21CollectiveEpilogueFwdINS6_IJSA_SC_SB_EEES9_SE_SG_Li384ELb0ELb1ELb1ELb0EEENS1_19SingleTileSchedulerILb0ELb1ELb1ELi192EEEEEEEEEvNT_6ParamsE --------------------------
	.section	.nv.shared._ZN7cutlass13device_kernelIN5flash11enable_sm90INS1_16FlashAttnFwdSm90INS1_25CollectiveMainloopFwdSm90ILi2EN4cute5tupleIJNS5_1CILi1EEES8_S8_EEENS6_IJNS7_ILi192EEENS7_ILi128EEENS7_ILi64EEEEEELi64ENS_10bfloat16_tEfNS_4arch4Sm90ELb0ELb0ELb0ELb0ELb1ELb0ELb0ELb1ELb1ELb1ELb1ELb0EEENS1_21CollectiveEpilogueFwdINS6_IJSA_SC_SB_EEES9_SE_SG_Li384ELb0ELb1ELb1ELb0EEENS1_19SingleTileSchedulerILb0ELb1ELb1ELi192EEEEEEEEEvNT_6ParamsE,"aw",@nobits
	.sectionflags	@""
	.align	16
	.zero		1024


//--------------------- .nv.shared.reserved.0     --------------------------
	.section	.nv.shared.reserved.0,"aw",@nobits
	.weak		__nv_reservedSMEM_offset_0_alias
	.size		__nv_reservedSMEM_offset_0_alias, 0, 0
	.other		__nv_reservedSMEM_offset_0_alias,@"STO_CUDA_RESERVED_SHARED STV_DEFAULT"
__nv_reservedSMEM_offset_0_alias:
	.zero		0


//--------------------- .nv.global                --------------------------
	.section	.nv.global,"aw",@nobits
.nv.global:
	.type		_ZN77_INTERNAL_fecbdeca_41_flash_fwd_hdim64_bf16_paged_split_sm90_cu_c784774a_32204cute1_E,@object
	.size		_ZN77_INTERNAL_fecbdeca_41_flash_fwd_hdim64_bf16_paged_split_sm90_cu_c784774a_32204cute1_E,(_ZN77_INTERNAL_fecbdeca_41_flash_fwd_hdim64_bf16_paged_split_sm90_cu_c784774a_32204cuda3std3__45__cpo6cbeginE - _ZN77_INTERNAL_fecbdeca_41_flash_fwd_hdim64_bf16_paged_split_sm90_cu_c784774a_32204cute1_E)
_ZN77_INTERNAL_fecbdeca_41_flash_fwd_hdim64_bf16_paged_split_sm90_cu_c784774a_32204cute1_E:
	.zero		1
	.type		_ZN77_INTERNAL_fecbdeca_41_flash_fwd_hdim64_bf16_paged_split_sm90_cu_c784774a_32204cuda3std3__45__cpo6cbeginE,@object
	.size		_ZN77_INTERNAL_fecbdeca_41_flash_fwd_hdim64_bf16_paged_split_sm90_cu_c784774a_32204cuda3std3__45__cpo6cbeginE,(_ZN77_INTERNAL_fecbdeca_41_flash_fwd_hdim64_bf16_paged_split_sm90_cu_c784774a_32204cuda3std3__48in_placeE - _ZN77_INTERNAL_fecbdeca_41_flash_fwd_hdim64_bf16_paged_split_sm90_cu_c784774a_32204cuda3std3__45__cpo6cbeginE)
_ZN77_INTERNAL_fecbdeca_41_flash_fwd_hdim64_bf16_paged_split_sm90_cu_c784774a_32204cuda3std3__45__cpo6cbeginE:
	.zero		1
	.type		_ZN77_INTERNAL_fecbdeca_41_flash_fwd_hdim64_bf16_paged_split_sm90_cu_c784774a_32204cuda3std3__48in_placeE,@object
	.size		_ZN77_INTERNAL_fecbdeca_41_flash_fwd_hdim64_bf16_paged_split_sm90_cu_c784774a_32204cuda3std3__48in_placeE,(_ZN77_INTERNAL_fecbdeca_41_flash_fwd_hdim64_bf16_paged_split_sm90_cu_c784774a_32204cuda3std6ranges3__45__cpo9iter_moveE - _ZN77_INTERNAL_fecbdeca_41_flash_fwd_hdim64_bf16_paged_split_sm90_cu_c784774a_32204cuda3std3__48in_placeE)
_ZN77_INTERNAL_fecbdeca_41_flash_fwd_hdim64_bf16_paged_split_sm90_cu_c784774a_32204cuda3std3__48in_placeE:
	.zero		1
	.type		_ZN77_INTERNAL_fecbdeca_41_flash_fwd_hdim64_bf16_paged_split_sm90_cu_c784774a_32204cuda3std6ranges3__45__cpo9iter_moveE,@object
	.size		_ZN77_INTERNAL_fecbdeca_41_flash_fwd_hdim64_bf16_paged_split_sm90_cu_c784774a_32204cuda3std6ranges3__45__cpo9iter_moveE,(_ZN77_INTERNAL_fecbdeca_41_flash_fwd_hdim64_bf16_paged_split_sm90_cu_c784774a_32204cuda3std3__45__cpo5beginE - _ZN77_INTERNAL_fecbdeca_41_flash_fwd_hdim64_bf16_paged_split_sm90_cu_c784774a_32204cuda3std6ranges3__45__cpo9iter_moveE)
_ZN77_INTERNAL_fecbdeca_41_flash_fwd_hdim64_bf16_paged_split_sm90_cu_c784774a_32204cuda3std6ranges3__45__cpo9iter_moveE:
	.zero		1
	.type		_ZN77_INTERNAL_fecbdeca_41_flash_fwd_hdim64_bf16_paged_split_sm90_cu_c784774a_32204cuda3std3__45__cpo5beginE,@object
	.size		_ZN77_INTERNAL_fecbdeca_41_flash_fwd_hdim64_bf16_paged_split_sm90_cu_c784774a_32204cuda3std3__45__cpo5beginE,(_ZN77_INTERNAL_fecbdeca_41_flash_fwd_hdim64_bf16_paged_split_sm90_cu_c784774a_32204cuda3std3__479_GLOBAL__N__fecbdeca_41_flash_fwd_hdim64_bf16_paged_split_sm90_cu_c784774a_32206ignoreE - _ZN77_INTERNAL_fecbdeca_41_flash_fwd_hdim64_bf16_paged_split_sm90_cu_c784774a_32204cuda3std3__45__cpo5beginE)
_ZN77_INTERNAL_fecbdeca_41_flash_fwd_hdim64_bf16_paged_split_sm90_cu_c784774a_32204cuda3std3__45__cpo5beginE:
	.zero		1
	.type		_ZN77_INTERNAL_fecbdeca_41_flash_fwd_hdim64_bf16_paged_split_sm90_cu_c784774a_32204cuda3std3__479_GLOBAL__N__fecbdeca_41_flash_fwd_hdim64_bf16_paged_split_sm90_cu_c784774a_32206ignoreE,@object
	.size		_ZN77_INTERNAL_fecbdeca_41_flash_fwd_hdim64_bf16_paged_split_sm90_cu_c784774a_32204cuda3std3__479_GLOBAL__N__fecbdeca_41_flash_fwd_hdim64_bf16_paged_split_sm90_cu_c784774a_32206ignoreE,(_ZN77_INTERNAL_fecbdeca_41_flash_fwd_hdim64_bf16_paged_split_sm90_cu_c784774a_32204cute7productE - _ZN77_INTERNAL_fecbdeca_41_flash_fwd_hdim64_bf16_paged_split_sm90_cu_c784774a_32204cuda3std3__479_GLOBAL__N__fecbdeca_41_flash_fwd_hdim64_bf16_paged_split_sm90_cu_c784774a_32206ignoreE)
_ZN77_INTERNAL_fecbdeca_41_flash_fwd_hdim64_bf16_paged_split_sm90_cu_c784774a_32204cuda3std3__479_GLOBAL__N__fecbdeca_41_flash_fwd_hdim64_bf16_paged_split_sm90_cu_c784774a_32206ignoreE:
	.zero		1
	.type		_ZN77_INTERNAL_fecbdeca_41_flash_fwd_hdim64_bf16_paged_split_sm90_cu_c784774a_32204cute7productE,@object
	.size		_ZN77_INTERNAL_fecbdeca_41_flash_fwd_hdim64_bf16_paged_split_sm90_cu_c784774a_32204cute7productE,(_ZN77_INTERNAL_fecbdeca_41_flash_fwd_hdim64_bf16_paged_split_sm90_cu_c784774a_32204cuda3std3__45__cpo3endE - _ZN77_INTERNAL_fecbdeca_41_flash_fwd_hdim64_bf16_paged_split_sm90_cu_c784774a_32204cute7productE)
_ZN77_INTERNAL_fecbdeca_41_flash_fwd_hdim64_bf16_paged_split_sm90_cu_c784774a_32204cute7productE:
	.zero		1
	.type		_ZN77_INTERNAL_fecbdeca_41_flash_fwd_hdim64_bf16_paged_split_sm90_cu_c784774a_32204cuda3std3__45__cpo3endE,@object
	.size		_ZN77_INTERNAL_fecbdeca_41_flash_fwd_hdim64_bf16_paged_split_sm90_cu_c784774a_32204cuda3std3__45__cpo3endE,(_ZN77_INTERNAL_fecbdeca_41_flash_fwd_hdim64_bf16_paged_split_sm90_cu_c784774a_32204cuda3std3__419piecewise_constructE - _ZN77_INTERNAL_fecbdeca_41_flash_fwd_hdim64_bf16_paged_split_sm90_cu_c784774a_32204cuda3std3__45__cpo3endE)
_ZN77_INTERNAL_fecbdeca_41_flash_fwd_hdim64_bf16_paged_split_sm90_cu_c784774a_32204cuda3std3__45__cpo3endE:
	.zero		1
	.type		_ZN77_INTERNAL_fecbdeca_41_flash_fwd_hdim64_bf16_paged_split_sm90_cu_c784774a_32204cuda3std3__419piecewise_constructE,@object
	.size		_ZN77_INTERNAL_fecbdeca_41_flash_fwd_hdim64_bf16_paged_split_sm90_cu_c784774a_32204cuda3std3__419piecewise_constructE,(_ZN77_INTERNAL_fecbdeca_41_flash_fwd_hdim64_bf16_paged_split_sm90_cu_c784774a_32204cuda3std3__45__cpo4cendE - _ZN77_INTERNAL_fecbdeca_41_flash_fwd_hdim64_bf16_paged_split_sm90_cu_c784774a_32204cuda3std3__419piecewise_constructE)
_ZN77_INTERNAL_fecbdeca_41_flash_fwd_hdim64_bf16_paged_split_sm90_cu_c784774a_32204cuda3std3__419piecewise_constructE:
	.zero		1
	.type		_ZN77_INTERNAL_fecbdeca_41_flash_fwd_hdim64_bf16_paged_split_sm90_cu_c784774a_32204cuda3std3__45__cpo4cendE,@object
	.size		_ZN77_INTERNAL_fecbdeca_41_flash_fwd_hdim64_bf16_paged_split_sm90_cu_c784774a_32204cuda3std3__45__cpo4cendE,(_ZN77_INTERNAL_fecbdeca_41_flash_fwd_hdim64_bf16_paged_split_sm90_cu_c784774a_32204cuda3std6ranges3__45__cpo4swapE - _ZN77_INTERNAL_fecbdeca_41_flash_fwd_hdim64_bf16_paged_split_sm90_cu_c784774a_32204cuda3std3__45__cpo4cendE)
_ZN77_INTERNAL_fecbdeca_41_flash_fwd_hdim64_bf16_paged_split_sm90_cu_c784774a_32204cuda3std3__45__cpo4cendE:
	.zero		1
	.type		_ZN77_INTERNAL_fecbdeca_41_flash_fwd_hdim64_bf16_paged_split_sm90_cu_c784774a_32204cuda3std6ranges3__45__cpo4swapE,@object
	.size		_ZN77_INTERNAL_fecbdeca_41_flash_fwd_hdim64_bf16_paged_split_sm90_cu_c784774a_32204cuda3std6ranges3__45__cpo4swapE,(.L_12 - _ZN77_INTERNAL_fecbdeca_41_flash_fwd_hdim64_bf16_paged_split_sm90_cu_c784774a_32204cuda3std6ranges3__45__cpo4swapE)
_ZN77_INTERNAL_fecbdeca_41_flash_fwd_hdim64_bf16_paged_split_sm90_cu_c784774a_32204cuda3std6ranges3__45__cpo4swapE:
	.zero		1
.L_12:


//--------------------- .nv.shared._ZN7cutlass13device_kernelIN5flash11enable_sm90INS1_16FlashAttnFwdSm90INS1_25CollectiveMainloopFwdSm90ILi2EN4cute5tupleIJNS5_1CILi1EEES8_S8_EEENS6_IJNS7_ILi192EEENS7_ILi128EEENS7_ILi64EEEEEELi64ENS_10bfloat16_tEfNS_4arch4Sm90ELb0ELb0ELb0ELb1ELb1ELb0ELb0ELb1ELb1ELb1ELb1ELb0EEENS1_21CollectiveEpilogueFwdINS6_IJSA_SC_SB_EEES9_SE_SG_Li384ELb1ELb1ELb1ELb0EEENS1_36VarlenDynamicPersistentTileSchedulerILi192ELi128ELi384ELi128ELb1ELb1ELb1ELb0ELb1ELb1EEEEEEEEEvNT_6ParamsE --------------------------
	.section	.nv.shared._ZN7cutlass13device_kernelIN5flash11enable_sm90INS1_16FlashAttnFwdSm90INS1_25CollectiveMainloopFwdSm90ILi2EN4cute5tupleIJNS5_1CILi1EEES8_S8_EEENS6_IJNS7_ILi192EEENS7_ILi128EEENS7_ILi64EEEEEELi64ENS_10bfloat16_tEfNS_4arch4Sm90ELb0ELb0ELb0ELb1ELb1ELb0ELb0ELb1ELb1ELb1ELb1ELb0EEENS1_21CollectiveEpilogueFwdINS6_IJSA_SC_SB_EEES9_SE_SG_Li384ELb1ELb1ELb1ELb0EEENS1_36VarlenDynamicPersistentTileSchedulerILi192ELi128ELi384ELi128ELb1ELb1ELb1ELb0ELb1ELb1EEEEEEEEEvNT_6ParamsE,"aw",@nobits
	.sectionflags	@""
	.align	16
	.zero		1024


//--------------------- .nv.shared._ZN7cutlass13device_kernelIN5flash11enable_sm90INS1_16FlashAttnFwdSm90INS1_25CollectiveMainloopFwdSm90ILi2EN4cute5tupleIJNS5_1CILi1EEES8_S8_EEENS6_IJNS7_ILi192EEENS7_ILi128EEENS7_ILi64EEEEEELi64ENS_10bfloat16_tEfNS_4arch4Sm90ELb0ELb0ELb0ELb1ELb1ELb1ELb0ELb1ELb1ELb1ELb1ELb0EEENS1_21CollectiveEpilogueFwdINS6_IJSA_SC_SB_EEES9_SE_SG_Li384ELb1ELb1ELb1ELb0EEENS1_36VarlenDynamicPersistentTileSchedulerILi192ELi128ELi384ELi128ELb1ELb1ELb1ELb0ELb1ELb1EEEEEEEEEvNT_6ParamsE --------------------------
	.section	.nv.shared._ZN7cutlass13device_kernelIN5flash11enable_sm90INS1_16FlashAttnFwdSm90INS1_25CollectiveMainloopFwdSm90ILi2EN4cute5tupleIJNS5_1CILi1EEES8_S8_EEENS6_IJNS7_ILi192EEENS7_ILi128EEENS7_ILi64EEEEEELi64ENS_10bfloat16_tEfNS_4arch4Sm90ELb0ELb0ELb0ELb1ELb1ELb1ELb0ELb1ELb1ELb1ELb1ELb0EEENS1_21CollectiveEpilogueFwdINS6_IJSA_SC_SB_EEES9_SE_SG_Li384ELb1ELb1ELb1ELb0EEENS1_36VarlenDynamicPersistentTileSchedulerILi192ELi128ELi384ELi128ELb1ELb1ELb1ELb0ELb1ELb1EEEEEEEEEvNT_6ParamsE,"aw",@nobits
	.sectionflags	@""
	.align	16
	.zero		1024


//--------------------- .nv.shared._ZN7cutlass13device_kernelIN5flash11enable_sm90INS1_16FlashAttnFwdSm90INS1_25CollectiveMainloopFwdSm90ILi2EN4cute5tupleIJNS5_1CILi1EEES8_S8_EEENS6_IJNS7_ILi192EEENS7_ILi128EEENS7_ILi64EEEEEELi64ENS_10bfloat16_tEfNS_4arch4Sm90ELb0ELb1ELb0ELb0ELb1ELb0ELb0ELb1ELb1ELb1ELb1ELb0EEENS1_21CollectiveEpilogueFwdINS6_IJSA_SC_SB_EEES9_SE_SG_Li384ELb0ELb1ELb1ELb0EEENS1_19SingleTileSchedulerILb0ELb1ELb1ELi192EEEEEEEEEvNT_6ParamsE --------------------------
	.section	.nv.shared._ZN7cutlass13device_kernelIN5flash11enable_sm90INS1_16FlashAttnFwdSm90INS1_25CollectiveMainloopFwdSm90ILi2EN4cute5tupleIJNS5_1CILi1EEES8_S8_EEENS6_IJNS7_ILi192EEENS7_ILi128EEENS7_ILi64EEEEEELi64ENS_10bfloat16_tEfNS_4arch4Sm90ELb0ELb1ELb0ELb0ELb1ELb0ELb0ELb1ELb1ELb1ELb1ELb0EEENS1_21CollectiveEpilogueFwdINS6_IJSA_SC_SB_EEES9_SE_SG_Li384ELb0ELb1ELb1ELb0EEENS1_19SingleTileSchedulerILb0ELb1ELb1ELi192EEEEEEEEEvNT_6ParamsE,"aw",@nobits
	.sectionflags	@""
	.align	16
	.zero		1024


//--------------------- .nv.shared._ZN7cutlass13device_kernelIN5flash11enable_sm90INS1_16FlashAttnFwdSm90INS1_25CollectiveMainloopFwdSm90ILi2EN4cute5tupleIJNS5_1CILi1EEES8_S8_EEENS6_IJNS7_ILi192EEENS7_ILi128EEENS7_ILi64EEEEEELi64ENS_10bfloat16_tEfNS_4arch4Sm90ELb0ELb1ELb0ELb1ELb1ELb0ELb0ELb1ELb1ELb1ELb1ELb0EEENS1_21CollectiveEpilogueFwdINS6_IJSA_SC_SB_EEES9_SE_SG_Li384ELb1ELb1ELb1ELb0EEENS1_36VarlenDynamicPersistentTileSchedulerILi192ELi128ELi384ELi128ELb1ELb1ELb1ELb1ELb0ELb1EEEEEEEEEvNT_6ParamsE --------------------------
	.section	.nv.shared._ZN7cutlass13device_kernelIN5flash11enable_sm90INS1_16FlashAttnFwdSm90INS1_25CollectiveMainloopFwdSm90ILi2EN4cute5tupleIJNS5_1CILi1EEES8_S8_EEENS6_IJNS7_ILi192EEENS7_ILi128EEENS7_ILi64EEEEEELi64ENS_10bfloat16_tEfNS_4arch4Sm90ELb0ELb1ELb0ELb1ELb1ELb0ELb0ELb1ELb1ELb1ELb1ELb0EEENS1_21CollectiveEpilogueFwdINS6_IJSA_SC_SB_EEES9_SE_SG_Li384ELb1ELb1ELb1ELb0EEENS1_36VarlenDynamicPersistentTileSchedulerILi192ELi128ELi384ELi128ELb1ELb1ELb1ELb1ELb0ELb1EEEEEEEEEvNT_6ParamsE,"aw",@nobits
	.sectionflags	@""
	.align	16
	.zero		1024


//--------------------- .nv.shared._ZN7cutlass13device_kernelIN5flash11enable_sm90INS1_16FlashAttnFwdSm90INS1_25CollectiveMainloopFwdSm90ILi2EN4cute5tupleIJNS5_1CILi1EEES8_S8_EEENS6_IJNS7_ILi192EEENS7_ILi128EEENS7_ILi64EEEEEELi64ENS_10bfloat16_tEfNS_4arch4Sm90ELb0ELb1ELb0ELb1ELb1ELb1ELb0ELb1ELb1ELb1ELb1ELb0EEENS1_21CollectiveEpilogueFwdINS6_IJSA_SC_SB_EEES9_SE_SG_Li384ELb1ELb1ELb1ELb0EEENS1_36VarlenDynamicPersistentTileSchedulerILi192ELi128ELi384ELi128ELb1ELb1ELb1ELb1ELb0ELb1EEEEEEEEEvNT_6ParamsE --------------------------
	.section	.nv.shared._ZN7cutlass13device_kernelIN5flash11enable_sm90INS1_16FlashAttnFwdSm90INS1_25CollectiveMainloopFwdSm90ILi2EN4cute5tupleIJNS5_1CILi1EEES8_S8_EEENS6_IJNS7_ILi192EEENS7_ILi128EEENS7_ILi64EEEEEELi64ENS_10bfloat16_tEfNS_4arch4Sm90ELb0ELb1ELb0ELb1ELb1ELb1ELb0ELb1ELb1ELb1ELb1ELb0EEENS1_21CollectiveEpilogueFwdINS6_IJSA_SC_SB_EEES9_SE_SG_Li384ELb1ELb1ELb1ELb0EEENS1_36VarlenDynamicPersistentTileSchedulerILi192ELi128ELi384ELi128ELb1ELb1ELb1ELb1ELb0ELb1EEEEEEEEEvNT_6ParamsE,"aw",@nobits
	.sectionflags	@""
	.align	16
	.zero		1024


//--------------------- .nv.shared._ZN7cutlass13device_kernelIN5flash11enable_sm90INS1_16FlashAttnFwdSm90INS1_25CollectiveMainloopFwdSm90ILi2EN4cute5tupleIJNS5_1CILi1EEES8_S8_EEENS6_IJNS7_ILi192EEENS7_ILi128EEENS7_ILi64EEEEEELi64ENS_10bfloat16_tEfNS_4arch4Sm90ELb1ELb0ELb0ELb0ELb1ELb0ELb0ELb1ELb1ELb1ELb1ELb0EEENS1_21CollectiveEpilogueFwdINS6_IJSA_SC_SB_EEES9_SE_SG_Li384ELb0ELb1ELb1ELb0EEENS1_19SingleTileSchedulerILb0ELb1ELb1ELi192EEEEEEEEEvNT_6ParamsE --------------------------
	.section	.nv.shared._ZN7cutlass13device_kernelIN5flash11enable_sm90INS1_16FlashAttnFwdSm90INS1_25CollectiveMainloopFwdSm90ILi2EN4cute5tupleIJNS5_1CILi1EEES8_S8_EEENS6_IJNS7_ILi192EEENS7_ILi128EEENS7_ILi64EEEEEELi64ENS_10bfloat16_tEfNS_4arch4Sm90ELb1ELb0ELb0ELb0ELb1ELb0ELb0ELb1ELb1ELb1ELb1ELb0EEENS1_21CollectiveEpilogueFwdINS6_IJSA_SC_SB_EEES9_SE_SG_Li384ELb0ELb1ELb1ELb0EEENS1_19SingleTileSchedulerILb0ELb1ELb1ELi192EEEEEEEEEvNT_6ParamsE,"aw",@nobits
	.sectionflags	@""
	.align	16
	.zero		1024


//--------------------- .nv.shared._ZN7cutlass13device_kernelIN5flash11enable_sm90INS1_16FlashAttnFwdSm90INS1_25CollectiveMainloopFwdSm90ILi2EN4cute5tupleIJNS5_1CILi1EEES8_S8_EEENS6_IJNS7_ILi192EEENS7_ILi128EEENS7_ILi64EEEEEELi64ENS_10bfloat16_tEfNS_4arch4Sm90ELb1ELb0ELb0ELb1ELb1ELb0ELb0ELb1ELb1ELb1ELb1ELb0EEENS1_21CollectiveEpilogueFwdINS6_IJSA_SC_SB_EEES9_SE_SG_Li384ELb1ELb1ELb1ELb0EEENS1_36VarlenDynamicPersistentTileSchedulerILi192ELi128ELi384ELi128ELb1ELb1ELb1ELb1ELb1ELb1EEEEEEEEEvNT_6ParamsE --------------------------
	.section	.nv.shared._ZN7cutlass13device_kernelIN5flash11enable_sm90INS1_16FlashAttnFwdSm90INS1_25CollectiveMainloopFwdSm90ILi2EN4cute5tupleIJNS5_1CILi1EEES8_S8_EEENS6_IJNS7_ILi192EEENS7_ILi128EEENS7_ILi64EEEEEELi64ENS_10bfloat16_tEfNS_4arch4Sm90ELb1ELb0ELb0ELb1ELb1ELb0ELb0ELb1ELb1ELb1ELb1ELb0EEENS1_21CollectiveEpilogueFwdINS6_IJSA_SC_SB_EEES9_SE_SG_Li384ELb1ELb1ELb1ELb0EEENS1_36VarlenDynamicPersistentTileSchedulerILi192ELi128ELi384ELi128ELb1ELb1ELb1ELb1ELb1ELb1EEEEEEEEEvNT_6ParamsE,"aw",@nobits
	.sectionflags	@""
	.align	16
	.zero		1024


//--------------------- .nv.shared._ZN7cutlass13device_kernelIN5flash11enable_sm90INS1_16FlashAttnFwdSm90INS1_25CollectiveMainloopFwdSm90ILi2EN4cute5tupleIJNS5_1CILi1EEES8_S8_EEENS6_IJNS7_ILi192EEENS7_ILi128EEENS7_ILi64EEEEEELi64ENS_10bfloat16_tEfNS_4arch4Sm90ELb1ELb0ELb0ELb1ELb1ELb1ELb0ELb1ELb1ELb1ELb1ELb0EEENS1_21CollectiveEpilogueFwdINS6_IJSA_SC_SB_EEES9_SE_SG_Li384ELb1ELb1ELb1ELb0EEENS1_36VarlenDynamicPersistentTileSchedulerILi192ELi128ELi384ELi128ELb1ELb1ELb1ELb1ELb1ELb1EEEEEEEEEvNT_6ParamsE --------------------------
	.section	.nv.shared._ZN7cutlass13device_kernelIN5flash11enable_sm90INS1_16FlashAttnFwdSm90INS1_25CollectiveMainloopFwdSm90ILi2EN4cute5tupleIJNS5_1CILi1EEES8_S8_EEENS6_IJNS7_ILi192EEENS7_ILi128EEENS7_ILi64EEEEEELi64ENS_10bfloat16_tEfNS_4arch4Sm90ELb1ELb0ELb0ELb1ELb1ELb1ELb0ELb1ELb1ELb1ELb1ELb0EEENS1_21CollectiveEpilogueFwdINS6_IJSA_SC_SB_EEES9_SE_SG_Li384ELb1ELb1ELb1ELb0EEENS1_36VarlenDynamicPersistentTileSchedulerILi192ELi128ELi384ELi128ELb1ELb1ELb1ELb1ELb1ELb1EEEEEEEEEvNT_6ParamsE,"aw",@nobits
	.sectionflags	@""
	.align	16
	.zero		1024


//--------------------- .nv.constant0._ZN7cutlass13device_kernelIN5flash11enable_sm90INS1_16FlashAttnFwdSm90INS1_25CollectiveMainloopFwdSm90ILi2EN4cute5tupleIJNS5_1CILi1EEES8_S8_EEENS6_IJNS7_ILi192EEENS7_ILi128EEENS7_ILi64EEEEEELi64ENS_10bfloat16_tEfNS_4arch4Sm90ELb0ELb0ELb0ELb0ELb1ELb0ELb0ELb1ELb1ELb1ELb1ELb0EEENS1_21CollectiveEpilogueFwdINS6_IJSA_SC_SB_EEES9_SE_SG_Li384ELb0ELb1ELb1ELb0EEENS1_19SingleTileSchedulerILb0ELb1ELb1ELi192EEEEEEEEEvNT_6ParamsE --------------------------
	.section	.nv.constant0._ZN7cutlass13device_kernelIN5flash11enable_sm90INS1_16FlashAttnFwdSm90INS1_25CollectiveMainloopFwdSm90ILi2EN4cute5tupleIJNS5_1CILi1EEES8_S8_EEENS6_IJNS7_ILi192EEENS7_ILi128EEENS7_ILi64EEEEEELi64ENS_10bfloat16_tEfNS_4arch4Sm90ELb0ELb0ELb0ELb0ELb1ELb0ELb0ELb1ELb1ELb1ELb1ELb0EEENS1_21CollectiveEpilogueFwdINS6_IJSA_SC_SB_EEES9_SE_SG_Li384ELb0ELb1ELb1ELb0EEENS1_19SingleTileSchedulerILb0ELb1ELb1ELi192EEEEEEEEEvNT_6ParamsE,"a",@progbits
	.sectionflags	@""
	.align	4
.nv.constant0._ZN7cutlass13device_kernelIN5flash11enable_sm90INS1_16FlashAttnFwdSm90INS1_25CollectiveMainloopFwdSm90ILi2EN4cute5tupleIJNS5_1CILi1EEES8_S8_EEENS6_IJNS7_ILi192EEENS7_ILi128EEENS7_ILi64EEEEEELi64ENS_10bfloat16_tEfNS_4arch4Sm90ELb0ELb0ELb0ELb0ELb1ELb0ELb0ELb1ELb1ELb1ELb1ELb0EEENS1_21CollectiveEpilogueFwdINS6_IJSA_SC_SB_EEES9_SE_SG_Li384ELb0ELb1ELb1ELb0EEENS1_19SingleTileSchedulerILb0ELb1ELb1ELi192EEEEEEEEEvNT_6ParamsE:
	.zero		3200


//--------------------- .nv.constant0._ZN7cutlass13device_kernelIN5flash11enable_sm90INS1_16FlashAttnFwdSm90INS1_25CollectiveMainloopFwdSm90ILi2EN4cute5tupleIJNS5_1CILi1EEES8_S8_EEENS6_IJNS7_ILi192EEENS7_ILi128EEENS7_ILi64EEEEEELi64ENS_10bfloat16_tEfNS_4arch4Sm90ELb0ELb0ELb0ELb1ELb1ELb0ELb0ELb1ELb1ELb1ELb1ELb0EEENS1_21CollectiveEpilogueFwdINS6_IJSA_SC_SB_EEES9_SE_SG_Li384ELb1ELb1ELb1ELb0EEENS1_36VarlenDynamicPersistentTileSchedulerILi192ELi128ELi384ELi128ELb1ELb1ELb1ELb0ELb1ELb1EEEEEEEEEvNT_6ParamsE --------------------------
	.section	.nv.constant0._ZN7cutlass13device_kernelIN5flash11enable_sm90INS1_16FlashAttnFwdSm90INS1_25CollectiveMainloopFwdSm90ILi2EN4cute5tupleIJNS5_1CILi1EEES8_S8_EEENS6_IJNS7_ILi192EEENS7_ILi128EEENS7_ILi64EEEEEELi64ENS_10bfloat16_tEfNS_4arch4Sm90ELb0ELb0ELb0ELb1ELb1ELb0ELb0ELb1ELb1ELb1ELb1ELb0EEENS1_21CollectiveEpilogueFwdINS6_IJSA_SC_SB_EEES9_SE_SG_Li384ELb1ELb1ELb1ELb0EEENS1_36VarlenDynamicPersistentTileSchedulerILi192ELi128ELi384ELi128ELb1ELb1ELb1ELb0ELb1ELb1EEEEEEEEEvNT_6ParamsE,"a",@progbits
	.sectionflags	@""
	.align	4
.nv.constant0._ZN7cutlass13device_kernelIN5flash11enable_sm90INS1_16FlashAttnFwdSm90INS1_25CollectiveMainloopFwdSm90ILi2EN4cute5tupleIJNS5_1CILi1EEES8_S8_EEENS6_IJNS7_ILi192EEENS7_ILi128EEENS7_ILi64EEEEEELi64ENS_10bfloat16_tEfNS_4arch4Sm90ELb0ELb0ELb0ELb1ELb1ELb0ELb0ELb1ELb1ELb1ELb1ELb0EEENS1_21CollectiveEpilogueFwdINS6_IJSA_SC_SB_EEES9_SE_SG_Li384ELb1ELb1ELb1ELb0EEENS1_36VarlenDynamicPersistentTileSchedulerILi192ELi128ELi384ELi128ELb1ELb1ELb1ELb0ELb1ELb1EEEEEEEEEvNT_6ParamsE:
	.zero		3328


//--------------------- .nv.constant0._ZN7cutlass13device_kernelIN5flash11enable_sm90INS1_16FlashAttnFwdSm90INS1_25CollectiveMainloopFwdSm90ILi2EN4cute5tupleIJNS5_1CILi1EEES8_S8_EEENS6_IJNS7_ILi192EEENS7_ILi128EEENS7_ILi64EEEEEELi64ENS_10bfloat16_tEfNS_4arch4Sm90ELb0ELb0ELb0ELb1ELb1ELb1ELb0ELb1ELb1ELb1ELb1ELb0EEENS1_21CollectiveEpilogueFwdINS6_IJSA_SC_SB_EEES9_SE_SG_Li384ELb1ELb1ELb1ELb0EEENS1_36VarlenDynamicPersistentTileSchedulerILi192ELi128ELi384ELi128ELb1ELb1ELb1ELb0ELb1ELb1EEEEEEEEEvNT_6ParamsE --------------------------
	.section	.nv.constant0._ZN7cutlass13device_kernelIN5flash11enable_sm90INS1_16FlashAttnFwdSm90INS1_25CollectiveMainloopFwdSm90ILi2EN4cute5tupleIJNS5_1CILi1EEES8_S8_EEENS6_IJNS7_ILi192EEENS7_ILi128EEENS7_ILi64EEEEEELi64ENS_10bfloat16_tEfNS_4arch4Sm90ELb0ELb0ELb0ELb1ELb1ELb1ELb0ELb1ELb1ELb1ELb1ELb0EEENS1_21CollectiveEpilogueFwdINS6_IJSA_SC_SB_EEES9_SE_SG_Li384ELb1ELb1ELb1ELb0EEENS1_36VarlenDynamicPersistentTileSchedulerILi192ELi128ELi384ELi128ELb1ELb1ELb1ELb0ELb1ELb1EEEEEEEEEvNT_6ParamsE,"a",@progbits
	.sectionflags	@""
	.align	4
.nv.constant0._ZN7cutlass13device_kernelIN5flash11enable_sm90INS1_16FlashAttnFwdSm90INS1_25CollectiveMainloopFwdSm90ILi2EN4cute5tupleIJNS5_1CILi1EEES8_S8_EEENS6_IJNS7_ILi192EEENS7_ILi128EEENS7_ILi64EEEEEELi64ENS_10bfloat16_tEfNS_4arch4Sm90ELb0ELb0ELb0ELb1ELb1ELb1ELb0ELb1ELb1ELb1ELb1ELb0EEENS1_21CollectiveEpilogueFwdINS6_IJSA_SC_SB_EEES9_SE_SG_Li384ELb1ELb1ELb1ELb0EEENS1_36VarlenDynamicPersistentTileSchedulerILi192ELi128ELi384ELi128ELb1ELb1ELb1ELb0ELb1ELb1EEEEEEEEEvNT_6ParamsE:
	.zero		3328


//--------------------- .nv.constant0._ZN7cutlass13device_kernelIN5flash11enable_sm90INS1_16FlashAttnFwdSm90INS1_25CollectiveMainloopFwdSm90ILi2EN4cute5tupleIJNS5_1CILi1EEES8_S8_EEENS6_IJNS7_ILi192EEENS7_ILi128EEENS7_ILi64EEEEEELi64ENS_10bfloat16_tEfNS_4arch4Sm90ELb0ELb1ELb0ELb0ELb1ELb0ELb0ELb1ELb1ELb1ELb1ELb0EEENS1_21CollectiveEpilogueFwdINS6_IJSA_SC_SB_EEES9_SE_SG_Li384ELb0ELb1ELb1ELb0EEENS1_19SingleTileSchedulerILb0ELb1ELb1ELi192EEEEEEEEEvNT_6ParamsE --------------------------
	.section	.nv.constant0._ZN7cutlass13device_kernelIN5flash11enable_sm90INS1_16FlashAttnFwdSm90INS1_25CollectiveMainloopFwdSm90ILi2EN4cute5tupleIJNS5_1CILi1EEES8_S8_EEENS6_IJNS7_ILi192EEENS7_ILi128EEENS7_ILi64EEEEEELi64ENS_10bfloat16_tEfNS_4arch4Sm90ELb0ELb1ELb0ELb0ELb1ELb0ELb0ELb1ELb1ELb1ELb1ELb0EEENS1_21CollectiveEpilogueFwdINS6_IJSA_SC_SB_EEES9_SE_SG_Li384ELb0ELb1ELb1ELb0EEENS1_19SingleTileSchedulerILb0ELb1ELb1ELi192EEEEEEEEEvNT_6ParamsE,"a",@progbits
	.sectionflags	@""
	.align	4
.nv.constant0._ZN7cutlass13device_kernelIN5flash11enable_sm90INS1_16FlashAttnFwdSm90INS1_25CollectiveMainloopFwdSm90ILi2EN4cute5tupleIJNS5_1CILi1EEES8_S8_EEENS6_IJNS7_ILi192EEENS7_ILi128EEENS7_ILi64EEEEEELi64ENS_10bfloat16_tEfNS_4arch4Sm90ELb0ELb1ELb0ELb0ELb1ELb0ELb0ELb1ELb1ELb1ELb1ELb0EEENS1_21CollectiveEpilogueFwdINS6_IJSA_SC_SB_EEES9_SE_SG_Li384ELb0ELb1ELb1ELb0EEENS1_19SingleTileSchedulerILb0ELb1ELb1ELi192EEEEEEEEEvNT_6ParamsE:
	.zero		3200


//--------------------- .nv.constant0._ZN7cutlass13device_kernelIN5flash11enable_sm90INS1_16FlashAttnFwdSm90INS1_25CollectiveMainloopFwdSm90ILi2EN4cute5tupleIJNS5_1CILi1EEES8_S8_EEENS6_IJNS7_ILi192EEENS7_ILi128EEENS7_ILi64EEEEEELi64ENS_10bfloat16_tEfNS_4arch4Sm90ELb0ELb1ELb0ELb1ELb1ELb0ELb0ELb1ELb1ELb1ELb1ELb0EEENS1_21CollectiveEpilogueFwdINS6_IJSA_SC_SB_EEES9_SE_SG_Li384ELb1ELb1ELb1ELb0EEENS1_36VarlenDynamicPersistentTileSchedulerILi192ELi128ELi384ELi128ELb1ELb1ELb1ELb1ELb0ELb1EEEEEEEEEvNT_6ParamsE --------------------------
	.section	.nv.constant0._ZN7cutlass13device_kernelIN5flash11enable_sm90INS1_16FlashAttnFwdSm90INS1_25CollectiveMainloopFwdSm90ILi2EN4cute5tupleIJNS5_1CILi1EEES8_S8_EEENS6_IJNS7_ILi192EEENS7_ILi128EEENS7_ILi64EEEEEELi64ENS_10bfloat16_tEfNS_4arch4Sm90ELb0ELb1ELb0ELb1ELb1ELb0ELb0ELb1ELb1ELb1ELb1ELb0EEENS1_21CollectiveEpilogueFwdINS6_IJSA_SC_SB_EEES9_SE_SG_Li384ELb1ELb1ELb1ELb0EEENS1_36VarlenDynamicPersistentTileSchedulerILi192ELi128ELi384ELi128ELb1ELb1ELb1ELb1ELb0ELb1EEEEEEEEEvNT_6ParamsE,"a",@progbits
	.sectionflags	@""
	.align	4
.nv.constant0._ZN7cutlass13device_kernelIN5flash11enable_sm90INS1_16FlashAttnFwdSm90INS1_25CollectiveMainloopFwdSm90ILi2EN4cute5tupleIJNS5_1CILi1EEES8_S8_EEENS6_IJNS7_ILi192EEENS7_ILi128EEENS7_ILi64EEEEEELi64ENS_10bfloat16_tEfNS_4arch4Sm90ELb0ELb1ELb0ELb1ELb1ELb0ELb0ELb1ELb1ELb1ELb1ELb0EEENS1_21CollectiveEpilogueFwdINS6_IJSA_SC_SB_EEES9_SE_SG_Li384ELb1ELb1ELb1ELb0EEENS1_36VarlenDynamicPersistentTileSchedulerILi192ELi128ELi384ELi128ELb1ELb1ELb1ELb1ELb0ELb1EEEEEEEEEvNT_6ParamsE:
	.zero		3328


//--------------------- .nv.constant0._ZN7cutlass13device_kernelIN5flash11enable_sm90INS1_16FlashAttnFwdSm90INS1_25CollectiveMainloopFwdSm90ILi2EN4cute5tupleIJNS5_1CILi1EEES8_S8_EEENS6_IJNS7_ILi192EEENS7_ILi128EEENS7_ILi64EEEEEELi64ENS_10bfloat16_tEfNS_4arch4Sm90ELb0ELb1ELb0ELb1ELb1ELb1ELb0ELb1ELb1ELb1ELb1ELb0EEENS1_21CollectiveEpilogueFwdINS6_IJSA_SC_SB_EEES9_SE_SG_Li384ELb1ELb1ELb1ELb0EEENS1_36VarlenDynamicPersistentTileSchedulerILi192ELi128ELi384ELi128ELb1ELb1ELb1ELb1ELb0ELb1EEEEEEEEEvNT_6ParamsE --------------------------
	.section	.nv.constant0._ZN7cutlass13device_kernelIN5flash11enable_sm90INS1_16FlashAttnFwdSm90INS1_25CollectiveMainloopFwdSm90ILi2EN4cute5tupleIJNS5_1CILi1EEES8_S8_EEENS6_IJNS7_ILi192EEENS7_ILi128EEENS7_ILi64EEEEEELi64ENS_10bfloat16_tEfNS_4arch4Sm90ELb0ELb1ELb0ELb1ELb1ELb1ELb0ELb1ELb1ELb1ELb1ELb0EEENS1_21CollectiveEpilogueFwdINS6_IJSA_SC_SB_EEES9_SE_SG_Li384ELb1ELb1ELb1ELb0EEENS1_36VarlenDynamicPersistentTileSchedulerILi192ELi128ELi384ELi128ELb1ELb1ELb1ELb1ELb0ELb1EEEEEEEEEvNT_6ParamsE,"a",@progbits
	.sectionflags	@""
	.align	4
.nv.constant0._ZN7cutlass13device_kernelIN5flash11enable_sm90INS1_16FlashAttnFwdSm90INS1_25CollectiveMainloopFwdSm90ILi2EN4cute5tupleIJNS5_1CILi1EEES8_S8_EEENS6_IJNS7_ILi192EEENS7_ILi128EEENS7_ILi64EEEEEELi64ENS_10bfloat16_tEfNS_4arch4Sm90ELb0ELb1ELb0ELb1ELb1ELb1ELb0ELb1ELb1ELb1ELb1ELb0EEENS1_21CollectiveEpilogueFwdINS6_IJSA_SC_SB_EEES9_SE_SG_Li384ELb1ELb1ELb1ELb0EEENS1_36VarlenDynamicPersistentTileSchedulerILi192ELi128ELi384ELi128ELb1ELb1ELb1ELb1ELb0ELb1EEEEEEEEEvNT_6ParamsE:
	.zero		3328


//--------------------- .nv.constant0._ZN7cutlass13device_kernelIN5flash11enable_sm90INS1_16FlashAttnFwdSm90INS1_25CollectiveMainloopFwdSm90ILi2EN4cute5tupleIJNS5_1CILi1EEES8_S8_EEENS6_IJNS7_ILi192EEENS7_ILi128EEENS7_ILi64EEEEEELi64ENS_10bfloat16_tEfNS_4arch4Sm90ELb1ELb0ELb0ELb0ELb1ELb0ELb0ELb1ELb1ELb1ELb1ELb0EEENS1_21CollectiveEpilogueFwdINS6_IJSA_SC_SB_EEES9_SE_SG_Li384ELb0ELb1ELb1ELb0EEENS1_19SingleTileSchedulerILb0ELb1ELb1ELi192EEEEEEEEEvNT_6ParamsE --------------------------
	.section	.nv.constant0._ZN7cutlass13device_kernelIN5flash11enable_sm90INS1_16FlashAttnFwdSm90INS1_25CollectiveMainloopFwdSm90ILi2EN4cute5tupleIJNS5_1CILi1EEES8_S8_EEENS6_IJNS7_ILi192EEENS7_ILi128EEENS7_ILi64EEEEEELi64ENS_10bfloat16_tEfNS_4arch4Sm90ELb1ELb0ELb0ELb0ELb1ELb0ELb0ELb1ELb1ELb1ELb1ELb0EEENS1_21CollectiveEpilogueFwdINS6_IJSA_SC_SB_EEES9_SE_SG_Li384ELb0ELb1ELb1ELb0EEENS1_19SingleTileSchedulerILb0ELb1ELb1ELi192EEEEEEEEEvNT_6ParamsE,"a",@progbits
	.sectionflags	@""
	.align	4
.nv.constant0._ZN7cutlass13device_kernelIN5flash11enable_sm90INS1_16FlashAttnFwdSm90INS1_25CollectiveMainloopFwdSm90ILi2EN4cute5tupleIJNS5_1CILi1EEES8_S8_EEENS6_IJNS7_ILi192EEENS7_ILi128EEENS7_ILi64EEEEEELi64ENS_10bfloat16_tEfNS_4arch4Sm90ELb1ELb0ELb0ELb0ELb1ELb0ELb0ELb1ELb1ELb1ELb1ELb0EEENS1_21CollectiveEpilogueFwdINS6_IJSA_SC_SB_EEES9_SE_SG_Li384ELb0ELb1ELb1ELb0EEENS1_19SingleTileSchedulerILb0ELb1ELb1ELi192EEEEEEEEEvNT_6ParamsE:
	.zero		3200


//--------------------- .nv.constant0._ZN7cutlass13device_kernelIN5flash11enable_sm90INS1_16FlashAttnFwdSm90INS1_25CollectiveMainloopFwdSm90ILi2EN4cute5tupleIJNS5_1CILi1EEES8_S8_EEENS6_IJNS7_ILi192EEENS7_ILi128EEENS7_ILi64EEEEEELi64ENS_10bfloat16_tEfNS_4arch4Sm90ELb1ELb0ELb0ELb1ELb1ELb0ELb0ELb1ELb1ELb1ELb1ELb0EEENS1_21CollectiveEpilogueFwdINS6_IJSA_SC_SB_EEES9_SE_SG_Li384ELb1ELb1ELb1ELb0EEENS1_36VarlenDynamicPersistentTileSchedulerILi192ELi128ELi384ELi128ELb1ELb1ELb1ELb1ELb1ELb1EEEEEEEEEvNT_6ParamsE --------------------------
	.section	.nv.constant0._ZN7cutlass13device_kernelIN5flash11enable_sm90INS1_16FlashAttnFwdSm90INS1_25CollectiveMainloopFwdSm90ILi2EN4cute5tupleIJNS5_1CILi1EEES8_S8_EEENS6_IJNS7_ILi192EEENS7_ILi128EEENS7_ILi64EEEEEELi64ENS_10bfloat16_tEfNS_4arch4Sm90ELb1ELb0ELb0ELb1ELb1ELb0ELb0ELb1ELb1ELb1ELb1ELb0EEENS1_21CollectiveEpilogueFwdINS6_IJSA_SC_SB_EEES9_SE_SG_Li384ELb1ELb1ELb1ELb0EEENS1_36VarlenDynamicPersistentTileSchedulerILi192ELi128ELi384ELi128ELb1ELb1ELb1ELb1ELb1ELb1EEEEEEEEEvNT_6ParamsE,"a",@progbits
	.sectionflags	@""
	.align	4
.nv.constant0._ZN7cutlass13device_kernelIN5flash11enable_sm90INS1_16FlashAttnFwdSm90INS1_25CollectiveMainloopFwdSm90ILi2EN4cute5tupleIJNS5_1CILi1EEES8_S8_EEENS6_IJNS7_ILi192EEENS7_ILi128EEENS7_ILi64EEEEEELi64ENS_10bfloat16_tEfNS_4arch4Sm90ELb1ELb0ELb0ELb1ELb1ELb0ELb0ELb1ELb1ELb1ELb1ELb0EEENS1_21CollectiveEpilogueFwdINS6_IJSA_SC_SB_EEES9_SE_SG_Li384ELb1ELb1ELb1ELb0EEENS1_36VarlenDynamicPersistentTileSchedulerILi192ELi128ELi384ELi128ELb1ELb1ELb1ELb1ELb1ELb1EEEEEEEEEvNT_6ParamsE:
	.zero		3328


//--------------------- .nv.constant0._ZN7cutlass13device_kernelIN5flash11enable_sm90INS1_16FlashAttnFwdSm90INS1_25CollectiveMainloopFwdSm90ILi2EN4cute5tupleIJNS5_1CILi1EEES8_S8_EEENS6_IJNS7_ILi192EEENS7_ILi128EEENS7_ILi64EEEEEELi64ENS_10bfloat16_tEfNS_4arch4Sm90ELb1ELb0ELb0ELb1ELb1ELb1ELb0ELb1ELb1ELb1ELb1ELb0EEENS1_21CollectiveEpilogueFwdINS6_IJSA_SC_SB_EEES9_SE_SG_Li384ELb1ELb1ELb1ELb0EEENS1_36VarlenDynamicPersistentTileSchedulerILi192ELi128ELi384ELi128ELb1ELb1ELb1ELb1ELb1ELb1EEEEEEEEEvNT_6ParamsE --------------------------
	.section	.nv.constant0._ZN7cutlass13device_kernelIN5flash11enable_sm90INS1_16FlashAttnFwdSm90INS1_25CollectiveMainloopFwdSm90ILi2EN4cute5tupleIJNS5_1CILi1EEES8_S8_EEENS6_IJNS7_ILi192EEENS7_ILi128EEENS7_ILi64EEEEEELi64ENS_10bfloat16_tEfNS_4arch4Sm90ELb1ELb0ELb0ELb1ELb1ELb1ELb0ELb1ELb1ELb1ELb1ELb0EEENS1_21CollectiveEpilogueFwdINS6_IJSA_SC_SB_EEES9_SE_SG_Li384ELb1ELb1ELb1ELb0EEENS1_36VarlenDynamicPersistentTileSchedulerILi192ELi128ELi384ELi128ELb1ELb1ELb1ELb1ELb1ELb1EEEEEEEEEvNT_6ParamsE,"a",@progbits
	.sectionflags	@""
	.align	4
.nv.constant0._ZN7cutlass13device_kernelIN5flash11enable_sm90INS1_16FlashAttnFwdSm90INS1_25CollectiveMainloopFwdSm90ILi2EN4cute5tupleIJNS5_1CILi1EEES8_S8_EEENS6_IJNS7_ILi192EEENS7_ILi128EEENS7_ILi64EEEEEELi64ENS_10bfloat16_tEfNS_4arch4Sm90ELb1ELb0ELb0ELb1ELb1ELb1ELb0ELb1ELb1ELb1ELb1ELb0EEENS1_21CollectiveEpilogueFwdINS6_IJSA_SC_SB_EEES9_SE_SG_Li384ELb1ELb1ELb1ELb0EEENS1_36VarlenDynamicPersistentTileSchedulerILi192ELi128ELi384ELi128ELb1ELb1ELb1ELb1ELb1ELb1EEEEEEEEEvNT_6ParamsE:
	.zero		3328


//--------------------- SYMBOLS --------------------------

	.type		.nv.reservedSmem.offset0,@object
	.size		.nv.reservedSmem.offset0,0x4
	.type		__assertfail,@function
